// Copyright (c) 2024, Jay Shah, Ganesh Bikshandi, Ying Zhang, Vijay Thakkar, Pradeep Ramani, Tri Dao.
// Splitting the different template instantiations to different files to speed up compilation.
// This file is auto-generated. See "generate_kernels.py"

#include "flash_fwd_launch_template.h"

#ifndef FLASHATTENTION_DISABLE_HDIM128
template void run_mha_fwd_<90, cutlass::half_t, 128, 128, false, false, true, false>(Flash_fwd_params &params, cudaStream_t stream);
#endif


// ===== COMPILED SASS (sm_90a) =====

	.target	sm_90a

	.elftype	@"ET_EXEC"


//--------------------- .note.nv.tkinfo           --------------------------
	.section	.note.nv.tkinfo,"",@"SHT_NOTE"
	.sectionflags	@"SHF_NOTE_NV_TKINFO"
	.tkinfo
        /*0018*/ 	.word	0x00000002
        /*0030*/ 	.string	""
        /*0030*/ 	.string	"ptxas"
        /*0030*/ 	.string	"Cuda compilation tools, release 13.0, V13.0.88"
        /*0030*/ 	.string	"Build cuda_13.0.r13.0/compiler.36424714_0"
        /*0030*/ 	.string	"-arch sm_90a -m 64 "



//--------------------- .note.nv.cuinfo           --------------------------
	.section	.note.nv.cuinfo,"",@"SHT_NOTE"
	.sectionflags	@"SHF_NOTE_NV_CUINFO"
        /*0018*/ 	.short	0x0002
        /*001a*/ 	.short	0x005a
        /*001c*/ 	.short	0x0082
	.zero		2


//--------------------- .nv.info                  --------------------------
	.section	.nv.info,"",@"SHT_CUDA_INFO"
	.align	4


	//----- nvinfo : EIATTR_REGCOUNT
	.align		4
        /*0000*/ 	.byte	0x04, 0x2f
        /*0002*/ 	.short	(.L_22 - .L_21)
	.align		4
.L_21:
        /*0004*/ 	.word	index@(_ZN7cutlass13device_kernelIN5flash11enable_sm90INS1_16FlashAttnFwdSm90INS1_25CollectiveMainloopFwdSm90ILi2EN4cute5tupleIJNS5_1CILi1EEES8_S8_EEENS6_IJNS7_ILi128EEESA_SA_EEELi128ENS_6half_tEfNS_4arch4Sm90ELb1ELb0ELb1ELb1ELb0ELb1ELb0ELb1ELb1ELb0ELb0ELb0EEENS1_21CollectiveEpilogueFwdISB_S9_SC_SE_Li256ELb1ELb0ELb0ELb0EEENS1_36VarlenDynamicPersistentTileSchedulerILi128ELi128ELi256ELi32ELb0ELb0ELb1ELb1ELb1ELb1EEEEEEEEEvNT_6ParamsE)
        /*0008*/ 	.word	0x000000a8


	//----- nvinfo : EIATTR_FRAME_SIZE
	.align		4
.L_22:
        /*000c*/ 	.byte	0x04, 0x11
        /*000e*/ 	.short	(.L_24 - .L_23)
	.align		4
.L_23:
        /*0010*/ 	.word	index@(_ZN7cutlass13device_kernelIN5flash11enable_sm90INS1_16FlashAttnFwdSm90INS1_25CollectiveMainloopFwdSm90ILi2EN4cute5tupleIJNS5_1CILi1EEES8_S8_EEENS6_IJNS7_ILi128EEESA_SA_EEELi128ENS_6half_tEfNS_4arch4Sm90ELb1ELb0ELb1ELb1ELb0ELb1ELb0ELb1ELb1ELb0ELb0ELb0EEENS1_21CollectiveEpilogueFwdISB_S9_SC_SE_Li256ELb1ELb0ELb0ELb0EEENS1_36VarlenDynamicPersistentTileSchedulerILi128ELi128ELi256ELi32ELb0ELb0ELb1ELb1ELb1ELb1EEEEEEEEEvNT_6ParamsE)
        /*0014*/ 	.word	0x00000038


	//----- nvinfo : EIATTR_REGCOUNT
	.align		4
.L_24:
        /*0018*/ 	.byte	0x04, 0x2f
        /*001a*/ 	.short	(.L_26 - .L_25)
	.align		4
.L_25:
        /*001c*/ 	.word	index@(_ZN7cutlass13device_kernelIN5flash11enable_sm90INS1_16FlashAttnFwdSm90INS1_25CollectiveMainloopFwdSm90ILi2EN4cute5tupleIJNS5_1CILi1EEES8_S8_EEENS6_IJNS7_ILi128EEESA_SA_EEELi128ENS_6half_tEfNS_4arch4Sm90ELb1ELb0ELb1ELb1ELb0ELb0ELb0ELb1ELb1ELb0ELb0ELb0EEENS1_21CollectiveEpilogueFwdISB_S9_SC_SE_Li256ELb1ELb0ELb0ELb0EEENS1_36VarlenDynamicPersistentTileSchedulerILi128ELi128ELi256ELi32ELb0ELb0ELb1ELb1ELb1ELb1EEEEEEEEEvNT_6ParamsE)
        /*0020*/ 	.word	0x000000a8


	//----- nvinfo : EIATTR_FRAME_SIZE
	.align		4
.L_26:
        /*0024*/ 	.byte	0x04, 0x11
        /*0026*/ 	.short	(.L_28 - .L_27)
	.align		4
.L_27:
        /*0028*/ 	.word	index@(_ZN7cutlass13device_kernelIN5flash11enable_sm90INS1_16FlashAttnFwdSm90INS1_25CollectiveMainloopFwdSm90ILi2EN4cute5tupleIJNS5_1CILi1EEES8_S8_EEENS6_IJNS7_ILi128EEESA_SA_EEELi128ENS_6half_tEfNS_4arch4Sm90ELb1ELb0ELb1ELb1ELb0ELb0ELb0ELb1ELb1ELb0ELb0ELb0EEENS1_21CollectiveEpilogueFwdISB_S9_SC_SE_Li256ELb1ELb0ELb0ELb0EEENS1_36VarlenDynamicPersistentTileSchedulerILi128ELi128ELi256ELi32ELb0ELb0ELb1ELb1ELb1ELb1EEEEEEEEEvNT_6ParamsE)
        /*002c*/ 	.word	0x00000028


	//----- nvinfo : EIATTR_REGCOUNT
	.align		4
.L_28:
        /*0030*/ 	.byte	0x04, 0x2f
        /*0032*/ 	.short	(.L_30 - .L_29)
	.align		4
.L_29:
        /*0034*/ 	.word	index@(_ZN7cutlass13device_kernelIN5flash11enable_sm90INS1_16FlashAttnFwdSm90INS1_25CollectiveMainloopFwdSm90ILi2EN4cute5tupleIJNS5_1CILi1EEES8_S8_EEENS6_IJNS7_ILi128EEESA_SA_EEELi128ENS_6half_tEfNS_4arch4Sm90ELb1ELb0ELb1ELb0ELb0ELb0ELb0ELb1ELb1ELb0ELb0ELb0EEENS1_21CollectiveEpilogueFwdISB_S9_SC_SE_Li256ELb0ELb0ELb0ELb0EEENS1_30DynamicPersistentTileSchedulerILi256ELi32ELb0ELb0ELb1EEEEEEEEEvNT_6ParamsE)
        /*0038*/ 	.word	0x000000a8


	//----- nvinfo : EIATTR_FRAME_SIZE
	.align		4
.L_30:
        /*003c*/ 	.byte	0x04, 0x11
        /*003e*/ 	.short	(.L_32 - .L_31)
	.align		4
.L_31:
        /*0040*/ 	.word	index@(_ZN7cutlass13device_kernelIN5flash11enable_sm90INS1_16FlashAttnFwdSm90INS1_25CollectiveMainloopFwdSm90ILi2EN4cute5tupleIJNS5_1CILi1EEES8_S8_EEENS6_IJNS7_ILi128EEESA_SA_EEELi128ENS_6half_tEfNS_4arch4Sm90ELb1ELb0ELb1ELb0ELb0ELb0ELb0ELb1ELb1ELb0ELb0ELb0EEENS1_21CollectiveEpilogueFwdISB_S9_SC_SE_Li256ELb0ELb0ELb0ELb0EEENS1_30DynamicPersistentTileSchedulerILi256ELi32ELb0ELb0ELb1EEEEEEEEEvNT_6ParamsE)
        /*0044*/ 	.word	0x00000000


	//----- nvinfo : EIATTR_REGCOUNT
	.align		4
.L_32:
        /*0048*/ 	.byte	0x04, 0x2f
        /*004a*/ 	.short	(.L_34 - .L_33)
	.align		4
.L_33:
        /*004c*/ 	.word	index@(_ZN7cutlass13device_kernelIN5flash11enable_sm90INS1_16FlashAttnFwdSm90INS1_25CollectiveMainloopFwdSm90ILi2EN4cute5tupleIJNS5_1CILi1EEES8_S8_EEENS6_IJNS7_ILi128EEESA_SA_EEELi128ENS_6half_tEfNS_4arch4Sm90ELb0ELb1ELb1ELb1ELb0ELb1ELb0ELb1ELb1ELb0ELb0ELb0EEENS1_21CollectiveEpilogueFwdISB_S9_SC_SE_Li256ELb1ELb0ELb0ELb0EEENS1_36VarlenDynamicPersistentTileSchedulerILi128ELi128ELi256ELi32ELb0ELb0ELb1ELb1ELb0ELb1EEEEEEEEEvNT_6ParamsE)
        /*0050*/ 	.word	0x000000a8


	//----- nvinfo : EIATTR_FRAME_SIZE
	.align		4
.L_34:
        /*0054*/ 	.byte	0x04, 0x11
        /*0056*/ 	.short	(.L_36 - .L_35)
	.align		4
.L_35:
        /*0058*/ 	.word	index@(_ZN7cutlass13device_kernelIN5flash11enable_sm90INS1_16FlashAttnFwdSm90INS1_25CollectiveMainloopFwdSm90ILi2EN4cute5tupleIJNS5_1CILi1EEES8_S8_EEENS6_IJNS7_ILi128EEESA_SA_EEELi128ENS_6half_tEfNS_4arch4Sm90ELb0ELb1ELb1ELb1ELb0ELb1ELb0ELb1ELb1ELb0ELb0ELb0EEENS1_21CollectiveEpilogueFwdISB_S9_SC_SE_Li256ELb1ELb0ELb0ELb0EEENS1_36VarlenDynamicPersistentTileSchedulerILi128ELi128ELi256ELi32ELb0ELb0ELb1ELb1ELb0ELb1EEEEEEEEEvNT_6ParamsE)
        /*005c*/ 	.word	0x00000028


	//----- nvinfo : EIATTR_REGCOUNT
	.align		4
.L_36:
        /*0060*/ 	.byte	0x04, 0x2f
        /*0062*/ 	.short	(.L_38 - .L_37)
	.align		4
.L_37:
        /*0064*/ 	.word	index@(_ZN7cutlass13device_kernelIN5flash11enable_sm90INS1_16FlashAttnFwdSm90INS1_25CollectiveMainloopFwdSm90ILi2EN4cute5tupleIJNS5_1CILi1EEES8_S8_EEENS6_IJNS7_ILi128EEESA_SA_EEELi128ENS_6half_tEfNS_4arch4Sm90ELb0ELb1ELb1ELb1ELb0ELb0ELb0ELb1ELb1ELb0ELb0ELb0EEENS1_21CollectiveEpilogueFwdISB_S9_SC_SE_Li256ELb1ELb0ELb0ELb0EEENS1_36VarlenDynamicPersistentTileSchedulerILi128ELi128ELi256ELi32ELb0ELb0ELb1ELb1ELb0ELb1EEEEEEEEEvNT_6ParamsE)
        /*0068*/ 	.word	0x000000a8


	//----- nvinfo : EIATTR_FRAME_SIZE
	.align		4
.L_38:
        /*006c*/ 	.byte	0x04, 0x11
        /*006e*/ 	.short	(.L_40 - .L_39)
	.align		4
.L_39:
        /*0070*/ 	.word	index@(_ZN7cutlass13device_kernelIN5flash11enable_sm90INS1_16FlashAttnFwdSm90INS1_25CollectiveMainloopFwdSm90ILi2EN4cute5tupleIJNS5_1CILi1EEES8_S8_EEENS6_IJNS7_ILi128EEESA_SA_EEELi128ENS_6half_tEfNS_4arch4Sm90ELb0ELb1ELb1ELb1ELb0ELb0ELb0ELb1ELb1ELb0ELb0ELb0EEENS1_21CollectiveEpilogueFwdISB_S9_SC_SE_Li256ELb1ELb0ELb0ELb0EEENS1_36VarlenDynamicPersistentTileSchedulerILi128ELi128ELi256ELi32ELb0ELb0ELb1ELb1ELb0ELb1EEEEEEEEEvNT_6ParamsE)
        /*0074*/ 	.word	0x00000020


	//----- nvinfo : EIATTR_REGCOUNT
	.align		4
.L_40:
        /*0078*/ 	.byte	0x04, 0x2f
        /*007a*/ 	.short	(.L_42 - .L_41)
	.align		4
.L_41:
        /*007c*/ 	.word	index@(_ZN7cutlass13device_kernelIN5flash11enable_sm90INS1_16FlashAttnFwdSm90INS1_25CollectiveMainloopFwdSm90ILi2EN4cute5tupleIJNS5_1CILi1EEES8_S8_EEENS6_IJNS7_ILi128EEESA_SA_EEELi128ENS_6half_tEfNS_4arch4Sm90ELb0ELb1ELb1ELb0ELb0ELb0ELb0ELb1ELb1ELb0ELb0ELb0EEENS1_21CollectiveEpilogueFwdISB_S9_SC_SE_Li256ELb0ELb0ELb0ELb0EEENS1_30DynamicPersistentTileSchedulerILi256ELi32ELb0ELb0ELb1EEEEEEEEEvNT_6ParamsE)
        /*0080*/ 	.word	0x000000a8


	//----- nvinfo : EIATTR_FRAME_SIZE
	.align		4
.L_42:
        /*0084*/ 	.byte	0x04, 0x11
        /*0086*/ 	.short	(.L_44 - .L_43)
	.align		4
.L_43:
        /*0088*/ 	.word	index@(_ZN7cutlass13device_kernelIN5flash11enable_sm90INS1_16FlashAttnFwdSm90INS1_25CollectiveMainloopFwdSm90ILi2EN4cute5tupleIJNS5_1CILi1EEES8_S8_EEENS6_IJNS7_ILi128EEESA_SA_EEELi128ENS_6half_tEfNS_4arch4Sm90ELb0ELb1ELb1ELb0ELb0ELb0ELb0ELb1ELb1ELb0ELb0ELb0EEENS1_21CollectiveEpilogueFwdISB_S9_SC_SE_Li256ELb0ELb0ELb0ELb0EEENS1_30DynamicPersistentTileSchedulerILi256ELi32ELb0ELb0ELb1EEEEEEEEEvNT_6ParamsE)
        /*008c*/ 	.word	0x00000000


	//----- nvinfo : EIATTR_REGCOUNT
	.align		4
.L_44:
        /*0090*/ 	.byte	0x04, 0x2f
        /*0092*/ 	.short	(.L_46 - .L_45)
	.align		4
.L_45:
        /*0094*/ 	.word	index@(_ZN7cutlass13device_kernelIN5flash11enable_sm90INS1_16FlashAttnFwdSm90INS1_25CollectiveMainloopFwdSm90ILi2EN4cute5tupleIJNS5_1CILi1EEES8_S8_EEENS6_IJNS7_ILi128EEENS7_ILi176EEESA_EEELi128ENS_6half_tEfNS_4arch4Sm90ELb0ELb0ELb1ELb1ELb0ELb1ELb0ELb1ELb1ELb0ELb0ELb0EEENS1_21CollectiveEpilogueFwdINS6_IJSA_SA_SB_EEES9_SD_SF_Li256ELb1ELb0ELb0ELb0EEENS1_36VarlenDynamicPersistentTileSchedulerILi128ELi176ELi256ELi32ELb0ELb0ELb1ELb0ELb1ELb1EEEEEEEEEvNT_6ParamsE)
        /*0098*/ 	.word	0x000000a8


	//----- nvinfo : EIATTR_FRAME_SIZE
	.align		4
.L_46:
        /*009c*/ 	.byte	0x04, 0x11
        /*009e*/ 	.short	(.L_48 - .L_47)
	.align		4
.L_47:
        /*00a0*/ 	.word	index@(_ZN7cutlass13device_kernelIN5flash11enable_sm90INS1_16FlashAttnFwdSm90INS1_25CollectiveMainloopFwdSm90ILi2EN4cute5tupleIJNS5_1CILi1EEES8_S8_EEENS6_IJNS7_ILi128EEENS7_ILi176EEESA_EEELi128ENS_6half_tEfNS_4arch4Sm90ELb0ELb0ELb1ELb1ELb0ELb1ELb0ELb1ELb1ELb0ELb0ELb0EEENS1_21CollectiveEpilogueFwdINS6_IJSA_SA_SB_EEES9_SD_SF_Li256ELb1ELb0ELb0ELb0EEENS1_36VarlenDynamicPersistentTileSchedulerILi128ELi176ELi256ELi32ELb0ELb0ELb1ELb0ELb1ELb1EEEEEEEEEvNT_6ParamsE)
        /*00a4*/ 	.word	0x00000098


	//----- nvinfo : EIATTR_REGCOUNT
	.align		4
.L_48:
        /*00a8*/ 	.byte	0x04, 0x2f
        /*00aa*/ 	.short	(.L_50 - .L_49)
	.align		4
.L_49:
        /*00ac*/ 	.word	index@(_ZN7cutlass13device_kernelIN5flash11enable_sm90INS1_16FlashAttnFwdSm90INS1_25CollectiveMainloopFwdSm90ILi2EN4cute5tupleIJNS5_1CILi1EEES8_S8_EEENS6_IJNS7_ILi128EEENS7_ILi176EEESA_EEELi128ENS_6half_tEfNS_4arch4Sm90ELb0ELb0ELb1ELb1ELb0ELb0ELb0ELb1ELb1ELb0ELb0ELb0EEENS1_21CollectiveEpilogueFwdINS6_IJSA_SA_SB_EEES9_SD_SF_Li256ELb1ELb0ELb0ELb0EEENS1_36VarlenDynamicPersistentTileSchedulerILi128ELi176ELi256ELi32ELb0ELb0ELb1ELb0ELb1ELb1EEEEEEEEEvNT_6ParamsE)
        /*00b0*/ 	.word	0x000000a8


	//----- nvinfo : EIATTR_FRAME_SIZE
	.align		4
.L_50:
        /*00b4*/ 	.byte	0x04, 0x11
        /*00b6*/ 	.short	(.L_52 - .L_51)
	.align		4
.L_51:
        /*00b8*/ 	.word	index@(_ZN7cutlass13device_kernelIN5flash11enable_sm90INS1_16FlashAttnFwdSm90INS1_25CollectiveMainloopFwdSm90ILi2EN4cute5tupleIJNS5_1CILi1EEES8_S8_EEENS6_IJNS7_ILi128EEENS7_ILi176EEESA_EEELi128ENS_6half_tEfNS_4arch4Sm90ELb0ELb0ELb1ELb1ELb0ELb0ELb0ELb1ELb1ELb0ELb0ELb0EEENS1_21CollectiveEpilogueFwdINS6_IJSA_SA_SB_EEES9_SD_SF_Li256ELb1ELb0ELb0ELb0EEENS1_36VarlenDynamicPersistentTileSchedulerILi128ELi176ELi256ELi32ELb0ELb0ELb1ELb0ELb1ELb1EEEEEEEEEvNT_6ParamsE)
        /*00bc*/ 	.word	0x00000038


	//----- nvinfo : EIATTR_REGCOUNT
	.align		4
.L_52:
        /*00c0*/ 	.byte	0x04, 0x2f
        /*00c2*/ 	.short	(.L_54 - .L_53)
	.align		4
.L_53:
        /*00c4*/ 	.word	index@(_ZN7cutlass13device_kernelIN5flash11enable_sm90INS1_16FlashAttnFwdSm90INS1_25CollectiveMainloopFwdSm90ILi2EN4cute5tupleIJNS5_1CILi2EEENS7_ILi1EEES9_EEENS6_IJNS7_ILi128EEENS7_ILi176EEESB_EEELi128ENS_6half_tEfNS_4arch4Sm90ELb0ELb0ELb1ELb0ELb0ELb0ELb0ELb1ELb1ELb0ELb0ELb0EEENS1_21CollectiveEpilogueFwdINS6_IJSB_SB_SC_EEESA_SE_SG_Li256ELb0ELb0ELb0ELb0EEENS1_29StaticPersistentTileSchedulerILb0EEEEEEEEEvNT_6ParamsE)
        /*00c8*/ 	.word	0x000000a8


	//----- nvinfo : EIATTR_FRAME_SIZE
	.align		4
.L_54:
        /*00cc*/ 	.byte	0x04, 0x11
        /*00ce*/ 	.short	(.L_56 - .L_55)
	.align		4
.L_55:
        /*00d0*/ 	.word	index@(_ZN7cutlass13device_kernelIN5flash11enable_sm90INS1_16FlashAttnFwdSm90INS1_25CollectiveMainloopFwdSm90ILi2EN4cute5tupleIJNS5_1CILi2EEENS7_ILi1EEES9_EEENS6_IJNS7_ILi128EEENS7_ILi176EEESB_EEELi128ENS_6half_tEfNS_4arch4Sm90ELb0ELb0ELb1ELb0ELb0ELb0ELb0ELb1ELb1ELb0ELb0ELb0EEENS1_21CollectiveEpilogueFwdINS6_IJSB_SB_SC_EEESA_SE_SG_Li256ELb0ELb0ELb0ELb0EEENS1_29StaticPersistentTileSchedulerILb0EEEEEEEEEvNT_6ParamsE)
        /*00d4*/ 	.word	0x00000030


	//----- nvinfo : EIATTR_REGCOUNT
	.align		4
.L_56:
        /*00d8*/ 	.byte	0x04, 0x2f
        /*00da*/ 	.short	(.L_58 - .L_57)
	.align		4
.L_57:
        /*00dc*/ 	.word	index@(_ZN7cutlass13device_kernelIN5flash11enable_sm90INS1_16FlashAttnFwdSm90INS1_25CollectiveMainloopFwdSm90ILi2EN4cute5tupleIJNS5_1CILi1EEES8_S8_EEENS6_IJNS7_ILi128EEENS7_ILi176EEESA_EEELi128ENS_6half_tEfNS_4arch4Sm90ELb0ELb0ELb1ELb0ELb0ELb0ELb0ELb1ELb1ELb0ELb0ELb0EEENS1_21CollectiveEpilogueFwdINS6_IJSA_SA_SB_EEES9_SD_SF_Li256ELb0ELb0ELb0ELb0EEENS1_29StaticPersistentTileSchedulerILb0EEEEEEEEEvNT_6ParamsE)
        /*00e0*/ 	.word	0x000000a8


	//----- nvinfo : EIATTR_FRAME_SIZE
	.align		4
.L_58:
        /*00e4*/ 	.byte	0x04, 0x11
        /*00e6*/ 	.short	(.L_60 - .L_59)
	.align		4
.L_59:
        /*00e8*/ 	.word	index@(_ZN7cutlass13device_kernelIN5flash11enable_sm90INS1_16FlashAttnFwdSm90INS1_25CollectiveMainloopFwdSm90ILi2EN4cute5tupleIJNS5_1CILi1EEES8_S8_EEENS6_IJNS7_ILi128EEENS7_ILi176EEESA_EEELi128ENS_6half_tEfNS_4arch4Sm90ELb0ELb0ELb1ELb0ELb0ELb0ELb0ELb1ELb1ELb0ELb0ELb0EEENS1_21CollectiveEpilogueFwdINS6_IJSA_SA_SB_EEES9_SD_SF_Li256ELb0ELb0ELb0ELb0EEENS1_29StaticPersistentTileSchedulerILb0EEEEEEEEEvNT_6ParamsE)
        /*00ec*/ 	.word	0x00000020


	//----- nvinfo : EIATTR_MIN_STACK_SIZE
	.align		4
.L_60:
        /*00f0*/ 	.byte	0x04, 0x12
        /*00f2*/ 	.short	(.L_62 - .L_61)
	.align		4
.L_61:
        /*00f4*/ 	.word	index@(_ZN7cutlass13device_kernelIN5flash11enable_sm90INS1_16FlashAttnFwdSm90INS1_25CollectiveMainloopFwdSm90ILi2EN4cute5tupleIJNS5_1CILi1EEES8_S8_EEENS6_IJNS7_ILi128EEENS7_ILi176EEESA_EEELi128ENS_6half_tEfNS_4arch4Sm90ELb0ELb0ELb1ELb0ELb0ELb0ELb0ELb1ELb1ELb0ELb0ELb0EEENS1_21CollectiveEpilogueFwdINS6_IJSA_SA_SB_EEES9_SD_SF_Li256ELb0ELb0ELb0ELb0EEENS1_29StaticPersistentTileSchedulerILb0EEEEEEEEEvNT_6ParamsE)
        /*00f8*/ 	.word	0x00000020


	//----- nvinfo : EIATTR_MIN_STACK_SIZE
	.align		4
.L_62:
        /*00fc*/ 	.byte	0x04, 0x12
        /*00fe*/ 	.short	(.L_64 - .L_63)
	.align		4
.L_63:
        /*0100*/ 	.word	index@(_ZN7cutlass13device_kernelIN5flash11enable_sm90INS1_16FlashAttnFwdSm90INS1_25CollectiveMainloopFwdSm90ILi2EN4cute5tupleIJNS5_1CILi2EEENS7_ILi1EEES9_EEENS6_IJNS7_ILi128EEENS7_ILi176EEESB_EEELi128ENS_6half_tEfNS_4arch4Sm90ELb0ELb0ELb1ELb0ELb0ELb0ELb0ELb1ELb1ELb0ELb0ELb0EEENS1_21CollectiveEpilogueFwdINS6_IJSB_SB_SC_EEESA_SE_SG_Li256ELb0ELb0ELb0ELb0EEENS1_29StaticPersistentTileSchedulerILb0EEEEEEEEEvNT_6ParamsE)
        /*0104*/ 	.word	0x00000030


	//----- nvinfo : EIATTR_MIN_STACK_SIZE
	.align		4
.L_64:
        /*0108*/ 	.byte	0x04, 0x12
        /*010a*/ 	.short	(.L_66 - .L_65)
	.align		4
.L_65:
        /*010c*/ 	.word	index@(_ZN7cutlass13device_kernelIN5flash11enable_sm90INS1_16FlashAttnFwdSm90INS1_25CollectiveMainloopFwdSm90ILi2EN4cute5tupleIJNS5_1CILi1EEES8_S8_EEENS6_IJNS7_ILi128EEENS7_ILi176EEESA_EEELi128ENS_6half_tEfNS_4arch4Sm90ELb0ELb0ELb1ELb1ELb0ELb0ELb0ELb1ELb1ELb0ELb0ELb0EEENS1_21CollectiveEpilogueFwdINS6_IJSA_SA_SB_EEES9_SD_SF_Li256ELb1ELb0ELb0ELb0EEENS1_36VarlenDynamicPersistentTileSchedulerILi128ELi176ELi256ELi32ELb0ELb0ELb1ELb0ELb1ELb1EEEEEEEEEvNT_6ParamsE)
        /*0110*/ 	.word	0x00000038


	//----- nvinfo : EIATTR_MIN_STACK_SIZE
	.align		4
.L_66:
        /*0114*/ 	.byte	0x04, 0x12
        /*0116*/ 	.short	(.L_68 - .L_67)
	.align		4
.L_67:
        /*0118*/ 	.word	index@(_ZN7cutlass13device_kernelIN5flash11enable_sm90INS1_16FlashAttnFwdSm90INS1_25CollectiveMainloopFwdSm90ILi2EN4cute5tupleIJNS5_1CILi1EEES8_S8_EEENS6_IJNS7_ILi128EEENS7_ILi176EEESA_EEELi128ENS_6half_tEfNS_4arch4Sm90ELb0ELb0ELb1ELb1ELb0ELb1ELb0ELb1ELb1ELb0ELb0ELb0EEENS1_21CollectiveEpilogueFwdINS6_IJSA_SA_SB_EEES9_SD_SF_Li256ELb1ELb0ELb0ELb0EEENS1_36VarlenDynamicPersistentTileSchedulerILi128ELi176ELi256ELi32ELb0ELb0ELb1ELb0ELb1ELb1EEEEEEEEEvNT_6ParamsE)
        /*011c*/ 	.word	0x00000098


	//----- nvinfo : EIATTR_MIN_STACK_SIZE
	.align		4
.L_68:
        /*0120*/ 	.byte	0x04, 0x12
        /*0122*/ 	.short	(.L_70 - .L_69)
	.align		4
.L_69:
        /*0124*/ 	.word	index@(_ZN7cutlass13device_kernelIN5flash11enable_sm90INS1_16FlashAttnFwdSm90INS1_25CollectiveMainloopFwdSm90ILi2EN4cute5tupleIJNS5_1CILi1EEES8_S8_EEENS6_IJNS7_ILi128EEESA_SA_EEELi128ENS_6half_tEfNS_4arch4Sm90ELb0ELb1ELb1ELb0ELb0ELb0ELb0ELb1ELb1ELb0ELb0ELb0EEENS1_21CollectiveEpilogueFwdISB_S9_SC_SE_Li256ELb0ELb0ELb0ELb0EEENS1_30DynamicPersistentTileSchedulerILi256ELi32ELb0ELb0ELb1EEEEEEEEEvNT_6ParamsE)
        /*0128*/ 	.word	0x00000000


	//----- nvinfo : EIATTR_MIN_STACK_SIZE
	.align		4
.L_70:
        /*012c*/ 	.byte	0x04, 0x12
        /*012e*/ 	.short	(.L_72 - .L_71)
	.align		4
.L_71:
        /*0130*/ 	.word	index@(_ZN7cutlass13device_kernelIN5flash11enable_sm90INS1_16FlashAttnFwdSm90INS1_25CollectiveMainloopFwdSm90ILi2EN4cute5tupleIJNS5_1CILi1EEES8_S8_EEENS6_IJNS7_ILi128EEESA_SA_EEELi128ENS_6half_tEfNS_4arch4Sm90ELb0ELb1ELb1ELb1ELb0ELb0ELb0ELb1ELb1ELb0ELb0ELb0EEENS1_21CollectiveEpilogueFwdISB_S9_SC_SE_Li256ELb1ELb0ELb0ELb0EEENS1_36VarlenDynamicPersistentTileSchedulerILi128ELi128ELi256ELi32ELb0ELb0ELb1ELb1ELb0ELb1EEEEEEEEEvNT_6ParamsE)
        /*0134*/ 	.word	0x00000020


	//----- nvinfo : EIATTR_MIN_STACK_SIZE
	.align		4
.L_72:
        /*0138*/ 	.byte	0x04, 0x12
        /*013a*/ 	.short	(.L_74 - .L_73)
	.align		4
.L_73:
        /*013c*/ 	.word	index@(_ZN7cutlass13device_kernelIN5flash11enable_sm90INS1_16FlashAttnFwdSm90INS1_25CollectiveMainloopFwdSm90ILi2EN4cute5tupleIJNS5_1CILi1EEES8_S8_EEENS6_IJNS7_ILi128EEESA_SA_EEELi128ENS_6half_tEfNS_4arch4Sm90ELb0ELb1ELb1ELb1ELb0ELb1ELb0ELb1ELb1ELb0ELb0ELb0EEENS1_21CollectiveEpilogueFwdISB_S9_SC_SE_Li256ELb1ELb0ELb0ELb0EEENS1_36VarlenDynamicPersistentTileSchedulerILi128ELi128ELi256ELi32ELb0ELb0ELb1ELb1ELb0ELb1EEEEEEEEEvNT_6ParamsE)
        /*0140*/ 	.word	0x00000028


	//----- nvinfo : EIATTR_MIN_STACK_SIZE
	.align		4
.L_74:
        /*0144*/ 	.byte	0x04, 0x12
        /*0146*/ 	.short	(.L_76 - .L_75)
	.align		4
.L_75:
        /*0148*/ 	.word	index@(_ZN7cutlass13device_kernelIN5flash11enable_sm90INS1_16FlashAttnFwdSm90INS1_25CollectiveMainloopFwdSm90ILi2EN4cute5tupleIJNS5_1CILi1EEES8_S8_EEENS6_IJNS7_ILi128EEESA_SA_EEELi128ENS_6half_tEfNS_4arch4Sm90ELb1ELb0ELb1ELb0ELb0ELb0ELb0ELb1ELb1ELb0ELb0ELb0EEENS1_21CollectiveEpilogueFwdISB_S9_SC_SE_Li256ELb0ELb0ELb0ELb0EEENS1_30DynamicPersistentTileSchedulerILi256ELi32ELb0ELb0ELb1EEEEEEEEEvNT_6ParamsE)
        /*014c*/ 	.word	0x00000000


	//----- nvinfo : EIATTR_MIN_STACK_SIZE
	.align		4
.L_76:
        /*0150*/ 	.byte	0x04, 0x12
        /*0152*/ 	.short	(.L_78 - .L_77)
	.align		4
.L_77:
        /*0154*/ 	.word	index@(_ZN7cutlass13device_kernelIN5flash11enable_sm90INS1_16FlashAttnFwdSm90INS1_25CollectiveMainloopFwdSm90ILi2EN4cute5tupleIJNS5_1CILi1EEES8_S8_EEENS6_IJNS7_ILi128EEESA_SA_EEELi128ENS_6half_tEfNS_4arch4Sm90ELb1ELb0ELb1ELb1ELb0ELb0ELb0ELb1ELb1ELb0ELb0ELb0EEENS1_21CollectiveEpilogueFwdISB_S9_SC_SE_Li256ELb1ELb0ELb0ELb0EEENS1_36VarlenDynamicPersistentTileSchedulerILi128ELi128ELi256ELi32ELb0ELb0ELb1ELb1ELb1ELb1EEEEEEEEEvNT_6ParamsE)
        /*0158*/ 	.word	0x00000028


	//----- nvinfo : EIATTR_MIN_STACK_SIZE
	.align		4
.L_78:
        /*015c*/ 	.byte	0x04, 0x12
        /*015e*/ 	.short	(.L_80 - .L_79)
	.align		4
.L_79:
        /*0160*/ 	.word	index@(_ZN7cutlass13device_kernelIN5flash11enable_sm90INS1_16FlashAttnFwdSm90INS1_25CollectiveMainloopFwdSm90ILi2EN4cute5tupleIJNS5_1CILi1EEES8_S8_EEENS6_IJNS7_ILi128EEESA_SA_EEELi128ENS_6half_tEfNS_4arch4Sm90ELb1ELb0ELb1ELb1ELb0ELb1ELb0ELb1ELb1ELb0ELb0ELb0EEENS1_21CollectiveEpilogueFwdISB_S9_SC_SE_Li256ELb1ELb0ELb0ELb0EEENS1_36VarlenDynamicPersistentTileSchedulerILi128ELi128ELi256ELi32ELb0ELb0ELb1ELb1ELb1ELb1EEEEEEEEEvNT_6ParamsE)
        /*0164*/ 	.word	0x00000038
.L_80:


//--------------------- .nv.compat                --------------------------
	.section	.nv.compat,"",@"SHT_CUDA_COMPAT_INFO"
	.align	4
        /*0000*/ 	.byte	0x02, 0x09, 0x01, 0x00, 0x02, 0x02, 0x04, 0x00, 0x02, 0x05, 0x05, 0x00, 0x03, 0x07, 0x01, 0x01
        /*0010*/ 	.byte	0x02, 0x03, 0x01, 0x00, 0x02, 0x06, 0x01, 0x00, 0x04, 0x0b, 0x08, 0x00, 0x00, 0x00, 0x00, 0x00
        /*0020*/ 	.byte	0x00, 0x00, 0x00, 0x00


//--------------------- .nv.info._ZN7cutlass13device_kernelIN5flash11enable_sm90INS1_16FlashAttnFwdSm90INS1_25CollectiveMainloopFwdSm90ILi2EN4cute5tupleIJNS5_1CILi1EEES8_S8_EEENS6_IJNS7_ILi128EEENS7_ILi176EEESA_EEELi128ENS_6half_tEfNS_4arch4Sm90ELb0ELb0ELb1ELb0ELb0ELb0ELb0ELb1ELb1ELb0ELb0ELb0EEENS1_21CollectiveEpilogueFwdINS6_IJSA_SA_SB_EEES9_SD_SF_Li256ELb0ELb0ELb0ELb0EEENS1_29StaticPersistentTileSchedulerILb0EEEEEEEEEvNT_6ParamsE --------------------------
	.section	.nv.info._ZN7cutlass13device_kernelIN5flash11enable_sm90INS1_16FlashAttnFwdSm90INS1_25CollectiveMainloopFwdSm90ILi2EN4cute5tupleIJNS5_1CILi1EEES8_S8_EEENS6_IJNS7_ILi128EEENS7_ILi176EEESA_EEELi128ENS_6half_tEfNS_4arch4Sm90ELb0ELb0ELb1ELb0ELb0ELb0ELb0ELb1ELb1ELb0ELb0ELb0EEENS1_21CollectiveEpilogueFwdINS6_IJSA_SA_SB_EEES9_SD_SF_Li256ELb0ELb0ELb0ELb0EEENS1_29StaticPersistentTileSchedulerILb0EEEEEEEEEvNT_6ParamsE,"",@"SHT_CUDA_INFO"
	.sectionflags	@""
	.align	4


	//----- nvinfo : EIATTR_CUDA_API_VERSION
	.align		4
        /*0000*/ 	.byte	0x04, 0x37
        /*0002*/ 	.short	(.L_82 - .L_81)
.L_81:
        /*0004*/ 	.word	0x00000082


	//----- nvinfo : EIATTR_KPARAM_INFO
	.align		4
.L_82:
        /*0008*/ 	.byte	0x04, 0x17
        /*000a*/ 	.short	(.L_84 - .L_83)
.L_83:
        /*000c*/ 	.word	0x00000000
        /*0010*/ 	.short	0x0000
        /*0012*/ 	.short	0x0070
        /*0014*/ 	.byte	0x00, 0xf0, 0x01, 0x2e


	//----- nvinfo : EIATTR_SPARSE_MMA_MASK
	.align		4
.L_84:
        /*0018*/ 	.byte	0x03, 0x50
        /*001a*/ 	.short	0x0000


	//----- nvinfo : EIATTR_MAXREG_COUNT
	.align		4
        /*001c*/ 	.byte	0x03, 0x1b
        /*001e*/ 	.short	0x00a8


	//----- nvinfo : EIATTR_NUM_BARRIERS
	.align		4
        /*0020*/ 	.byte	0x02, 0x4c
        /*0022*/ 	.byte	0x10
	.zero		1


	//----- nvinfo : EIATTR_EXTERNS
	.align		4
        /*0024*/ 	.byte	0x04, 0x0f
        /*0026*/ 	.short	(.L_86 - .L_85)


	//   ....[0]....
	.align		4
.L_85:
        /*0028*/ 	.word	index@(__assertfail)


	//----- nvinfo : EIATTR_ANNOTATIONS
	.align		4
.L_86:
        /*002c*/ 	.byte	0x04, 0x55
        /*002e*/ 	.short	(.L_88 - .L_87)


	//   ....[0]....
.L_87:
        /*0030*/ 	.word	0x00000001
        /*0034*/ 	.byte	0x70, 0x09, 0x00, 0x00, 0x01, 0x00, 0x00, 0x00, 0x60, 0x0a, 0x00, 0x00, 0x01, 0x00, 0x00, 0x00
        /* <DEDUP_REMOVED lines=12> */
        /*0104*/ 	.byte	0x40, 0x07, 0x01, 0x00


	//----- nvinfo : EIATTR_MERCURY_ISA_VERSION
	.align		4
.L_88:
        /*0108*/ 	.byte	0x03, 0x5f
        /*010a*/ 	.short	0x0101


	//----- nvinfo : EIATTR_INT_WARP_WIDE_INSTR_OFFSETS
	.align		4
        /*010c*/ 	.byte	0x04, 0x31
        /*010e*/ 	.short	(.L_90 - .L_89)


	//   ....[0]....
.L_89:
        /*0110*/ 	.word	0x00000190


	//   ....[1]....
        /*0114*/ 	.word	0x000001c0


	//   ....[2]....
        /*0118*/ 	.word	0x000001d0


	//   ....[3]....
        /*011c*/ 	.word	0x0000e2d0


	//   ....[4]....
        /*0120*/ 	.word	0x0000e300


	//   ....[5]....
        /*0124*/ 	.word	0x0000e3d0


	//----- nvinfo : EIATTR_COOP_GROUP_MASK_REGIDS
	.align		4
.L_90:
        /*0128*/ 	.byte	0x04, 0x29
        /*012a*/ 	.short	(.L_92 - .L_91)


	//   ....[0]....
.L_91:
        /*012c*/ 	.word	0xffffffff


	//   ....[1]....
        /*0130*/ 	.word	0xffffffff


	//   ....[2]....
        /*0134*/ 	.word	0xffffffff


	//   ....[3]....
        /*0138*/ 	.word	0xffffffff


	//   ....[4]....
        /*013c*/ 	.word	0xffffffff


	//   ....[5]....
        /*0140*/ 	.word	0xffffffff


	//   ....[6]....
        /*0144*/ 	.word	0xffffffff


	//   ....[7]....
        /*0148*/ 	.word	0xffffffff


	//   ....[8]....
        /*014c*/ 	.word	0xffffffff


	//   ....[9]....
        /*0150*/ 	.word	0xffffffff


	//   ....[10]....
        /*0154*/ 	.word	0xffffffff


	//   ....[11]....
        /*0158*/ 	.word	0xffffffff


	//   ....[12]....
        /*015c*/ 	.word	0xffffffff


	//   ....[13]....
        /*0160*/ 	.word	0xffffffff


	//   ....[14]....
        /*0164*/ 	.word	0xffffffff


	//   ....[15]....
        /*0168*/ 	.word	0xffffffff


	//   ....[16]....
        /*016c*/ 	.word	0xffffffff


	//   ....[17]....
        /*0170*/ 	.word	0xffffffff


	//   ....[18]....
        /*0174*/ 	.word	0xffffffff


	//   ....[19]....
        /*0178*/ 	.word	0xffffffff


	//   ....[20]....
        /*017c*/ 	.word	0xffffffff


	//   ....[21]....
        /*0180*/ 	.word	0xffffffff


	//   ....[22]....
        /*0184*/ 	.word	0xffffffff


	//   ....[23]....
        /*0188*/ 	.word	0x0500000f


	//   ....[24]....
        /*018c*/ 	.word	0x0500000f


	//----- nvinfo : EIATTR_COOP_GROUP_INSTR_OFFSETS
	.align		4
.L_92:
        /*0190*/ 	.byte	0x04, 0x28
        /*0192*/ 	.short	(.L_94 - .L_93)


	//   ....[0]....
.L_93:
        /*0194*/ 	.word	0x00000070


	//   ....[1]....
        /*0198*/ 	.word	0x000001a0


	//   ....[2]....
        /*019c*/ 	.word	0x000001f0


	//   ....[3]....
        /*01a0*/ 	.word	0x000003e0


	//   ....[4]....
        /*01a4*/ 	.word	0x00000540


	//   ....[5]....
        /*01a8*/ 	.word	0x00000660


	//   ....[6]....
        /*01ac*/ 	.word	0x000007c0


	//   ....[7]....
        /*01b0*/ 	.word	0x00000dd0


	//   ....[8]....
        /*01b4*/ 	.word	0x00005090


	//   ....[9]....
        /*01b8*/ 	.word	0x00005130


	//   ....[10]....
        /*01bc*/ 	.word	0x00005780


	//   ....[11]....
        /*01c0*/ 	.word	0x00005810


	//   ....[12]....
        /*01c4*/ 	.word	0x0000a420


	//   ....[13]....
        /*01c8*/ 	.word	0x0000a480


	//   ....[14]....
        /*01cc*/ 	.word	0x0000af60


	//   ....[15]....
        /*01d0*/ 	.word	0x0000b090


	//   ....[16]....
        /*01d4*/ 	.word	0x0000c540


	//   ....[17]....
        /*01d8*/ 	.word	0x0000c580


	//   ....[18]....
        /*01dc*/ 	.word	0x0000c700


	//   ....[19]....
        /*01e0*/ 	.word	0x0000c730


	//   ....[20]....
        /*01e4*/ 	.word	0x0000d780


	//   ....[21]....
        /*01e8*/ 	.word	0x0000da70


	//   ....[22]....
        /*01ec*/ 	.word	0x000106c0


	//   ....[23]....
        /*01f0*/ 	.word	0x00010bc0


	//   ....[24]....
        /*01f4*/ 	.word	0x00011060


	//----- nvinfo : EIATTR_REG_RECONFIG
	.align		4
.L_94:
        /*01f8*/ 	.byte	0x01, 0x54
	.zero		2


	//----- nvinfo : EIATTR_SYSCALL_OFFSETS
	.align		4
        /*01fc*/ 	.byte	0x04, 0x46
        /*01fe*/ 	.short	(.L_96 - .L_95)


	//   ....[0]....
.L_95:
        /*0200*/ 	.word	0x00001150


	//   ....[1]....
        /*0204*/ 	.word	0x0000dee0


	//   ....[2]....
        /*0208*/ 	.word	0x0000e020


	//   ....[3]....
        /*020c*/ 	.word	0x0000e120


	//----- nvinfo : EIATTR_MBARRIER_INSTR_OFFSETS
	.align		4
.L_96:
        /*0210*/ 	.byte	0x04, 0x39
        /*0212*/ 	.short	(.L_98 - .L_97)


	//   ....[0]....
.L_97:
        /*0214*/ 	.word	0x00000290
        /*0218*/ 	.word	0x000000ff
        /*021c*/ 	.word	0x00034800
        /*0220*/ 	.short	0x0100
        /*0222*/ 	.byte	0x06
	.zero		1


	//   ....[1]....
        /*0224*/ 	.word	0x000002a0
        /*0228*/ 	.word	0x000000ff
        /*022c*/ 	.word	0x00034820
        /*0230*/ 	.short	0x0100
        /*0232*/ 	.byte	0x06
	.zero		1


	//   ....[2]....
        /*0234*/ 	.word	0x00000390
        /*0238*/ 	.word	0x000000ff
        /*023c*/ 	.word	0x00034830
        /*0240*/ 	.short	0x0100
        /*0242*/ 	.byte	0x08
	.zero		1


	//   ....[3]....
        /*0244*/ 	.word	0x000003a0
        /*0248*/ 	.word	0x000000ff
        /*024c*/ 	.word	0x00034840
        /*0250*/ 	.short	0x0100
        /*0252*/ 	.byte	0x08
	.zero		1


	//   ....[4]....
        /*0254*/ 	.word	0x000003b0
        /*0258*/ 	.word	0x000000ff
        /*025c*/ 	.word	0x00034838
        /*0260*/ 	.short	0x0100
        /*0262*/ 	.byte	0x08
	.zero		1


	//   ....[5]....
        /*0264*/ 	.word	0x000003c0
        /*0268*/ 	.word	0x000000ff
        /*026c*/ 	.word	0x00034848
        /*0270*/ 	.short	0x0100
        /*0272*/ 	.byte	0x08
	.zero		1


	//   ....[6]....
        /*0274*/ 	.word	0x000004f0
        /*0278*/ 	.word	0x000000ff
        /*027c*/ 	.word	0x00034850
        /*0280*/ 	.short	0x0100
        /*0282*/ 	.byte	0x08
	.zero		1


	//   ....[7]....
        /*0284*/ 	.word	0x00000500
        /*0288*/ 	.word	0x000000ff
        /*028c*/ 	.word	0x00034860
        /*0290*/ 	.short	0x0100
        /*0292*/ 	.byte	0x08
	.zero		1


	//   ....[8]....
        /*0294*/ 	.word	0x00000510
        /*0298*/ 	.word	0x000000ff
        /*029c*/ 	.word	0x00034858
        /*02a0*/ 	.short	0x0100
        /*02a2*/ 	.byte	0x08
	.zero		1


	//   ....[9]....
        /*02a4*/ 	.word	0x00000520
        /*02a8*/ 	.word	0x000000ff
        /*02ac*/ 	.word	0x00034868
        /*02b0*/ 	.short	0x0100
        /*02b2*/ 	.byte	0x08
	.zero		1


	//   ....[10]....
        /*02b4*/ 	.word	0x00000610
        /*02b8*/ 	.word	0x000000ff
        /*02bc*/ 	.word	0x00034870
        /*02c0*/ 	.short	0x0100
        /*02c2*/ 	.byte	0x06
	.zero		1


	//   ....[11]....
        /*02c4*/ 	.word	0x00000620
        /*02c8*/ 	.word	0x000000ff
        /*02cc*/ 	.word	0x00034880
        /*02d0*/ 	.short	0x0100
        /*02d2*/ 	.byte	0x06
	.zero		1


	//   ....[12]....
        /*02d4*/ 	.word	0x00000630
        /*02d8*/ 	.word	0x000000ff
        /*02dc*/ 	.word	0x00034878
        /*02e0*/ 	.short	0x0100
        /*02e2*/ 	.byte	0x06
	.zero		1


	//   ....[13]....
        /*02e4*/ 	.word	0x00000640
        /*02e8*/ 	.word	0x000000ff
        /*02ec*/ 	.word	0x00034888
        /*02f0*/ 	.short	0x0100
        /*02f2*/ 	.byte	0x06
	.zero		1


	//   ....[14]....
        /*02f4*/ 	.word	0x00000770
        /*02f8*/ 	.word	0x000000ff
        /*02fc*/ 	.word	0x00034890
        /*0300*/ 	.short	0x0100
        /*0302*/ 	.byte	0x08
	.zero		1


	//   ....[15]....
        /*0304*/ 	.word	0x00000780
        /*0308*/ 	.word	0x000000ff
        /*030c*/ 	.word	0x000348a0
        /*0310*/ 	.short	0x0100
        /*0312*/ 	.byte	0x08
	.zero		1


	//   ....[16]....
        /*0314*/ 	.word	0x00000790
        /*0318*/ 	.word	0x000000ff
        /*031c*/ 	.word	0x00034898
        /*0320*/ 	.short	0x0100
        /*0322*/ 	.byte	0x08
	.zero		1


	//   ....[17]....
        /*0324*/ 	.word	0x000007a0
        /*0328*/ 	.word	0x000000ff
        /*032c*/ 	.word	0x000348a8
        /*0330*/ 	.short	0x0100
        /*0332*/ 	.byte	0x08
	.zero		1


	//   ....[18]....
        /*0334*/ 	.word	0x000008d0
        /*0338*/ 	.word	0x000000ff
        /*033c*/ 	.word	0x000348b0
        /*0340*/ 	.short	0x0100
        /*0342*/ 	.byte	0x08
	.zero		1


	//   ....[19]....
        /*0344*/ 	.word	0x000008e0
        /*0348*/ 	.word	0x000000ff
        /*034c*/ 	.word	0x000348c0
        /*0350*/ 	.short	0x0100
        /*0352*/ 	.byte	0x08
	.zero		1


	//   ....[20]....
        /*0354*/ 	.word	0x000008f0
        /*0358*/ 	.word	0x000000ff
        /*035c*/ 	.word	0x000348b8
        /*0360*/ 	.short	0x0100
        /*0362*/ 	.byte	0x08
	.zero		1


	//   ....[21]....
        /*0364*/ 	.word	0x00000900
        /*0368*/ 	.word	0x000000ff
        /*036c*/ 	.word	0x000348c8
        /*0370*/ 	.short	0x0100
        /*0372*/ 	.byte	0x08
	.zero		1


	//   ....[22]....
        /*0374*/ 	.word	0x000011d0
        /*0378*/ 	.word	0x000000ff
        /*037c*/ 	.word	0x00034800
        /*0380*/ 	.short	0x010a
        /*0382*/ 	.byte	0x27
	.zero		1


	//   ....[23]....
        /*0384*/ 	.word	0x00001260
        /*0388*/ 	.word	0x00000003
        /*038c*/ 	.word	0x00034830
        /*0390*/ 	.short	0x010a
        /*0392*/ 	.byte	0x3f
	.zero		1


	//   ....[24]....
        /*0394*/ 	.word	0x000012e0
        /*0398*/ 	.word	0x00000003
        /*039c*/ 	.word	0x00034830
        /*03a0*/ 	.short	0x010a
        /*03a2*/ 	.byte	0x3f
	.zero		1


	//   ....[25]....
        /*03a4*/ 	.word	0x00004a00
        /*03a8*/ 	.word	0x00000003
        /*03ac*/ 	.word	0x00000000
        /*03b0*/ 	.short	0x0101
        /*03b2*/ 	.byte	0x3f
	.zero		1


	//   ....[26]....
        /*03b4*/ 	.word	0x00006e70
        /*03b8*/ 	.word	0x000000ff
        /*03bc*/ 	.word	0x00034830
        /*03c0*/ 	.short	0x010a
        /*03c2*/ 	.byte	0x06
	.zero		1


	//   ....[27]....
        /*03c4*/ 	.word	0x00006eb0
        /*03c8*/ 	.word	0x000000ff
        /*03cc*/ 	.word	0x00034830
        /*03d0*/ 	.short	0x010a
        /*03d2*/ 	.byte	0x06
	.zero		1


	//   ....[28]....
        /*03d4*/ 	.word	0x000095f0
        /*03d8*/ 	.word	0x000000ff
        /*03dc*/ 	.word	0x00034850
        /*03e0*/ 	.short	0x010a
        /*03e2*/ 	.byte	0x06
	.zero		1


	//   ....[29]....
        /*03e4*/ 	.word	0x00009630
        /*03e8*/ 	.word	0x000000ff
        /*03ec*/ 	.word	0x00034850
        /*03f0*/ 	.short	0x010a
        /*03f2*/ 	.byte	0x06
	.zero		1


	//   ....[30]....
        /*03f4*/ 	.word	0x0000b750
        /*03f8*/ 	.word	0x00000083
        /*03fc*/ 	.word	0x00000000
        /*0400*/ 	.short	0x0101
        /*0402*/ 	.byte	0x3f
	.zero		1


	//   ....[31]....
        /*0404*/ 	.word	0x0000b7f0
        /*0408*/ 	.word	0x00000015
        /*040c*/ 	.word	0x00000000
        /*0410*/ 	.short	0x0101
        /*0412*/ 	.byte	0x3f
	.zero		1


	//   ....[32]....
        /*0414*/ 	.word	0x0000c4b0
        /*0418*/ 	.word	0x000000ff
        /*041c*/ 	.word	0x00034850
        /*0420*/ 	.short	0x010a
        /*0422*/ 	.byte	0x07
	.zero		1


	//   ....[33]....
        /*0424*/ 	.word	0x0000c4f0
        /*0428*/ 	.word	0x000000ff
        /*042c*/ 	.word	0x00034850
        /*0430*/ 	.short	0x010a
        /*0432*/ 	.byte	0x07
	.zero		1


	//   ....[34]....
        /*0434*/ 	.word	0x0000cfc0
        /*0438*/ 	.word	0x00000004
        /*043c*/ 	.word	0x00000000
        /*0440*/ 	.short	0x0101
        /*0442*/ 	.byte	0x3f
	.zero		1


	//   ....[35]....
        /*0444*/ 	.word	0x0000d930
        /*0448*/ 	.word	0x000000ff
        /*044c*/ 	.word	0x00000000
        /*0450*/ 	.short	0x0101
        /*0452*/ 	.byte	0x06
	.zero		1


	//   ....[36]....
        /*0454*/ 	.word	0x0000e710
        /*0458*/ 	.word	0x00000006
        /*045c*/ 	.word	0x00034840
        /*0460*/ 	.short	0x010a
        /*0462*/ 	.byte	0x3f
	.zero		1


	//   ....[37]....
        /*0464*/ 	.word	0x0000eb90
        /*0468*/ 	.word	0x00000009
        /*046c*/ 	.word	0x00034820
        /*0470*/ 	.short	0x010a
        /*0472*/ 	.byte	0x3f
	.zero		1


	//   ....[38]....
        /*0474*/ 	.word	0x0000ee70
        /*0478*/ 	.word	0x00000002
        /*047c*/ 	.word	0x00034840
        /*0480*/ 	.short	0x010a
        /*0482*/ 	.byte	0x3f
	.zero		1


	//   ....[39]....
        /*0484*/ 	.word	0x0000f0f0
        /*0488*/ 	.word	0x00000002
        /*048c*/ 	.word	0x00000060
        /*0490*/ 	.short	0x010a
        /*0492*/ 	.byte	0x3f
	.zero		1


	//   ....[40]....
        /*0494*/ 	.word	0x0000f630
        /*0498*/ 	.word	0x00000002
        /*049c*/ 	.word	0x00034840
        /*04a0*/ 	.short	0x010a
        /*04a2*/ 	.byte	0x3f
	.zero		1


	//   ....[41]....
        /*04a4*/ 	.word	0x0000f8b0
        /*04a8*/ 	.word	0x00000002
        /*04ac*/ 	.word	0x00000060
        /*04b0*/ 	.short	0x010a
        /*04b2*/ 	.byte	0x3f
	.zero		1


	//   ....[42]....
        /*04b4*/ 	.word	0x0000fd10
        /*04b8*/ 	.word	0x00000002
        /*04bc*/ 	.word	0x00034840
        /*04c0*/ 	.short	0x010a
        /*04c2*/ 	.byte	0x3f
	.zero		1


	//   ....[43]....
        /*04c4*/ 	.word	0x0000ffa0
        /*04c8*/ 	.word	0x00000002
        /*04cc*/ 	.word	0x00000060
        /*04d0*/ 	.short	0x010a
        /*04d2*/ 	.byte	0x3f
	.zero		1


	//   ....[44]....
        /*04d4*/ 	.word	0x000102d0
        /*04d8*/ 	.word	0x00000003
        /*04dc*/ 	.word	0x00034860
        /*04e0*/ 	.short	0x010a
        /*04e2*/ 	.byte	0x3f
	.zero		1


	//   ....[45]....
        /*04e4*/ 	.word	0x00010640
        /*04e8*/ 	.word	0x00000000
        /*04ec*/ 	.word	0x00034820
        /*04f0*/ 	.short	0x010a
        /*04f2*/ 	.byte	0x3f
	.zero		1


	//   ....[46]....
        /*04f4*/ 	.word	0x00010800
        /*04f8*/ 	.word	0x00000006
        /*04fc*/ 	.word	0x00000000
        /*0500*/ 	.short	0x010a
        /*0502*/ 	.byte	0x3f
	.zero		1


	//   ....[47]....
        /*0504*/ 	.word	0x00010870
        /*0508*/ 	.word	0x00000003
        /*050c*/ 	.word	0x00000000
        /*0510*/ 	.short	0x010a
        /*0512*/ 	.byte	0x3f
	.zero		1


	//   ....[48]....
        /*0514*/ 	.word	0x000108d0
        /*0518*/ 	.word	0x00000010
        /*051c*/ 	.word	0x00000000
        /*0520*/ 	.short	0x010a
        /*0522*/ 	.byte	0x3f
	.zero		1


	//   ....[49]....
        /*0524*/ 	.word	0x00010900
        /*0528*/ 	.word	0x00000003
        /*052c*/ 	.word	0x00000000
        /*0530*/ 	.short	0x010a
        /*0532*/ 	.byte	0x3f
	.zero		1


	//   ....[50]....
        /*0534*/ 	.word	0x00010970
        /*0538*/ 	.word	0x00000003
        /*053c*/ 	.word	0x00034800
        /*0540*/ 	.short	0x010a
        /*0542*/ 	.byte	0x3f
	.zero		1


	//   ....[51]....
        /*0544*/ 	.word	0x000109c0
        /*0548*/ 	.word	0x00000003
        /*054c*/ 	.word	0x00034830
        /*0550*/ 	.short	0x010a
        /*0552*/ 	.byte	0x3f
	.zero		1


	//   ....[52]....
        /*0554*/ 	.word	0x00010a20
        /*0558*/ 	.word	0x00000014
        /*055c*/ 	.word	0x00034830
        /*0560*/ 	.short	0x010a
        /*0562*/ 	.byte	0x3f
	.zero		1


	//   ....[53]....
        /*0564*/ 	.word	0x00010a80
        /*0568*/ 	.word	0x00000014
        /*056c*/ 	.word	0x00034850
        /*0570*/ 	.short	0x010a
        /*0572*/ 	.byte	0x3f
	.zero		1


	//   ....[54]....
        /*0574*/ 	.word	0x00010ae0
        /*0578*/ 	.word	0x00000003
        /*057c*/ 	.word	0x00034850
        /*0580*/ 	.short	0x010a
        /*0582*/ 	.byte	0x3f
	.zero		1


	//   ....[55]....
        /*0584*/ 	.word	0x00010c80
        /*0588*/ 	.word	0x00000006
        /*058c*/ 	.word	0x00034840
        /*0590*/ 	.short	0x010a
        /*0592*/ 	.byte	0x3f
	.zero		1


	//   ....[56]....
        /*0594*/ 	.word	0x00010d00
        /*0598*/ 	.word	0x00000007
        /*059c*/ 	.word	0x00034820
        /*05a0*/ 	.short	0x010a
        /*05a2*/ 	.byte	0x3f
	.zero		1


	//   ....[57]....
        /*05a4*/ 	.word	0x00010d50
        /*05a8*/ 	.word	0x00000002
        /*05ac*/ 	.word	0x00034840
        /*05b0*/ 	.short	0x010a
        /*05b2*/ 	.byte	0x3f
	.zero		1


	//   ....[58]....
        /*05b4*/ 	.word	0x00010da0
        /*05b8*/ 	.word	0x00000002
        /*05bc*/ 	.word	0x00000060
        /*05c0*/ 	.short	0x010a
        /*05c2*/ 	.byte	0x3f
	.zero		1


	//   ....[59]....
        /*05c4*/ 	.word	0x00010df0
        /*05c8*/ 	.word	0x00000002
        /*05cc*/ 	.word	0x00034840
        /*05d0*/ 	.short	0x010a
        /*05d2*/ 	.byte	0x3f
	.zero		1


	//   ....[60]....
        /*05d4*/ 	.word	0x00010e40
        /*05d8*/ 	.word	0x00000002
        /*05dc*/ 	.word	0x00000060
        /*05e0*/ 	.short	0x010a
        /*05e2*/ 	.byte	0x3f
	.zero		1


	//   ....[61]....
        /*05e4*/ 	.word	0x00010e90
        /*05e8*/ 	.word	0x00000002
        /*05ec*/ 	.word	0x00034840
        /*05f0*/ 	.short	0x010a
        /*05f2*/ 	.byte	0x3f
	.zero		1


	//   ....[62]....
        /*05f4*/ 	.word	0x00010ee0
        /*05f8*/ 	.word	0x00000002
        /*05fc*/ 	.word	0x00000060
        /*0600*/ 	.short	0x010a
        /*0602*/ 	.byte	0x3f
	.zero		1


	//   ....[63]....
        /*0604*/ 	.word	0x00010f30
        /*0608*/ 	.word	0x00000003
        /*060c*/ 	.word	0x00034860
        /*0610*/ 	.short	0x010a
        /*0612*/ 	.byte	0x3f
	.zero		1


	//   ....[64]....
        /*0614*/ 	.word	0x00010f80
        /*0618*/ 	.word	0x00000000
        /*061c*/ 	.word	0x00034820
        /*0620*/ 	.short	0x010a
        /*0622*/ 	.byte	0x3f
	.zero		1


	//   ....[65]....
        /*0624*/ 	.word	0x00011120
        /*0628*/ 	.word	0x00000006
        /*062c*/ 	.word	0x00000000
        /*0630*/ 	.short	0x010a
        /*0632*/ 	.byte	0x3f
	.zero		1


	//   ....[66]....
        /*0634*/ 	.word	0x00011170
        /*0638*/ 	.word	0x00000003
        /*063c*/ 	.word	0x00000000
        /*0640*/ 	.short	0x010a
        /*0642*/ 	.byte	0x3f
	.zero		1


	//   ....[67]....
        /*0644*/ 	.word	0x000111c0
        /*0648*/ 	.word	0x00000010
        /*064c*/ 	.word	0x00000000
        /*0650*/ 	.short	0x010a
        /*0652*/ 	.byte	0x3f
	.zero		1


	//----- nvinfo : EIATTR_NUM_MBARRIERS
	.align		4
.L_98:
        /*0654*/ 	.byte	0x03, 0x38
        /*0656*/ 	.short	0x0016


	//----- nvinfo : EIATTR_EXIT_INSTR_OFFSETS
	.align		4
        /*0658*/ 	.byte	0x04, 0x1c
        /*065a*/ 	.short	(.L_100 - .L_99)


	//   ....[0]....
.L_99:
        /*065c*/ 	.word	0x00000a50


	//   ....[1]....
        /*0660*/ 	.word	0x0000da30


	//   ....[2]....
        /*0664*/ 	.word	0x0000da90


	//   ....[3]....
        /*0668*/ 	.word	0x00010950


	//----- nvinfo : EIATTR_MAX_THREADS
	.align		4
.L_100:
        /*066c*/ 	.byte	0x04, 0x05
        /*066e*/ 	.short	(.L_102 - .L_101)
.L_101:
        /*0670*/ 	.word	0x00000180
        /*0674*/ 	.word	0x00000001
        /*0678*/ 	.word	0x00000001


	//----- nvinfo : EIATTR_CRS_STACK_SIZE
	.align		4
.L_102:
        /*067c*/ 	.byte	0x04, 0x1e
        /*067e*/ 	.short	(.L_104 - .L_103)
.L_103:
        /*0680*/ 	.word	0x00000000


	//----- nvinfo : EIATTR_CBANK_PARAM_SIZE
	.align		4
.L_104:
        /*0684*/ 	.byte	0x03, 0x19
        /*0686*/ 	.short	0x0bf0


	//----- nvinfo : EIATTR_PARAM_CBANK
	.align		4
        /*0688*/ 	.byte	0x04, 0x0a
        /*068a*/ 	.short	(.L_106 - .L_105)
	.align		4
.L_105:
        /*068c*/ 	.word	index@(.nv.constant0._ZN7cutlass13device_kernelIN5flash11enable_sm90INS1_16FlashAttnFwdSm90INS1_25CollectiveMainloopFwdSm90ILi2EN4cute5tupleIJNS5_1CILi1EEES8_S8_EEENS6_IJNS7_ILi128EEENS7_ILi176EEESA_EEELi128ENS_6half_tEfNS_4arch4Sm90ELb0ELb0ELb1ELb0ELb0ELb0ELb0ELb1ELb1ELb0ELb0ELb0EEENS1_21CollectiveEpilogueFwdINS6_IJSA_SA_SB_EEES9_SD_SF_Li256ELb0ELb0ELb0ELb0EEENS1_29StaticPersistentTileSchedulerILb0EEEEEEEEEvNT_6ParamsE)
        /*0690*/ 	.short	0x0210
        /*0692*/ 	.short	0x0bf0


	//----- nvinfo : EIATTR_SW_WAR
	.align		4
.L_106:
        /*0694*/ 	.byte	0x04, 0x36
        /*0696*/ 	.short	(.L_108 - .L_107)
.L_107:
        /*0698*/ 	.word	0x00000008
.L_108:


//--------------------- .nv.info._ZN7cutlass13device_kernelIN5flash11enable_sm90INS1_16FlashAttnFwdSm90INS1_25CollectiveMainloopFwdSm90ILi2EN4cute5tupleIJNS5_1CILi2EEENS7_ILi1EEES9_EEENS6_IJNS7_ILi128EEENS7_ILi176EEESB_EEELi128ENS_6half_tEfNS_4arch4Sm90ELb0ELb0ELb1ELb0ELb0ELb0ELb0ELb1ELb1ELb0ELb0ELb0EEENS1_21CollectiveEpilogueFwdINS6_IJSB_SB_SC_EEESA_SE_SG_Li256ELb0ELb0ELb0ELb0EEENS1_29StaticPersistentTileSchedulerILb0EEEEEEEEEvNT_6ParamsE --------------------------
	.section	.nv.info._ZN7cutlass13device_kernelIN5flash11enable_sm90INS1_16FlashAttnFwdSm90INS1_25CollectiveMainloopFwdSm90ILi2EN4cute5tupleIJNS5_1CILi2EEENS7_ILi1EEES9_EEENS6_IJNS7_ILi128EEENS7_ILi176EEESB_EEELi128ENS_6half_tEfNS_4arch4Sm90ELb0ELb0ELb1ELb0ELb0ELb0ELb0ELb1ELb1ELb0ELb0ELb0EEENS1_21CollectiveEpilogueFwdINS6_IJSB_SB_SC_EEESA_SE_SG_Li256ELb0ELb0ELb0ELb0EEENS1_29StaticPersistentTileSchedulerILb0EEEEEEEEEvNT_6ParamsE,"",@"SHT_CUDA_INFO"
	.sectionflags	@""
	.align	4


	//----- nvinfo : EIATTR_CUDA_API_VERSION
	.align		4
        /*0000*/ 	.byte	0x04, 0x37
        /*0002*/ 	.short	(.L_110 - .L_109)
.L_109:
        /*0004*/ 	.word	0x00000082


	//----- nvinfo : EIATTR_KPARAM_INFO
	.align		4
.L_110:
        /*0008*/ 	.byte	0x04, 0x17
        /*000a*/ 	.short	(.L_112 - .L_111)
.L_111:
        /*000c*/ 	.word	0x00000000
        /*0010*/ 	.short	0x0000
        /*0012*/ 	.short	0x0070
        /*0014*/ 	.byte	0x00, 0xf0, 0x01, 0x2e


	//----- nvinfo : EIATTR_SPARSE_MMA_MASK
	.align		4
.L_112:
        /*0018*/ 	.byte	0x03, 0x50
        /*001a*/ 	.short	0x0000


	//----- nvinfo : EIATTR_MAXREG_COUNT
	.align		4
        /*001c*/ 	.byte	0x03, 0x1b
        /*001e*/ 	.short	0x00a8


	//----- nvinfo : EIATTR_NUM_BARRIERS
	.align		4
        /*0020*/ 	.byte	0x02, 0x4c
        /*0022*/ 	.byte	0x10
	.zero		1


	//----- nvinfo : EIATTR_EXTERNS
	.align		4
        /*0024*/ 	.byte	0x04, 0x0f
        /*0026*/ 	.short	(.L_114 - .L_113)


	//   ....[0]....
	.align		4
.L_113:
        /*0028*/ 	.word	index@(__assertfail)


	//----- nvinfo : EIATTR_ANNOTATIONS
	.align		4
.L_114:
        /*002c*/ 	.byte	0x04, 0x55
        /*002e*/ 	.short	(.L_116 - .L_115)


	//   ....[0]....
.L_115:
        /* <DEDUP_REMOVED lines=25> */


	//----- nvinfo : EIATTR_MERCURY_ISA_VERSION
	.align		4
.L_116:
        /*01a8*/ 	.byte	0x03, 0x5f
        /*01aa*/ 	.short	0x0101


	//----- nvinfo : EIATTR_INT_WARP_WIDE_INSTR_OFFSETS
	.align		4
        /*01ac*/ 	.byte	0x04, 0x31
        /*01ae*/ 	.short	(.L_118 - .L_117)


	//   ....[0]....
.L_117:
        /*01b0*/ 	.word	0x00000180


	//   ....[1]....
        /*01b4*/ 	.word	0x00000220


	//   ....[2]....
        /*01b8*/ 	.word	0x00000290


	//   ....[3]....
        /*01bc*/ 	.word	0x0000e570


	//   ....[4]....
        /*01c0*/ 	.word	0x0000e5a0


	//   ....[5]....
        /*01c4*/ 	.word	0x0000e680


	//----- nvinfo : EIATTR_COOP_GROUP_MASK_REGIDS
	.align		4
.L_118:
        /*01c8*/ 	.byte	0x04, 0x29
        /*01ca*/ 	.short	(.L_120 - .L_119)


	//   ....[0]....
.L_119:
        /*01cc*/ 	.word	0xffffffff


	//   ....[1]....
        /*01d0*/ 	.word	0xffffffff


	//   ....[2]....
        /*01d4*/ 	.word	0xffffffff


	//   ....[3]....
        /*01d8*/ 	.word	0xffffffff


	//   ....[4]....
        /*01dc*/ 	.word	0xffffffff


	//   ....[5]....
        /*01e0*/ 	.word	0xffffffff


	//   ....[6]....
        /*01e4*/ 	.word	0xffffffff


	//   ....[7]....
        /*01e8*/ 	.word	0xffffffff


	//   ....[8]....
        /*01ec*/ 	.word	0xffffffff


	//   ....[9]....
        /*01f0*/ 	.word	0xffffffff


	//   ....[10]....
        /*01f4*/ 	.word	0xffffffff


	//   ....[11]....
        /*01f8*/ 	.word	0xffffffff


	//   ....[12]....
        /*01fc*/ 	.word	0xffffffff


	//   ....[13]....
        /*0200*/ 	.word	0xffffffff


	//   ....[14]....
        /*0204*/ 	.word	0xffffffff


	//   ....[15]....
        /*0208*/ 	.word	0xffffffff


	//   ....[16]....
        /*020c*/ 	.word	0xffffffff


	//   ....[17]....
        /*0210*/ 	.word	0xffffffff


	//   ....[18]....
        /*0214*/ 	.word	0xffffffff


	//   ....[19]....
        /*0218*/ 	.word	0xffffffff


	//   ....[20]....
        /*021c*/ 	.word	0xffffffff


	//   ....[21]....
        /*0220*/ 	.word	0xffffffff


	//   ....[22]....
        /*0224*/ 	.word	0xffffffff


	//   ....[23]....
        /*0228*/ 	.word	0xffffffff


	//   ....[24]....
        /*022c*/ 	.word	0x0500000f


	//   ....[25]....
        /*0230*/ 	.word	0x0500000f


	//----- nvinfo : EIATTR_COOP_GROUP_INSTR_OFFSETS
	.align		4
.L_120:
        /*0234*/ 	.byte	0x04, 0x28
        /*0236*/ 	.short	(.L_122 - .L_121)


	//   ....[0]....
.L_121:
        /*0238*/ 	.word	0x00000060


	//   ....[1]....
        /*023c*/ 	.word	0x00000190


	//   ....[2]....
        /*0240*/ 	.word	0x00000230


	//   ....[3]....
        /*0244*/ 	.word	0x00000410


	//   ....[4]....
        /*0248*/ 	.word	0x00000640


	//   ....[5]....
        /*024c*/ 	.word	0x00000890


	//   ....[6]....
        /*0250*/ 	.word	0x00000b10


	//   ....[7]....
        /*0254*/ 	.word	0x00000e40


	//   ....[8]....
        /*0258*/ 	.word	0x000012e0


	//   ....[9]....
        /*025c*/ 	.word	0x00005550


	//   ....[10]....
        /*0260*/ 	.word	0x00005590


	//   ....[11]....
        /*0264*/ 	.word	0x00005d20


	//   ....[12]....
        /*0268*/ 	.word	0x00005d80


	//   ....[13]....
        /*026c*/ 	.word	0x0000ace0


	//   ....[14]....
        /*0270*/ 	.word	0x0000ad10


	//   ....[15]....
        /*0274*/ 	.word	0x0000ad30


	//   ....[16]....
        /*0278*/ 	.word	0x0000ad60


	//   ....[17]....
        /*027c*/ 	.word	0x0000c790


	//   ....[18]....
        /*0280*/ 	.word	0x0000c7d0


	//   ....[19]....
        /*0284*/ 	.word	0x0000c870


	//   ....[20]....
        /*0288*/ 	.word	0x0000c880


	//   ....[21]....
        /*028c*/ 	.word	0x0000d970


	//   ....[22]....
        /*0290*/ 	.word	0x0000dc60


	//   ....[23]....
        /*0294*/ 	.word	0x00010b50


	//   ....[24]....
        /*0298*/ 	.word	0x00011030


	//   ....[25]....
        /*029c*/ 	.word	0x000114d0


	//----- nvinfo : EIATTR_REG_RECONFIG
	.align		4
.L_122:
        /*02a0*/ 	.byte	0x01, 0x54
	.zero		2


	//----- nvinfo : EIATTR_SYSCALL_OFFSETS
	.align		4
        /*02a4*/ 	.byte	0x04, 0x46
        /*02a6*/ 	.short	(.L_124 - .L_123)


	//   ....[0]....
.L_123:
        /*02a8*/ 	.word	0x00001660


	//   ....[1]....
        /*02ac*/ 	.word	0x0000e180


	//   ....[2]....
        /*02b0*/ 	.word	0x0000e2c0


	//   ....[3]....
        /*02b4*/ 	.word	0x0000e3c0


	//----- nvinfo : EIATTR_MBARRIER_INSTR_OFFSETS
	.align		4
.L_124:
        /*02b8*/ 	.byte	0x04, 0x39
        /*02ba*/ 	.short	(.L_126 - .L_125)


	//   ....[0]....
.L_125:
        /*02bc*/ 	.word	0x000002b0
        /*02c0*/ 	.word	0x000000ff
        /*02c4*/ 	.word	0x00034800
        /*02c8*/ 	.short	0x0100
        /*02ca*/ 	.byte	0x08
	.zero		1


	//   ....[1]....
        /*02cc*/ 	.word	0x000002c0
        /*02d0*/ 	.word	0x000000ff
        /*02d4*/ 	.word	0x00034820
        /*02d8*/ 	.short	0x0100
        /*02da*/ 	.byte	0x08
	.zero		1


	//   ....[2]....
        /*02dc*/ 	.word	0x000003b0
        /*02e0*/ 	.word	0x000000ff
        /*02e4*/ 	.word	0x00034830
        /*02e8*/ 	.short	0x0100
        /*02ea*/ 	.byte	0x08
	.zero		1


	//   ....[3]....
        /*02ec*/ 	.word	0x000003c0
        /*02f0*/ 	.word	0x000000ff
        /*02f4*/ 	.word	0x00034840
        /*02f8*/ 	.short	0x0100
        /*02fa*/ 	.byte	0x08
	.zero		1


	//   ....[4]....
        /*02fc*/ 	.word	0x000003d0
        /*0300*/ 	.word	0x000000ff
        /*0304*/ 	.word	0x00034838
        /*0308*/ 	.short	0x0100
        /*030a*/ 	.byte	0x08
	.zero		1


	//   ....[5]....
        /*030c*/ 	.word	0x000003e0
        /*0310*/ 	.word	0x000000ff
        /*0314*/ 	.word	0x00034848
        /*0318*/ 	.short	0x0100
        /*031a*/ 	.byte	0x08
	.zero		1


	//   ....[6]....
        /*031c*/ 	.word	0x000005f0
        /*0320*/ 	.word	0x000000ff
        /*0324*/ 	.word	0x00034850
        /*0328*/ 	.short	0x0100
        /*032a*/ 	.byte	0x08
	.zero		1


	//   ....[7]....
        /*032c*/ 	.word	0x00000600
        /*0330*/ 	.word	0x000000ff
        /*0334*/ 	.word	0x00034860
        /*0338*/ 	.short	0x0100
        /*033a*/ 	.byte	0x08
	.zero		1


	//   ....[8]....
        /*033c*/ 	.word	0x00000610
        /*0340*/ 	.word	0x000000ff
        /*0344*/ 	.word	0x00034858
        /*0348*/ 	.short	0x0100
        /*034a*/ 	.byte	0x08
	.zero		1


	//   ....[9]....
        /*034c*/ 	.word	0x00000620
        /*0350*/ 	.word	0x000000ff
        /*0354*/ 	.word	0x00034868
        /*0358*/ 	.short	0x0100
        /*035a*/ 	.byte	0x08
	.zero		1


	//   ....[10]....
        /*035c*/ 	.word	0x00000840
        /*0360*/ 	.word	0x000000ff
        /*0364*/ 	.word	0x00034870
        /*0368*/ 	.short	0x0100
        /*036a*/ 	.byte	0x08
	.zero		1


	//   ....[11]....
        /*036c*/ 	.word	0x00000850
        /*0370*/ 	.word	0x000000ff
        /*0374*/ 	.word	0x00034880
        /*0378*/ 	.short	0x0100
        /*037a*/ 	.byte	0x08
	.zero		1


	//   ....[12]....
        /*037c*/ 	.word	0x00000860
        /*0380*/ 	.word	0x000000ff
        /*0384*/ 	.word	0x00034878
        /*0388*/ 	.short	0x0100
        /*038a*/ 	.byte	0x08
	.zero		1


	//   ....[13]....
        /*038c*/ 	.word	0x00000870
        /*0390*/ 	.word	0x000000ff
        /*0394*/ 	.word	0x00034888
        /*0398*/ 	.short	0x0100
        /*039a*/ 	.byte	0x08
	.zero		1


	//   ....[14]....
        /*039c*/ 	.word	0x00000ac0
        /*03a0*/ 	.word	0x000000ff
        /*03a4*/ 	.word	0x00034890
        /*03a8*/ 	.short	0x0100
        /*03aa*/ 	.byte	0x08
	.zero		1


	//   ....[15]....
        /*03ac*/ 	.word	0x00000ad0
        /*03b0*/ 	.word	0x000000ff
        /*03b4*/ 	.word	0x000348a0
        /*03b8*/ 	.short	0x0100
        /*03ba*/ 	.byte	0x08
	.zero		1


	//   ....[16]....
        /*03bc*/ 	.word	0x00000ae0
        /*03c0*/ 	.word	0x000000ff
        /*03c4*/ 	.word	0x00034898
        /*03c8*/ 	.short	0x0100
        /*03ca*/ 	.byte	0x08
	.zero		1


	//   ....[17]....
        /*03cc*/ 	.word	0x00000af0
        /*03d0*/ 	.word	0x000000ff
        /*03d4*/ 	.word	0x000348a8
        /*03d8*/ 	.short	0x0100
        /*03da*/ 	.byte	0x08
	.zero		1


	//   ....[18]....
        /*03dc*/ 	.word	0x00000d90
        /*03e0*/ 	.word	0x000000ff
        /*03e4*/ 	.word	0x000348b0
        /*03e8*/ 	.short	0x0100
        /*03ea*/ 	.byte	0x08
	.zero		1


	//   ....[19]....
        /*03ec*/ 	.word	0x00000da0
        /*03f0*/ 	.word	0x000000ff
        /*03f4*/ 	.word	0x000348c0
        /*03f8*/ 	.short	0x0100
        /*03fa*/ 	.byte	0x08
	.zero		1


	//   ....[20]....
        /*03fc*/ 	.word	0x00000db0
        /*0400*/ 	.word	0x000000ff
        /*0404*/ 	.word	0x000348b8
        /*0408*/ 	.short	0x0100
        /*040a*/ 	.byte	0x08
	.zero		1


	//   ....[21]....
        /*040c*/ 	.word	0x00000dc0
        /*0410*/ 	.word	0x000000ff
        /*0414*/ 	.word	0x000348c8
        /*0418*/ 	.short	0x0100
        /*041a*/ 	.byte	0x08
	.zero		1


	//   ....[22]....
        /*041c*/ 	.word	0x000016a0
        /*0420*/ 	.word	0x000000ff
        /*0424*/ 	.word	0x00034800
        /*0428*/ 	.short	0x010a
        /*042a*/ 	.byte	0x27
	.zero		1


	//   ....[23]....
        /*042c*/ 	.word	0x00001720
        /*0430*/ 	.word	0x0000000a
        /*0434*/ 	.word	0x00034830
        /*0438*/ 	.short	0x010a
        /*043a*/ 	.byte	0x3f
	.zero		1


	//   ....[24]....
        /*043c*/ 	.word	0x00001760
        /*0440*/ 	.word	0x0000000a
        /*0444*/ 	.word	0x00034830
        /*0448*/ 	.short	0x010a
        /*044a*/ 	.byte	0x3f
	.zero		1


	//   ....[25]....
        /*044c*/ 	.word	0x00006060
        /*0450*/ 	.word	0x0000000a
        /*0454*/ 	.word	0x00000000
        /*0458*/ 	.short	0x0101
        /*045a*/ 	.byte	0x3f
	.zero		1


	//   ....[26]....
        /*045c*/ 	.word	0x00007050
        /*0460*/ 	.word	0x000000ff
        /*0464*/ 	.word	0x00034830
        /*0468*/ 	.short	0x010a
        /*046a*/ 	.byte	0x06
	.zero		1


	//   ....[27]....
        /*046c*/ 	.word	0x00007090
        /*0470*/ 	.word	0x000000ff
        /*0474*/ 	.word	0x00034830
        /*0478*/ 	.short	0x010a
        /*047a*/ 	.byte	0x06
	.zero		1


	//   ....[28]....
        /*047c*/ 	.word	0x000097d0
        /*0480*/ 	.word	0x000000ff
        /*0484*/ 	.word	0x00034850
        /*0488*/ 	.short	0x010a
        /*048a*/ 	.byte	0x06
	.zero		1


	//   ....[29]....
        /*048c*/ 	.word	0x00009810
        /*0490*/ 	.word	0x000000ff
        /*0494*/ 	.word	0x00034850
        /*0498*/ 	.short	0x010a
        /*049a*/ 	.byte	0x06
	.zero		1


	//   ....[30]....
        /*049c*/ 	.word	0x0000bd50
        /*04a0*/ 	.word	0x0000000a
        /*04a4*/ 	.word	0x00000000
        /*04a8*/ 	.short	0x0101
        /*04aa*/ 	.byte	0x3f
	.zero		1


	//   ....[31]....
        /*04ac*/ 	.word	0x0000c660
        /*04b0*/ 	.word	0x00000061
        /*04b4*/ 	.word	0x00000000
        /*04b8*/ 	.short	0x0101
        /*04ba*/ 	.byte	0x3f
	.zero		1


	//   ....[32]....
        /*04bc*/ 	.word	0x0000c700
        /*04c0*/ 	.word	0x000000ff
        /*04c4*/ 	.word	0x00034850
        /*04c8*/ 	.short	0x010a
        /*04ca*/ 	.byte	0x05
	.zero		1


	//   ....[33]....
        /*04cc*/ 	.word	0x0000c740
        /*04d0*/ 	.word	0x000000ff
        /*04d4*/ 	.word	0x00034850
        /*04d8*/ 	.short	0x010a
        /*04da*/ 	.byte	0x05
	.zero		1


	//   ....[34]....
        /*04dc*/ 	.word	0x0000d530
        /*04e0*/ 	.word	0x00000003
        /*04e4*/ 	.word	0x00000000
        /*04e8*/ 	.short	0x0101
        /*04ea*/ 	.byte	0x3f
	.zero		1


	//   ....[35]....
        /*04ec*/ 	.word	0x0000db50
        /*04f0*/ 	.word	0x000000ff
        /*04f4*/ 	.word	0x00000000
        /*04f8*/ 	.short	0x0101
        /*04fa*/ 	.byte	0x07
	.zero		1


	//   ....[36]....
        /*04fc*/ 	.word	0x0000db60
        /*0500*/ 	.word	0x000000ff
        /*0504*/ 	.word	0x00000000
        /*0508*/ 	.short	0x0101
        /*050a*/ 	.byte	0x06
	.zero		1


	//   ....[37]....
        /*050c*/ 	.word	0x0000ea00
        /*0510*/ 	.word	0x00000005
        /*0514*/ 	.word	0x00034840
        /*0518*/ 	.short	0x010a
        /*051a*/ 	.byte	0x3f
	.zero		1


	//   ....[38]....
        /*051c*/ 	.word	0x0000eee0
        /*0520*/ 	.word	0x0000000a
        /*0524*/ 	.word	0x00034820
        /*0528*/ 	.short	0x010a
        /*052a*/ 	.byte	0x3f
	.zero		1


	//   ....[39]....
        /*052c*/ 	.word	0x0000f1d0
        /*0530*/ 	.word	0x00000002
        /*0534*/ 	.word	0x00034840
        /*0538*/ 	.short	0x010a
        /*053a*/ 	.byte	0x3f
	.zero		1


	//   ....[40]....
        /*053c*/ 	.word	0x0000f480
        /*0540*/ 	.word	0x00000002
        /*0544*/ 	.word	0x00034860
        /*0548*/ 	.short	0x010a
        /*054a*/ 	.byte	0x3f
	.zero		1


	//   ....[41]....
        /*054c*/ 	.word	0x0000f9b0
        /*0550*/ 	.word	0x00000002
        /*0554*/ 	.word	0x00034840
        /*0558*/ 	.short	0x010a
        /*055a*/ 	.byte	0x3f
	.zero		1


	//   ....[42]....
        /*055c*/ 	.word	0x0000fc60
        /*0560*/ 	.word	0x00000002
        /*0564*/ 	.word	0x00034860
        /*0568*/ 	.short	0x010a
        /*056a*/ 	.byte	0x3f
	.zero		1


	//   ....[43]....
        /*056c*/ 	.word	0x00010100
        /*0570*/ 	.word	0x00000002
        /*0574*/ 	.word	0x00034840
        /*0578*/ 	.short	0x010a
        /*057a*/ 	.byte	0x3f
	.zero		1


	//   ....[44]....
        /*057c*/ 	.word	0x000103b0
        /*0580*/ 	.word	0x00000002
        /*0584*/ 	.word	0x00034860
        /*0588*/ 	.short	0x010a
        /*058a*/ 	.byte	0x3f
	.zero		1


	//   ....[45]....
        /*058c*/ 	.word	0x000106f0
        /*0590*/ 	.word	0x00000002
        /*0594*/ 	.word	0x00034860
        /*0598*/ 	.short	0x010a
        /*059a*/ 	.byte	0x3f
	.zero		1


	//   ....[46]....
        /*059c*/ 	.word	0x00010ad0
        /*05a0*/ 	.word	0x00000000
        /*05a4*/ 	.word	0x00034820
        /*05a8*/ 	.short	0x010a
        /*05aa*/ 	.byte	0x3f
	.zero		1


	//   ....[47]....
        /*05ac*/ 	.word	0x00010c70
        /*05b0*/ 	.word	0x00000006
        /*05b4*/ 	.word	0x00000000
        /*05b8*/ 	.short	0x010a
        /*05ba*/ 	.byte	0x3f
	.zero		1


	//   ....[48]....
        /*05bc*/ 	.word	0x00010ce0
        /*05c0*/ 	.word	0x00000003
        /*05c4*/ 	.word	0x00000000
        /*05c8*/ 	.short	0x010a
        /*05ca*/ 	.byte	0x3f
	.zero		1


	//   ....[49]....
        /*05cc*/ 	.word	0x00010d40
        /*05d0*/ 	.word	0x00000010
        /*05d4*/ 	.word	0x00000000
        /*05d8*/ 	.short	0x010a
        /*05da*/ 	.byte	0x3f
	.zero		1


	//   ....[50]....
        /*05dc*/ 	.word	0x00010d70
        /*05e0*/ 	.word	0x00000003
        /*05e4*/ 	.word	0x00000000
        /*05e8*/ 	.short	0x010a
        /*05ea*/ 	.byte	0x3f
	.zero		1


	//   ....[51]....
        /*05ec*/ 	.word	0x00010de0
        /*05f0*/ 	.word	0x00000003
        /*05f4*/ 	.word	0x00034800
        /*05f8*/ 	.short	0x010a
        /*05fa*/ 	.byte	0x3f
	.zero		1


	//   ....[52]....
        /*05fc*/ 	.word	0x00010e30
        /*0600*/ 	.word	0x0000000a
        /*0604*/ 	.word	0x00034830
        /*0608*/ 	.short	0x010a
        /*060a*/ 	.byte	0x3f
	.zero		1


	//   ....[53]....
        /*060c*/ 	.word	0x00010e90
        /*0610*/ 	.word	0x00000014
        /*0614*/ 	.word	0x00034830
        /*0618*/ 	.short	0x010a
        /*061a*/ 	.byte	0x3f
	.zero		1


	//   ....[54]....
        /*061c*/ 	.word	0x00010ef0
        /*0620*/ 	.word	0x00000014
        /*0624*/ 	.word	0x00034850
        /*0628*/ 	.short	0x010a
        /*062a*/ 	.byte	0x3f
	.zero		1


	//   ....[55]....
        /*062c*/ 	.word	0x00010f50
        /*0630*/ 	.word	0x00000003
        /*0634*/ 	.word	0x00034850
        /*0638*/ 	.short	0x010a
        /*063a*/ 	.byte	0x3f
	.zero		1


	//   ....[56]....
        /*063c*/ 	.word	0x000110f0
        /*0640*/ 	.word	0x00000005
        /*0644*/ 	.word	0x00034840
        /*0648*/ 	.short	0x010a
        /*064a*/ 	.byte	0x3f
	.zero		1


	//   ....[57]....
        /*064c*/ 	.word	0x00011170
        /*0650*/ 	.word	0x00000007
        /*0654*/ 	.word	0x00034820
        /*0658*/ 	.short	0x010a
        /*065a*/ 	.byte	0x3f
	.zero		1


	//   ....[58]....
        /*065c*/ 	.word	0x000111c0
        /*0660*/ 	.word	0x00000002
        /*0664*/ 	.word	0x00034840
        /*0668*/ 	.short	0x010a
        /*066a*/ 	.byte	0x3f
	.zero		1


	//   ....[59]....
        /*066c*/ 	.word	0x00011210
        /*0670*/ 	.word	0x00000002
        /*0674*/ 	.word	0x00034860
        /*0678*/ 	.short	0x010a
        /*067a*/ 	.byte	0x3f
	.zero		1


	//   ....[60]....
        /*067c*/ 	.word	0x00011260
        /*0680*/ 	.word	0x00000002
        /*0684*/ 	.word	0x00034840
        /*0688*/ 	.short	0x010a
        /*068a*/ 	.byte	0x3f
	.zero		1


	//   ....[61]....
        /*068c*/ 	.word	0x000112b0
        /*0690*/ 	.word	0x00000002
        /*0694*/ 	.word	0x00034860
        /*0698*/ 	.short	0x010a
        /*069a*/ 	.byte	0x3f
	.zero		1


	//   ....[62]....
        /*069c*/ 	.word	0x00011300
        /*06a0*/ 	.word	0x00000002
        /*06a4*/ 	.word	0x00034840
        /*06a8*/ 	.short	0x010a
        /*06aa*/ 	.byte	0x3f
	.zero		1


	//   ....[63]....
        /*06ac*/ 	.word	0x00011350
        /*06b0*/ 	.word	0x00000002
        /*06b4*/ 	.word	0x00034860
        /*06b8*/ 	.short	0x010a
        /*06ba*/ 	.byte	0x3f
	.zero		1


	//   ....[64]....
        /*06bc*/ 	.word	0x000113a0
        /*06c0*/ 	.word	0x00000002
        /*06c4*/ 	.word	0x00034860
        /*06c8*/ 	.short	0x010a
        /*06ca*/ 	.byte	0x3f
	.zero		1


	//   ....[65]....
        /*06cc*/ 	.word	0x000113f0
        /*06d0*/ 	.word	0x00000000
        /*06d4*/ 	.word	0x00034820
        /*06d8*/ 	.short	0x010a
        /*06da*/ 	.byte	0x3f
	.zero		1


	//   ....[66]....
        /*06dc*/ 	.word	0x00011590
        /*06e0*/ 	.word	0x00000006
        /*06e4*/ 	.word	0x00000000
        /*06e8*/ 	.short	0x010a
        /*06ea*/ 	.byte	0x3f
	.zero		1


	//   ....[67]....
        /*06ec*/ 	.word	0x000115e0
        /*06f0*/ 	.word	0x00000003
        /*06f4*/ 	.word	0x00000000
        /*06f8*/ 	.short	0x010a
        /*06fa*/ 	.byte	0x3f
	.zero		1


	//   ....[68]....
        /*06fc*/ 	.word	0x00011630
        /*0700*/ 	.word	0x00000010
        /*0704*/ 	.word	0x00000000
        /*0708*/ 	.short	0x010a
        /*070a*/ 	.byte	0x3f
	.zero		1


	//----- nvinfo : EIATTR_NUM_MBARRIERS
	.align		4
.L_126:
        /*070c*/ 	.byte	0x03, 0x38
        /*070e*/ 	.short	0x0016


	//----- nvinfo : EIATTR_EXIT_INSTR_OFFSETS
	.align		4
        /*0710*/ 	.byte	0x04, 0x1c
        /*0712*/ 	.short	(.L_128 - .L_127)


	//   ....[0]....
.L_127:
        /*0714*/ 	.word	0x00000fa0


	//   ....[1]....
        /*0718*/ 	.word	0x0000dc20


	//   ....[2]....
        /*071c*/ 	.word	0x0000dc80


	//   ....[3]....
        /*0720*/ 	.word	0x00010dc0


	//----- nvinfo : EIATTR_MAX_THREADS
	.align		4
.L_128:
        /*0724*/ 	.byte	0x04, 0x05
        /*0726*/ 	.short	(.L_130 - .L_129)
.L_129:
        /*0728*/ 	.word	0x00000180
        /*072c*/ 	.word	0x00000001
        /*0730*/ 	.word	0x00000001


	//----- nvinfo : EIATTR_CRS_STACK_SIZE
	.align		4
.L_130:
        /*0734*/ 	.byte	0x04, 0x1e
        /*0736*/ 	.short	(.L_132 - .L_131)
.L_131:
        /*0738*/ 	.word	0x00000000


	//----- nvinfo : EIATTR_CBANK_PARAM_SIZE
	.align		4
.L_132:
        /*073c*/ 	.byte	0x03, 0x19
        /*073e*/ 	.short	0x0bf0


	//----- nvinfo : EIATTR_PARAM_CBANK
	.align		4
        /*0740*/ 	.byte	0x04, 0x0a
        /*0742*/ 	.short	(.L_134 - .L_133)
	.align		4
.L_133:
        /*0744*/ 	.word	index@(.nv.constant0._ZN7cutlass13device_kernelIN5flash11enable_sm90INS1_16FlashAttnFwdSm90INS1_25CollectiveMainloopFwdSm90ILi2EN4cute5tupleIJNS5_1CILi2EEENS7_ILi1EEES9_EEENS6_IJNS7_ILi128EEENS7_ILi176EEESB_EEELi128ENS_6half_tEfNS_4arch4Sm90ELb0ELb0ELb1ELb0ELb0ELb0ELb0ELb1ELb1ELb0ELb0ELb0EEENS1_21CollectiveEpilogueFwdINS6_IJSB_SB_SC_EEESA_SE_SG_Li256ELb0ELb0ELb0ELb0EEENS1_29StaticPersistentTileSchedulerILb0EEEEEEEEEvNT_6ParamsE)
        /*0748*/ 	.short	0x0210
        /*074a*/ 	.short	0x0bf0


	//----- nvinfo : EIATTR_SW_WAR
	.align		4
.L_134:
        /*074c*/ 	.byte	0x04, 0x36
        /*074e*/ 	.short	(.L_136 - .L_135)
.L_135:
        /*0750*/ 	.word	0x00000008
.L_136:


//--------------------- .nv.info._ZN7cutlass13device_kernelIN5flash11enable_sm90INS1_16FlashAttnFwdSm90INS1_25CollectiveMainloopFwdSm90ILi2EN4cute5tupleIJNS5_1CILi1EEES8_S8_EEENS6_IJNS7_ILi128EEENS7_ILi176EEESA_EEELi128ENS_6half_tEfNS_4arch4Sm90ELb0ELb0ELb1ELb1ELb0ELb0ELb0ELb1ELb1ELb0ELb0ELb0EEENS1_21CollectiveEpilogueFwdINS6_IJSA_SA_SB_EEES9_SD_SF_Li256ELb1ELb0ELb0ELb0EEENS1_36VarlenDynamicPersistentTileSchedulerILi128ELi176ELi256ELi32ELb0ELb0ELb1ELb0ELb1ELb1EEEEEEEEEvNT_6ParamsE --------------------------
	.section	.nv.info._ZN7cutlass13device_kernelIN5flash11enable_sm90INS1_16FlashAttnFwdSm90INS1_25CollectiveMainloopFwdSm90ILi2EN4cute5tupleIJNS5_1CILi1EEES8_S8_EEENS6_IJNS7_ILi128EEENS7_ILi176EEESA_EEELi128ENS_6half_tEfNS_4arch4Sm90ELb0ELb0ELb1ELb1ELb0ELb0ELb0ELb1ELb1ELb0ELb0ELb0EEENS1_21CollectiveEpilogueFwdINS6_IJSA_SA_SB_EEES9_SD_SF_Li256ELb1ELb0ELb0ELb0EEENS1_36VarlenDynamicPersistentTileSchedulerILi128ELi176ELi256ELi32ELb0ELb0ELb1ELb0ELb1ELb1EEEEEEEEEvNT_6ParamsE,"",@"SHT_CUDA_INFO"
	.sectionflags	@""
	.align	4


	//----- nvinfo : EIATTR_CUDA_API_VERSION
	.align		4
        /*0000*/ 	.byte	0x04, 0x37
        /*0002*/ 	.short	(.L_138 - .L_137)
.L_137:
        /*0004*/ 	.word	0x00000082


	//----- nvinfo : EIATTR_KPARAM_INFO
	.align		4
.L_138:
        /*0008*/ 	.byte	0x04, 0x17
        /*000a*/ 	.short	(.L_140 - .L_139)
.L_139:
        /*000c*/ 	.word	0x00000000
        /*0010*/ 	.short	0x0000
        /*0012*/ 	.short	0x0070
        /*0014*/ 	.byte	0x00, 0xf0, 0x01, 0x28


	//----- nvinfo : EIATTR_SPARSE_MMA_MASK
	.align		4
.L_140:
        /*0018*/ 	.byte	0x03, 0x50
        /*001a*/ 	.short	0x0000


	//----- nvinfo : EIATTR_MAXREG_COUNT
	.align		4
        /*001c*/ 	.byte	0x03, 0x1b
        /*001e*/ 	.short	0x00a8


	//----- nvinfo : EIATTR_NUM_BARRIERS
	.align		4
        /*0020*/ 	.byte	0x02, 0x4c
        /*0022*/ 	.byte	0x10
	.zero		1


	//----- nvinfo : EIATTR_EXTERNS
	.align		4
        /*0024*/ 	.byte	0x04, 0x0f
        /*0026*/ 	.short	(.L_142 - .L_141)


	//   ....[0]....
	.align		4
.L_141:
        /*0028*/ 	.word	index@(__assertfail)


	//----- nvinfo : EIATTR_ANNOTATIONS
	.align		4
.L_142:
        /*002c*/ 	.byte	0x04, 0x55
        /*002e*/ 	.short	(.L_144 - .L_143)


	//   ....[0]....
.L_143:
        /* <DEDUP_REMOVED lines=38> */
        /*0284*/ 	.byte	0x40, 0x3a, 0x01, 0x00, 0x01, 0x00, 0x00, 0x00, 0x50, 0x3b, 0x01, 0x00


	//----- nvinfo : EIATTR_MERCURY_ISA_VERSION
	.align		4
.L_144:
        /*0290*/ 	.byte	0x03, 0x5f
        /*0292*/ 	.short	0x0101


	//----- nvinfo : EIATTR_UNUSED_LOAD_BYTE_OFFSET
	.align		4
        /*0294*/ 	.byte	0x04, 0x44
        /*0296*/ 	.short	(.L_146 - .L_145)


	//   ....[0]....
.L_145:
        /*0298*/ 	.word	0x00000a50
        /*029c*/ 	.word	0x0000fff0


	//   ....[1]....
        /*02a0*/ 	.word	0x0000d300
        /*02a4*/ 	.word	0x0000fff0


	//----- nvinfo : EIATTR_INT_WARP_WIDE_INSTR_OFFSETS
	.align		4
.L_146:
        /*02a8*/ 	.byte	0x04, 0x31
        /*02aa*/ 	.short	(.L_148 - .L_147)


	//   ....[0]....
.L_147:
        /*02ac*/ 	.word	0x00000150


	//   ....[1]....
        /*02b0*/ 	.word	0x000001f0


	//   ....[2]....
        /*02b4*/ 	.word	0x00000260


	//   ....[3]....
        /*02b8*/ 	.word	0x00010090


	//   ....[4]....
        /*02bc*/ 	.word	0x00010130


	//   ....[5]....
        /*02c0*/ 	.word	0x000105c0


	//   ....[6]....
        /*02c4*/ 	.word	0x000105f0


	//   ....[7]....
        /*02c8*/ 	.word	0x00010800


	//   ....[8]....
        /*02cc*/ 	.word	0x000129b0


	//   ....[9]....
        /*02d0*/ 	.word	0x00012a50


	//----- nvinfo : EIATTR_COOP_GROUP_MASK_REGIDS
	.align		4
.L_148:
        /*02d4*/ 	.byte	0x04, 0x29
        /*02d6*/ 	.short	(.L_150 - .L_149)


	//   ....[0]....
.L_149:
        /*02d8*/ 	.word	0xffffffff


	//   ....[1]....
        /*02dc*/ 	.word	0xffffffff


	//   ....[2]....
        /*02e0*/ 	.word	0xffffffff


	//   ....[3]....
        /*02e4*/ 	.word	0xffffffff


	//   ....[4]....
        /*02e8*/ 	.word	0xffffffff


	//   ....[5]....
        /*02ec*/ 	.word	0xffffffff


	//   ....[6]....
        /*02f0*/ 	.word	0xffffffff


	//   ....[7]....
        /*02f4*/ 	.word	0xffffffff


	//   ....[8]....
        /*02f8*/ 	.word	0xffffffff


	//   ....[9]....
        /*02fc*/ 	.word	0xffffffff


	//   ....[10]....
        /*0300*/ 	.word	0xffffffff


	//   ....[11]....
        /*0304*/ 	.word	0xffffffff


	//   ....[12]....
        /*0308*/ 	.word	0xffffffff


	//   ....[13]....
        /*030c*/ 	.word	0xffffffff


	//   ....[14]....
        /*0310*/ 	.word	0xffffffff


	//   ....[15]....
        /*0314*/ 	.word	0xffffffff


	//   ....[16]....
        /*0318*/ 	.word	0xffffffff


	//   ....[17]....
        /*031c*/ 	.word	0xffffffff


	//   ....[18]....
        /*0320*/ 	.word	0xffffffff


	//   ....[19]....
        /*0324*/ 	.word	0xffffffff


	//   ....[20]....
        /*0328*/ 	.word	0xffffffff


	//   ....[21]....
        /*032c*/ 	.word	0xffffffff


	//   ....[22]....
        /*0330*/ 	.word	0xffffffff


	//   ....[23]....
        /*0334*/ 	.word	0xffffffff


	//   ....[24]....
        /*0338*/ 	.word	0xffffffff


	//   ....[25]....
        /*033c*/ 	.word	0xffffffff


	//   ....[26]....
        /*0340*/ 	.word	0xffffffff


	//   ....[27]....
        /*0344*/ 	.word	0xffffffff


	//   ....[28]....
        /*0348*/ 	.word	0xffffffff


	//   ....[29]....
        /*034c*/ 	.word	0xffffffff


	//   ....[30]....
        /*0350*/ 	.word	0xffffffff


	//   ....[31]....
        /*0354*/ 	.word	0xffffffff


	//   ....[32]....
        /*0358*/ 	.word	0xffffffff


	//   ....[33]....
        /*035c*/ 	.word	0xffffffff


	//   ....[34]....
        /*0360*/ 	.word	0xffffffff


	//   ....[35]....
        /*0364*/ 	.word	0xffffffff


	//   ....[36]....
        /*0368*/ 	.word	0xffffffff


	//   ....[37]....
        /*036c*/ 	.word	0xffffffff


	//   ....[38]....
        /*0370*/ 	.word	0xffffffff


	//   ....[39]....
        /*0374*/ 	.word	0xffffffff


	//   ....[40]....
        /*0378*/ 	.word	0xffffffff


	//   ....[41]....
        /*037c*/ 	.word	0xffffffff


	//   ....[42]....
        /*0380*/ 	.word	0xffffffff


	//   ....[43]....
        /*0384*/ 	.word	0xffffffff


	//   ....[44]....
        /*0388*/ 	.word	0xffffffff


	//   ....[45]....
        /*038c*/ 	.word	0xffffffff


	//   ....[46]....
        /*0390*/ 	.word	0xffffffff


	//   ....[47]....
        /*0394*/ 	.word	0xffffffff


	//   ....[48]....
        /*0398*/ 	.word	0xffffffff


	//   ....[49]....
        /*039c*/ 	.word	0xffffffff


	//   ....[50]....
        /*03a0*/ 	.word	0xffffffff


	//   ....[51]....
        /*03a4*/ 	.word	0xffffffff


	//   ....[52]....
        /*03a8*/ 	.word	0xffffffff


	//   ....[53]....
        /*03ac*/ 	.word	0xffffffff


	//   ....[54]....
        /*03b0*/ 	.word	0x0500000f


	//   ....[55]....
        /*03b4*/ 	.word	0x0500000f


	//   ....[56]....
        /*03b8*/ 	.word	0x0500000f


	//   ....[57]....
        /*03bc*/ 	.word	0x0500000f


	//   ....[58]....
        /*03c0*/ 	.word	0x0500000f


	//   ....[59]....
        /*03c4*/ 	.word	0x0500000f


	//   ....[60]....
        /*03c8*/ 	.word	0x0500000f


	//   ....[61]....
        /*03cc*/ 	.word	0x0500000f


	//   ....[62]....
        /*03d0*/ 	.word	0x0500000f


	//   ....[63]....
        /*03d4*/ 	.word	0x0500000f


	//   ....[64]....
        /*03d8*/ 	.word	0x0500000f


	//   ....[65]....
        /*03dc*/ 	.word	0x0500000f


	//   ....[66]....
        /*03e0*/ 	.word	0x0500000f


	//   ....[67]....
        /*03e4*/ 	.word	0x0500000f


	//   ....[68]....
        /*03e8*/ 	.word	0x0500000f


	//   ....[69]....
        /*03ec*/ 	.word	0x0500000f


	//   ....[70]....
        /*03f0*/ 	.word	0x0500000f


	//   ....[71]....
        /*03f4*/ 	.word	0x0500000f


	//   ....[72]....
        /*03f8*/ 	.word	0x0500000f


	//----- nvinfo : EIATTR_COOP_GROUP_INSTR_OFFSETS
	.align		4
.L_150:
        /*03fc*/ 	.byte	0x04, 0x28
        /*03fe*/ 	.short	(.L_152 - .L_151)


	//   ....[0]....
.L_151:
        /*0400*/ 	.word	0x00000060


	//   ....[1]....
        /*0404*/ 	.word	0x00000160


	//   ....[2]....
        /*0408*/ 	.word	0x00000210


	//   ....[3]....
        /*040c*/ 	.word	0x000003d0


	//   ....[4]....
        /*0410*/ 	.word	0x00000530


	//   ....[5]....
        /*0414*/ 	.word	0x00000650


	//   ....[6]....
        /*0418*/ 	.word	0x000007b0


	//   ....[7]....
        /*041c*/ 	.word	0x000012c0


	//   ....[8]....
        /*0420*/ 	.word	0x00005470


	//   ....[9]....
        /*0424*/ 	.word	0x00005500


	//   ....[10]....
        /*0428*/ 	.word	0x000057e0


	//   ....[11]....
        /*042c*/ 	.word	0x000059b0


	//   ....[12]....
        /*0430*/ 	.word	0x0000a700


	//   ....[13]....
        /*0434*/ 	.word	0x0000a750


	//   ....[14]....
        /*0438*/ 	.word	0x0000b280


	//   ....[15]....
        /*043c*/ 	.word	0x0000b330


	//   ....[16]....
        /*0440*/ 	.word	0x0000c7b0


	//   ....[17]....
        /*0444*/ 	.word	0x0000c810


	//   ....[18]....
        /*0448*/ 	.word	0x0000cd00


	//   ....[19]....
        /*044c*/ 	.word	0x0000cd10


	//   ....[20]....
        /*0450*/ 	.word	0x0000f1b0


	//   ....[21]....
        /*0454*/ 	.word	0x0000f350


	//   ....[22]....
        /*0458*/ 	.word	0x0000f380


	//   ....[23]....
        /*045c*/ 	.word	0x0000f3c0


	//   ....[24]....
        /*0460*/ 	.word	0x0000f420


	//   ....[25]....
        /*0464*/ 	.word	0x0000f480


	//   ....[26]....
        /*0468*/ 	.word	0x0000f4c0


	//   ....[27]....
        /*046c*/ 	.word	0x0000f680


	//   ....[28]....
        /*0470*/ 	.word	0x0000f6e0


	//   ....[29]....
        /*0474*/ 	.word	0x0000f720


	//   ....[30]....
        /*0478*/ 	.word	0x0000f760


	//   ....[31]....
        /*047c*/ 	.word	0x0000f790


	//   ....[32]....
        /*0480*/ 	.word	0x0000f7c0


	//   ....[33]....
        /*0484*/ 	.word	0x0000f850


	//   ....[34]....
        /*0488*/ 	.word	0x0000f880


	//   ....[35]....
        /*048c*/ 	.word	0x0000f910


	//   ....[36]....
        /*0490*/ 	.word	0x00012e70


	//   ....[37]....
        /*0494*/ 	.word	0x00012e80


	//   ....[38]....
        /*0498*/ 	.word	0x00012fa0


	//   ....[39]....
        /*049c*/ 	.word	0x00013000


	//   ....[40]....
        /*04a0*/ 	.word	0x00013040


	//   ....[41]....
        /*04a4*/ 	.word	0x00013080


	//   ....[42]....
        /*04a8*/ 	.word	0x000130b0


	//   ....[43]....
        /*04ac*/ 	.word	0x000130e0


	//   ....[44]....
        /*04b0*/ 	.word	0x00013280


	//   ....[45]....
        /*04b4*/ 	.word	0x000132e0


	//   ....[46]....
        /*04b8*/ 	.word	0x00013320


	//   ....[47]....
        /*04bc*/ 	.word	0x00013360


	//   ....[48]....
        /*04c0*/ 	.word	0x00013390


	//   ....[49]....
        /*04c4*/ 	.word	0x000133c0


	//   ....[50]....
        /*04c8*/ 	.word	0x00013480


	//   ....[51]....
        /*04cc*/ 	.word	0x000134a0


	//   ....[52]....
        /*04d0*/ 	.word	0x00013510


	//   ....[53]....
        /*04d4*/ 	.word	0x00013960


	//   ....[54]....
        /*04d8*/ 	.word	0x00013e40


	//   ....[55]....
        /*04dc*/ 	.word	0x00014260


	//   ....[56]....
        /*04e0*/ 	.word	0x000142f0


	//   ....[57]....
        /*04e4*/ 	.word	0x00014390


	//   ....[58]....
        /*04e8*/ 	.word	0x00014440


	//   ....[59]....
        /*04ec*/ 	.word	0x000144c0


	//   ....[60]....
        /*04f0*/ 	.word	0x00014540


	//   ....[61]....
        /*04f4*/ 	.word	0x000145c0


	//   ....[62]....
        /*04f8*/ 	.word	0x00014640


	//   ....[63]....
        /*04fc*/ 	.word	0x000146d0


	//   ....[64]....
        /*0500*/ 	.word	0x00014780


	//   ....[65]....
        /*0504*/ 	.word	0x00014800


	//   ....[66]....
        /*0508*/ 	.word	0x00014880


	//   ....[67]....
        /*050c*/ 	.word	0x00014900


	//   ....[68]....
        /*0510*/ 	.word	0x00014980


	//   ....[69]....
        /*0514*/ 	.word	0x000149f0


	//   ....[70]....
        /*0518*/ 	.word	0x00014a90


	//   ....[71]....
        /*051c*/ 	.word	0x00014b20


	//   ....[72]....
        /*0520*/ 	.word	0x00014c40


	//----- nvinfo : EIATTR_REG_RECONFIG
	.align		4
.L_152:
        /*0524*/ 	.byte	0x01, 0x54
	.zero		2


	//----- nvinfo : EIATTR_SYSCALL_OFFSETS
	.align		4
        /*0528*/ 	.byte	0x04, 0x46
        /*052a*/ 	.short	(.L_154 - .L_153)


	//   ....[0]....
.L_153:
        /*052c*/ 	.word	0x000014a0


	//   ....[1]....
        /*0530*/ 	.word	0x000102c0


	//   ....[2]....
        /*0534*/ 	.word	0x00010400


	//   ....[3]....
        /*0538*/ 	.word	0x00010500


	//----- nvinfo : EIATTR_MBARRIER_INSTR_OFFSETS
	.align		4
.L_154:
        /*053c*/ 	.byte	0x04, 0x39
        /*053e*/ 	.short	(.L_156 - .L_155)


	//   ....[0]....
.L_155:
        /*0540*/ 	.word	0x00000280
        /*0544*/ 	.word	0x000000ff
        /*0548*/ 	.word	0x00034800
        /*054c*/ 	.short	0x0100
        /*054e*/ 	.byte	0x08
	.zero		1


	//   ....[1]....
        /*0550*/ 	.word	0x00000290
        /*0554*/ 	.word	0x000000ff
        /*0558*/ 	.word	0x00034820
        /*055c*/ 	.short	0x0100
        /*055e*/ 	.byte	0x08
	.zero		1


	//   ....[2]....
        /*0560*/ 	.word	0x00000380
        /*0564*/ 	.word	0x000000ff
        /*0568*/ 	.word	0x00034830
        /*056c*/ 	.short	0x0100
        /*056e*/ 	.byte	0x08
	.zero		1


	//   ....[3]....
        /*0570*/ 	.word	0x00000390
        /*0574*/ 	.word	0x000000ff
        /*0578*/ 	.word	0x00034840
        /*057c*/ 	.short	0x0100
        /*057e*/ 	.byte	0x08
	.zero		1


	//   ....[4]....
        /*0580*/ 	.word	0x000003a0
        /*0584*/ 	.word	0x000000ff
        /*0588*/ 	.word	0x00034838
        /*058c*/ 	.short	0x0100
        /*058e*/ 	.byte	0x08
	.zero		1


	//   ....[5]....
        /*0590*/ 	.word	0x000003b0
        /*0594*/ 	.word	0x000000ff
        /*0598*/ 	.word	0x00034848
        /*059c*/ 	.short	0x0100
        /*059e*/ 	.byte	0x08
	.zero		1


	//   ....[6]....
        /*05a0*/ 	.word	0x000004e0
        /*05a4*/ 	.word	0x000000ff
        /*05a8*/ 	.word	0x00034850
        /*05ac*/ 	.short	0x0100
        /*05ae*/ 	.byte	0x08
	.zero		1


	//   ....[7]....
        /*05b0*/ 	.word	0x000004f0
        /*05b4*/ 	.word	0x000000ff
        /*05b8*/ 	.word	0x00034860
        /*05bc*/ 	.short	0x0100
        /*05be*/ 	.byte	0x08
	.zero		1


	//   ....[8]....
        /*05c0*/ 	.word	0x00000500
        /*05c4*/ 	.word	0x000000ff
        /*05c8*/ 	.word	0x00034858
        /*05cc*/ 	.short	0x0100
        /*05ce*/ 	.byte	0x08
	.zero		1


	//   ....[9]....
        /*05d0*/ 	.word	0x00000510
        /*05d4*/ 	.word	0x000000ff
        /*05d8*/ 	.word	0x00034868
        /*05dc*/ 	.short	0x0100
        /*05de*/ 	.byte	0x08
	.zero		1


	//   ....[10]....
        /*05e0*/ 	.word	0x00000600
        /*05e4*/ 	.word	0x000000ff
        /*05e8*/ 	.word	0x00034870
        /*05ec*/ 	.short	0x0100
        /*05ee*/ 	.byte	0x06
	.zero		1


	//   ....[11]....
        /*05f0*/ 	.word	0x00000610
        /*05f4*/ 	.word	0x000000ff
        /*05f8*/ 	.word	0x00034880
        /*05fc*/ 	.short	0x0100
        /*05fe*/ 	.byte	0x06
	.zero		1


	//   ....[12]....
        /*0600*/ 	.word	0x00000620
        /*0604*/ 	.word	0x000000ff
        /*0608*/ 	.word	0x00034878
        /*060c*/ 	.short	0x0100
        /*060e*/ 	.byte	0x06
	.zero		1


	//   ....[13]....
        /*0610*/ 	.word	0x00000630
        /*0614*/ 	.word	0x000000ff
        /*0618*/ 	.word	0x00034888
        /*061c*/ 	.short	0x0100
        /*061e*/ 	.byte	0x06
	.zero		1


	//   ....[14]....
        /*0620*/ 	.word	0x00000760
        /*0624*/ 	.word	0x000000ff
        /*0628*/ 	.word	0x00034890
        /*062c*/ 	.short	0x0100
        /*062e*/ 	.byte	0x08
	.zero		1


	//   ....[15]....
        /*0630*/ 	.word	0x00000770
        /*0634*/ 	.word	0x000000ff
        /*0638*/ 	.word	0x000348a0
        /*063c*/ 	.short	0x0100
        /*063e*/ 	.byte	0x08
	.zero		1


	//   ....[16]....
        /*0640*/ 	.word	0x00000780
        /*0644*/ 	.word	0x000000ff
        /*0648*/ 	.word	0x00034898
        /*064c*/ 	.short	0x0100
        /*064e*/ 	.byte	0x08
	.zero		1


	//   ....[17]....
        /*0650*/ 	.word	0x00000790
        /*0654*/ 	.word	0x000000ff
        /*0658*/ 	.word	0x000348a8
        /*065c*/ 	.short	0x0100
        /*065e*/ 	.byte	0x08
	.zero		1


	//   ....[18]....
        /*0660*/ 	.word	0x000008c0
        /*0664*/ 	.word	0x000000ff
        /*0668*/ 	.word	0x000348b0
        /*066c*/ 	.short	0x0100
        /*066e*/ 	.byte	0x08
	.zero		1


	//   ....[19]....
        /*0670*/ 	.word	0x000008d0
        /*0674*/ 	.word	0x000000ff
        /*0678*/ 	.word	0x000348c0
        /*067c*/ 	.short	0x0100
        /*067e*/ 	.byte	0x08
	.zero		1


	//   ....[20]....
        /*0680*/ 	.word	0x000008e0
        /*0684*/ 	.word	0x000000ff
        /*0688*/ 	.word	0x000348b8
        /*068c*/ 	.short	0x0100
        /*068e*/ 	.byte	0x08
	.zero		1


	//   ....[21]....
        /*0690*/ 	.word	0x000008f0
        /*0694*/ 	.word	0x000000ff
        /*0698*/ 	.word	0x000348c8
        /*069c*/ 	.short	0x0100
        /*069e*/ 	.byte	0x08
	.zero		1


	//   ....[22]....
        /*06a0*/ 	.word	0x00001550
        /*06a4*/ 	.word	0x00000000
        /*06a8*/ 	.word	0x00034800
        /*06ac*/ 	.short	0x010a
        /*06ae*/ 	.byte	0x3f
	.zero		1


	//   ....[23]....
        /*06b0*/ 	.word	0x000015c0
        /*06b4*/ 	.word	0x0000000a
        /*06b8*/ 	.word	0x00034830
        /*06bc*/ 	.short	0x010a
        /*06be*/ 	.byte	0x3f
	.zero		1


	//   ....[24]....
        /*06c0*/ 	.word	0x00001630
        /*06c4*/ 	.word	0x0000000a
        /*06c8*/ 	.word	0x00034830
        /*06cc*/ 	.short	0x010a
        /*06ce*/ 	.byte	0x3f
	.zero		1


	//   ....[25]....
        /*06d0*/ 	.word	0x00006360
        /*06d4*/ 	.word	0x0000000b
        /*06d8*/ 	.word	0x00000000
        /*06dc*/ 	.short	0x0101
        /*06de*/ 	.byte	0x3f
	.zero		1


	//   ....[26]....
        /*06e0*/ 	.word	0x00007110
        /*06e4*/ 	.word	0x00000000
        /*06e8*/ 	.word	0x00034830
        /*06ec*/ 	.short	0x010a
        /*06ee*/ 	.byte	0x3f
	.zero		1


	//   ....[27]....
        /*06f0*/ 	.word	0x00007150
        /*06f4*/ 	.word	0x00000000
        /*06f8*/ 	.word	0x00034830
        /*06fc*/ 	.short	0x010a
        /*06fe*/ 	.byte	0x3f
	.zero		1


	//   ....[28]....
        /*0700*/ 	.word	0x00009830
        /*0704*/ 	.word	0x000000ff
        /*0708*/ 	.word	0x00034850
        /*070c*/ 	.short	0x010a
        /*070e*/ 	.byte	0x06
	.zero		1


	//   ....[29]....
        /*0710*/ 	.word	0x00009870
        /*0714*/ 	.word	0x000000ff
        /*0718*/ 	.word	0x00034850
        /*071c*/ 	.short	0x010a
        /*071e*/ 	.byte	0x06
	.zero		1


	//   ....[30]....
        /*0720*/ 	.word	0x0000b900
        /*0724*/ 	.word	0x00000080
        /*0728*/ 	.word	0x00000000
        /*072c*/ 	.short	0x0101
        /*072e*/ 	.byte	0x3f
	.zero		1


	//   ....[31]....
        /*0730*/ 	.word	0x0000b990
        /*0734*/ 	.word	0x00000082
        /*0738*/ 	.word	0x00000000
        /*073c*/ 	.short	0x0101
        /*073e*/ 	.byte	0x3f
	.zero		1


	//   ....[32]....
        /*0740*/ 	.word	0x0000c710
        /*0744*/ 	.word	0x00000008
        /*0748*/ 	.word	0x00034850
        /*074c*/ 	.short	0x010a
        /*074e*/ 	.byte	0x3f
	.zero		1


	//   ....[33]....
        /*0750*/ 	.word	0x0000c750
        /*0754*/ 	.word	0x00000008
        /*0758*/ 	.word	0x00034850
        /*075c*/ 	.short	0x010a
        /*075e*/ 	.byte	0x3f
	.zero		1


	//   ....[34]....
        /*0760*/ 	.word	0x0000cfe0
        /*0764*/ 	.word	0x00000007
        /*0768*/ 	.word	0x00000000
        /*076c*/ 	.short	0x0101
        /*076e*/ 	.byte	0x3f
	.zero		1


	//   ....[35]....
        /*0770*/ 	.word	0x0000e120
        /*0774*/ 	.word	0x00000000
        /*0778*/ 	.word	0x00000000
        /*077c*/ 	.short	0x0101
        /*077e*/ 	.byte	0x3f
	.zero		1


	//   ....[36]....
        /*0780*/ 	.word	0x00010b70
        /*0784*/ 	.word	0x00000008
        /*0788*/ 	.word	0x00034840
        /*078c*/ 	.short	0x010a
        /*078e*/ 	.byte	0x3f
	.zero		1


	//   ....[37]....
        /*0790*/ 	.word	0x00011040
        /*0794*/ 	.word	0x00000009
        /*0798*/ 	.word	0x00034820
        /*079c*/ 	.short	0x010a
        /*079e*/ 	.byte	0x3f
	.zero		1


	//   ....[38]....
        /*07a0*/ 	.word	0x00011390
        /*07a4*/ 	.word	0x00000002
        /*07a8*/ 	.word	0x00034840
        /*07ac*/ 	.short	0x010a
        /*07ae*/ 	.byte	0x3f
	.zero		1


	//   ....[39]....
        /*07b0*/ 	.word	0x00011650
        /*07b4*/ 	.word	0x00000003
        /*07b8*/ 	.word	0x00000060
        /*07bc*/ 	.short	0x010a
        /*07be*/ 	.byte	0x3f
	.zero		1


	//   ....[40]....
        /*07c0*/ 	.word	0x00011c30
        /*07c4*/ 	.word	0x00000002
        /*07c8*/ 	.word	0x00034840
        /*07cc*/ 	.short	0x010a
        /*07ce*/ 	.byte	0x3f
	.zero		1


	//   ....[41]....
        /*07d0*/ 	.word	0x00011ef0
        /*07d4*/ 	.word	0x00000002
        /*07d8*/ 	.word	0x00000060
        /*07dc*/ 	.short	0x010a
        /*07de*/ 	.byte	0x3f
	.zero		1


	//   ....[42]....
        /*07e0*/ 	.word	0x000123d0
        /*07e4*/ 	.word	0x00000002
        /*07e8*/ 	.word	0x00034840
        /*07ec*/ 	.short	0x010a
        /*07ee*/ 	.byte	0x3f
	.zero		1


	//   ....[43]....
        /*07f0*/ 	.word	0x00012690
        /*07f4*/ 	.word	0x00000002
        /*07f8*/ 	.word	0x00000060
        /*07fc*/ 	.short	0x010a
        /*07fe*/ 	.byte	0x3f
	.zero		1


	//   ....[44]....
        /*0800*/ 	.word	0x00012b10
        /*0804*/ 	.word	0x00000003
        /*0808*/ 	.word	0x00034860
        /*080c*/ 	.short	0x010a
        /*080e*/ 	.byte	0x3f
	.zero		1


	//   ....[45]....
        /*0810*/ 	.word	0x000138e0
        /*0814*/ 	.word	0x00000000
        /*0818*/ 	.word	0x00034820
        /*081c*/ 	.short	0x010a
        /*081e*/ 	.byte	0x3f
	.zero		1


	//   ....[46]....
        /*0820*/ 	.word	0x00013aa0
        /*0824*/ 	.word	0x00000006
        /*0828*/ 	.word	0x00000000
        /*082c*/ 	.short	0x010a
        /*082e*/ 	.byte	0x3f
	.zero		1


	//   ....[47]....
        /*0830*/ 	.word	0x00013b10
        /*0834*/ 	.word	0x00000007
        /*0838*/ 	.word	0x00000000
        /*083c*/ 	.short	0x010a
        /*083e*/ 	.byte	0x3f
	.zero		1


	//   ....[48]....
        /*0840*/ 	.word	0x00013b80
        /*0844*/ 	.word	0x00000004
        /*0848*/ 	.word	0x00000000
        /*084c*/ 	.short	0x010a
        /*084e*/ 	.byte	0x3f
	.zero		1


	//   ....[49]....
        /*0850*/ 	.word	0x00013bb0
        /*0854*/ 	.word	0x00000003
        /*0858*/ 	.word	0x00000000
        /*085c*/ 	.short	0x010a
        /*085e*/ 	.byte	0x3f
	.zero		1


	//   ....[50]....
        /*0860*/ 	.word	0x00013c10
        /*0864*/ 	.word	0x00000000
        /*0868*/ 	.word	0x00034800
        /*086c*/ 	.short	0x010a
        /*086e*/ 	.byte	0x3f
	.zero		1


	//   ....[51]....
        /*0870*/ 	.word	0x00013c60
        /*0874*/ 	.word	0x0000000a
        /*0878*/ 	.word	0x00034830
        /*087c*/ 	.short	0x010a
        /*087e*/ 	.byte	0x3f
	.zero		1


	//   ....[52]....
        /*0880*/ 	.word	0x00013cb0
        /*0884*/ 	.word	0x00000000
        /*0888*/ 	.word	0x00034830
        /*088c*/ 	.short	0x010a
        /*088e*/ 	.byte	0x3f
	.zero		1


	//   ....[53]....
        /*0890*/ 	.word	0x00013d10
        /*0894*/ 	.word	0x0000000f
        /*0898*/ 	.word	0x00034850
        /*089c*/ 	.short	0x010a
        /*089e*/ 	.byte	0x3f
	.zero		1


	//   ....[54]....
        /*08a0*/ 	.word	0x00013d60
        /*08a4*/ 	.word	0x00000008
        /*08a8*/ 	.word	0x00034850
        /*08ac*/ 	.short	0x010a
        /*08ae*/ 	.byte	0x3f
	.zero		1


	//   ....[55]....
        /*08b0*/ 	.word	0x00013f00
        /*08b4*/ 	.word	0x00000008
        /*08b8*/ 	.word	0x00034840
        /*08bc*/ 	.short	0x010a
        /*08be*/ 	.byte	0x3f
	.zero		1


	//   ....[56]....
        /*08c0*/ 	.word	0x00013f80
        /*08c4*/ 	.word	0x00000008
        /*08c8*/ 	.word	0x00034820
        /*08cc*/ 	.short	0x010a
        /*08ce*/ 	.byte	0x3f
	.zero		1


	//   ....[57]....
        /*08d0*/ 	.word	0x00013fd0
        /*08d4*/ 	.word	0x00000002
        /*08d8*/ 	.word	0x00034840
        /*08dc*/ 	.short	0x010a
        /*08de*/ 	.byte	0x3f
	.zero		1


	//   ....[58]....
        /*08e0*/ 	.word	0x00014020
        /*08e4*/ 	.word	0x00000003
        /*08e8*/ 	.word	0x00000060
        /*08ec*/ 	.short	0x010a
        /*08ee*/ 	.byte	0x3f
	.zero		1


	//   ....[59]....
        /*08f0*/ 	.word	0x00014070
        /*08f4*/ 	.word	0x00000002
        /*08f8*/ 	.word	0x00034840
        /*08fc*/ 	.short	0x010a
        /*08fe*/ 	.byte	0x3f
	.zero		1


	//   ....[60]....
        /*0900*/ 	.word	0x000140c0
        /*0904*/ 	.word	0x00000002
        /*0908*/ 	.word	0x00000060
        /*090c*/ 	.short	0x010a
        /*090e*/ 	.byte	0x3f
	.zero		1


	//   ....[61]....
        /*0910*/ 	.word	0x00014110
        /*0914*/ 	.word	0x00000002
        /*0918*/ 	.word	0x00034840
        /*091c*/ 	.short	0x010a
        /*091e*/ 	.byte	0x3f
	.zero		1


	//   ....[62]....
        /*0920*/ 	.word	0x00014160
        /*0924*/ 	.word	0x00000002
        /*0928*/ 	.word	0x00000060
        /*092c*/ 	.short	0x010a
        /*092e*/ 	.byte	0x3f
	.zero		1


	//   ....[63]....
        /*0930*/ 	.word	0x000141b0
        /*0934*/ 	.word	0x00000003
        /*0938*/ 	.word	0x00034860
        /*093c*/ 	.short	0x010a
        /*093e*/ 	.byte	0x3f
	.zero		1


	//   ....[64]....
        /*0940*/ 	.word	0x00014b60
        /*0944*/ 	.word	0x00000000
        /*0948*/ 	.word	0x00034820
        /*094c*/ 	.short	0x010a
        /*094e*/ 	.byte	0x3f
	.zero		1


	//   ....[65]....
        /*0950*/ 	.word	0x00014d00
        /*0954*/ 	.word	0x00000006
        /*0958*/ 	.word	0x00000000
        /*095c*/ 	.short	0x010a
        /*095e*/ 	.byte	0x3f
	.zero		1


	//   ....[66]....
        /*0960*/ 	.word	0x00014d50
        /*0964*/ 	.word	0x00000007
        /*0968*/ 	.word	0x00000000
        /*096c*/ 	.short	0x010a
        /*096e*/ 	.byte	0x3f
	.zero		1


	//   ....[67]....
        /*0970*/ 	.word	0x00014da0
        /*0974*/ 	.word	0x00000004
        /*0978*/ 	.word	0x00000000
        /*097c*/ 	.short	0x010a
        /*097e*/ 	.byte	0x3f
	.zero		1


	//----- nvinfo : EIATTR_NUM_MBARRIERS
	.align		4
.L_156:
        /*0980*/ 	.byte	0x03, 0x38
        /*0982*/ 	.short	0x0016


	//----- nvinfo : EIATTR_EXIT_INSTR_OFFSETS
	.align		4
        /*0984*/ 	.byte	0x04, 0x1c
        /*0986*/ 	.short	(.L_158 - .L_157)


	//   ....[0]....
.L_157:
        /*0988*/ 	.word	0x00000a90


	//   ....[1]....
        /*098c*/ 	.word	0x0000f170


	//   ....[2]....
        /*0990*/ 	.word	0x0000f1d0


	//   ....[3]....
        /*0994*/ 	.word	0x00013c00


	//----- nvinfo : EIATTR_MAX_THREADS
	.align		4
.L_158:
        /*0998*/ 	.byte	0x04, 0x05
        /*099a*/ 	.short	(.L_160 - .L_159)
.L_159:
        /*099c*/ 	.word	0x00000180
        /*09a0*/ 	.word	0x00000001
        /*09a4*/ 	.word	0x00000001


	//----- nvinfo : EIATTR_CRS_STACK_SIZE
	.align		4
.L_160:
        /*09a8*/ 	.byte	0x04, 0x1e
        /*09aa*/ 	.short	(.L_162 - .L_161)
.L_161:
        /*09ac*/ 	.word	0x00000000


	//----- nvinfo : EIATTR_CBANK_PARAM_SIZE
	.align		4
.L_162:
        /*09b0*/ 	.byte	0x03, 0x19
        /*09b2*/ 	.short	0x0a70


	//----- nvinfo : EIATTR_PARAM_CBANK
	.align		4
        /*09b4*/ 	.byte	0x04, 0x0a
        /*09b6*/ 	.short	(.L_164 - .L_163)
	.align		4
.L_163:
        /*09b8*/ 	.word	index@(.nv.constant0._ZN7cutlass13device_kernelIN5flash11enable_sm90INS1_16FlashAttnFwdSm90INS1_25CollectiveMainloopFwdSm90ILi2EN4cute5tupleIJNS5_1CILi1EEES8_S8_EEENS6_IJNS7_ILi128EEENS7_ILi176EEESA_EEELi128ENS_6half_tEfNS_4arch4Sm90ELb0ELb0ELb1ELb1ELb0ELb0ELb0ELb1ELb1ELb0ELb0ELb0EEENS1_21CollectiveEpilogueFwdINS6_IJSA_SA_SB_EEES9_SD_SF_Li256ELb1ELb0ELb0ELb0EEENS1_36VarlenDynamicPersistentTileSchedulerILi128ELi176ELi256ELi32ELb0ELb0ELb1ELb0ELb1ELb1EEEEEEEEEvNT_6ParamsE)
        /*09bc*/ 	.short	0x0210
        /*09be*/ 	.short	0x0a70


	//----- nvinfo : EIATTR_SW_WAR
	.align		4
.L_164:
        /*09c0*/ 	.byte	0x04, 0x36
        /*09c2*/ 	.short	(.L_166 - .L_165)
.L_165:
        /*09c4*/ 	.word	0x00000008
.L_166:


//--------------------- .nv.info._ZN7cutlass13device_kernelIN5flash11enable_sm90INS1_16FlashAttnFwdSm90INS1_25CollectiveMainloopFwdSm90ILi2EN4cute5tupleIJNS5_1CILi1EEES8_S8_EEENS6_IJNS7_ILi128EEENS7_ILi176EEESA_EEELi128ENS_6half_tEfNS_4arch4Sm90ELb0ELb0ELb1ELb1ELb0ELb1ELb0ELb1ELb1ELb0ELb0ELb0EEENS1_21CollectiveEpilogueFwdINS6_IJSA_SA_SB_EEES9_SD_SF_Li256ELb1ELb0ELb0ELb0EEENS1_36VarlenDynamicPersistentTileSchedulerILi128ELi176ELi256ELi32ELb0ELb0ELb1ELb0ELb1ELb1EEEEEEEEEvNT_6ParamsE --------------------------
	.section	.nv.info._ZN7cutlass13device_kernelIN5flash11enable_sm90INS1_16FlashAttnFwdSm90INS1_25CollectiveMainloopFwdSm90ILi2EN4cute5tupleIJNS5_1CILi1EEES8_S8_EEENS6_IJNS7_ILi128EEENS7_ILi176EEESA_EEELi128ENS_6half_tEfNS_4arch4Sm90ELb0ELb0ELb1ELb1ELb0ELb1ELb0ELb1ELb1ELb0ELb0ELb0EEENS1_21CollectiveEpilogueFwdINS6_IJSA_SA_SB_EEES9_SD_SF_Li256ELb1ELb0ELb0ELb0EEENS1_36VarlenDynamicPersistentTileSchedulerILi128ELi176ELi256ELi32ELb0ELb0ELb1ELb0ELb1ELb1EEEEEEEEEvNT_6ParamsE,"",@"SHT_CUDA_INFO"
	.sectionflags	@""
	.align	4


	//----- nvinfo : EIATTR_CUDA_API_VERSION
	.align		4
        /*0000*/ 	.byte	0x04, 0x37
        /*0002*/ 	.short	(.L_168 - .L_167)
.L_167:
        /*0004*/ 	.word	0x00000082


	//----- nvinfo : EIATTR_KPARAM_INFO
	.align		4
.L_168:
        /*0008*/ 	.byte	0x04, 0x17
        /*000a*/ 	.short	(.L_170 - .L_169)
.L_169:
        /*000c*/ 	.word	0x00000000
        /*0010*/ 	.short	0x0000
        /*0012*/ 	.short	0x0070
        /*0014*/ 	.byte	0x00, 0xf0, 0x01, 0x28


	//----- nvinfo : EIATTR_SPARSE_MMA_MASK
	.align		4
.L_170:
        /*0018*/ 	.byte	0x03, 0x50
        /*001a*/ 	.short	0x0000


	//----- nvinfo : EIATTR_MAXREG_COUNT
	.align		4
        /*001c*/ 	.byte	0x03, 0x1b
        /*001e*/ 	.short	0x00a8


	//----- nvinfo : EIATTR_NUM_BARRIERS
	.align		4
        /*0020*/ 	.byte	0x02, 0x4c
        /*0022*/ 	.byte	0x10
	.zero		1


	//----- nvinfo : EIATTR_EXTERNS
	.align		4
        /*0024*/ 	.byte	0x04, 0x0f
        /*0026*/ 	.short	(.L_172 - .L_171)


	//   ....[0]....
	.align		4
.L_171:
        /*0028*/ 	.word	index@(__assertfail)


	//----- nvinfo : EIATTR_ANNOTATIONS
	.align		4
.L_172:
        /*002c*/ 	.byte	0x04, 0x55
        /*002e*/ 	.short	(.L_174 - .L_173)


	//   ....[0]....
.L_173:
        /* <DEDUP_REMOVED lines=109> */


	//----- nvinfo : EIATTR_MERCURY_ISA_VERSION
	.align		4
.L_174:
        /*06f0*/ 	.byte	0x03, 0x5f
        /*06f2*/ 	.short	0x0101


	//----- nvinfo : EIATTR_UNUSED_LOAD_BYTE_OFFSET
	.align		4
        /*06f4*/ 	.byte	0x04, 0x44
        /*06f6*/ 	.short	(.L_176 - .L_175)


	//   ....[0]....
.L_175:
        /*06f8*/ 	.word	0x00000af0
        /*06fc*/ 	.word	0x0000fff0


	//   ....[1]....
        /*0700*/ 	.word	0x0001d670
        /*0704*/ 	.word	0x0000fff0


	//----- nvinfo : EIATTR_INT_WARP_WIDE_INSTR_OFFSETS
	.align		4
.L_176:
        /*0708*/ 	.byte	0x04, 0x31
        /*070a*/ 	.short	(.L_178 - .L_177)


	//   ....[0]....
.L_177:
        /*070c*/ 	.word	0x000001c0


	//   ....[1]....
        /*0710*/ 	.word	0x00000200


	//   ....[2]....
        /*0714*/ 	.word	0x00000270


	//   ....[3]....
        /*0718*/ 	.word	0x00021440


	//   ....[4]....
        /*071c*/ 	.word	0x000214e0


	//   ....[5]....
        /*0720*/ 	.word	0x00021970


	//   ....[6]....
        /*0724*/ 	.word	0x000219a0


	//   ....[7]....
        /*0728*/ 	.word	0x00021bb0


	//   ....[8]....
        /*072c*/ 	.word	0x00023d80


	//   ....[9]....
        /*0730*/ 	.word	0x00023e20


	//----- nvinfo : EIATTR_COOP_GROUP_MASK_REGIDS
	.align		4
.L_178:
        /*0734*/ 	.byte	0x04, 0x29
        /*0736*/ 	.short	(.L_180 - .L_179)


	//   ....[0]....
.L_179:
        /*0738*/ 	.word	0xffffffff


	//   ....[1]....
        /*073c*/ 	.word	0xffffffff


	//   ....[2]....
        /*0740*/ 	.word	0xffffffff


	//   ....[3]....
        /*0744*/ 	.word	0xffffffff


	//   ....[4]....
        /*0748*/ 	.word	0xffffffff


	//   ....[5]....
        /*074c*/ 	.word	0xffffffff


	//   ....[6]....
        /*0750*/ 	.word	0xffffffff


	//   ....[7]....
        /*0754*/ 	.word	0xffffffff


	//   ....[8]....
        /*0758*/ 	.word	0xffffffff


	//   ....[9]....
        /*075c*/ 	.word	0xffffffff


	//   ....[10]....
        /*0760*/ 	.word	0xffffffff


	//   ....[11]....
        /*0764*/ 	.word	0xffffffff


	//   ....[12]....
        /*0768*/ 	.word	0xffffffff


	//   ....[13]....
        /*076c*/ 	.word	0xffffffff


	//   ....[14]....
        /*0770*/ 	.word	0xffffffff


	//   ....[15]....
        /*0774*/ 	.word	0xffffffff


	//   ....[16]....
        /*0778*/ 	.word	0xffffffff


	//   ....[17]....
        /*077c*/ 	.word	0xffffffff


	//   ....[18]....
        /*0780*/ 	.word	0xffffffff


	//   ....[19]....
        /*0784*/ 	.word	0xffffffff


	//   ....[20]....
        /*0788*/ 	.word	0xffffffff


	//   ....[21]....
        /*078c*/ 	.word	0xffffffff


	//   ....[22]....
        /*0790*/ 	.word	0xffffffff


	//   ....[23]....
        /*0794*/ 	.word	0xffffffff


	//   ....[24]....
        /*0798*/ 	.word	0xffffffff


	//   ....[25]....
        /*079c*/ 	.word	0xffffffff


	//   ....[26]....
        /*07a0*/ 	.word	0xffffffff


	//   ....[27]....
        /*07a4*/ 	.word	0xffffffff


	//   ....[28]....
        /*07a8*/ 	.word	0xffffffff


	//   ....[29]....
        /*07ac*/ 	.word	0xffffffff


	//   ....[30]....
        /*07b0*/ 	.word	0xffffffff


	//   ....[31]....
        /*07b4*/ 	.word	0xffffffff


	//   ....[32]....
        /*07b8*/ 	.word	0xffffffff


	//   ....[33]....
        /*07bc*/ 	.word	0xffffffff


	//   ....[34]....
        /*07c0*/ 	.word	0xffffffff


	//   ....[35]....
        /*07c4*/ 	.word	0xffffffff


	//   ....[36]....
        /*07c8*/ 	.word	0xffffffff


	//   ....[37]....
        /*07cc*/ 	.word	0xffffffff


	//   ....[38]....
        /*07d0*/ 	.word	0xffffffff


	//   ....[39]....
        /*07d4*/ 	.word	0xffffffff


	//   ....[40]....
        /*07d8*/ 	.word	0xffffffff


	//   ....[41]....
        /*07dc*/ 	.word	0xffffffff


	//   ....[42]....
        /*07e0*/ 	.word	0xffffffff


	//   ....[43]....
        /*07e4*/ 	.word	0xffffffff


	//   ....[44]....
        /*07e8*/ 	.word	0xffffffff


	//   ....[45]....
        /*07ec*/ 	.word	0xffffffff


	//   ....[46]....
        /*07f0*/ 	.word	0xffffffff


	//   ....[47]....
        /*07f4*/ 	.word	0xffffffff


	//   ....[48]....
        /*07f8*/ 	.word	0xffffffff


	//   ....[49]....
        /*07fc*/ 	.word	0xffffffff


	//   ....[50]....
        /*0800*/ 	.word	0xffffffff


	//   ....[51]....
        /*0804*/ 	.word	0xffffffff


	//   ....[52]....
        /*0808*/ 	.word	0xffffffff


	//   ....[53]....
        /*080c*/ 	.word	0xffffffff


	//   ....[54]....
        /*0810*/ 	.word	0x0500000f


	//   ....[55]....
        /*0814*/ 	.word	0x0500000f


	//   ....[56]....
        /*0818*/ 	.word	0x0500000f


	//   ....[57]....
        /*081c*/ 	.word	0x0500000f


	//   ....[58]....
        /*0820*/ 	.word	0x0500000f


	//   ....[59]....
        /*0824*/ 	.word	0x0500000f


	//   ....[60]....
        /*0828*/ 	.word	0x0500000f


	//   ....[61]....
        /*082c*/ 	.word	0x0500000f


	//   ....[62]....
        /*0830*/ 	.word	0x0500000f


	//   ....[63]....
        /*0834*/ 	.word	0x0500000f


	//   ....[64]....
        /*0838*/ 	.word	0x0500000f


	//   ....[65]....
        /*083c*/ 	.word	0x0500000f


	//   ....[66]....
        /*0840*/ 	.word	0x0500000f


	//   ....[67]....
        /*0844*/ 	.word	0x0500000f


	//   ....[68]....
        /*0848*/ 	.word	0x0500000f


	//   ....[69]....
        /*084c*/ 	.word	0x0500000f


	//   ....[70]....
        /*0850*/ 	.word	0x0500000f


	//   ....[71]....
        /*0854*/ 	.word	0x0500000f


	//   ....[72]....
        /*0858*/ 	.word	0x0500000f


	//   ....[73]....
        /*085c*/ 	.word	0x0500000f


	//   ....[74]....
        /*0860*/ 	.word	0x0500000f


	//   ....[75]....
        /*0864*/ 	.word	0x0500000f


	//   ....[76]....
        /*0868*/ 	.word	0x0500000f


	//   ....[77]....
        /*086c*/ 	.word	0x0500000f


	//   ....[78]....
        /*0870*/ 	.word	0x0500000f


	//   ....[79]....
        /*0874*/ 	.word	0x0500000f


	//   ....[80]....
        /*0878*/ 	.word	0x0500000f


	//   ....[81]....
        /*087c*/ 	.word	0x0500000f


	//   ....[82]....
        /*0880*/ 	.word	0x0500000f


	//----- nvinfo : EIATTR_COOP_GROUP_INSTR_OFFSETS
	.align		4
.L_180:
        /*0884*/ 	.byte	0x04, 0x28
        /*0886*/ 	.short	(.L_182 - .L_181)


	//   ....[0]....
.L_181:
        /*0888*/ 	.word	0x00000070


	//   ....[1]....
        /*088c*/ 	.word	0x000001d0


	//   ....[2]....
        /*0890*/ 	.word	0x00000220


	//   ....[3]....
        /*0894*/ 	.word	0x00000450


	//   ....[4]....
        /*0898*/ 	.word	0x000005b0


	//   ....[5]....
        /*089c*/ 	.word	0x000006d0


	//   ....[6]....
        /*08a0*/ 	.word	0x00000830


	//   ....[7]....
        /*08a4*/ 	.word	0x0000bea0


	//   ....[8]....
        /*08a8*/ 	.word	0x00014830


	//   ....[9]....
        /*08ac*/ 	.word	0x00014920


	//   ....[10]....
        /*08b0*/ 	.word	0x00014ba0


	//   ....[11]....
        /*08b4*/ 	.word	0x00014d70


	//   ....[12]....
        /*08b8*/ 	.word	0x0001aa90


	//   ....[13]....
        /*08bc*/ 	.word	0x0001aaf0


	//   ....[14]....
        /*08c0*/ 	.word	0x0001b470


	//   ....[15]....
        /*08c4*/ 	.word	0x0001b550


	//   ....[16]....
        /*08c8*/ 	.word	0x0001cb30


	//   ....[17]....
        /*08cc*/ 	.word	0x0001cfa0


	//   ....[18]....
        /*08d0*/ 	.word	0x0001cfd0


	//   ....[19]....
        /*08d4*/ 	.word	0x0001cfe0


	//   ....[20]....
        /*08d8*/ 	.word	0x0001f6c0


	//   ....[21]....
        /*08dc*/ 	.word	0x0001f860


	//   ....[22]....
        /*08e0*/ 	.word	0x0001f890


	//   ....[23]....
        /*08e4*/ 	.word	0x0001f8d0


	//   ....[24]....
        /*08e8*/ 	.word	0x0001f930


	//   ....[25]....
        /*08ec*/ 	.word	0x0001f990


	//   ....[26]....
        /*08f0*/ 	.word	0x0001f9e0


	//   ....[27]....
        /*08f4*/ 	.word	0x0001fba0


	//   ....[28]....
        /*08f8*/ 	.word	0x0001fc00


	//   ....[29]....
        /*08fc*/ 	.word	0x0001fc40


	//   ....[30]....
        /*0900*/ 	.word	0x0001fc80


	//   ....[31]....
        /*0904*/ 	.word	0x0001fcb0


	//   ....[32]....
        /*0908*/ 	.word	0x0001fce0


	//   ....[33]....
        /*090c*/ 	.word	0x0001fd80


	//   ....[34]....
        /*0910*/ 	.word	0x0001fdb0


	//   ....[35]....
        /*0914*/ 	.word	0x0001fe40


	//   ....[36]....
        /*0918*/ 	.word	0x00024240


	//   ....[37]....
        /*091c*/ 	.word	0x00024250


	//   ....[38]....
        /*0920*/ 	.word	0x00024370


	//   ....[39]....
        /*0924*/ 	.word	0x000243d0


	//   ....[40]....
        /*0928*/ 	.word	0x00024410


	//   ....[41]....
        /*092c*/ 	.word	0x00024450


	//   ....[42]....
        /*0930*/ 	.word	0x00024480


	//   ....[43]....
        /*0934*/ 	.word	0x000244b0


	//   ....[44]....
        /*0938*/ 	.word	0x00024650


	//   ....[45]....
        /*093c*/ 	.word	0x000246b0


	//   ....[46]....
        /*0940*/ 	.word	0x000246f0


	//   ....[47]....
        /*0944*/ 	.word	0x00024730


	//   ....[48]....
        /*0948*/ 	.word	0x00024760


	//   ....[49]....
        /*094c*/ 	.word	0x00024790


	//   ....[50]....
        /*0950*/ 	.word	0x00024850


	//   ....[51]....
        /*0954*/ 	.word	0x00024870


	//   ....[52]....
        /*0958*/ 	.word	0x000248e0


	//   ....[53]....
        /*095c*/ 	.word	0x00024d30


	//   ....[54]....
        /*0960*/ 	.word	0x00025160


	//   ....[55]....
        /*0964*/ 	.word	0x00025210


	//   ....[56]....
        /*0968*/ 	.word	0x000252b0


	//   ....[57]....
        /*096c*/ 	.word	0x00025350


	//   ....[58]....
        /*0970*/ 	.word	0x000253f0


	//   ....[59]....
        /*0974*/ 	.word	0x000254e0


	//   ....[60]....
        /*0978*/ 	.word	0x00025580


	//   ....[61]....
        /*097c*/ 	.word	0x00025620


	//   ....[62]....
        /*0980*/ 	.word	0x000256c0


	//   ....[63]....
        /*0984*/ 	.word	0x00025920


	//   ....[64]....
        /*0988*/ 	.word	0x00025c00


	//   ....[65]....
        /*098c*/ 	.word	0x00026020


	//   ....[66]....
        /*0990*/ 	.word	0x000260b0


	//   ....[67]....
        /*0994*/ 	.word	0x00026150


	//   ....[68]....
        /*0998*/ 	.word	0x00026200


	//   ....[69]....
        /*099c*/ 	.word	0x00026280


	//   ....[70]....
        /*09a0*/ 	.word	0x00026300


	//   ....[71]....
        /*09a4*/ 	.word	0x00026380


	//   ....[72]....
        /*09a8*/ 	.word	0x00026400


	//   ....[73]....
        /*09ac*/ 	.word	0x00026490


	//   ....[74]....
        /*09b0*/ 	.word	0x00026540


	//   ....[75]....
        /*09b4*/ 	.word	0x000265c0


	//   ....[76]....
        /*09b8*/ 	.word	0x00026640


	//   ....[77]....
        /*09bc*/ 	.word	0x000266c0


	//   ....[78]....
        /*09c0*/ 	.word	0x00026740


	//   ....[79]....
        /*09c4*/ 	.word	0x000267b0


	//   ....[80]....
        /*09c8*/ 	.word	0x00026850


	//   ....[81]....
        /*09cc*/ 	.word	0x000268e0


	//   ....[82]....
        /*09d0*/ 	.word	0x00026a00


	//----- nvinfo : EIATTR_REG_RECONFIG
	.align		4
.L_182:
        /*09d4*/ 	.byte	0x01, 0x54
	.zero		2


	//----- nvinfo : EIATTR_SYSCALL_OFFSETS
	.align		4
        /*09d8*/ 	.byte	0x04, 0x46
        /*09da*/ 	.short	(.L_184 - .L_183)


	//   ....[0]....
.L_183:
        /*09dc*/ 	.word	0x000018e0


	//   ....[1]....
        /*09e0*/ 	.word	0x00001a30


	//   ....[2]....
        /*09e4*/ 	.word	0x0000c070


	//   ....[3]....
        /*09e8*/ 	.word	0x0000c510


	//   ....[4]....
        /*09ec*/ 	.word	0x00021670


	//   ....[5]....
        /*09f0*/ 	.word	0x000217b0


	//   ....[6]....
        /*09f4*/ 	.word	0x000218b0


	//----- nvinfo : EIATTR_MBARRIER_INSTR_OFFSETS
	.align		4
.L_184:
        /*09f8*/ 	.byte	0x04, 0x39
        /*09fa*/ 	.short	(.L_186 - .L_185)


	//   ....[0]....
.L_185:
        /*09fc*/ 	.word	0x00000300
        /*0a00*/ 	.word	0x000000ff
        /*0a04*/ 	.word	0x00034800
        /*0a08*/ 	.short	0x0100
        /*0a0a*/ 	.byte	0x08
	.zero		1


	//   ....[1]....
        /*0a0c*/ 	.word	0x00000310
        /*0a10*/ 	.word	0x000000ff
        /*0a14*/ 	.word	0x00034820
        /*0a18*/ 	.short	0x0100
        /*0a1a*/ 	.byte	0x08
	.zero		1


	//   ....[2]....
        /*0a1c*/ 	.word	0x00000400
        /*0a20*/ 	.word	0x000000ff
        /*0a24*/ 	.word	0x00034830
        /*0a28*/ 	.short	0x0100
        /*0a2a*/ 	.byte	0x08
	.zero		1


	//   ....[3]....
        /*0a2c*/ 	.word	0x00000410
        /*0a30*/ 	.word	0x000000ff
        /*0a34*/ 	.word	0x00034840
        /*0a38*/ 	.short	0x0100
        /*0a3a*/ 	.byte	0x08
	.zero		1


	//   ....[4]....
        /*0a3c*/ 	.word	0x00000420
        /*0a40*/ 	.word	0x000000ff
        /*0a44*/ 	.word	0x00034838
        /*0a48*/ 	.short	0x0100
        /*0a4a*/ 	.byte	0x08
	.zero		1


	//   ....[5]....
        /*0a4c*/ 	.word	0x00000430
        /*0a50*/ 	.word	0x000000ff
        /*0a54*/ 	.word	0x00034848
        /*0a58*/ 	.short	0x0100
        /*0a5a*/ 	.byte	0x08
	.zero		1


	//   ....[6]....
        /*0a5c*/ 	.word	0x00000560
        /*0a60*/ 	.word	0x000000ff
        /*0a64*/ 	.word	0x00034850
        /*0a68*/ 	.short	0x0100
        /*0a6a*/ 	.byte	0x08
	.zero		1


	//   ....[7]....
        /*0a6c*/ 	.word	0x00000570
        /*0a70*/ 	.word	0x000000ff
        /*0a74*/ 	.word	0x00034860
        /*0a78*/ 	.short	0x0100
        /*0a7a*/ 	.byte	0x08
	.zero		1


	//   ....[8]....
        /*0a7c*/ 	.word	0x00000580
        /*0a80*/ 	.word	0x000000ff
        /*0a84*/ 	.word	0x00034858
        /*0a88*/ 	.short	0x0100
        /*0a8a*/ 	.byte	0x08
	.zero		1


	//   ....[9]....
        /*0a8c*/ 	.word	0x00000590
        /*0a90*/ 	.word	0x000000ff
        /*0a94*/ 	.word	0x00034868
        /*0a98*/ 	.short	0x0100
        /*0a9a*/ 	.byte	0x08
	.zero		1


	//   ....[10]....
        /*0a9c*/ 	.word	0x00000680
        /*0aa0*/ 	.word	0x000000ff
        /*0aa4*/ 	.word	0x00034870
        /*0aa8*/ 	.short	0x0100
        /*0aaa*/ 	.byte	0x06
	.zero		1


	//   ....[11]....
        /*0aac*/ 	.word	0x00000690
        /*0ab0*/ 	.word	0x000000ff
        /*0ab4*/ 	.word	0x00034880
        /*0ab8*/ 	.short	0x0100
        /*0aba*/ 	.byte	0x06
	.zero		1


	//   ....[12]....
        /*0abc*/ 	.word	0x000006a0
        /*0ac0*/ 	.word	0x000000ff
        /*0ac4*/ 	.word	0x00034878
        /*0ac8*/ 	.short	0x0100
        /*0aca*/ 	.byte	0x06
	.zero		1


	//   ....[13]....
        /*0acc*/ 	.word	0x000006b0
        /*0ad0*/ 	.word	0x000000ff
        /*0ad4*/ 	.word	0x00034888
        /*0ad8*/ 	.short	0x0100
        /*0ada*/ 	.byte	0x06
	.zero		1


	//   ....[14]....
        /*0adc*/ 	.word	0x000007e0
        /*0ae0*/ 	.word	0x000000ff
        /*0ae4*/ 	.word	0x00034890
        /*0ae8*/ 	.short	0x0100
        /*0aea*/ 	.byte	0x08
	.zero		1


	//   ....[15]....
        /*0aec*/ 	.word	0x000007f0
        /*0af0*/ 	.word	0x000000ff
        /*0af4*/ 	.word	0x000348a0
        /*0af8*/ 	.short	0x0100
        /*0afa*/ 	.byte	0x08
	.zero		1


	//   ....[16]....
        /*0afc*/ 	.word	0x00000800
        /*0b00*/ 	.word	0x000000ff
        /*0b04*/ 	.word	0x00034898
        /*0b08*/ 	.short	0x0100
        /*0b0a*/ 	.byte	0x08
	.zero		1


	//   ....[17]....
        /*0b0c*/ 	.word	0x00000810
        /*0b10*/ 	.word	0x000000ff
        /*0b14*/ 	.word	0x000348a8
        /*0b18*/ 	.short	0x0100
        /*0b1a*/ 	.byte	0x08
	.zero		1


	//   ....[18]....
        /*0b1c*/ 	.word	0x00000940
        /*0b20*/ 	.word	0x000000ff
        /*0b24*/ 	.word	0x000348b0
        /*0b28*/ 	.short	0x0100
        /*0b2a*/ 	.byte	0x08
	.zero		1


	//   ....[19]....
        /*0b2c*/ 	.word	0x00000950
        /*0b30*/ 	.word	0x000000ff
        /*0b34*/ 	.word	0x000348c0
        /*0b38*/ 	.short	0x0100
        /*0b3a*/ 	.byte	0x08
	.zero		1


	//   ....[20]....
        /*0b3c*/ 	.word	0x00000960
        /*0b40*/ 	.word	0x000000ff
        /*0b44*/ 	.word	0x000348b8
        /*0b48*/ 	.short	0x0100
        /*0b4a*/ 	.byte	0x08
	.zero		1


	//   ....[21]....
        /*0b4c*/ 	.word	0x00000970
        /*0b50*/ 	.word	0x000000ff
        /*0b54*/ 	.word	0x000348c8
        /*0b58*/ 	.short	0x0100
        /*0b5a*/ 	.byte	0x08
	.zero		1


	//   ....[22]....
        /*0b5c*/ 	.word	0x00003a40
        /*0b60*/ 	.word	0x00000003
        /*0b64*/ 	.word	0x00034890
        /*0b68*/ 	.short	0x010a
        /*0b6a*/ 	.byte	0x3f
	.zero		1


	//   ....[23]....
        /*0b6c*/ 	.word	0x00007460
        /*0b70*/ 	.word	0x00000003
        /*0b74*/ 	.word	0x00034890
        /*0b78*/ 	.short	0x010a
        /*0b7a*/ 	.byte	0x3f
	.zero		1


	//   ....[24]....
        /*0b7c*/ 	.word	0x0000a7f0
        /*0b80*/ 	.word	0x00000003
        /*0b84*/ 	.word	0x00034890
        /*0b88*/ 	.short	0x010a
        /*0b8a*/ 	.byte	0x3f
	.zero		1


	//   ....[25]....
        /*0b8c*/ 	.word	0x0000b170
        /*0b90*/ 	.word	0x00000028
        /*0b94*/ 	.word	0x00000000
        /*0b98*/ 	.short	0x0101
        /*0b9a*/ 	.byte	0x3f
	.zero		1


	//   ....[26]....
        /*0b9c*/ 	.word	0x0000b1b0
        /*0ba0*/ 	.word	0x00000003
        /*0ba4*/ 	.word	0x000348b0
        /*0ba8*/ 	.short	0x010a
        /*0baa*/ 	.byte	0x3f
	.zero		1


	//   ....[27]....
        /*0bac*/ 	.word	0x0000bac0
        /*0bb0*/ 	.word	0x00000003
        /*0bb4*/ 	.word	0x00000000
        /*0bb8*/ 	.short	0x0101
        /*0bba*/ 	.byte	0x3f
	.zero		1


	//   ....[28]....
        /*0bbc*/ 	.word	0x0000c100
        /*0bc0*/ 	.word	0x00000002
        /*0bc4*/ 	.word	0x00034800
        /*0bc8*/ 	.short	0x010a
        /*0bca*/ 	.byte	0x3f
	.zero		1


	//   ....[29]....
        /*0bcc*/ 	.word	0x0000c150
        /*0bd0*/ 	.word	0x00000002
        /*0bd4*/ 	.word	0x00034800
        /*0bd8*/ 	.short	0x010a
        /*0bda*/ 	.byte	0x3f
	.zero		1


	//   ....[30]....
        /*0bdc*/ 	.word	0x0000c7c0
        /*0be0*/ 	.word	0x00000002
        /*0be4*/ 	.word	0x00034800
        /*0be8*/ 	.short	0x010a
        /*0bea*/ 	.byte	0x3f
	.zero		1


	//   ....[31]....
        /*0bec*/ 	.word	0x0000e0e0
        /*0bf0*/ 	.word	0x00000002
        /*0bf4*/ 	.word	0x00034800
        /*0bf8*/ 	.short	0x010a
        /*0bfa*/ 	.byte	0x3f
	.zero		1


	//   ....[32]....
        /*0bfc*/ 	.word	0x0000fc40
        /*0c00*/ 	.word	0x00000000
        /*0c04*/ 	.word	0x00034830
        /*0c08*/ 	.short	0x010a
        /*0c0a*/ 	.byte	0x3f
	.zero		1


	//   ....[33]....
        /*0c0c*/ 	.word	0x0000fcc0
        /*0c10*/ 	.word	0x00000000
        /*0c14*/ 	.word	0x00034830
        /*0c18*/ 	.short	0x010a
        /*0c1a*/ 	.byte	0x3f
	.zero		1


	//   ....[34]....
        /*0c1c*/ 	.word	0x000156b0
        /*0c20*/ 	.word	0x00000003
        /*0c24*/ 	.word	0x00000000
        /*0c28*/ 	.short	0x0101
        /*0c2a*/ 	.byte	0x3f
	.zero		1


	//   ....[35]....
        /*0c2c*/ 	.word	0x00016480
        /*0c30*/ 	.word	0x00000006
        /*0c34*/ 	.word	0x00034830
        /*0c38*/ 	.short	0x010a
        /*0c3a*/ 	.byte	0x3f
	.zero		1


	//   ....[36]....
        /*0c3c*/ 	.word	0x000164d0
        /*0c40*/ 	.word	0x00000006
        /*0c44*/ 	.word	0x00034830
        /*0c48*/ 	.short	0x010a
        /*0c4a*/ 	.byte	0x3f
	.zero		1


	//   ....[37]....
        /*0c4c*/ 	.word	0x00019a00
        /*0c50*/ 	.word	0x00000006
        /*0c54*/ 	.word	0x00034850
        /*0c58*/ 	.short	0x010a
        /*0c5a*/ 	.byte	0x3f
	.zero		1


	//   ....[38]....
        /*0c5c*/ 	.word	0x00019a40
        /*0c60*/ 	.word	0x00000006
        /*0c64*/ 	.word	0x00034850
        /*0c68*/ 	.short	0x010a
        /*0c6a*/ 	.byte	0x3f
	.zero		1


	//   ....[39]....
        /*0c6c*/ 	.word	0x0001bce0
        /*0c70*/ 	.word	0x00000082
        /*0c74*/ 	.word	0x00000000
        /*0c78*/ 	.short	0x0101
        /*0c7a*/ 	.byte	0x3f
	.zero		1


	//   ....[40]....
        /*0c7c*/ 	.word	0x0001bee0
        /*0c80*/ 	.word	0x00000082
        /*0c84*/ 	.word	0x00000000
        /*0c88*/ 	.short	0x0101
        /*0c8a*/ 	.byte	0x3f
	.zero		1


	//   ....[41]....
        /*0c8c*/ 	.word	0x0001ca10
        /*0c90*/ 	.word	0x00000009
        /*0c94*/ 	.word	0x00034850
        /*0c98*/ 	.short	0x010a
        /*0c9a*/ 	.byte	0x3f
	.zero		1


	//   ....[42]....
        /*0c9c*/ 	.word	0x0001ca90
        /*0ca0*/ 	.word	0x00000009
        /*0ca4*/ 	.word	0x00034850
        /*0ca8*/ 	.short	0x010a
        /*0caa*/ 	.byte	0x3f
	.zero		1


	//   ....[43]....
        /*0cac*/ 	.word	0x0001d360
        /*0cb0*/ 	.word	0x00000009
        /*0cb4*/ 	.word	0x00000000
        /*0cb8*/ 	.short	0x0101
        /*0cba*/ 	.byte	0x3f
	.zero		1


	//   ....[44]....
        /*0cbc*/ 	.word	0x0001e690
        /*0cc0*/ 	.word	0x00000000
        /*0cc4*/ 	.word	0x00000000
        /*0cc8*/ 	.short	0x0101
        /*0cca*/ 	.byte	0x3f
	.zero		1


	//   ....[45]....
        /*0ccc*/ 	.word	0x000208b0
        /*0cd0*/ 	.word	0x00000009
        /*0cd4*/ 	.word	0x00034820
        /*0cd8*/ 	.short	0x010a
        /*0cda*/ 	.byte	0x3f
	.zero		1


	//   ....[46]....
        /*0cdc*/ 	.word	0x00020940
        /*0ce0*/ 	.word	0x00000005
        /*0ce4*/ 	.word	0x000348a0
        /*0ce8*/ 	.short	0x010a
        /*0cea*/ 	.byte	0x3f
	.zero		1


	//   ....[47]....
        /*0cec*/ 	.word	0x00020b70
        /*0cf0*/ 	.word	0x00000005
        /*0cf4*/ 	.word	0x000348c0
        /*0cf8*/ 	.short	0x010a
        /*0cfa*/ 	.byte	0x3f
	.zero		1


	//   ....[48]....
        /*0cfc*/ 	.word	0x00020ec0
        /*0d00*/ 	.word	0x00000006
        /*0d04*/ 	.word	0x000348a0
        /*0d08*/ 	.short	0x010a
        /*0d0a*/ 	.byte	0x3f
	.zero		1


	//   ....[49]....
        /*0d0c*/ 	.word	0x000210d0
        /*0d10*/ 	.word	0x00000006
        /*0d14*/ 	.word	0x000348c0
        /*0d18*/ 	.short	0x010a
        /*0d1a*/ 	.byte	0x3f
	.zero		1


	//   ....[50]....
        /*0d1c*/ 	.word	0x00021f20
        /*0d20*/ 	.word	0x00000006
        /*0d24*/ 	.word	0x00034840
        /*0d28*/ 	.short	0x010a
        /*0d2a*/ 	.byte	0x3f
	.zero		1


	//   ....[51]....
        /*0d2c*/ 	.word	0x00022400
        /*0d30*/ 	.word	0x00000007
        /*0d34*/ 	.word	0x00034820
        /*0d38*/ 	.short	0x010a
        /*0d3a*/ 	.byte	0x3f
	.zero		1


	//   ....[52]....
        /*0d3c*/ 	.word	0x00022760
        /*0d40*/ 	.word	0x00000008
        /*0d44*/ 	.word	0x00034840
        /*0d48*/ 	.short	0x010a
        /*0d4a*/ 	.byte	0x3f
	.zero		1


	//   ....[53]....
        /*0d4c*/ 	.word	0x00022a20
        /*0d50*/ 	.word	0x00000009
        /*0d54*/ 	.word	0x00000060
        /*0d58*/ 	.short	0x010a
        /*0d5a*/ 	.byte	0x3f
	.zero		1


	//   ....[54]....
        /*0d5c*/ 	.word	0x00023000
        /*0d60*/ 	.word	0x00000002
        /*0d64*/ 	.word	0x00034840
        /*0d68*/ 	.short	0x010a
        /*0d6a*/ 	.byte	0x3f
	.zero		1


	//   ....[55]....
        /*0d6c*/ 	.word	0x000232c0
        /*0d70*/ 	.word	0x00000002
        /*0d74*/ 	.word	0x00000060
        /*0d78*/ 	.short	0x010a
        /*0d7a*/ 	.byte	0x3f
	.zero		1


	//   ....[56]....
        /*0d7c*/ 	.word	0x000237a0
        /*0d80*/ 	.word	0x00000002
        /*0d84*/ 	.word	0x00034840
        /*0d88*/ 	.short	0x010a
        /*0d8a*/ 	.byte	0x3f
	.zero		1


	//   ....[57]....
        /*0d8c*/ 	.word	0x00023a60
        /*0d90*/ 	.word	0x00000002
        /*0d94*/ 	.word	0x00000060
        /*0d98*/ 	.short	0x010a
        /*0d9a*/ 	.byte	0x3f
	.zero		1


	//   ....[58]....
        /*0d9c*/ 	.word	0x00023ee0
        /*0da0*/ 	.word	0x00000003
        /*0da4*/ 	.word	0x00034860
        /*0da8*/ 	.short	0x010a
        /*0daa*/ 	.byte	0x3f
	.zero		1


	//   ....[59]....
        /*0dac*/ 	.word	0x00024cb0
        /*0db0*/ 	.word	0x00000000
        /*0db4*/ 	.word	0x00034820
        /*0db8*/ 	.short	0x010a
        /*0dba*/ 	.byte	0x3f
	.zero		1


	//   ....[60]....
        /*0dbc*/ 	.word	0x00024e60
        /*0dc0*/ 	.word	0x00000006
        /*0dc4*/ 	.word	0x00000000
        /*0dc8*/ 	.short	0x010a
        /*0dca*/ 	.byte	0x3f
	.zero		1


	//   ....[61]....
        /*0dcc*/ 	.word	0x00024ed0
        /*0dd0*/ 	.word	0x00000007
        /*0dd4*/ 	.word	0x00000000
        /*0dd8*/ 	.short	0x010a
        /*0dda*/ 	.byte	0x3f
	.zero		1


	//   ....[62]....
        /*0ddc*/ 	.word	0x00024f40
        /*0de0*/ 	.word	0x00000004
        /*0de4*/ 	.word	0x00000000
        /*0de8*/ 	.short	0x010a
        /*0dea*/ 	.byte	0x3f
	.zero		1


	//   ....[63]....
        /*0dec*/ 	.word	0x00024f70
        /*0df0*/ 	.word	0x00000003
        /*0df4*/ 	.word	0x00000000
        /*0df8*/ 	.short	0x010a
        /*0dfa*/ 	.byte	0x3f
	.zero		1


	//   ....[64]....
        /*0dfc*/ 	.word	0x00024fd0
        /*0e00*/ 	.word	0x00000003
        /*0e04*/ 	.word	0x00034890
        /*0e08*/ 	.short	0x010a
        /*0e0a*/ 	.byte	0x3f
	.zero		1


	//   ....[65]....
        /*0e0c*/ 	.word	0x00025020
        /*0e10*/ 	.word	0x00000003
        /*0e14*/ 	.word	0x00034890
        /*0e18*/ 	.short	0x010a
        /*0e1a*/ 	.byte	0x3f
	.zero		1


	//   ....[66]....
        /*0e1c*/ 	.word	0x00025070
        /*0e20*/ 	.word	0x00000003
        /*0e24*/ 	.word	0x00034890
        /*0e28*/ 	.short	0x010a
        /*0e2a*/ 	.byte	0x3f
	.zero		1


	//   ....[67]....
        /*0e2c*/ 	.word	0x000250c0
        /*0e30*/ 	.word	0x00000003
        /*0e34*/ 	.word	0x000348b0
        /*0e38*/ 	.short	0x010a
        /*0e3a*/ 	.byte	0x3f
	.zero		1


	//   ....[68]....
        /*0e3c*/ 	.word	0x00025430
        /*0e40*/ 	.word	0x00000002
        /*0e44*/ 	.word	0x00034800
        /*0e48*/ 	.short	0x010a
        /*0e4a*/ 	.byte	0x3f
	.zero		1


	//   ....[69]....
        /*0e4c*/ 	.word	0x00025700
        /*0e50*/ 	.word	0x00000002
        /*0e54*/ 	.word	0x00034800
        /*0e58*/ 	.short	0x010a
        /*0e5a*/ 	.byte	0x3f
	.zero		1


	//   ....[70]....
        /*0e5c*/ 	.word	0x00025750
        /*0e60*/ 	.word	0x00000000
        /*0e64*/ 	.word	0x00034830
        /*0e68*/ 	.short	0x010a
        /*0e6a*/ 	.byte	0x3f
	.zero		1


	//   ....[71]....
        /*0e6c*/ 	.word	0x000257a0
        /*0e70*/ 	.word	0x00000006
        /*0e74*/ 	.word	0x00034830
        /*0e78*/ 	.short	0x010a
        /*0e7a*/ 	.byte	0x3f
	.zero		1


	//   ....[72]....
        /*0e7c*/ 	.word	0x000257f0
        /*0e80*/ 	.word	0x00000006
        /*0e84*/ 	.word	0x00034850
        /*0e88*/ 	.short	0x010a
        /*0e8a*/ 	.byte	0x3f
	.zero		1


	//   ....[73]....
        /*0e8c*/ 	.word	0x00025840
        /*0e90*/ 	.word	0x00000009
        /*0e94*/ 	.word	0x00034850
        /*0e98*/ 	.short	0x010a
        /*0e9a*/ 	.byte	0x3f
	.zero		1


	//   ....[74]....
        /*0e9c*/ 	.word	0x000259e0
        /*0ea0*/ 	.word	0x00000009
        /*0ea4*/ 	.word	0x00034820
        /*0ea8*/ 	.short	0x010a
        /*0eaa*/ 	.byte	0x3f
	.zero		1


	//   ....[75]....
        /*0eac*/ 	.word	0x00025a30
        /*0eb0*/ 	.word	0x00000005
        /*0eb4*/ 	.word	0x000348a0
        /*0eb8*/ 	.short	0x010a
        /*0eba*/ 	.byte	0x3f
	.zero		1


	//   ....[76]....
        /*0ebc*/ 	.word	0x00025a80
        /*0ec0*/ 	.word	0x00000005
        /*0ec4*/ 	.word	0x000348c0
        /*0ec8*/ 	.short	0x010a
        /*0eca*/ 	.byte	0x3f
	.zero		1


	//   ....[77]....
        /*0ecc*/ 	.word	0x00025ad0
        /*0ed0*/ 	.word	0x00000006
        /*0ed4*/ 	.word	0x000348a0
        /*0ed8*/ 	.short	0x010a
        /*0eda*/ 	.byte	0x3f
	.zero		1


	//   ....[78]....
        /*0edc*/ 	.word	0x00025b20
        /*0ee0*/ 	.word	0x00000006
        /*0ee4*/ 	.word	0x000348c0
        /*0ee8*/ 	.short	0x010a
        /*0eea*/ 	.byte	0x3f
	.zero		1


	//   ....[79]....
        /*0eec*/ 	.word	0x00025cc0
        /*0ef0*/ 	.word	0x00000006
        /*0ef4*/ 	.word	0x00034840
        /*0ef8*/ 	.short	0x010a
        /*0efa*/ 	.byte	0x3f
	.zero		1


	//   ....[80]....
        /*0efc*/ 	.word	0x00025d40
        /*0f00*/ 	.word	0x00000006
        /*0f04*/ 	.word	0x00034820
        /*0f08*/ 	.short	0x010a
        /*0f0a*/ 	.byte	0x3f
	.zero		1


	//   ....[81]....
        /*0f0c*/ 	.word	0x00025d90
        /*0f10*/ 	.word	0x00000008
        /*0f14*/ 	.word	0x00034840
        /*0f18*/ 	.short	0x010a
        /*0f1a*/ 	.byte	0x3f
	.zero		1


	//   ....[82]....
        /*0f1c*/ 	.word	0x00025de0
        /*0f20*/ 	.word	0x00000009
        /*0f24*/ 	.word	0x00000060
        /*0f28*/ 	.short	0x010a
        /*0f2a*/ 	.byte	0x3f
	.zero		1


	//   ....[83]....
        /*0f2c*/ 	.word	0x00025e30
        /*0f30*/ 	.word	0x00000002
        /*0f34*/ 	.word	0x00034840
        /*0f38*/ 	.short	0x010a
        /*0f3a*/ 	.byte	0x3f
	.zero		1


	//   ....[84]....
        /*0f3c*/ 	.word	0x00025e80
        /*0f40*/ 	.word	0x00000002
        /*0f44*/ 	.word	0x00000060
        /*0f48*/ 	.short	0x010a
        /*0f4a*/ 	.byte	0x3f
	.zero		1


	//   ....[85]....
        /*0f4c*/ 	.word	0x00025ed0
        /*0f50*/ 	.word	0x00000002
        /*0f54*/ 	.word	0x00034840
        /*0f58*/ 	.short	0x010a
        /*0f5a*/ 	.byte	0x3f
	.zero		1


	//   ....[86]....
        /*0f5c*/ 	.word	0x00025f20
        /*0f60*/ 	.word	0x00000002
        /*0f64*/ 	.word	0x00000060
        /*0f68*/ 	.short	0x010a
        /*0f6a*/ 	.byte	0x3f
	.zero		1


	//   ....[87]....
        /*0f6c*/ 	.word	0x00025f70
        /*0f70*/ 	.word	0x00000003
        /*0f74*/ 	.word	0x00034860
        /*0f78*/ 	.short	0x010a
        /*0f7a*/ 	.byte	0x3f
	.zero		1


	//   ....[88]....
        /*0f7c*/ 	.word	0x00026920
        /*0f80*/ 	.word	0x00000000
        /*0f84*/ 	.word	0x00034820
        /*0f88*/ 	.short	0x010a
        /*0f8a*/ 	.byte	0x3f
	.zero		1


	//   ....[89]....
        /*0f8c*/ 	.word	0x00026ac0
        /*0f90*/ 	.word	0x00000006
        /*0f94*/ 	.word	0x00000000
        /*0f98*/ 	.short	0x010a
        /*0f9a*/ 	.byte	0x3f
	.zero		1


	//   ....[90]....
        /*0f9c*/ 	.word	0x00026b10
        /*0fa0*/ 	.word	0x00000007
        /*0fa4*/ 	.word	0x00000000
        /*0fa8*/ 	.short	0x010a
        /*0faa*/ 	.byte	0x3f
	.zero		1


	//   ....[91]....
        /*0fac*/ 	.word	0x00026b60
        /*0fb0*/ 	.word	0x00000004
        /*0fb4*/ 	.word	0x00000000
        /*0fb8*/ 	.short	0x010a
        /*0fba*/ 	.byte	0x3f
	.zero		1


	//----- nvinfo : EIATTR_NUM_MBARRIERS
	.align		4
.L_186:
        /*0fbc*/ 	.byte	0x03, 0x38
        /*0fbe*/ 	.short	0x0016


	//----- nvinfo : EIATTR_EXIT_INSTR_OFFSETS
	.align		4
        /*0fc0*/ 	.byte	0x04, 0x1c
        /*0fc2*/ 	.short	(.L_188 - .L_187)


	//   ....[0]....
.L_187:
        /*0fc4*/ 	.word	0x00024fc0


	//----- nvinfo : EIATTR_MAX_THREADS
	.align		4
.L_188:
        /*0fc8*/ 	.byte	0x04, 0x05
        /*0fca*/ 	.short	(.L_190 - .L_189)
.L_189:
        /*0fcc*/ 	.word	0x00000180
        /*0fd0*/ 	.word	0x00000001
        /*0fd4*/ 	.word	0x00000001


	//----- nvinfo : EIATTR_CRS_STACK_SIZE
	.align		4
.L_190:
        /*0fd8*/ 	.byte	0x04, 0x1e
        /*0fda*/ 	.short	(.L_192 - .L_191)
.L_191:
        /*0fdc*/ 	.word	0x00000000


	//----- nvinfo : EIATTR_CBANK_PARAM_SIZE
	.align		4
.L_192:
        /*0fe0*/ 	.byte	0x03, 0x19
        /*0fe2*/ 	.short	0x0a70


	//----- nvinfo : EIATTR_PARAM_CBANK
	.align		4
        /*0fe4*/ 	.byte	0x04, 0x0a
        /*0fe6*/ 	.short	(.L_194 - .L_193)
	.align		4
.L_193:
        /*0fe8*/ 	.word	index@(.nv.constant0._ZN7cutlass13device_kernelIN5flash11enable_sm90INS1_16FlashAttnFwdSm90INS1_25CollectiveMainloopFwdSm90ILi2EN4cute5tupleIJNS5_1CILi1EEES8_S8_EEENS6_IJNS7_ILi128EEENS7_ILi176EEESA_EEELi128ENS_6half_tEfNS_4arch4Sm90ELb0ELb0ELb1ELb1ELb0ELb1ELb0ELb1ELb1ELb0ELb0ELb0EEENS1_21CollectiveEpilogueFwdINS6_IJSA_SA_SB_EEES9_SD_SF_Li256ELb1ELb0ELb0ELb0EEENS1_36VarlenDynamicPersistentTileSchedulerILi128ELi176ELi256ELi32ELb0ELb0ELb1ELb0ELb1ELb1EEEEEEEEEvNT_6ParamsE)
        /*0fec*/ 	.short	0x0210
        /*0fee*/ 	.short	0x0a70


	//----- nvinfo : EIATTR_SW_WAR
	.align		4
.L_194:
        /*0ff0*/ 	.byte	0x04, 0x36
        /*0ff2*/ 	.short	(.L_196 - .L_195)
.L_195:
        /*0ff4*/ 	.word	0x00000008
.L_196:


//--------------------- .nv.info._ZN7cutlass13device_kernelIN5flash11enable_sm90INS1_16FlashAttnFwdSm90INS1_25CollectiveMainloopFwdSm90ILi2EN4cute5tupleIJNS5_1CILi1EEES8_S8_EEENS6_IJNS7_ILi128EEESA_SA_EEELi128ENS_6half_tEfNS_4arch4Sm90ELb0ELb1ELb1ELb0ELb0ELb0ELb0ELb1ELb1ELb0ELb0ELb0EEENS1_21CollectiveEpilogueFwdISB_S9_SC_SE_Li256ELb0ELb0ELb0ELb0EEENS1_30DynamicPersistentTileSchedulerILi256ELi32ELb0ELb0ELb1EEEEEEEEEvNT_6ParamsE --------------------------
	.section	.nv.info._ZN7cutlass13device_kernelIN5flash11enable_sm90INS1_16FlashAttnFwdSm90INS1_25CollectiveMainloopFwdSm90ILi2EN4cute5tupleIJNS5_1CILi1EEES8_S8_EEENS6_IJNS7_ILi128EEESA_SA_EEELi128ENS_6half_tEfNS_4arch4Sm90ELb0ELb1ELb1ELb0ELb0ELb0ELb0ELb1ELb1ELb0ELb0ELb0EEENS1_21CollectiveEpilogueFwdISB_S9_SC_SE_Li256ELb0ELb0ELb0ELb0EEENS1_30DynamicPersistentTileSchedulerILi256ELi32ELb0ELb0ELb1EEEEEEEEEvNT_6ParamsE,"",@"SHT_CUDA_INFO"
	.sectionflags	@""
	.align	4


	//----- nvinfo : EIATTR_CUDA_API_VERSION
	.align		4
        /*0000*/ 	.byte	0x04, 0x37
        /*0002*/ 	.short	(.L_198 - .L_197)
.L_197:
        /*0004*/ 	.word	0x00000082


	//----- nvinfo : EIATTR_KPARAM_INFO
	.align		4
.L_198:
        /*0008*/ 	.byte	0x04, 0x17
        /*000a*/ 	.short	(.L_200 - .L_199)
.L_199:
        /*000c*/ 	.word	0x00000000
        /*0010*/ 	.short	0x0000
        /*0012*/ 	.short	0x0070
        /*0014*/ 	.byte	0x00, 0xf0, 0x01, 0x2e


	//----- nvinfo : EIATTR_SPARSE_MMA_MASK
	.align		4
.L_200:
        /*0018*/ 	.byte	0x03, 0x50
        /*001a*/ 	.short	0x0000


	//----- nvinfo : EIATTR_MAXREG_COUNT
	.align		4
        /*001c*/ 	.byte	0x03, 0x1b
        /*001e*/ 	.short	0x00a8


	//----- nvinfo : EIATTR_NUM_BARRIERS
	.align		4
        /*0020*/ 	.byte	0x02, 0x4c
        /*0022*/ 	.byte	0x10
	.zero		1


	//----- nvinfo : EIATTR_EXTERNS
	.align		4
        /*0024*/ 	.byte	0x04, 0x0f
        /*0026*/ 	.short	(.L_202 - .L_201)


	//   ....[0]....
	.align		4
.L_201:
        /*0028*/ 	.word	index@(__assertfail)


	//----- nvinfo : EIATTR_MERCURY_ISA_VERSION
	.align		4
.L_202:
        /*002c*/ 	.byte	0x03, 0x5f
        /*002e*/ 	.short	0x0101


	//----- nvinfo : EIATTR_INT_WARP_WIDE_INSTR_OFFSETS
	.align		4
        /*0030*/ 	.byte	0x04, 0x31
        /*0032*/ 	.short	(.L_204 - .L_203)


	//   ....[0]....
.L_203:
        /*0034*/ 	.word	0x00000180


	//   ....[1]....
        /*0038*/ 	.word	0x000001b0


	//   ....[2]....
        /*003c*/ 	.word	0x000001c0


	//   ....[3]....
        /*0040*/ 	.word	0x000111f0


	//   ....[4]....
        /*0044*/ 	.word	0x00011280


	//   ....[5]....
        /*0048*/ 	.word	0x000117b0


	//   ....[6]....
        /*004c*/ 	.word	0x000132f0


	//   ....[7]....
        /*0050*/ 	.word	0x00013380


	//----- nvinfo : EIATTR_COOP_GROUP_MASK_REGIDS
	.align		4
.L_204:
        /*0054*/ 	.byte	0x04, 0x29
        /*0056*/ 	.short	(.L_206 - .L_205)


	//   ....[0]....
.L_205:
        /*0058*/ 	.word	0xffffffff


	//   ....[1]....
        /*005c*/ 	.word	0xffffffff


	//   ....[2]....
        /*0060*/ 	.word	0xffffffff


	//   ....[3]....
        /*0064*/ 	.word	0xffffffff


	//   ....[4]....
        /*0068*/ 	.word	0xffffffff


	//   ....[5]....
        /*006c*/ 	.word	0xffffffff


	//   ....[6]....
        /*0070*/ 	.word	0xffffffff


	//   ....[7]....
        /*0074*/ 	.word	0xffffffff


	//   ....[8]....
        /*0078*/ 	.word	0xffffffff


	//   ....[9]....
        /*007c*/ 	.word	0xffffffff


	//   ....[10]....
        /*0080*/ 	.word	0xffffffff


	//   ....[11]....
        /*0084*/ 	.word	0xffffffff


	//   ....[12]....
        /*0088*/ 	.word	0xffffffff


	//   ....[13]....
        /*008c*/ 	.word	0xffffffff


	//   ....[14]....
        /*0090*/ 	.word	0xffffffff


	//   ....[15]....
        /*0094*/ 	.word	0xffffffff


	//   ....[16]....
        /*0098*/ 	.word	0xffffffff


	//   ....[17]....
        /*009c*/ 	.word	0xffffffff


	//   ....[18]....
        /*00a0*/ 	.word	0xffffffff


	//   ....[19]....
        /*00a4*/ 	.word	0xffffffff


	//   ....[20]....
        /*00a8*/ 	.word	0xffffffff


	//   ....[21]....
        /*00ac*/ 	.word	0xffffffff


	//   ....[22]....
        /*00b0*/ 	.word	0xffffffff


	//   ....[23]....
        /*00b4*/ 	.word	0xffffffff


	//   ....[24]....
        /*00b8*/ 	.word	0xffffffff


	//   ....[25]....
        /*00bc*/ 	.word	0xffffffff


	//   ....[26]....
        /*00c0*/ 	.word	0xffffffff


	//   ....[27]....
        /*00c4*/ 	.word	0xffffffff


	//   ....[28]....
        /*00c8*/ 	.word	0xffffffff


	//   ....[29]....
        /*00cc*/ 	.word	0xffffffff


	//   ....[30]....
        /*00d0*/ 	.word	0xffffffff


	//   ....[31]....
        /*00d4*/ 	.word	0xffffffff


	//   ....[32]....
        /*00d8*/ 	.word	0x0500000f


	//   ....[33]....
        /*00dc*/ 	.word	0x0500000f


	//----- nvinfo : EIATTR_COOP_GROUP_INSTR_OFFSETS
	.align		4
.L_206:
        /*00e0*/ 	.byte	0x04, 0x28
        /*00e2*/ 	.short	(.L_208 - .L_207)


	//   ....[0]....
.L_207:
        /*00e4*/ 	.word	0x00000060


	//   ....[1]....
        /*00e8*/ 	.word	0x00000190


	//   ....[2]....
        /*00ec*/ 	.word	0x000001e0


	//   ....[3]....
        /*00f0*/ 	.word	0x000003d0


	//   ....[4]....
        /*00f4*/ 	.word	0x00000530


	//   ....[5]....
        /*00f8*/ 	.word	0x00000650


	//   ....[6]....
        /*00fc*/ 	.word	0x000007b0


	//   ....[7]....
        /*0100*/ 	.word	0x00001710


	//   ....[8]....
        /*0104*/ 	.word	0x00003960


	//   ....[9]....
        /*0108*/ 	.word	0x00003a30


	//   ....[10]....
        /*010c*/ 	.word	0x00004400


	//   ....[11]....
        /*0110*/ 	.word	0x00004460


	//   ....[12]....
        /*0114*/ 	.word	0x00007060


	//   ....[13]....
        /*0118*/ 	.word	0x00007160


	//   ....[14]....
        /*011c*/ 	.word	0x00007a00


	//   ....[15]....
        /*0120*/ 	.word	0x00007aa0


	//   ....[16]....
        /*0124*/ 	.word	0x00009e70


	//   ....[17]....
        /*0128*/ 	.word	0x00009eb0


	//   ....[18]....
        /*012c*/ 	.word	0x0000a1e0


	//   ....[19]....
        /*0130*/ 	.word	0x0000a270


	//   ....[20]....
        /*0134*/ 	.word	0x0000d160


	//   ....[21]....
        /*0138*/ 	.word	0x0000d1a0


	//   ....[22]....
        /*013c*/ 	.word	0x0000dca0


	//   ....[23]....
        /*0140*/ 	.word	0x0000dd40


	//   ....[24]....
        /*0144*/ 	.word	0x0000edd0


	//   ....[25]....
        /*0148*/ 	.word	0x0000ee10


	//   ....[26]....
        /*014c*/ 	.word	0x0000eef0


	//   ....[27]....
        /*0150*/ 	.word	0x0000ef00


	//   ....[28]....
        /*0154*/ 	.word	0x0000fec0


	//   ....[29]....
        /*0158*/ 	.word	0x00010950


	//   ....[30]....
        /*015c*/ 	.word	0x000136b0


	//   ....[31]....
        /*0160*/ 	.word	0x00013880


	//   ....[32]....
        /*0164*/ 	.word	0x00013eb0


	//   ....[33]....
        /*0168*/ 	.word	0x00014290


	//----- nvinfo : EIATTR_REG_RECONFIG
	.align		4
.L_208:
        /*016c*/ 	.byte	0x01, 0x54
	.zero		2


	//----- nvinfo : EIATTR_SYSCALL_OFFSETS
	.align		4
        /*0170*/ 	.byte	0x04, 0x46
        /*0172*/ 	.short	(.L_210 - .L_209)


	//   ....[0]....
.L_209:
        /*0174*/ 	.word	0x000018c0


	//   ....[1]....
        /*0178*/ 	.word	0x00011410


	//   ....[2]....
        /*017c*/ 	.word	0x00011550


	//   ....[3]....
        /*0180*/ 	.word	0x00011640


	//----- nvinfo : EIATTR_MBARRIER_INSTR_OFFSETS
	.align		4
.L_210:
        /*0184*/ 	.byte	0x04, 0x39
        /*0186*/ 	.short	(.L_212 - .L_211)


	//   ....[0]....
.L_211:
        /*0188*/ 	.word	0x00000280
        /*018c*/ 	.word	0x000000ff
        /*0190*/ 	.word	0x00028800
        /*0194*/ 	.short	0x0100
        /*0196*/ 	.byte	0x06
	.zero		1


	//   ....[1]....
        /*0198*/ 	.word	0x00000290
        /*019c*/ 	.word	0x000000ff
        /*01a0*/ 	.word	0x00028820
        /*01a4*/ 	.short	0x0100
        /*01a6*/ 	.byte	0x06
	.zero		1


	//   ....[2]....
        /*01a8*/ 	.word	0x00000380
        /*01ac*/ 	.word	0x000000ff
        /*01b0*/ 	.word	0x00028830
        /*01b4*/ 	.short	0x0100
        /*01b6*/ 	.byte	0x08
	.zero		1


	//   ....[3]....
        /*01b8*/ 	.word	0x00000390
        /*01bc*/ 	.word	0x000000ff
        /*01c0*/ 	.word	0x00028840
        /*01c4*/ 	.short	0x0100
        /*01c6*/ 	.byte	0x08
	.zero		1


	//   ....[4]....
        /*01c8*/ 	.word	0x000003a0
        /*01cc*/ 	.word	0x000000ff
        /*01d0*/ 	.word	0x00028838
        /*01d4*/ 	.short	0x0100
        /*01d6*/ 	.byte	0x08
	.zero		1


	//   ....[5]....
        /*01d8*/ 	.word	0x000003b0
        /*01dc*/ 	.word	0x000000ff
        /*01e0*/ 	.word	0x00028848
        /*01e4*/ 	.short	0x0100
        /*01e6*/ 	.byte	0x08
	.zero		1


	//   ....[6]....
        /*01e8*/ 	.word	0x000004e0
        /*01ec*/ 	.word	0x000000ff
        /*01f0*/ 	.word	0x00028850
        /*01f4*/ 	.short	0x0100
        /*01f6*/ 	.byte	0x08
	.zero		1


	//   ....[7]....
        /*01f8*/ 	.word	0x000004f0
        /*01fc*/ 	.word	0x000000ff
        /*0200*/ 	.word	0x00028860
        /*0204*/ 	.short	0x0100
        /*0206*/ 	.byte	0x08
	.zero		1


	//   ....[8]....
        /*0208*/ 	.word	0x00000500
        /*020c*/ 	.word	0x000000ff
        /*0210*/ 	.word	0x00028858
        /*0214*/ 	.short	0x0100
        /*0216*/ 	.byte	0x08
	.zero		1


	//   ....[9]....
        /*0218*/ 	.word	0x00000510
        /*021c*/ 	.word	0x000000ff
        /*0220*/ 	.word	0x00028868
        /*0224*/ 	.short	0x0100
        /*0226*/ 	.byte	0x08
	.zero		1


	//   ....[10]....
        /*0228*/ 	.word	0x00000600
        /*022c*/ 	.word	0x000000ff
        /*0230*/ 	.word	0x00028870
        /*0234*/ 	.short	0x0100
        /*0236*/ 	.byte	0x06
	.zero		1


	//   ....[11]....
        /*0238*/ 	.word	0x00000610
        /*023c*/ 	.word	0x000000ff
        /*0240*/ 	.word	0x00028880
        /*0244*/ 	.short	0x0100
        /*0246*/ 	.byte	0x06
	.zero		1


	//   ....[12]....
        /*0248*/ 	.word	0x00000620
        /*024c*/ 	.word	0x000000ff
        /*0250*/ 	.word	0x00028878
        /*0254*/ 	.short	0x0100
        /*0256*/ 	.byte	0x06
	.zero		1


	//   ....[13]....
        /*0258*/ 	.word	0x00000630
        /*025c*/ 	.word	0x000000ff
        /*0260*/ 	.word	0x00028888
        /*0264*/ 	.short	0x0100
        /*0266*/ 	.byte	0x06
	.zero		1


	//   ....[14]....
        /*0268*/ 	.word	0x00000760
        /*026c*/ 	.word	0x000000ff
        /*0270*/ 	.word	0x00028890
        /*0274*/ 	.short	0x0100
        /*0276*/ 	.byte	0x08
	.zero		1


	//   ....[15]....
        /*0278*/ 	.word	0x00000770
        /*027c*/ 	.word	0x000000ff
        /*0280*/ 	.word	0x000288a0
        /*0284*/ 	.short	0x0100
        /*0286*/ 	.byte	0x08
	.zero		1


	//   ....[16]....
        /*0288*/ 	.word	0x00000780
        /*028c*/ 	.word	0x000000ff
        /*0290*/ 	.word	0x00028898
        /*0294*/ 	.short	0x0100
        /*0296*/ 	.byte	0x08
	.zero		1


	//   ....[17]....
        /*0298*/ 	.word	0x00000790
        /*029c*/ 	.word	0x000000ff
        /*02a0*/ 	.word	0x000288a8
        /*02a4*/ 	.short	0x0100
        /*02a6*/ 	.byte	0x08
	.zero		1


	//   ....[18]....
        /*02a8*/ 	.word	0x000008c0
        /*02ac*/ 	.word	0x000000ff
        /*02b0*/ 	.word	0x000288b0
        /*02b4*/ 	.short	0x0100
        /*02b6*/ 	.byte	0x08
	.zero		1


	//   ....[19]....
        /*02b8*/ 	.word	0x000008d0
        /*02bc*/ 	.word	0x000000ff
        /*02c0*/ 	.word	0x000288c0
        /*02c4*/ 	.short	0x0100
        /*02c6*/ 	.byte	0x08
	.zero		1


	//   ....[20]....
        /*02c8*/ 	.word	0x000008e0
        /*02cc*/ 	.word	0x000000ff
        /*02d0*/ 	.word	0x000288b8
        /*02d4*/ 	.short	0x0100
        /*02d6*/ 	.byte	0x08
	.zero		1


	//   ....[21]....
        /*02d8*/ 	.word	0x000008f0
        /*02dc*/ 	.word	0x000000ff
        /*02e0*/ 	.word	0x000288c8
        /*02e4*/ 	.short	0x0100
        /*02e6*/ 	.byte	0x08
	.zero		1


	//   ....[22]....
        /*02e8*/ 	.word	0x00001940
        /*02ec*/ 	.word	0x000000ff
        /*02f0*/ 	.word	0x00028800
        /*02f4*/ 	.short	0x010a
        /*02f6*/ 	.byte	0x27
	.zero		1


	//   ....[23]....
        /*02f8*/ 	.word	0x000019c0
        /*02fc*/ 	.word	0x00000059
        /*0300*/ 	.word	0x00028830
        /*0304*/ 	.short	0x010a
        /*0306*/ 	.byte	0x3f
	.zero		1


	//   ....[24]....
        /*0308*/ 	.word	0x00001a20
        /*030c*/ 	.word	0x00000059
        /*0310*/ 	.word	0x00028830
        /*0314*/ 	.short	0x010a
        /*0316*/ 	.byte	0x3f
	.zero		1


	//   ....[25]....
        /*0318*/ 	.word	0x000023d0
        /*031c*/ 	.word	0x00000000
        /*0320*/ 	.word	0x00000000
        /*0324*/ 	.short	0x0101
        /*0326*/ 	.byte	0x3f
	.zero		1


	//   ....[26]....
        /*0328*/ 	.word	0x00005380
        /*032c*/ 	.word	0x000000ff
        /*0330*/ 	.word	0x00028830
        /*0334*/ 	.short	0x010a
        /*0336*/ 	.byte	0x06
	.zero		1


	//   ....[27]....
        /*0338*/ 	.word	0x000053c0
        /*033c*/ 	.word	0x000000ff
        /*0340*/ 	.word	0x00028830
        /*0344*/ 	.short	0x010a
        /*0346*/ 	.byte	0x06
	.zero		1


	//   ....[28]....
        /*0348*/ 	.word	0x000056e0
        /*034c*/ 	.word	0x000000ff
        /*0350*/ 	.word	0x00028850
        /*0354*/ 	.short	0x010a
        /*0356*/ 	.byte	0x06
	.zero		1


	//   ....[29]....
        /*0358*/ 	.word	0x00005720
        /*035c*/ 	.word	0x000000ff
        /*0360*/ 	.word	0x00028850
        /*0364*/ 	.short	0x010a
        /*0366*/ 	.byte	0x06
	.zero		1


	//   ....[30]....
        /*0368*/ 	.word	0x000062b0
        /*036c*/ 	.word	0x00000033
        /*0370*/ 	.word	0x00000000
        /*0374*/ 	.short	0x0101
        /*0376*/ 	.byte	0x3f
	.zero		1


	//   ....[31]....
        /*0378*/ 	.word	0x00007f40
        /*037c*/ 	.word	0x0000001c
        /*0380*/ 	.word	0x00000000
        /*0384*/ 	.short	0x0101
        /*0386*/ 	.byte	0x3f
	.zero		1


	//   ....[32]....
        /*0388*/ 	.word	0x00008db0
        /*038c*/ 	.word	0x000000ff
        /*0390*/ 	.word	0x00028830
        /*0394*/ 	.short	0x010a
        /*0396*/ 	.byte	0x06
	.zero		1


	//   ....[33]....
        /*0398*/ 	.word	0x00008df0
        /*039c*/ 	.word	0x000000ff
        /*03a0*/ 	.word	0x00028830
        /*03a4*/ 	.short	0x010a
        /*03a6*/ 	.byte	0x06
	.zero		1


	//   ....[34]....
        /*03a8*/ 	.word	0x00009110
        /*03ac*/ 	.word	0x000000ff
        /*03b0*/ 	.word	0x00028850
        /*03b4*/ 	.short	0x010a
        /*03b6*/ 	.byte	0x06
	.zero		1


	//   ....[35]....
        /*03b8*/ 	.word	0x00009150
        /*03bc*/ 	.word	0x000000ff
        /*03c0*/ 	.word	0x00028850
        /*03c4*/ 	.short	0x010a
        /*03c6*/ 	.byte	0x06
	.zero		1


	//   ....[36]....
        /*03c8*/ 	.word	0x0000aa30
        /*03cc*/ 	.word	0x00000023
        /*03d0*/ 	.word	0x00000000
        /*03d4*/ 	.short	0x0101
        /*03d6*/ 	.byte	0x3f
	.zero		1


	//   ....[37]....
        /*03d8*/ 	.word	0x0000aae0
        /*03dc*/ 	.word	0x0000002e
        /*03e0*/ 	.word	0x00000000
        /*03e4*/ 	.short	0x0101
        /*03e6*/ 	.byte	0x3f
	.zero		1


	//   ....[38]....
        /*03e8*/ 	.word	0x0000b5f0
        /*03ec*/ 	.word	0x000000ff
        /*03f0*/ 	.word	0x00028830
        /*03f4*/ 	.short	0x010a
        /*03f6*/ 	.byte	0x06
	.zero		1


	//   ....[39]....
        /*03f8*/ 	.word	0x0000b630
        /*03fc*/ 	.word	0x000000ff
        /*0400*/ 	.word	0x00028830
        /*0404*/ 	.short	0x010a
        /*0406*/ 	.byte	0x06
	.zero		1


	//   ....[40]....
        /*0408*/ 	.word	0x0000b950
        /*040c*/ 	.word	0x000000ff
        /*0410*/ 	.word	0x00028850
        /*0414*/ 	.short	0x010a
        /*0416*/ 	.byte	0x06
	.zero		1


	//   ....[41]....
        /*0418*/ 	.word	0x0000b990
        /*041c*/ 	.word	0x000000ff
        /*0420*/ 	.word	0x00028850
        /*0424*/ 	.short	0x010a
        /*0426*/ 	.byte	0x06
	.zero		1


	//   ....[42]....
        /*0428*/ 	.word	0x0000c520
        /*042c*/ 	.word	0x0000003d
        /*0430*/ 	.word	0x00000000
        /*0434*/ 	.short	0x0101
        /*0436*/ 	.byte	0x3f
	.zero		1


	//   ....[43]....
        /*0438*/ 	.word	0x0000e2d0
        /*043c*/ 	.word	0x0000001d
        /*0440*/ 	.word	0x00000000
        /*0444*/ 	.short	0x0101
        /*0446*/ 	.byte	0x3f
	.zero		1


	//   ....[44]....
        /*0448*/ 	.word	0x0000ed40
        /*044c*/ 	.word	0x000000ff
        /*0450*/ 	.word	0x00028850
        /*0454*/ 	.short	0x010a
        /*0456*/ 	.byte	0x05
	.zero		1


	//   ....[45]....
        /*0458*/ 	.word	0x0000ed80
        /*045c*/ 	.word	0x000000ff
        /*0460*/ 	.word	0x00028850
        /*0464*/ 	.short	0x010a
        /*0466*/ 	.byte	0x05
	.zero		1


	//   ....[46]....
        /*0468*/ 	.word	0x0000f2a0
        /*046c*/ 	.word	0x00000009
        /*0470*/ 	.word	0x00000000
        /*0474*/ 	.short	0x0101
        /*0476*/ 	.byte	0x3f
	.zero		1


	//   ....[47]....
        /*0478*/ 	.word	0x00010040
        /*047c*/ 	.word	0x000000ff
        /*0480*/ 	.word	0x00000000
        /*0484*/ 	.short	0x0101
        /*0486*/ 	.byte	0x05
	.zero		1


	//   ....[48]....
        /*0488*/ 	.word	0x00011a70
        /*048c*/ 	.word	0x00000008
        /*0490*/ 	.word	0x00028840
        /*0494*/ 	.short	0x010a
        /*0496*/ 	.byte	0x3f
	.zero		1


	//   ....[49]....
        /*0498*/ 	.word	0x00011e30
        /*049c*/ 	.word	0x000000ff
        /*04a0*/ 	.word	0x00028820
        /*04a4*/ 	.short	0x010a
        /*04a6*/ 	.byte	0x27
	.zero		1


	//   ....[50]....
        /*04a8*/ 	.word	0x00012110
        /*04ac*/ 	.word	0x00000003
        /*04b0*/ 	.word	0x00028840
        /*04b4*/ 	.short	0x010a
        /*04b6*/ 	.byte	0x3f
	.zero		1


	//   ....[51]....
        /*04b8*/ 	.word	0x00012330
        /*04bc*/ 	.word	0x00000002
        /*04c0*/ 	.word	0x00000060
        /*04c4*/ 	.short	0x010a
        /*04c6*/ 	.byte	0x3f
	.zero		1


	//   ....[52]....
        /*04c8*/ 	.word	0x00012800
        /*04cc*/ 	.word	0x00000003
        /*04d0*/ 	.word	0x00028840
        /*04d4*/ 	.short	0x010a
        /*04d6*/ 	.byte	0x3f
	.zero		1


	//   ....[53]....
        /*04d8*/ 	.word	0x00012a20
        /*04dc*/ 	.word	0x00000002
        /*04e0*/ 	.word	0x00000060
        /*04e4*/ 	.short	0x010a
        /*04e6*/ 	.byte	0x3f
	.zero		1


	//   ....[54]....
        /*04e8*/ 	.word	0x00012e10
        /*04ec*/ 	.word	0x00000002
        /*04f0*/ 	.word	0x00028840
        /*04f4*/ 	.short	0x010a
        /*04f6*/ 	.byte	0x3f
	.zero		1


	//   ....[55]....
        /*04f8*/ 	.word	0x00013060
        /*04fc*/ 	.word	0x00000002
        /*0500*/ 	.word	0x00000060
        /*0504*/ 	.short	0x010a
        /*0506*/ 	.byte	0x3f
	.zero		1


	//   ....[56]....
        /*0508*/ 	.word	0x00013420
        /*050c*/ 	.word	0x00000003
        /*0510*/ 	.word	0x00028860
        /*0514*/ 	.short	0x010a
        /*0516*/ 	.byte	0x3f
	.zero		1


	//   ....[57]....
        /*0518*/ 	.word	0x00013830
        /*051c*/ 	.word	0x00000007
        /*0520*/ 	.word	0x00028820
        /*0524*/ 	.short	0x010a
        /*0526*/ 	.byte	0x3f
	.zero		1


	//   ....[58]....
        /*0528*/ 	.word	0x00013980
        /*052c*/ 	.word	0x00000005
        /*0530*/ 	.word	0x00000000
        /*0534*/ 	.short	0x010a
        /*0536*/ 	.byte	0x3f
	.zero		1


	//   ....[59]....
        /*0538*/ 	.word	0x000139f0
        /*053c*/ 	.word	0x00000003
        /*0540*/ 	.word	0x00000000
        /*0544*/ 	.short	0x010a
        /*0546*/ 	.byte	0x3f
	.zero		1


	//   ....[60]....
        /*0548*/ 	.word	0x00013a50
        /*054c*/ 	.word	0x00000005
        /*0550*/ 	.word	0x00000000
        /*0554*/ 	.short	0x010a
        /*0556*/ 	.byte	0x3f
	.zero		1


	//   ....[61]....
        /*0558*/ 	.word	0x00013a80
        /*055c*/ 	.word	0x00000003
        /*0560*/ 	.word	0x00000000
        /*0564*/ 	.short	0x010a
        /*0566*/ 	.byte	0x3f
	.zero		1


	//   ....[62]....
        /*0568*/ 	.word	0x00013af0
        /*056c*/ 	.word	0x00000003
        /*0570*/ 	.word	0x00028800
        /*0574*/ 	.short	0x010a
        /*0576*/ 	.byte	0x3f
	.zero		1


	//   ....[63]....
        /*0578*/ 	.word	0x00013b40
        /*057c*/ 	.word	0x00000059
        /*0580*/ 	.word	0x00028830
        /*0584*/ 	.short	0x010a
        /*0586*/ 	.byte	0x3f
	.zero		1


	//   ....[64]....
        /*0588*/ 	.word	0x00013ba0
        /*058c*/ 	.word	0x0000000c
        /*0590*/ 	.word	0x00028830
        /*0594*/ 	.short	0x010a
        /*0596*/ 	.byte	0x3f
	.zero		1


	//   ....[65]....
        /*0598*/ 	.word	0x00013c00
        /*059c*/ 	.word	0x0000000c
        /*05a0*/ 	.word	0x00028850
        /*05a4*/ 	.short	0x010a
        /*05a6*/ 	.byte	0x3f
	.zero		1


	//   ....[66]....
        /*05a8*/ 	.word	0x00013c60
        /*05ac*/ 	.word	0x00000008
        /*05b0*/ 	.word	0x00028830
        /*05b4*/ 	.short	0x010a
        /*05b6*/ 	.byte	0x3f
	.zero		1


	//   ....[67]....
        /*05b8*/ 	.word	0x00013cc0
        /*05bc*/ 	.word	0x00000008
        /*05c0*/ 	.word	0x00028850
        /*05c4*/ 	.short	0x010a
        /*05c6*/ 	.byte	0x3f
	.zero		1


	//   ....[68]....
        /*05c8*/ 	.word	0x00013d20
        /*05cc*/ 	.word	0x00000008
        /*05d0*/ 	.word	0x00028830
        /*05d4*/ 	.short	0x010a
        /*05d6*/ 	.byte	0x3f
	.zero		1


	//   ....[69]....
        /*05d8*/ 	.word	0x00013d80
        /*05dc*/ 	.word	0x00000008
        /*05e0*/ 	.word	0x00028850
        /*05e4*/ 	.short	0x010a
        /*05e6*/ 	.byte	0x3f
	.zero		1


	//   ....[70]....
        /*05e8*/ 	.word	0x00013de0
        /*05ec*/ 	.word	0x00000005
        /*05f0*/ 	.word	0x00028850
        /*05f4*/ 	.short	0x010a
        /*05f6*/ 	.byte	0x3f
	.zero		1


	//   ....[71]....
        /*05f8*/ 	.word	0x00013f60
        /*05fc*/ 	.word	0x00000008
        /*0600*/ 	.word	0x00028840
        /*0604*/ 	.short	0x010a
        /*0606*/ 	.byte	0x3f
	.zero		1


	//   ....[72]....
        /*0608*/ 	.word	0x00013fc0
        /*060c*/ 	.word	0x00000008
        /*0610*/ 	.word	0x00028820
        /*0614*/ 	.short	0x010a
        /*0616*/ 	.byte	0x3f
	.zero		1


	//   ....[73]....
        /*0618*/ 	.word	0x00014010
        /*061c*/ 	.word	0x00000003
        /*0620*/ 	.word	0x00028840
        /*0624*/ 	.short	0x010a
        /*0626*/ 	.byte	0x3f
	.zero		1


	//   ....[74]....
        /*0628*/ 	.word	0x00014060
        /*062c*/ 	.word	0x00000002
        /*0630*/ 	.word	0x00000060
        /*0634*/ 	.short	0x010a
        /*0636*/ 	.byte	0x3f
	.zero		1


	//   ....[75]....
        /*0638*/ 	.word	0x000140b0
        /*063c*/ 	.word	0x00000003
        /*0640*/ 	.word	0x00028840
        /*0644*/ 	.short	0x010a
        /*0646*/ 	.byte	0x3f
	.zero		1


	//   ....[76]....
        /*0648*/ 	.word	0x00014100
        /*064c*/ 	.word	0x00000002
        /*0650*/ 	.word	0x00000060
        /*0654*/ 	.short	0x010a
        /*0656*/ 	.byte	0x3f
	.zero		1


	//   ....[77]....
        /*0658*/ 	.word	0x00014150
        /*065c*/ 	.word	0x00000002
        /*0660*/ 	.word	0x00028840
        /*0664*/ 	.short	0x010a
        /*0666*/ 	.byte	0x3f
	.zero		1


	//   ....[78]....
        /*0668*/ 	.word	0x000141a0
        /*066c*/ 	.word	0x00000002
        /*0670*/ 	.word	0x00000060
        /*0674*/ 	.short	0x010a
        /*0676*/ 	.byte	0x3f
	.zero		1


	//   ....[79]....
        /*0678*/ 	.word	0x000141f0
        /*067c*/ 	.word	0x00000003
        /*0680*/ 	.word	0x00028860
        /*0684*/ 	.short	0x010a
        /*0686*/ 	.byte	0x3f
	.zero		1


	//   ....[80]....
        /*0688*/ 	.word	0x000142d0
        /*068c*/ 	.word	0x00000007
        /*0690*/ 	.word	0x00028820
        /*0694*/ 	.short	0x010a
        /*0696*/ 	.byte	0x3f
	.zero		1


	//   ....[81]....
        /*0698*/ 	.word	0x00014320
        /*069c*/ 	.word	0x00000005
        /*06a0*/ 	.word	0x00000000
        /*06a4*/ 	.short	0x010a
        /*06a6*/ 	.byte	0x3f
	.zero		1


	//   ....[82]....
        /*06a8*/ 	.word	0x00014370
        /*06ac*/ 	.word	0x00000003
        /*06b0*/ 	.word	0x00000000
        /*06b4*/ 	.short	0x010a
        /*06b6*/ 	.byte	0x3f
	.zero		1


	//   ....[83]....
        /*06b8*/ 	.word	0x000143c0
        /*06bc*/ 	.word	0x00000005
        /*06c0*/ 	.word	0x00000000
        /*06c4*/ 	.short	0x010a
        /*06c6*/ 	.byte	0x3f
	.zero		1


	//----- nvinfo : EIATTR_NUM_MBARRIERS
	.align		4
.L_212:
        /*06c8*/ 	.byte	0x03, 0x38
        /*06ca*/ 	.short	0x0016


	//----- nvinfo : EIATTR_EXIT_INSTR_OFFSETS
	.align		4
        /*06cc*/ 	.byte	0x04, 0x1c
        /*06ce*/ 	.short	(.L_214 - .L_213)


	//   ....[0]....
.L_213:
        /*06d0*/ 	.word	0x00000a50


	//   ....[1]....
        /*06d4*/ 	.word	0x00010910


	//   ....[2]....
        /*06d8*/ 	.word	0x00010970


	//   ....[3]....
        /*06dc*/ 	.word	0x000138a0


	//   ....[4]....
        /*06e0*/ 	.word	0x00013ad0


	//----- nvinfo : EIATTR_MAX_THREADS
	.align		4
.L_214:
        /*06e4*/ 	.byte	0x04, 0x05
        /*06e6*/ 	.short	(.L_216 - .L_215)
.L_215:
        /*06e8*/ 	.word	0x00000180
        /*06ec*/ 	.word	0x00000001
        /*06f0*/ 	.word	0x00000001


	//----- nvinfo : EIATTR_CRS_STACK_SIZE
	.align		4
.L_216:
        /*06f4*/ 	.byte	0x04, 0x1e
        /*06f6*/ 	.short	(.L_218 - .L_217)
.L_217:
        /*06f8*/ 	.word	0x00000000


	//----- nvinfo : EIATTR_CBANK_PARAM_SIZE
	.align		4
.L_218:
        /*06fc*/ 	.byte	0x03, 0x19
        /*06fe*/ 	.short	0x0bf0


	//----- nvinfo : EIATTR_PARAM_CBANK
	.align		4
        /*0700*/ 	.byte	0x04, 0x0a
        /*0702*/ 	.short	(.L_220 - .L_219)
	.align		4
.L_219:
        /*0704*/ 	.word	index@(.nv.constant0._ZN7cutlass13device_kernelIN5flash11enable_sm90INS1_16FlashAttnFwdSm90INS1_25CollectiveMainloopFwdSm90ILi2EN4cute5tupleIJNS5_1CILi1EEES8_S8_EEENS6_IJNS7_ILi128EEESA_SA_EEELi128ENS_6half_tEfNS_4arch4Sm90ELb0ELb1ELb1ELb0ELb0ELb0ELb0ELb1ELb1ELb0ELb0ELb0EEENS1_21CollectiveEpilogueFwdISB_S9_SC_SE_Li256ELb0ELb0ELb0ELb0EEENS1_30DynamicPersistentTileSchedulerILi256ELi32ELb0ELb0ELb1EEEEEEEEEvNT_6ParamsE)
        /*0708*/ 	.short	0x0210
        /*070a*/ 	.short	0x0bf0


	//----- nvinfo : EIATTR_SW_WAR
	.align		4
.L_220:
        /*070c*/ 	.byte	0x04, 0x36
        /*070e*/ 	.short	(.L_222 - .L_221)
.L_221:
        /*0710*/ 	.word	0x00000008
.L_222:


//--------------------- .nv.info._ZN7cutlass13device_kernelIN5flash11enable_sm90INS1_16FlashAttnFwdSm90INS1_25CollectiveMainloopFwdSm90ILi2EN4cute5tupleIJNS5_1CILi1EEES8_S8_EEENS6_IJNS7_ILi128EEESA_SA_EEELi128ENS_6half_tEfNS_4arch4Sm90ELb0ELb1ELb1ELb1ELb0ELb0ELb0ELb1ELb1ELb0ELb0ELb0EEENS1_21CollectiveEpilogueFwdISB_S9_SC_SE_Li256ELb1ELb0ELb0ELb0EEENS1_36VarlenDynamicPersistentTileSchedulerILi128ELi128ELi256ELi32ELb0ELb0ELb1ELb1ELb0ELb1EEEEEEEEEvNT_6ParamsE --------------------------
	.section	.nv.info._ZN7cutlass13device_kernelIN5flash11enable_sm90INS1_16FlashAttnFwdSm90INS1_25CollectiveMainloopFwdSm90ILi2EN4cute5tupleIJNS5_1CILi1EEES8_S8_EEENS6_IJNS7_ILi128EEESA_SA_EEELi128ENS_6half_tEfNS_4arch4Sm90ELb0ELb1ELb1ELb1ELb0ELb0ELb0ELb1ELb1ELb0ELb0ELb0EEENS1_21CollectiveEpilogueFwdISB_S9_SC_SE_Li256ELb1ELb0ELb0ELb0EEENS1_36VarlenDynamicPersistentTileSchedulerILi128ELi128ELi256ELi32ELb0ELb0ELb1ELb1ELb0ELb1EEEEEEEEEvNT_6ParamsE,"",@"SHT_CUDA_INFO"
	.sectionflags	@""
	.align	4


	//----- nvinfo : EIATTR_CUDA_API_VERSION
	.align		4
        /*0000*/ 	.byte	0x04, 0x37
        /*0002*/ 	.short	(.L_224 - .L_223)
.L_223:
        /*0004*/ 	.word	0x00000082


	//----- nvinfo : EIATTR_KPARAM_INFO
	.align		4
.L_224:
        /*0008*/ 	.byte	0x04, 0x17
        /*000a*/ 	.short	(.L_226 - .L_225)
.L_225:
        /*000c*/ 	.word	0x00000000
        /*0010*/ 	.short	0x0000
        /*0012*/ 	.short	0x0070
        /*0014*/ 	.byte	0x00, 0xf0, 0x01, 0x28


	//----- nvinfo : EIATTR_SPARSE_MMA_MASK
	.align		4
.L_226:
        /*0018*/ 	.byte	0x03, 0x50
        /*001a*/ 	.short	0x0000


	//----- nvinfo : EIATTR_MAXREG_COUNT
	.align		4
        /*001c*/ 	.byte	0x03, 0x1b
        /*001e*/ 	.short	0x00a8


	//----- nvinfo : EIATTR_NUM_BARRIERS
	.align		4
        /*0020*/ 	.byte	0x02, 0x4c
        /*0022*/ 	.byte	0x10
	.zero		1


	//----- nvinfo : EIATTR_EXTERNS
	.align		4
        /*0024*/ 	.byte	0x04, 0x0f
        /*0026*/ 	.short	(.L_228 - .L_227)


	//   ....[0]....
	.align		4
.L_227:
        /*0028*/ 	.word	index@(__assertfail)


	//----- nvinfo : EIATTR_ANNOTATIONS
	.align		4
.L_228:
        /*002c*/ 	.byte	0x04, 0x55
        /*002e*/ 	.short	(.L_230 - .L_229)


	//   ....[0]....
.L_229:
        /* <DEDUP_REMOVED lines=31> */


	//----- nvinfo : EIATTR_MERCURY_ISA_VERSION
	.align		4
.L_230:
        /*0208*/ 	.byte	0x03, 0x5f
        /*020a*/ 	.short	0x0101


	//----- nvinfo : EIATTR_UNUSED_LOAD_BYTE_OFFSET
	.align		4
        /*020c*/ 	.byte	0x04, 0x44
        /*020e*/ 	.short	(.L_232 - .L_231)


	//   ....[0]....
.L_231:
        /*0210*/ 	.word	0x00000a70
        /*0214*/ 	.word	0x0000fff0


	//   ....[1]....
        /*0218*/ 	.word	0x0000f950
        /*021c*/ 	.word	0x0000fff0


	//----- nvinfo : EIATTR_INT_WARP_WIDE_INSTR_OFFSETS
	.align		4
.L_232:
        /*0220*/ 	.byte	0x04, 0x31
        /*0222*/ 	.short	(.L_234 - .L_233)


	//   ....[0]....
.L_233:
        /*0224*/ 	.word	0x00000160


	//   ....[1]....
        /*0228*/ 	.word	0x000001a0


	//   ....[2]....
        /*022c*/ 	.word	0x00000210


	//   ....[3]....
        /*0230*/ 	.word	0x00012ce0


	//   ....[4]....
        /*0234*/ 	.word	0x00012d70


	//   ....[5]....
        /*0238*/ 	.word	0x00013270


	//   ....[6]....
        /*023c*/ 	.word	0x000132f0


	//   ....[7]....
        /*0240*/ 	.word	0x00013400


	//   ....[8]....
        /*0244*/ 	.word	0x00015570


	//   ....[9]....
        /*0248*/ 	.word	0x00015600


	//----- nvinfo : EIATTR_COOP_GROUP_MASK_REGIDS
	.align		4
.L_234:
        /*024c*/ 	.byte	0x04, 0x29
        /*024e*/ 	.short	(.L_236 - .L_235)


	//   ....[0]....
.L_235:
        /*0250*/ 	.word	0xffffffff


	//   ....[1]....
        /*0254*/ 	.word	0xffffffff


	//   ....[2]....
        /*0258*/ 	.word	0xffffffff


	//   ....[3]....
        /*025c*/ 	.word	0xffffffff


	//   ....[4]....
        /*0260*/ 	.word	0xffffffff


	//   ....[5]....
        /*0264*/ 	.word	0xffffffff


	//   ....[6]....
        /*0268*/ 	.word	0xffffffff


	//   ....[7]....
        /*026c*/ 	.word	0xffffffff


	//   ....[8]....
        /*0270*/ 	.word	0xffffffff


	//   ....[9]....
        /*0274*/ 	.word	0xffffffff


	//   ....[10]....
        /*0278*/ 	.word	0xffffffff


	//   ....[11]....
        /*027c*/ 	.word	0xffffffff


	//   ....[12]....
        /*0280*/ 	.word	0xffffffff


	//   ....[13]....
        /*0284*/ 	.word	0xffffffff


	//   ....[14]....
        /*0288*/ 	.word	0xffffffff


	//   ....[15]....
        /*028c*/ 	.word	0xffffffff


	//   ....[16]....
        /*0290*/ 	.word	0xffffffff


	//   ....[17]....
        /*0294*/ 	.word	0xffffffff


	//   ....[18]....
        /*0298*/ 	.word	0xffffffff


	//   ....[19]....
        /*029c*/ 	.word	0xffffffff


	//   ....[20]....
        /*02a0*/ 	.word	0xffffffff


	//   ....[21]....
        /*02a4*/ 	.word	0xffffffff


	//   ....[22]....
        /*02a8*/ 	.word	0xffffffff


	//   ....[23]....
        /*02ac*/ 	.word	0xffffffff


	//   ....[24]....
        /*02b0*/ 	.word	0xffffffff


	//   ....[25]....
        /*02b4*/ 	.word	0xffffffff


	//   ....[26]....
        /*02b8*/ 	.word	0xffffffff


	//   ....[27]....
        /*02bc*/ 	.word	0xffffffff


	//   ....[28]....
        /*02c0*/ 	.word	0xffffffff


	//   ....[29]....
        /*02c4*/ 	.word	0xffffffff


	//   ....[30]....
        /*02c8*/ 	.word	0xffffffff


	//   ....[31]....
        /*02cc*/ 	.word	0xffffffff


	//   ....[32]....
        /*02d0*/ 	.word	0xffffffff


	//   ....[33]....
        /*02d4*/ 	.word	0xffffffff


	//   ....[34]....
        /*02d8*/ 	.word	0xffffffff


	//   ....[35]....
        /*02dc*/ 	.word	0xffffffff


	//   ....[36]....
        /*02e0*/ 	.word	0xffffffff


	//   ....[37]....
        /*02e4*/ 	.word	0xffffffff


	//   ....[38]....
        /*02e8*/ 	.word	0xffffffff


	//   ....[39]....
        /*02ec*/ 	.word	0xffffffff


	//   ....[40]....
        /*02f0*/ 	.word	0xffffffff


	//   ....[41]....
        /*02f4*/ 	.word	0xffffffff


	//   ....[42]....
        /*02f8*/ 	.word	0xffffffff


	//   ....[43]....
        /*02fc*/ 	.word	0xffffffff


	//   ....[44]....
        /*0300*/ 	.word	0xffffffff


	//   ....[45]....
        /*0304*/ 	.word	0xffffffff


	//   ....[46]....
        /*0308*/ 	.word	0xffffffff


	//   ....[47]....
        /*030c*/ 	.word	0xffffffff


	//   ....[48]....
        /*0310*/ 	.word	0xffffffff


	//   ....[49]....
        /*0314*/ 	.word	0xffffffff


	//   ....[50]....
        /*0318*/ 	.word	0xffffffff


	//   ....[51]....
        /*031c*/ 	.word	0xffffffff


	//   ....[52]....
        /*0320*/ 	.word	0xffffffff


	//   ....[53]....
        /*0324*/ 	.word	0xffffffff


	//   ....[54]....
        /*0328*/ 	.word	0xffffffff


	//   ....[55]....
        /*032c*/ 	.word	0xffffffff


	//   ....[56]....
        /*0330*/ 	.word	0xffffffff


	//   ....[57]....
        /*0334*/ 	.word	0xffffffff


	//   ....[58]....
        /*0338*/ 	.word	0xffffffff


	//   ....[59]....
        /*033c*/ 	.word	0xffffffff


	//   ....[60]....
        /*0340*/ 	.word	0xffffffff


	//   ....[61]....
        /*0344*/ 	.word	0xffffffff


	//   ....[62]....
        /*0348*/ 	.word	0x0500000f


	//   ....[63]....
        /*034c*/ 	.word	0x0500000f


	//   ....[64]....
        /*0350*/ 	.word	0x0500000f


	//   ....[65]....
        /*0354*/ 	.word	0x0500000f


	//   ....[66]....
        /*0358*/ 	.word	0x0500000f


	//   ....[67]....
        /*035c*/ 	.word	0x0500000f


	//   ....[68]....
        /*0360*/ 	.word	0x0500000f


	//   ....[69]....
        /*0364*/ 	.word	0x0500000f


	//   ....[70]....
        /*0368*/ 	.word	0x0500000f


	//   ....[71]....
        /*036c*/ 	.word	0x0500000f


	//   ....[72]....
        /*0370*/ 	.word	0x0500000f


	//   ....[73]....
        /*0374*/ 	.word	0x0500000f


	//   ....[74]....
        /*0378*/ 	.word	0x0500000f


	//   ....[75]....
        /*037c*/ 	.word	0x0500000f


	//   ....[76]....
        /*0380*/ 	.word	0x0500000f


	//   ....[77]....
        /*0384*/ 	.word	0x0500000f


	//   ....[78]....
        /*0388*/ 	.word	0x0500000f


	//   ....[79]....
        /*038c*/ 	.word	0x0500000f


	//   ....[80]....
        /*0390*/ 	.word	0x0500000f


	//----- nvinfo : EIATTR_COOP_GROUP_INSTR_OFFSETS
	.align		4
.L_236:
        /*0394*/ 	.byte	0x04, 0x28
        /*0396*/ 	.short	(.L_238 - .L_237)


	//   ....[0]....
.L_237:
        /*0398*/ 	.word	0x00000070


	//   ....[1]....
        /*039c*/ 	.word	0x00000170


	//   ....[2]....
        /*03a0*/ 	.word	0x000001c0


	//   ....[3]....
        /*03a4*/ 	.word	0x000003f0


	//   ....[4]....
        /*03a8*/ 	.word	0x00000550


	//   ....[5]....
        /*03ac*/ 	.word	0x00000670


	//   ....[6]....
        /*03b0*/ 	.word	0x000007d0


	//   ....[7]....
        /*03b4*/ 	.word	0x000017b0


	//   ....[8]....
        /*03b8*/ 	.word	0x00003a40


	//   ....[9]....
        /*03bc*/ 	.word	0x00003b50


	//   ....[10]....
        /*03c0*/ 	.word	0x00004470


	//   ....[11]....
        /*03c4*/ 	.word	0x000044d0


	//   ....[12]....
        /*03c8*/ 	.word	0x00007200


	//   ....[13]....
        /*03cc*/ 	.word	0x00007260


	//   ....[14]....
        /*03d0*/ 	.word	0x00007be0


	//   ....[15]....
        /*03d4*/ 	.word	0x00007c60


	//   ....[16]....
        /*03d8*/ 	.word	0x0000a0b0


	//   ....[17]....
        /*03dc*/ 	.word	0x0000a0e0


	//   ....[18]....
        /*03e0*/ 	.word	0x0000a3d0


	//   ....[19]....
        /*03e4*/ 	.word	0x0000a470


	//   ....[20]....
        /*03e8*/ 	.word	0x0000d470


	//   ....[21]....
        /*03ec*/ 	.word	0x0000d4b0


	//   ....[22]....
        /*03f0*/ 	.word	0x0000de80


	//   ....[23]....
        /*03f4*/ 	.word	0x0000df40


	//   ....[24]....
        /*03f8*/ 	.word	0x0000f020


	//   ....[25]....
        /*03fc*/ 	.word	0x0000f060


	//   ....[26]....
        /*0400*/ 	.word	0x0000f140


	//   ....[27]....
        /*0404*/ 	.word	0x0000f160


	//   ....[28]....
        /*0408*/ 	.word	0x00011880


	//   ....[29]....
        /*040c*/ 	.word	0x00011a00


	//   ....[30]....
        /*0410*/ 	.word	0x00011a30


	//   ....[31]....
        /*0414*/ 	.word	0x00011a70


	//   ....[32]....
        /*0418*/ 	.word	0x00011ae0


	//   ....[33]....
        /*041c*/ 	.word	0x00011b40


	//   ....[34]....
        /*0420*/ 	.word	0x00011b80


	//   ....[35]....
        /*0424*/ 	.word	0x00011d20


	//   ....[36]....
        /*0428*/ 	.word	0x00011d80


	//   ....[37]....
        /*042c*/ 	.word	0x00011dc0


	//   ....[38]....
        /*0430*/ 	.word	0x00011e00


	//   ....[39]....
        /*0434*/ 	.word	0x00011e30


	//   ....[40]....
        /*0438*/ 	.word	0x00011e60


	//   ....[41]....
        /*043c*/ 	.word	0x00011ef0


	//   ....[42]....
        /*0440*/ 	.word	0x00011f50


	//   ....[43]....
        /*0444*/ 	.word	0x00011fe0


	//   ....[44]....
        /*0448*/ 	.word	0x00015a10


	//   ....[45]....
        /*044c*/ 	.word	0x00015a20


	//   ....[46]....
        /*0450*/ 	.word	0x00015b30


	//   ....[47]....
        /*0454*/ 	.word	0x00015b90


	//   ....[48]....
        /*0458*/ 	.word	0x00015bd0


	//   ....[49]....
        /*045c*/ 	.word	0x00015c10


	//   ....[50]....
        /*0460*/ 	.word	0x00015c40


	//   ....[51]....
        /*0464*/ 	.word	0x00015c70


	//   ....[52]....
        /*0468*/ 	.word	0x00015e00


	//   ....[53]....
        /*046c*/ 	.word	0x00015e60


	//   ....[54]....
        /*0470*/ 	.word	0x00015ea0


	//   ....[55]....
        /*0474*/ 	.word	0x00015ee0


	//   ....[56]....
        /*0478*/ 	.word	0x00015f10


	//   ....[57]....
        /*047c*/ 	.word	0x00015f40


	//   ....[58]....
        /*0480*/ 	.word	0x00016000


	//   ....[59]....
        /*0484*/ 	.word	0x00016020


	//   ....[60]....
        /*0488*/ 	.word	0x00016090


	//   ....[61]....
        /*048c*/ 	.word	0x00016720


	//   ....[62]....
        /*0490*/ 	.word	0x00016db0


	//   ....[63]....
        /*0494*/ 	.word	0x000171d0


	//   ....[64]....
        /*0498*/ 	.word	0x00017260


	//   ....[65]....
        /*049c*/ 	.word	0x00017300


	//   ....[66]....
        /*04a0*/ 	.word	0x000173b0


	//   ....[67]....
        /*04a4*/ 	.word	0x00017430


	//   ....[68]....
        /*04a8*/ 	.word	0x000174b0


	//   ....[69]....
        /*04ac*/ 	.word	0x00017530


	//   ....[70]....
        /*04b0*/ 	.word	0x000175b0


	//   ....[71]....
        /*04b4*/ 	.word	0x00017640


	//   ....[72]....
        /*04b8*/ 	.word	0x000176f0


	//   ....[73]....
        /*04bc*/ 	.word	0x00017770


	//   ....[74]....
        /*04c0*/ 	.word	0x000177f0


	//   ....[75]....
        /*04c4*/ 	.word	0x00017870


	//   ....[76]....
        /*04c8*/ 	.word	0x000178f0


	//   ....[77]....
        /*04cc*/ 	.word	0x00017960


	//   ....[78]....
        /*04d0*/ 	.word	0x00017a00


	//   ....[79]....
        /*04d4*/ 	.word	0x00017a90


	//   ....[80]....
        /*04d8*/ 	.word	0x00017bc0


	//----- nvinfo : EIATTR_REG_RECONFIG
	.align		4
.L_238:
        /*04dc*/ 	.byte	0x01, 0x54
	.zero		2


	//----- nvinfo : EIATTR_SYSCALL_OFFSETS
	.align		4
        /*04e0*/ 	.byte	0x04, 0x46
        /*04e2*/ 	.short	(.L_240 - .L_239)


	//   ....[0]....
.L_239:
        /*04e4*/ 	.word	0x00001990


	//   ....[1]....
        /*04e8*/ 	.word	0x00012f00


	//   ....[2]....
        /*04ec*/ 	.word	0x00013040


	//   ....[3]....
        /*04f0*/ 	.word	0x00013140


	//----- nvinfo : EIATTR_MBARRIER_INSTR_OFFSETS
	.align		4
.L_240:
        /*04f4*/ 	.byte	0x04, 0x39
        /*04f6*/ 	.short	(.L_242 - .L_241)


	//   ....[0]....
.L_241:
        /*04f8*/ 	.word	0x000002a0
        /*04fc*/ 	.word	0x000000ff
        /*0500*/ 	.word	0x00028800
        /*0504*/ 	.short	0x0100
        /*0506*/ 	.byte	0x08
	.zero		1


	//   ....[1]....
        /*0508*/ 	.word	0x000002b0
        /*050c*/ 	.word	0x000000ff
        /*0510*/ 	.word	0x00028820
        /*0514*/ 	.short	0x0100
        /*0516*/ 	.byte	0x08
	.zero		1


	//   ....[2]....
        /*0518*/ 	.word	0x000003a0
        /*051c*/ 	.word	0x000000ff
        /*0520*/ 	.word	0x00028830
        /*0524*/ 	.short	0x0100
        /*0526*/ 	.byte	0x08
	.zero		1


	//   ....[3]....
        /*0528*/ 	.word	0x000003b0
        /*052c*/ 	.word	0x000000ff
        /*0530*/ 	.word	0x00028840
        /*0534*/ 	.short	0x0100
        /*0536*/ 	.byte	0x08
	.zero		1


	//   ....[4]....
        /*0538*/ 	.word	0x000003c0
        /*053c*/ 	.word	0x000000ff
        /*0540*/ 	.word	0x00028838
        /*0544*/ 	.short	0x0100
        /*0546*/ 	.byte	0x08
	.zero		1


	//   ....[5]....
        /*0548*/ 	.word	0x000003d0
        /*054c*/ 	.word	0x000000ff
        /*0550*/ 	.word	0x00028848
        /*0554*/ 	.short	0x0100
        /*0556*/ 	.byte	0x08
	.zero		1


	//   ....[6]....
        /*0558*/ 	.word	0x00000500
        /*055c*/ 	.word	0x000000ff
        /*0560*/ 	.word	0x00028850
        /*0564*/ 	.short	0x0100
        /*0566*/ 	.byte	0x08
	.zero		1


	//   ....[7]....
        /*0568*/ 	.word	0x00000510
        /*056c*/ 	.word	0x000000ff
        /*0570*/ 	.word	0x00028860
        /*0574*/ 	.short	0x0100
        /*0576*/ 	.byte	0x08
	.zero		1


	//   ....[8]....
        /*0578*/ 	.word	0x00000520
        /*057c*/ 	.word	0x000000ff
        /*0580*/ 	.word	0x00028858
        /*0584*/ 	.short	0x0100
        /*0586*/ 	.byte	0x08
	.zero		1


	//   ....[9]....
        /*0588*/ 	.word	0x00000530
        /*058c*/ 	.word	0x000000ff
        /*0590*/ 	.word	0x00028868
        /*0594*/ 	.short	0x0100
        /*0596*/ 	.byte	0x08
	.zero		1


	//   ....[10]....
        /*0598*/ 	.word	0x00000620
        /*059c*/ 	.word	0x000000ff
        /*05a0*/ 	.word	0x00028870
        /*05a4*/ 	.short	0x0100
        /*05a6*/ 	.byte	0x06
	.zero		1


	//   ....[11]....
        /*05a8*/ 	.word	0x00000630
        /*05ac*/ 	.word	0x000000ff
        /*05b0*/ 	.word	0x00028880
        /*05b4*/ 	.short	0x0100
        /*05b6*/ 	.byte	0x06
	.zero		1


	//   ....[12]....
        /*05b8*/ 	.word	0x00000640
        /*05bc*/ 	.word	0x000000ff
        /*05c0*/ 	.word	0x00028878
        /*05c4*/ 	.short	0x0100
        /*05c6*/ 	.byte	0x06
	.zero		1


	//   ....[13]....
        /*05c8*/ 	.word	0x00000650
        /*05cc*/ 	.word	0x000000ff
        /*05d0*/ 	.word	0x00028888
        /*05d4*/ 	.short	0x0100
        /*05d6*/ 	.byte	0x06
	.zero		1


	//   ....[14]....
        /*05d8*/ 	.word	0x00000780
        /*05dc*/ 	.word	0x000000ff
        /*05e0*/ 	.word	0x00028890
        /*05e4*/ 	.short	0x0100
        /*05e6*/ 	.byte	0x08
	.zero		1


	//   ....[15]....
        /*05e8*/ 	.word	0x00000790
        /*05ec*/ 	.word	0x000000ff
        /*05f0*/ 	.word	0x000288a0
        /*05f4*/ 	.short	0x0100
        /*05f6*/ 	.byte	0x08
	.zero		1


	//   ....[16]....
        /*05f8*/ 	.word	0x000007a0
        /*05fc*/ 	.word	0x000000ff
        /*0600*/ 	.word	0x00028898
        /*0604*/ 	.short	0x0100
        /*0606*/ 	.byte	0x08
	.zero		1


	//   ....[17]....
        /*0608*/ 	.word	0x000007b0
        /*060c*/ 	.word	0x000000ff
        /*0610*/ 	.word	0x000288a8
        /*0614*/ 	.short	0x0100
        /*0616*/ 	.byte	0x08
	.zero		1


	//   ....[18]....
        /*0618*/ 	.word	0x000008e0
        /*061c*/ 	.word	0x000000ff
        /*0620*/ 	.word	0x000288b0
        /*0624*/ 	.short	0x0100
        /*0626*/ 	.byte	0x08
	.zero		1


	//   ....[19]....
        /*0628*/ 	.word	0x000008f0
        /*062c*/ 	.word	0x000000ff
        /*0630*/ 	.word	0x000288c0
        /*0634*/ 	.short	0x0100
        /*0636*/ 	.byte	0x08
	.zero		1


	//   ....[20]....
        /*0638*/ 	.word	0x00000900
        /*063c*/ 	.word	0x000000ff
        /*0640*/ 	.word	0x000288b8
        /*0644*/ 	.short	0x0100
        /*0646*/ 	.byte	0x08
	.zero		1


	//   ....[21]....
        /*0648*/ 	.word	0x00000910
        /*064c*/ 	.word	0x000000ff
        /*0650*/ 	.word	0x000288c8
        /*0654*/ 	.short	0x0100
        /*0656*/ 	.byte	0x08
	.zero		1


	//   ....[22]....
        /*0658*/ 	.word	0x00001a10
        /*065c*/ 	.word	0x000000ff
        /*0660*/ 	.word	0x00028800
        /*0664*/ 	.short	0x010a
        /*0666*/ 	.byte	0x29
	.zero		1


	//   ....[23]....
        /*0668*/ 	.word	0x00001a90
        /*066c*/ 	.word	0x00000007
        /*0670*/ 	.word	0x00028830
        /*0674*/ 	.short	0x010a
        /*0676*/ 	.byte	0x3f
	.zero		1


	//   ....[24]....
        /*0678*/ 	.word	0x00001af0
        /*067c*/ 	.word	0x00000007
        /*0680*/ 	.word	0x00028830
        /*0684*/ 	.short	0x010a
        /*0686*/ 	.byte	0x3f
	.zero		1


	//   ....[25]....
        /*0688*/ 	.word	0x000023f0
        /*068c*/ 	.word	0x00000000
        /*0690*/ 	.word	0x00000000
        /*0694*/ 	.short	0x0101
        /*0696*/ 	.byte	0x3f
	.zero		1


	//   ....[26]....
        /*0698*/ 	.word	0x000054e0
        /*069c*/ 	.word	0x000000ff
        /*06a0*/ 	.word	0x00028830
        /*06a4*/ 	.short	0x010a
        /*06a6*/ 	.byte	0x06
	.zero		1


	//   ....[27]....
        /*06a8*/ 	.word	0x00005520
        /*06ac*/ 	.word	0x000000ff
        /*06b0*/ 	.word	0x00028830
        /*06b4*/ 	.short	0x010a
        /*06b6*/ 	.byte	0x06
	.zero		1


	//   ....[28]....
        /*06b8*/ 	.word	0x00005860
        /*06bc*/ 	.word	0x000000ff
        /*06c0*/ 	.word	0x00028850
        /*06c4*/ 	.short	0x010a
        /*06c6*/ 	.byte	0x06
	.zero		1


	//   ....[29]....
        /*06c8*/ 	.word	0x000058a0
        /*06cc*/ 	.word	0x000000ff
        /*06d0*/ 	.word	0x00028850
        /*06d4*/ 	.short	0x010a
        /*06d6*/ 	.byte	0x06
	.zero		1


	//   ....[30]....
        /*06d8*/ 	.word	0x00006460
        /*06dc*/ 	.word	0x00000033
        /*06e0*/ 	.word	0x00000000
        /*06e4*/ 	.short	0x0101
        /*06e6*/ 	.byte	0x3f
	.zero		1


	//   ....[31]....
        /*06e8*/ 	.word	0x00008040
        /*06ec*/ 	.word	0x00000020
        /*06f0*/ 	.word	0x00000000
        /*06f4*/ 	.short	0x0101
        /*06f6*/ 	.byte	0x3f
	.zero		1


	//   ....[32]....
        /*06f8*/ 	.word	0x00008f80
        /*06fc*/ 	.word	0x000000ff
        /*0700*/ 	.word	0x00028830
        /*0704*/ 	.short	0x010a
        /*0706*/ 	.byte	0x06
	.zero		1


	//   ....[33]....
        /*0708*/ 	.word	0x00008fc0
        /*070c*/ 	.word	0x000000ff
        /*0710*/ 	.word	0x00028830
        /*0714*/ 	.short	0x010a
        /*0716*/ 	.byte	0x06
	.zero		1


	//   ....[34]....
        /*0718*/ 	.word	0x00009300
        /*071c*/ 	.word	0x000000ff
        /*0720*/ 	.word	0x00028850
        /*0724*/ 	.short	0x010a
        /*0726*/ 	.byte	0x06
	.zero		1


	//   ....[35]....
        /*0728*/ 	.word	0x00009340
        /*072c*/ 	.word	0x000000ff
        /*0730*/ 	.word	0x00028850
        /*0734*/ 	.short	0x010a
        /*0736*/ 	.byte	0x06
	.zero		1


	//   ....[36]....
        /*0738*/ 	.word	0x0000ac90
        /*073c*/ 	.word	0x00000028
        /*0740*/ 	.word	0x00000000
        /*0744*/ 	.short	0x0101
        /*0746*/ 	.byte	0x3f
	.zero		1


	//   ....[37]....
        /*0748*/ 	.word	0x0000ad40
        /*074c*/ 	.word	0x0000002a
        /*0750*/ 	.word	0x00000000
        /*0754*/ 	.short	0x0101
        /*0756*/ 	.byte	0x3f
	.zero		1


	//   ....[38]....
        /*0758*/ 	.word	0x0000b820
        /*075c*/ 	.word	0x000000ff
        /*0760*/ 	.word	0x00028830
        /*0764*/ 	.short	0x010a
        /*0766*/ 	.byte	0x06
	.zero		1


	//   ....[39]....
        /*0768*/ 	.word	0x0000b860
        /*076c*/ 	.word	0x000000ff
        /*0770*/ 	.word	0x00028830
        /*0774*/ 	.short	0x010a
        /*0776*/ 	.byte	0x06
	.zero		1


	//   ....[40]....
        /*0778*/ 	.word	0x0000bba0
        /*077c*/ 	.word	0x000000ff
        /*0780*/ 	.word	0x00028850
        /*0784*/ 	.short	0x010a
        /*0786*/ 	.byte	0x06
	.zero		1


	//   ....[41]....
        /*0788*/ 	.word	0x0000bbe0
        /*078c*/ 	.word	0x000000ff
        /*0790*/ 	.word	0x00028850
        /*0794*/ 	.short	0x010a
        /*0796*/ 	.byte	0x06
	.zero		1


	//   ....[42]....
        /*0798*/ 	.word	0x0000c790
        /*079c*/ 	.word	0x00000036
        /*07a0*/ 	.word	0x00000000
        /*07a4*/ 	.short	0x0101
        /*07a6*/ 	.byte	0x3f
	.zero		1


	//   ....[43]....
        /*07a8*/ 	.word	0x0000e210
        /*07ac*/ 	.word	0x00000022
        /*07b0*/ 	.word	0x00000000
        /*07b4*/ 	.short	0x0101
        /*07b6*/ 	.byte	0x3f
	.zero		1


	//   ....[44]....
        /*07b8*/ 	.word	0x0000ef90
        /*07bc*/ 	.word	0x000000ff
        /*07c0*/ 	.word	0x00028850
        /*07c4*/ 	.short	0x010a
        /*07c6*/ 	.byte	0x05
	.zero		1


	//   ....[45]....
        /*07c8*/ 	.word	0x0000efd0
        /*07cc*/ 	.word	0x000000ff
        /*07d0*/ 	.word	0x00028850
        /*07d4*/ 	.short	0x010a
        /*07d6*/ 	.byte	0x05
	.zero		1


	//   ....[46]....
        /*07d8*/ 	.word	0x0000f4f0
        /*07dc*/ 	.word	0x00000004
        /*07e0*/ 	.word	0x00000000
        /*07e4*/ 	.short	0x0101
        /*07e6*/ 	.byte	0x3f
	.zero		1


	//   ....[47]....
        /*07e8*/ 	.word	0x00010810
        /*07ec*/ 	.word	0x00000003
        /*07f0*/ 	.word	0x00000000
        /*07f4*/ 	.short	0x0101
        /*07f6*/ 	.byte	0x3f
	.zero		1


	//   ....[48]....
        /*07f8*/ 	.word	0x00013740
        /*07fc*/ 	.word	0x00000009
        /*0800*/ 	.word	0x00028840
        /*0804*/ 	.short	0x010a
        /*0806*/ 	.byte	0x3f
	.zero		1


	//   ....[49]....
        /*0808*/ 	.word	0x00013c10
        /*080c*/ 	.word	0x0000000a
        /*0810*/ 	.word	0x00028820
        /*0814*/ 	.short	0x010a
        /*0816*/ 	.byte	0x3f
	.zero		1


	//   ....[50]....
        /*0818*/ 	.word	0x00013f50
        /*081c*/ 	.word	0x00000002
        /*0820*/ 	.word	0x00028840
        /*0824*/ 	.short	0x010a
        /*0826*/ 	.byte	0x3f
	.zero		1


	//   ....[51]....
        /*0828*/ 	.word	0x00014210
        /*082c*/ 	.word	0x00000003
        /*0830*/ 	.word	0x00000060
        /*0834*/ 	.short	0x010a
        /*0836*/ 	.byte	0x3f
	.zero		1


	//   ....[52]....
        /*0838*/ 	.word	0x00014800
        /*083c*/ 	.word	0x00000002
        /*0840*/ 	.word	0x00028840
        /*0844*/ 	.short	0x010a
        /*0846*/ 	.byte	0x3f
	.zero		1


	//   ....[53]....
        /*0848*/ 	.word	0x00014ac0
        /*084c*/ 	.word	0x00000002
        /*0850*/ 	.word	0x00000060
        /*0854*/ 	.short	0x010a
        /*0856*/ 	.byte	0x3f
	.zero		1


	//   ....[54]....
        /*0858*/ 	.word	0x00014f90
        /*085c*/ 	.word	0x00000002
        /*0860*/ 	.word	0x00028840
        /*0864*/ 	.short	0x010a
        /*0866*/ 	.byte	0x3f
	.zero		1


	//   ....[55]....
        /*0868*/ 	.word	0x00015250
        /*086c*/ 	.word	0x00000002
        /*0870*/ 	.word	0x00000060
        /*0874*/ 	.short	0x010a
        /*0876*/ 	.byte	0x3f
	.zero		1


	//   ....[56]....
        /*0878*/ 	.word	0x000156c0
        /*087c*/ 	.word	0x00000003
        /*0880*/ 	.word	0x00028860
        /*0884*/ 	.short	0x010a
        /*0886*/ 	.byte	0x3f
	.zero		1


	//   ....[57]....
        /*0888*/ 	.word	0x000166a0
        /*088c*/ 	.word	0x00000000
        /*0890*/ 	.word	0x00028820
        /*0894*/ 	.short	0x010a
        /*0896*/ 	.byte	0x3f
	.zero		1


	//   ....[58]....
        /*0898*/ 	.word	0x00016860
        /*089c*/ 	.word	0x00000006
        /*08a0*/ 	.word	0x00000000
        /*08a4*/ 	.short	0x010a
        /*08a6*/ 	.byte	0x3f
	.zero		1


	//   ....[59]....
        /*08a8*/ 	.word	0x000168d0
        /*08ac*/ 	.word	0x00000007
        /*08b0*/ 	.word	0x00000000
        /*08b4*/ 	.short	0x010a
        /*08b6*/ 	.byte	0x3f
	.zero		1


	//   ....[60]....
        /*08b8*/ 	.word	0x00016940
        /*08bc*/ 	.word	0x00000004
        /*08c0*/ 	.word	0x00000000
        /*08c4*/ 	.short	0x010a
        /*08c6*/ 	.byte	0x3f
	.zero		1


	//   ....[61]....
        /*08c8*/ 	.word	0x00016970
        /*08cc*/ 	.word	0x00000003
        /*08d0*/ 	.word	0x00000000
        /*08d4*/ 	.short	0x010a
        /*08d6*/ 	.byte	0x3f
	.zero		1


	//   ....[62]....
        /*08d8*/ 	.word	0x000169e0
        /*08dc*/ 	.word	0x00000003
        /*08e0*/ 	.word	0x00028800
        /*08e4*/ 	.short	0x010a
        /*08e6*/ 	.byte	0x3f
	.zero		1


	//   ....[63]....
        /*08e8*/ 	.word	0x00016a30
        /*08ec*/ 	.word	0x00000007
        /*08f0*/ 	.word	0x00028830
        /*08f4*/ 	.short	0x010a
        /*08f6*/ 	.byte	0x3f
	.zero		1


	//   ....[64]....
        /*08f8*/ 	.word	0x00016a90
        /*08fc*/ 	.word	0x00000008
        /*0900*/ 	.word	0x00028830
        /*0904*/ 	.short	0x010a
        /*0906*/ 	.byte	0x3f
	.zero		1


	//   ....[65]....
        /*0908*/ 	.word	0x00016af0
        /*090c*/ 	.word	0x00000008
        /*0910*/ 	.word	0x00028850
        /*0914*/ 	.short	0x010a
        /*0916*/ 	.byte	0x3f
	.zero		1


	//   ....[66]....
        /*0918*/ 	.word	0x00016b50
        /*091c*/ 	.word	0x00000006
        /*0920*/ 	.word	0x00028830
        /*0924*/ 	.short	0x010a
        /*0926*/ 	.byte	0x3f
	.zero		1


	//   ....[67]....
        /*0928*/ 	.word	0x00016bb0
        /*092c*/ 	.word	0x00000006
        /*0930*/ 	.word	0x00028850
        /*0934*/ 	.short	0x010a
        /*0936*/ 	.byte	0x3f
	.zero		1


	//   ....[68]....
        /*0938*/ 	.word	0x00016c10
        /*093c*/ 	.word	0x00000006
        /*0940*/ 	.word	0x00028830
        /*0944*/ 	.short	0x010a
        /*0946*/ 	.byte	0x3f
	.zero		1


	//   ....[69]....
        /*0948*/ 	.word	0x00016c70
        /*094c*/ 	.word	0x00000006
        /*0950*/ 	.word	0x00028850
        /*0954*/ 	.short	0x010a
        /*0956*/ 	.byte	0x3f
	.zero		1


	//   ....[70]....
        /*0958*/ 	.word	0x00016cd0
        /*095c*/ 	.word	0x00000009
        /*0960*/ 	.word	0x00028850
        /*0964*/ 	.short	0x010a
        /*0966*/ 	.byte	0x3f
	.zero		1


	//   ....[71]....
        /*0968*/ 	.word	0x00016e70
        /*096c*/ 	.word	0x00000009
        /*0970*/ 	.word	0x00028840
        /*0974*/ 	.short	0x010a
        /*0976*/ 	.byte	0x3f
	.zero		1


	//   ....[72]....
        /*0978*/ 	.word	0x00016ef0
        /*097c*/ 	.word	0x00000008
        /*0980*/ 	.word	0x00028820
        /*0984*/ 	.short	0x010a
        /*0986*/ 	.byte	0x3f
	.zero		1


	//   ....[73]....
        /*0988*/ 	.word	0x00016f40
        /*098c*/ 	.word	0x00000002
        /*0990*/ 	.word	0x00028840
        /*0994*/ 	.short	0x010a
        /*0996*/ 	.byte	0x3f
	.zero		1


	//   ....[74]....
        /*0998*/ 	.word	0x00016f90
        /*099c*/ 	.word	0x00000003
        /*09a0*/ 	.word	0x00000060
        /*09a4*/ 	.short	0x010a
        /*09a6*/ 	.byte	0x3f
	.zero		1


	//   ....[75]....
        /*09a8*/ 	.word	0x00016fe0
        /*09ac*/ 	.word	0x00000002
        /*09b0*/ 	.word	0x00028840
        /*09b4*/ 	.short	0x010a
        /*09b6*/ 	.byte	0x3f
	.zero		1


	//   ....[76]....
        /*09b8*/ 	.word	0x00017030
        /*09bc*/ 	.word	0x00000002
        /*09c0*/ 	.word	0x00000060
        /*09c4*/ 	.short	0x010a
        /*09c6*/ 	.byte	0x3f
	.zero		1


	//   ....[77]....
        /*09c8*/ 	.word	0x00017080
        /*09cc*/ 	.word	0x00000002
        /*09d0*/ 	.word	0x00028840
        /*09d4*/ 	.short	0x010a
        /*09d6*/ 	.byte	0x3f
	.zero		1


	//   ....[78]....
        /*09d8*/ 	.word	0x000170d0
        /*09dc*/ 	.word	0x00000002
        /*09e0*/ 	.word	0x00000060
        /*09e4*/ 	.short	0x010a
        /*09e6*/ 	.byte	0x3f
	.zero		1


	//   ....[79]....
        /*09e8*/ 	.word	0x00017120
        /*09ec*/ 	.word	0x00000003
        /*09f0*/ 	.word	0x00028860
        /*09f4*/ 	.short	0x010a
        /*09f6*/ 	.byte	0x3f
	.zero		1


	//   ....[80]....
        /*09f8*/ 	.word	0x00017ae0
        /*09fc*/ 	.word	0x00000000
        /*0a00*/ 	.word	0x00028820
        /*0a04*/ 	.short	0x010a
        /*0a06*/ 	.byte	0x3f
	.zero		1


	//   ....[81]....
        /*0a08*/ 	.word	0x00017c80
        /*0a0c*/ 	.word	0x00000006
        /*0a10*/ 	.word	0x00000000
        /*0a14*/ 	.short	0x010a
        /*0a16*/ 	.byte	0x3f
	.zero		1


	//   ....[82]....
        /*0a18*/ 	.word	0x00017cd0
        /*0a1c*/ 	.word	0x00000007
        /*0a20*/ 	.word	0x00000000
        /*0a24*/ 	.short	0x010a
        /*0a26*/ 	.byte	0x3f
	.zero		1


	//   ....[83]....
        /*0a28*/ 	.word	0x00017d20
        /*0a2c*/ 	.word	0x00000004
        /*0a30*/ 	.word	0x00000000
        /*0a34*/ 	.short	0x010a
        /*0a36*/ 	.byte	0x3f
	.zero		1


	//----- nvinfo : EIATTR_NUM_MBARRIERS
	.align		4
.L_242:
        /*0a38*/ 	.byte	0x03, 0x38
        /*0a3a*/ 	.short	0x0016


	//----- nvinfo : EIATTR_EXIT_INSTR_OFFSETS
	.align		4
        /*0a3c*/ 	.byte	0x04, 0x1c
        /*0a3e*/ 	.short	(.L_244 - .L_243)


	//   ....[0]....
.L_243:
        /*0a40*/ 	.word	0x00000ab0


	//   ....[1]....
        /*0a44*/ 	.word	0x00011840


	//   ....[2]....
        /*0a48*/ 	.word	0x000118a0


	//   ....[3]....
        /*0a4c*/ 	.word	0x000169c0


	//----- nvinfo : EIATTR_MAX_THREADS
	.align		4
.L_244:
        /*0a50*/ 	.byte	0x04, 0x05
        /*0a52*/ 	.short	(.L_246 - .L_245)
.L_245:
        /*0a54*/ 	.word	0x00000180
        /*0a58*/ 	.word	0x00000001
        /*0a5c*/ 	.word	0x00000001


	//----- nvinfo : EIATTR_CRS_STACK_SIZE
	.align		4
.L_246:
        /*0a60*/ 	.byte	0x04, 0x1e
        /*0a62*/ 	.short	(.L_248 - .L_247)
.L_247:
        /*0a64*/ 	.word	0x00000000


	//----- nvinfo : EIATTR_CBANK_PARAM_SIZE
	.align		4
.L_248:
        /*0a68*/ 	.byte	0x03, 0x19
        /*0a6a*/ 	.short	0x0a70


	//----- nvinfo : EIATTR_PARAM_CBANK
	.align		4
        /*0a6c*/ 	.byte	0x04, 0x0a
        /*0a6e*/ 	.short	(.L_250 - .L_249)
	.align		4
.L_249:
        /*0a70*/ 	.word	index@(.nv.constant0._ZN7cutlass13device_kernelIN5flash11enable_sm90INS1_16FlashAttnFwdSm90INS1_25CollectiveMainloopFwdSm90ILi2EN4cute5tupleIJNS5_1CILi1EEES8_S8_EEENS6_IJNS7_ILi128EEESA_SA_EEELi128ENS_6half_tEfNS_4arch4Sm90ELb0ELb1ELb1ELb1ELb0ELb0ELb0ELb1ELb1ELb0ELb0ELb0EEENS1_21CollectiveEpilogueFwdISB_S9_SC_SE_Li256ELb1ELb0ELb0ELb0EEENS1_36VarlenDynamicPersistentTileSchedulerILi128ELi128ELi256ELi32ELb0ELb0ELb1ELb1ELb0ELb1EEEEEEEEEvNT_6ParamsE)
        /*0a74*/ 	.short	0x0210
        /*0a76*/ 	.short	0x0a70


	//----- nvinfo : EIATTR_SW_WAR
	.align		4
.L_250:
        /*0a78*/ 	.byte	0x04, 0x36
        /*0a7a*/ 	.short	(.L_252 - .L_251)
.L_251:
        /*0a7c*/ 	.word	0x00000008
.L_252:


//--------------------- .nv.info._ZN7cutlass13device_kernelIN5flash11enable_sm90INS1_16FlashAttnFwdSm90INS1_25CollectiveMainloopFwdSm90ILi2EN4cute5tupleIJNS5_1CILi1EEES8_S8_EEENS6_IJNS7_ILi128EEESA_SA_EEELi128ENS_6half_tEfNS_4arch4Sm90ELb0ELb1ELb1ELb1ELb0ELb1ELb0ELb1ELb1ELb0ELb0ELb0EEENS1_21CollectiveEpilogueFwdISB_S9_SC_SE_Li256ELb1ELb0ELb0ELb0EEENS1_36VarlenDynamicPersistentTileSchedulerILi128ELi128ELi256ELi32ELb0ELb0ELb1ELb1ELb0ELb1EEEEEEEEEvNT_6ParamsE --------------------------
	.section	.nv.info._ZN7cutlass13device_kernelIN5flash11enable_sm90INS1_16FlashAttnFwdSm90INS1_25CollectiveMainloopFwdSm90ILi2EN4cute5tupleIJNS5_1CILi1EEES8_S8_EEENS6_IJNS7_ILi128EEESA_SA_EEELi128ENS_6half_tEfNS_4arch4Sm90ELb0ELb1ELb1ELb1ELb0ELb1ELb0ELb1ELb1ELb0ELb0ELb0EEENS1_21CollectiveEpilogueFwdISB_S9_SC_SE_Li256ELb1ELb0ELb0ELb0EEENS1_36VarlenDynamicPersistentTileSchedulerILi128ELi128ELi256ELi32ELb0ELb0ELb1ELb1ELb0ELb1EEEEEEEEEvNT_6ParamsE,"",@"SHT_CUDA_INFO"
	.sectionflags	@""
	.align	4


	//----- nvinfo : EIATTR_CUDA_API_VERSION
	.align		4
        /*0000*/ 	.byte	0x04, 0x37
        /*0002*/ 	.short	(.L_254 - .L_253)
.L_253:
        /*0004*/ 	.word	0x00000082


	//----- nvinfo : EIATTR_KPARAM_INFO
	.align		4
.L_254:
        /*0008*/ 	.byte	0x04, 0x17
        /*000a*/ 	.short	(.L_256 - .L_255)
.L_255:
        /*000c*/ 	.word	0x00000000
        /*0010*/ 	.short	0x0000
        /*0012*/ 	.short	0x0070
        /*0014*/ 	.byte	0x00, 0xf0, 0x01, 0x28


	//----- nvinfo : EIATTR_SPARSE_MMA_MASK
	.align		4
.L_256:
        /*0018*/ 	.byte	0x03, 0x50
        /*001a*/ 	.short	0x0000


	//----- nvinfo : EIATTR_MAXREG_COUNT
	.align		4
        /*001c*/ 	.byte	0x03, 0x1b
        /*001e*/ 	.short	0x00a8


	//----- nvinfo : EIATTR_NUM_BARRIERS
	.align		4
        /*0020*/ 	.byte	0x02, 0x4c
        /*0022*/ 	.byte	0x10
	.zero		1


	//----- nvinfo : EIATTR_EXTERNS
	.align		4
        /*0024*/ 	.byte	0x04, 0x0f
        /*0026*/ 	.short	(.L_258 - .L_257)


	//   ....[0]....
	.align		4
.L_257:
        /*0028*/ 	.word	index@(__assertfail)


	//----- nvinfo : EIATTR_ANNOTATIONS
	.align		4
.L_258:
        /*002c*/ 	.byte	0x04, 0x55
        /*002e*/ 	.short	(.L_260 - .L_259)


	//   ....[0]....
.L_259:
        /* <DEDUP_REMOVED lines=40> */


	//----- nvinfo : EIATTR_MERCURY_ISA_VERSION
	.align		4
.L_260:
        /*0298*/ 	.byte	0x03, 0x5f
        /*029a*/ 	.short	0x0101


	//----- nvinfo : EIATTR_UNUSED_LOAD_BYTE_OFFSET
	.align		4
        /*029c*/ 	.byte	0x04, 0x44
        /*029e*/ 	.short	(.L_262 - .L_261)


	//   ....[0]....
.L_261:
        /*02a0*/ 	.word	0x00000af0
        /*02a4*/ 	.word	0x0000fff0


	//   ....[1]....
        /*02a8*/ 	.word	0x0001c7a0
        /*02ac*/ 	.word	0x0000fff0


	//----- nvinfo : EIATTR_INT_WARP_WIDE_INSTR_OFFSETS
	.align		4
.L_262:
        /*02b0*/ 	.byte	0x04, 0x31
        /*02b2*/ 	.short	(.L_264 - .L_263)


	//   ....[0]....
.L_263:
        /*02b4*/ 	.word	0x000001c0


	//   ....[1]....
        /*02b8*/ 	.word	0x00000200


	//   ....[2]....
        /*02bc*/ 	.word	0x00000270


	//   ....[3]....
        /*02c0*/ 	.word	0x00020a50


	//   ....[4]....
        /*02c4*/ 	.word	0x00020ae0


	//   ....[5]....
        /*02c8*/ 	.word	0x00021040


	//   ....[6]....
        /*02cc*/ 	.word	0x00021070


	//   ....[7]....
        /*02d0*/ 	.word	0x00021170


	//   ....[8]....
        /*02d4*/ 	.word	0x000232d0


	//   ....[9]....
        /*02d8*/ 	.word	0x00023360


	//----- nvinfo : EIATTR_COOP_GROUP_MASK_REGIDS
	.align		4
.L_264:
        /*02dc*/ 	.byte	0x04, 0x29
        /*02de*/ 	.short	(.L_266 - .L_265)


	//   ....[0]....
.L_265:
        /*02e0*/ 	.word	0xffffffff


	//   ....[1]....
        /*02e4*/ 	.word	0xffffffff


	//   ....[2]....
        /*02e8*/ 	.word	0xffffffff


	//   ....[3]....
        /*02ec*/ 	.word	0xffffffff


	//   ....[4]....
        /*02f0*/ 	.word	0xffffffff


	//   ....[5]....
        /*02f4*/ 	.word	0xffffffff


	//   ....[6]....
        /*02f8*/ 	.word	0xffffffff


	//   ....[7]....
        /*02fc*/ 	.word	0xffffffff


	//   ....[8]....
        /*0300*/ 	.word	0xffffffff


	//   ....[9]....
        /*0304*/ 	.word	0xffffffff


	//   ....[10]....
        /*0308*/ 	.word	0xffffffff


	//   ....[11]....
        /*030c*/ 	.word	0xffffffff


	//   ....[12]....
        /*0310*/ 	.word	0xffffffff


	//   ....[13]....
        /*0314*/ 	.word	0xffffffff


	//   ....[14]....
        /*0318*/ 	.word	0xffffffff


	//   ....[15]....
        /*031c*/ 	.word	0xffffffff


	//   ....[16]....
        /*0320*/ 	.word	0xffffffff


	//   ....[17]....
        /*0324*/ 	.word	0xffffffff


	//   ....[18]....
        /*0328*/ 	.word	0xffffffff


	//   ....[19]....
        /*032c*/ 	.word	0xffffffff


	//   ....[20]....
        /*0330*/ 	.word	0xffffffff


	//   ....[21]....
        /*0334*/ 	.word	0xffffffff


	//   ....[22]....
        /*0338*/ 	.word	0xffffffff


	//   ....[23]....
        /*033c*/ 	.word	0xffffffff


	//   ....[24]....
        /*0340*/ 	.word	0xffffffff


	//   ....[25]....
        /*0344*/ 	.word	0xffffffff


	//   ....[26]....
        /*0348*/ 	.word	0xffffffff


	//   ....[27]....
        /*034c*/ 	.word	0xffffffff


	//   ....[28]....
        /*0350*/ 	.word	0xffffffff


	//   ....[29]....
        /*0354*/ 	.word	0xffffffff


	//   ....[30]....
        /*0358*/ 	.word	0xffffffff


	//   ....[31]....
        /*035c*/ 	.word	0xffffffff


	//   ....[32]....
        /*0360*/ 	.word	0xffffffff


	//   ....[33]....
        /*0364*/ 	.word	0xffffffff


	//   ....[34]....
        /*0368*/ 	.word	0xffffffff


	//   ....[35]....
        /*036c*/ 	.word	0xffffffff


	//   ....[36]....
        /*0370*/ 	.word	0xffffffff


	//   ....[37]....
        /*0374*/ 	.word	0xffffffff


	//   ....[38]....
        /*0378*/ 	.word	0xffffffff


	//   ....[39]....
        /*037c*/ 	.word	0xffffffff


	//   ....[40]....
        /*0380*/ 	.word	0xffffffff


	//   ....[41]....
        /*0384*/ 	.word	0xffffffff


	//   ....[42]....
        /*0388*/ 	.word	0xffffffff


	//   ....[43]....
        /*038c*/ 	.word	0xffffffff


	//   ....[44]....
        /*0390*/ 	.word	0xffffffff


	//   ....[45]....
        /*0394*/ 	.word	0xffffffff


	//   ....[46]....
        /*0398*/ 	.word	0xffffffff


	//   ....[47]....
        /*039c*/ 	.word	0xffffffff


	//   ....[48]....
        /*03a0*/ 	.word	0xffffffff


	//   ....[49]....
        /*03a4*/ 	.word	0xffffffff


	//   ....[50]....
        /*03a8*/ 	.word	0xffffffff


	//   ....[51]....
        /*03ac*/ 	.word	0xffffffff


	//   ....[52]....
        /*03b0*/ 	.word	0xffffffff


	//   ....[53]....
        /*03b4*/ 	.word	0xffffffff


	//   ....[54]....
        /*03b8*/ 	.word	0xffffffff


	//   ....[55]....
        /*03bc*/ 	.word	0xffffffff


	//   ....[56]....
        /*03c0*/ 	.word	0xffffffff


	//   ....[57]....
        /*03c4*/ 	.word	0xffffffff


	//   ....[58]....
        /*03c8*/ 	.word	0xffffffff


	//   ....[59]....
        /*03cc*/ 	.word	0xffffffff


	//   ....[60]....
        /*03d0*/ 	.word	0xffffffff


	//   ....[61]....
        /*03d4*/ 	.word	0xffffffff


	//   ....[62]....
        /*03d8*/ 	.word	0x0500000f


	//   ....[63]....
        /*03dc*/ 	.word	0x0500000f


	//   ....[64]....
        /*03e0*/ 	.word	0x0500000f


	//   ....[65]....
        /*03e4*/ 	.word	0x0500000f


	//   ....[66]....
        /*03e8*/ 	.word	0x0500000f


	//   ....[67]....
        /*03ec*/ 	.word	0x0500000f


	//   ....[68]....
        /*03f0*/ 	.word	0x0500000f


	//   ....[69]....
        /*03f4*/ 	.word	0x0500000f


	//   ....[70]....
        /*03f8*/ 	.word	0x0500000f


	//   ....[71]....
        /*03fc*/ 	.word	0x0500000f


	//   ....[72]....
        /*0400*/ 	.word	0x0500000f


	//   ....[73]....
        /*0404*/ 	.word	0x0500000f


	//   ....[74]....
        /*0408*/ 	.word	0x0500000f


	//   ....[75]....
        /*040c*/ 	.word	0x0500000f


	//   ....[76]....
        /*0410*/ 	.word	0x0500000f


	//   ....[77]....
        /*0414*/ 	.word	0x0500000f


	//   ....[78]....
        /*0418*/ 	.word	0x0500000f


	//   ....[79]....
        /*041c*/ 	.word	0x0500000f


	//   ....[80]....
        /*0420*/ 	.word	0x0500000f


	//   ....[81]....
        /*0424*/ 	.word	0x0500000f


	//   ....[82]....
        /*0428*/ 	.word	0x0500000f


	//   ....[83]....
        /*042c*/ 	.word	0x0500000f


	//   ....[84]....
        /*0430*/ 	.word	0x0500000f


	//   ....[85]....
        /*0434*/ 	.word	0x0500000f


	//   ....[86]....
        /*0438*/ 	.word	0x0500000f


	//   ....[87]....
        /*043c*/ 	.word	0x0500000f


	//   ....[88]....
        /*0440*/ 	.word	0x0500000f


	//   ....[89]....
        /*0444*/ 	.word	0x0500000f


	//   ....[90]....
        /*0448*/ 	.word	0x0500000f


	//   ....[91]....
        /*044c*/ 	.word	0x0500000f


	//   ....[92]....
        /*0450*/ 	.word	0x0500000f


	//   ....[93]....
        /*0454*/ 	.word	0x0500000f


	//   ....[94]....
        /*0458*/ 	.word	0x0500000f


	//   ....[95]....
        /*045c*/ 	.word	0x0500000f


	//   ....[96]....
        /*0460*/ 	.word	0x0500000f


	//   ....[97]....
        /*0464*/ 	.word	0x0500000f


	//   ....[98]....
        /*0468*/ 	.word	0x0500000f


	//   ....[99]....
        /*046c*/ 	.word	0x0500000f


	//   ....[100]....
        /*0470*/ 	.word	0x0500000f


	//   ....[101]....
        /*0474*/ 	.word	0x0500000f


	//   ....[102]....
        /*0478*/ 	.word	0x0500000f


	//   ....[103]....
        /*047c*/ 	.word	0x0500000f


	//   ....[104]....
        /*0480*/ 	.word	0x0500000f


	//   ....[105]....
        /*0484*/ 	.word	0x0500000f


	//   ....[106]....
        /*0488*/ 	.word	0x0500000f


	//   ....[107]....
        /*048c*/ 	.word	0x0500000f


	//   ....[108]....
        /*0490*/ 	.word	0x0500000f


	//   ....[109]....
        /*0494*/ 	.word	0x0500000f


	//   ....[110]....
        /*0498*/ 	.word	0x0500000f


	//   ....[111]....
        /*049c*/ 	.word	0x0500000f


	//   ....[112]....
        /*04a0*/ 	.word	0x0500000f


	//   ....[113]....
        /*04a4*/ 	.word	0x0500000f


	//   ....[114]....
        /*04a8*/ 	.word	0x0500000f


	//----- nvinfo : EIATTR_COOP_GROUP_INSTR_OFFSETS
	.align		4
.L_266:
        /*04ac*/ 	.byte	0x04, 0x28
        /*04ae*/ 	.short	(.L_268 - .L_267)


	//   ....[0]....
.L_267:
        /*04b0*/ 	.word	0x00000070


	//   ....[1]....
        /*04b4*/ 	.word	0x000001d0


	//   ....[2]....
        /*04b8*/ 	.word	0x00000220


	//   ....[3]....
        /*04bc*/ 	.word	0x00000450


	//   ....[4]....
        /*04c0*/ 	.word	0x000005b0


	//   ....[5]....
        /*04c4*/ 	.word	0x000006d0


	//   ....[6]....
        /*04c8*/ 	.word	0x00000830


	//   ....[7]....
        /*04cc*/ 	.word	0x00008d40


	//   ....[8]....
        /*04d0*/ 	.word	0x00010270


	//   ....[9]....
        /*04d4*/ 	.word	0x000105e0


	//   ....[10]....
        /*04d8*/ 	.word	0x00010bb0


	//   ....[11]....
        /*04dc*/ 	.word	0x00010c10


	//   ....[12]....
        /*04e0*/ 	.word	0x00013da0


	//   ....[13]....
        /*04e4*/ 	.word	0x00013f60


	//   ....[14]....
        /*04e8*/ 	.word	0x00014350


	//   ....[15]....
        /*04ec*/ 	.word	0x00014460


	//   ....[16]....
        /*04f0*/ 	.word	0x00016870


	//   ....[17]....
        /*04f4*/ 	.word	0x000168d0


	//   ....[18]....
        /*04f8*/ 	.word	0x00016fa0


	//   ....[19]....
        /*04fc*/ 	.word	0x00017020


	//   ....[20]....
        /*0500*/ 	.word	0x0001a260


	//   ....[21]....
        /*0504*/ 	.word	0x0001a380


	//   ....[22]....
        /*0508*/ 	.word	0x0001abc0


	//   ....[23]....
        /*050c*/ 	.word	0x0001ac30


	//   ....[24]....
        /*0510*/ 	.word	0x0001bdd0


	//   ....[25]....
        /*0514*/ 	.word	0x0001c110


	//   ....[26]....
        /*0518*/ 	.word	0x0001c1e0


	//   ....[27]....
        /*051c*/ 	.word	0x0001c210


	//   ....[28]....
        /*0520*/ 	.word	0x0001e470


	//   ....[29]....
        /*0524*/ 	.word	0x0001e5e0


	//   ....[30]....
        /*0528*/ 	.word	0x0001e610


	//   ....[31]....
        /*052c*/ 	.word	0x0001e650


	//   ....[32]....
        /*0530*/ 	.word	0x0001e6c0


	//   ....[33]....
        /*0534*/ 	.word	0x0001e720


	//   ....[34]....
        /*0538*/ 	.word	0x0001e760


	//   ....[35]....
        /*053c*/ 	.word	0x0001e900


	//   ....[36]....
        /*0540*/ 	.word	0x0001e960


	//   ....[37]....
        /*0544*/ 	.word	0x0001e9a0


	//   ....[38]....
        /*0548*/ 	.word	0x0001e9e0


	//   ....[39]....
        /*054c*/ 	.word	0x0001ea10


	//   ....[40]....
        /*0550*/ 	.word	0x0001ea40


	//   ....[41]....
        /*0554*/ 	.word	0x0001ead0


	//   ....[42]....
        /*0558*/ 	.word	0x0001eb30


	//   ....[43]....
        /*055c*/ 	.word	0x0001ebc0


	//   ....[44]....
        /*0560*/ 	.word	0x00023770


	//   ....[45]....
        /*0564*/ 	.word	0x00023780


	//   ....[46]....
        /*0568*/ 	.word	0x00023890


	//   ....[47]....
        /*056c*/ 	.word	0x000238f0


	//   ....[48]....
        /*0570*/ 	.word	0x00023930


	//   ....[49]....
        /*0574*/ 	.word	0x00023970


	//   ....[50]....
        /*0578*/ 	.word	0x000239a0


	//   ....[51]....
        /*057c*/ 	.word	0x000239d0


	//   ....[52]....
        /*0580*/ 	.word	0x00023b60


	//   ....[53]....
        /*0584*/ 	.word	0x00023bc0


	//   ....[54]....
        /*0588*/ 	.word	0x00023c00


	//   ....[55]....
        /*058c*/ 	.word	0x00023c40


	//   ....[56]....
        /*0590*/ 	.word	0x00023c70


	//   ....[57]....
        /*0594*/ 	.word	0x00023ca0


	//   ....[58]....
        /*0598*/ 	.word	0x00023d60


	//   ....[59]....
        /*059c*/ 	.word	0x00023d80


	//   ....[60]....
        /*05a0*/ 	.word	0x00023df0


	//   ....[61]....
        /*05a4*/ 	.word	0x00024480


	//   ....[62]....
        /*05a8*/ 	.word	0x000248c0


	//   ....[63]....
        /*05ac*/ 	.word	0x00024970


	//   ....[64]....
        /*05b0*/ 	.word	0x00024a10


	//   ....[65]....
        /*05b4*/ 	.word	0x00024ab0


	//   ....[66]....
        /*05b8*/ 	.word	0x00024b50


	//   ....[67]....
        /*05bc*/ 	.word	0x00024bf0


	//   ....[68]....
        /*05c0*/ 	.word	0x00024c90


	//   ....[69]....
        /*05c4*/ 	.word	0x00024d30


	//   ....[70]....
        /*05c8*/ 	.word	0x00024dd0


	//   ....[71]....
        /*05cc*/ 	.word	0x00024e70


	//   ....[72]....
        /*05d0*/ 	.word	0x00024f10


	//   ....[73]....
        /*05d4*/ 	.word	0x00024fb0


	//   ....[74]....
        /*05d8*/ 	.word	0x00025050


	//   ....[75]....
        /*05dc*/ 	.word	0x000250f0


	//   ....[76]....
        /*05e0*/ 	.word	0x00025190


	//   ....[77]....
        /*05e4*/ 	.word	0x00025230


	//   ....[78]....
        /*05e8*/ 	.word	0x000252d0


	//   ....[79]....
        /*05ec*/ 	.word	0x000253c0


	//   ....[80]....
        /*05f0*/ 	.word	0x00025460


	//   ....[81]....
        /*05f4*/ 	.word	0x00025500


	//   ....[82]....
        /*05f8*/ 	.word	0x000255a0


	//   ....[83]....
        /*05fc*/ 	.word	0x00025640


	//   ....[84]....
        /*0600*/ 	.word	0x000256e0


	//   ....[85]....
        /*0604*/ 	.word	0x00025780


	//   ....[86]....
        /*0608*/ 	.word	0x00025820


	//   ....[87]....
        /*060c*/ 	.word	0x000258c0


	//   ....[88]....
        /*0610*/ 	.word	0x00025960


	//   ....[89]....
        /*0614*/ 	.word	0x00025a00


	//   ....[90]....
        /*0618*/ 	.word	0x00025aa0


	//   ....[91]....
        /*061c*/ 	.word	0x00025b40


	//   ....[92]....
        /*0620*/ 	.word	0x00025be0


	//   ....[93]....
        /*0624*/ 	.word	0x00025c80


	//   ....[94]....
        /*0628*/ 	.word	0x00025d20


	//   ....[95]....
        /*062c*/ 	.word	0x000260c0


	//   ....[96]....
        /*0630*/ 	.word	0x000263a0


	//   ....[97]....
        /*0634*/ 	.word	0x000267c0


	//   ....[98]....
        /*0638*/ 	.word	0x00026850


	//   ....[99]....
        /*063c*/ 	.word	0x000268f0


	//   ....[100]....
        /*0640*/ 	.word	0x000269a0


	//   ....[101]....
        /*0644*/ 	.word	0x00026a20


	//   ....[102]....
        /*0648*/ 	.word	0x00026aa0


	//   ....[103]....
        /*064c*/ 	.word	0x00026b20


	//   ....[104]....
        /*0650*/ 	.word	0x00026ba0


	//   ....[105]....
        /*0654*/ 	.word	0x00026c30


	//   ....[106]....
        /*0658*/ 	.word	0x00026ce0


	//   ....[107]....
        /*065c*/ 	.word	0x00026d60


	//   ....[108]....
        /*0660*/ 	.word	0x00026de0


	//   ....[109]....
        /*0664*/ 	.word	0x00026e60


	//   ....[110]....
        /*0668*/ 	.word	0x00026ee0


	//   ....[111]....
        /*066c*/ 	.word	0x00026f50


	//   ....[112]....
        /*0670*/ 	.word	0x00026ff0


	//   ....[113]....
        /*0674*/ 	.word	0x00027080


	//   ....[114]....
        /*0678*/ 	.word	0x000271b0


	//----- nvinfo : EIATTR_REG_RECONFIG
	.align		4
.L_268:
        /*067c*/ 	.byte	0x01, 0x54
	.zero		2


	//----- nvinfo : EIATTR_SYSCALL_OFFSETS
	.align		4
        /*0680*/ 	.byte	0x04, 0x46
        /*0682*/ 	.short	(.L_270 - .L_269)


	//   ....[0]....
.L_269:
        /*0684*/ 	.word	0x00001bb0


	//   ....[1]....
        /*0688*/ 	.word	0x00001d00


	//   ....[2]....
        /*068c*/ 	.word	0x00008ee0


	//   ....[3]....
        /*0690*/ 	.word	0x00009350


	//   ....[4]....
        /*0694*/ 	.word	0x00020c70


	//   ....[5]....
        /*0698*/ 	.word	0x00020db0


	//   ....[6]....
        /*069c*/ 	.word	0x00020eb0


	//----- nvinfo : EIATTR_MBARRIER_INSTR_OFFSETS
	.align		4
.L_270:
        /*06a0*/ 	.byte	0x04, 0x39
        /*06a2*/ 	.short	(.L_272 - .L_271)


	//   ....[0]....
.L_271:
        /*06a4*/ 	.word	0x00000300
        /*06a8*/ 	.word	0x000000ff
        /*06ac*/ 	.word	0x00028800
        /*06b0*/ 	.short	0x0100
        /*06b2*/ 	.byte	0x08
	.zero		1


	//   ....[1]....
        /*06b4*/ 	.word	0x00000310
        /*06b8*/ 	.word	0x000000ff
        /*06bc*/ 	.word	0x00028820
        /*06c0*/ 	.short	0x0100
        /*06c2*/ 	.byte	0x08
	.zero		1


	//   ....[2]....
        /*06c4*/ 	.word	0x00000400
        /*06c8*/ 	.word	0x000000ff
        /*06cc*/ 	.word	0x00028830
        /*06d0*/ 	.short	0x0100
        /*06d2*/ 	.byte	0x08
	.zero		1


	//   ....[3]....
        /*06d4*/ 	.word	0x00000410
        /*06d8*/ 	.word	0x000000ff
        /*06dc*/ 	.word	0x00028840
        /*06e0*/ 	.short	0x0100
        /*06e2*/ 	.byte	0x08
	.zero		1


	//   ....[4]....
        /*06e4*/ 	.word	0x00000420
        /*06e8*/ 	.word	0x000000ff
        /*06ec*/ 	.word	0x00028838
        /*06f0*/ 	.short	0x0100
        /*06f2*/ 	.byte	0x08
	.zero		1


	//   ....[5]....
        /*06f4*/ 	.word	0x00000430
        /*06f8*/ 	.word	0x000000ff
        /*06fc*/ 	.word	0x00028848
        /*0700*/ 	.short	0x0100
        /*0702*/ 	.byte	0x08
	.zero		1


	//   ....[6]....
        /*0704*/ 	.word	0x00000560
        /*0708*/ 	.word	0x000000ff
        /*070c*/ 	.word	0x00028850
        /*0710*/ 	.short	0x0100
        /*0712*/ 	.byte	0x08
	.zero		1


	//   ....[7]....
        /*0714*/ 	.word	0x00000570
        /*0718*/ 	.word	0x000000ff
        /*071c*/ 	.word	0x00028860
        /*0720*/ 	.short	0x0100
        /*0722*/ 	.byte	0x08
	.zero		1


	//   ....[8]....
        /*0724*/ 	.word	0x00000580
        /*0728*/ 	.word	0x000000ff
        /*072c*/ 	.word	0x00028858
        /*0730*/ 	.short	0x0100
        /*0732*/ 	.byte	0x08
	.zero		1


	//   ....[9]....
        /*0734*/ 	.word	0x00000590
        /*0738*/ 	.word	0x000000ff
        /*073c*/ 	.word	0x00028868
        /*0740*/ 	.short	0x0100
        /*0742*/ 	.byte	0x08
	.zero		1


	//   ....[10]....
        /*0744*/ 	.word	0x00000680
        /*0748*/ 	.word	0x000000ff
        /*074c*/ 	.word	0x00028870
        /*0750*/ 	.short	0x0100
        /*0752*/ 	.byte	0x06
	.zero		1


	//   ....[11]....
        /*0754*/ 	.word	0x00000690
        /*0758*/ 	.word	0x000000ff
        /*075c*/ 	.word	0x00028880
        /*0760*/ 	.short	0x0100
        /*0762*/ 	.byte	0x06
	.zero		1


	//   ....[12]....
        /*0764*/ 	.word	0x000006a0
        /*0768*/ 	.word	0x000000ff
        /*076c*/ 	.word	0x00028878
        /*0770*/ 	.short	0x0100
        /*0772*/ 	.byte	0x06
	.zero		1


	//   ....[13]....
        /*0774*/ 	.word	0x000006b0
        /*0778*/ 	.word	0x000000ff
        /*077c*/ 	.word	0x00028888
        /*0780*/ 	.short	0x0100
        /*0782*/ 	.byte	0x06
	.zero		1


	//   ....[14]....
        /*0784*/ 	.word	0x000007e0
        /*0788*/ 	.word	0x000000ff
        /*078c*/ 	.word	0x00028890
        /*0790*/ 	.short	0x0100
        /*0792*/ 	.byte	0x08
	.zero		1


	//   ....[15]....
        /*0794*/ 	.word	0x000007f0
        /*0798*/ 	.word	0x000000ff
        /*079c*/ 	.word	0x000288a0
        /*07a0*/ 	.short	0x0100
        /*07a2*/ 	.byte	0x08
	.zero		1


	//   ....[16]....
        /*07a4*/ 	.word	0x00000800
        /*07a8*/ 	.word	0x000000ff
        /*07ac*/ 	.word	0x00028898
        /*07b0*/ 	.short	0x0100
        /*07b2*/ 	.byte	0x08
	.zero		1


	//   ....[17]....
        /*07b4*/ 	.word	0x00000810
        /*07b8*/ 	.word	0x000000ff
        /*07bc*/ 	.word	0x000288a8
        /*07c0*/ 	.short	0x0100
        /*07c2*/ 	.byte	0x08
	.zero		1


	//   ....[18]....
        /*07c4*/ 	.word	0x00000940
        /*07c8*/ 	.word	0x000000ff
        /*07cc*/ 	.word	0x000288b0
        /*07d0*/ 	.short	0x0100
        /*07d2*/ 	.byte	0x08
	.zero		1


	//   ....[19]....
        /*07d4*/ 	.word	0x00000950
        /*07d8*/ 	.word	0x000000ff
        /*07dc*/ 	.word	0x000288c0
        /*07e0*/ 	.short	0x0100
        /*07e2*/ 	.byte	0x08
	.zero		1


	//   ....[20]....
        /*07e4*/ 	.word	0x00000960
        /*07e8*/ 	.word	0x000000ff
        /*07ec*/ 	.word	0x000288b8
        /*07f0*/ 	.short	0x0100
        /*07f2*/ 	.byte	0x08
	.zero		1


	//   ....[21]....
        /*07f4*/ 	.word	0x00000970
        /*07f8*/ 	.word	0x000000ff
        /*07fc*/ 	.word	0x000288c8
        /*0800*/ 	.short	0x0100
        /*0802*/ 	.byte	0x08
	.zero		1


	//   ....[22]....
        /*0804*/ 	.word	0x00003350
        /*0808*/ 	.word	0x00000067
        /*080c*/ 	.word	0x00028890
        /*0810*/ 	.short	0x010a
        /*0812*/ 	.byte	0x3f
	.zero		1


	//   ....[23]....
        /*0814*/ 	.word	0x000058c0
        /*0818*/ 	.word	0x00000067
        /*081c*/ 	.word	0x00028890
        /*0820*/ 	.short	0x010a
        /*0822*/ 	.byte	0x3f
	.zero		1


	//   ....[24]....
        /*0824*/ 	.word	0x000079d0
        /*0828*/ 	.word	0x00000067
        /*082c*/ 	.word	0x00028890
        /*0830*/ 	.short	0x010a
        /*0832*/ 	.byte	0x3f
	.zero		1


	//   ....[25]....
        /*0834*/ 	.word	0x00008020
        /*0838*/ 	.word	0x0000002c
        /*083c*/ 	.word	0x00000000
        /*0840*/ 	.short	0x0101
        /*0842*/ 	.byte	0x3f
	.zero		1


	//   ....[26]....
        /*0844*/ 	.word	0x00008060
        /*0848*/ 	.word	0x00000067
        /*084c*/ 	.word	0x000288b0
        /*0850*/ 	.short	0x010a
        /*0852*/ 	.byte	0x3f
	.zero		1


	//   ....[27]....
        /*0854*/ 	.word	0x000086b0
        /*0858*/ 	.word	0x00000067
        /*085c*/ 	.word	0x00000000
        /*0860*/ 	.short	0x0101
        /*0862*/ 	.byte	0x3f
	.zero		1


	//   ....[28]....
        /*0864*/ 	.word	0x00008f60
        /*0868*/ 	.word	0x00000002
        /*086c*/ 	.word	0x00028800
        /*0870*/ 	.short	0x010a
        /*0872*/ 	.byte	0x3f
	.zero		1


	//   ....[29]....
        /*0874*/ 	.word	0x00008fb0
        /*0878*/ 	.word	0x00000002
        /*087c*/ 	.word	0x00028800
        /*0880*/ 	.short	0x010a
        /*0882*/ 	.byte	0x3f
	.zero		1


	//   ....[30]....
        /*0884*/ 	.word	0x0000a200
        /*0888*/ 	.word	0x00000002
        /*088c*/ 	.word	0x00028800
        /*0890*/ 	.short	0x010a
        /*0892*/ 	.byte	0x3f
	.zero		1


	//   ....[31]....
        /*0894*/ 	.word	0x0000c610
        /*0898*/ 	.word	0x00000002
        /*089c*/ 	.word	0x00028800
        /*08a0*/ 	.short	0x010a
        /*08a2*/ 	.byte	0x3f
	.zero		1


	//   ....[32]....
        /*08a4*/ 	.word	0x0000e140
        /*08a8*/ 	.word	0x00000008
        /*08ac*/ 	.word	0x00028830
        /*08b0*/ 	.short	0x010a
        /*08b2*/ 	.byte	0x3f
	.zero		1


	//   ....[33]....
        /*08b4*/ 	.word	0x0000e1b0
        /*08b8*/ 	.word	0x00000008
        /*08bc*/ 	.word	0x00028830
        /*08c0*/ 	.short	0x010a
        /*08c2*/ 	.byte	0x3f
	.zero		1


	//   ....[34]....
        /*08c4*/ 	.word	0x0000eb60
        /*08c8*/ 	.word	0x00000008
        /*08cc*/ 	.word	0x00000000
        /*08d0*/ 	.short	0x0101
        /*08d2*/ 	.byte	0x3f
	.zero		1


	//   ....[35]....
        /*08d4*/ 	.word	0x00011c70
        /*08d8*/ 	.word	0x00000007
        /*08dc*/ 	.word	0x00028830
        /*08e0*/ 	.short	0x010a
        /*08e2*/ 	.byte	0x3f
	.zero		1


	//   ....[36]....
        /*08e4*/ 	.word	0x00011cc0
        /*08e8*/ 	.word	0x00000007
        /*08ec*/ 	.word	0x00028830
        /*08f0*/ 	.short	0x010a
        /*08f2*/ 	.byte	0x3f
	.zero		1


	//   ....[37]....
        /*08f4*/ 	.word	0x00012110
        /*08f8*/ 	.word	0x00000007
        /*08fc*/ 	.word	0x00028850
        /*0900*/ 	.short	0x010a
        /*0902*/ 	.byte	0x3f
	.zero		1


	//   ....[38]....
        /*0904*/ 	.word	0x00012150
        /*0908*/ 	.word	0x00000007
        /*090c*/ 	.word	0x00028850
        /*0910*/ 	.short	0x010a
        /*0912*/ 	.byte	0x3f
	.zero		1


	//   ....[39]....
        /*0914*/ 	.word	0x00012dc0
        /*0918*/ 	.word	0x00000007
        /*091c*/ 	.word	0x00000000
        /*0920*/ 	.short	0x0101
        /*0922*/ 	.byte	0x3f
	.zero		1


	//   ....[40]....
        /*0924*/ 	.word	0x00014990
        /*0928*/ 	.word	0x0000001b
        /*092c*/ 	.word	0x00000000
        /*0930*/ 	.short	0x0101
        /*0932*/ 	.byte	0x3f
	.zero		1


	//   ....[41]....
        /*0934*/ 	.word	0x000158c0
        /*0938*/ 	.word	0x00000006
        /*093c*/ 	.word	0x00028830
        /*0940*/ 	.short	0x010a
        /*0942*/ 	.byte	0x3f
	.zero		1


	//   ....[42]....
        /*0944*/ 	.word	0x00015910
        /*0948*/ 	.word	0x00000006
        /*094c*/ 	.word	0x00028830
        /*0950*/ 	.short	0x010a
        /*0952*/ 	.byte	0x3f
	.zero		1


	//   ....[43]....
        /*0954*/ 	.word	0x00015d60
        /*0958*/ 	.word	0x00000007
        /*095c*/ 	.word	0x00028850
        /*0960*/ 	.short	0x010a
        /*0962*/ 	.byte	0x3f
	.zero		1


	//   ....[44]....
        /*0964*/ 	.word	0x00015da0
        /*0968*/ 	.word	0x00000007
        /*096c*/ 	.word	0x00028850
        /*0970*/ 	.short	0x010a
        /*0972*/ 	.byte	0x3f
	.zero		1


	//   ....[45]....
        /*0974*/ 	.word	0x00017770
        /*0978*/ 	.word	0x0000001b
        /*097c*/ 	.word	0x00000000
        /*0980*/ 	.short	0x0101
        /*0982*/ 	.byte	0x3f
	.zero		1


	//   ....[46]....
        /*0984*/ 	.word	0x00017820
        /*0988*/ 	.word	0x0000001f
        /*098c*/ 	.word	0x00000000
        /*0990*/ 	.short	0x0101
        /*0992*/ 	.byte	0x3f
	.zero		1


	//   ....[47]....
        /*0994*/ 	.word	0x00018320
        /*0998*/ 	.word	0x00000006
        /*099c*/ 	.word	0x00028830
        /*09a0*/ 	.short	0x010a
        /*09a2*/ 	.byte	0x3f
	.zero		1


	//   ....[48]....
        /*09a4*/ 	.word	0x00018370
        /*09a8*/ 	.word	0x00000006
        /*09ac*/ 	.word	0x00028830
        /*09b0*/ 	.short	0x010a
        /*09b2*/ 	.byte	0x3f
	.zero		1


	//   ....[49]....
        /*09b4*/ 	.word	0x000187c0
        /*09b8*/ 	.word	0x00000007
        /*09bc*/ 	.word	0x00028850
        /*09c0*/ 	.short	0x010a
        /*09c2*/ 	.byte	0x3f
	.zero		1


	//   ....[50]....
        /*09c4*/ 	.word	0x00018800
        /*09c8*/ 	.word	0x00000007
        /*09cc*/ 	.word	0x00028850
        /*09d0*/ 	.short	0x010a
        /*09d2*/ 	.byte	0x3f
	.zero		1


	//   ....[51]....
        /*09d4*/ 	.word	0x000194f0
        /*09d8*/ 	.word	0x0000004d
        /*09dc*/ 	.word	0x00000000
        /*09e0*/ 	.short	0x0101
        /*09e2*/ 	.byte	0x3f
	.zero		1


	//   ....[52]....
        /*09e4*/ 	.word	0x0001b0c0
        /*09e8*/ 	.word	0x0000000c
        /*09ec*/ 	.word	0x00000000
        /*09f0*/ 	.short	0x0101
        /*09f2*/ 	.byte	0x3f
	.zero		1


	//   ....[53]....
        /*09f4*/ 	.word	0x0001bcc0
        /*09f8*/ 	.word	0x00000008
        /*09fc*/ 	.word	0x00028850
        /*0a00*/ 	.short	0x010a
        /*0a02*/ 	.byte	0x3f
	.zero		1


	//   ....[54]....
        /*0a04*/ 	.word	0x0001bd40
        /*0a08*/ 	.word	0x00000008
        /*0a0c*/ 	.word	0x00028850
        /*0a10*/ 	.short	0x010a
        /*0a12*/ 	.byte	0x3f
	.zero		1


	//   ....[55]....
        /*0a14*/ 	.word	0x0001c320
        /*0a18*/ 	.word	0x00000009
        /*0a1c*/ 	.word	0x00000000
        /*0a20*/ 	.short	0x0101
        /*0a22*/ 	.byte	0x3f
	.zero		1


	//   ....[56]....
        /*0a24*/ 	.word	0x0001d510
        /*0a28*/ 	.word	0x00000000
        /*0a2c*/ 	.word	0x00000000
        /*0a30*/ 	.short	0x0101
        /*0a32*/ 	.byte	0x3f
	.zero		1


	//   ....[57]....
        /*0a34*/ 	.word	0x0001fb80
        /*0a38*/ 	.word	0x0000000c
        /*0a3c*/ 	.word	0x00028820
        /*0a40*/ 	.short	0x010a
        /*0a42*/ 	.byte	0x3f
	.zero		1


	//   ....[58]....
        /*0a44*/ 	.word	0x0001fc10
        /*0a48*/ 	.word	0x00000008
        /*0a4c*/ 	.word	0x000288a0
        /*0a50*/ 	.short	0x010a
        /*0a52*/ 	.byte	0x3f
	.zero		1


	//   ....[59]....
        /*0a54*/ 	.word	0x0001fe40
        /*0a58*/ 	.word	0x00000008
        /*0a5c*/ 	.word	0x000288c0
        /*0a60*/ 	.short	0x010a
        /*0a62*/ 	.byte	0x3f
	.zero		1


	//   ....[60]....
        /*0a64*/ 	.word	0x00020190
        /*0a68*/ 	.word	0x00000008
        /*0a6c*/ 	.word	0x000288a0
        /*0a70*/ 	.short	0x010a
        /*0a72*/ 	.byte	0x3f
	.zero		1


	//   ....[61]....
        /*0a74*/ 	.word	0x000203b0
        /*0a78*/ 	.word	0x00000008
        /*0a7c*/ 	.word	0x000288c0
        /*0a80*/ 	.short	0x010a
        /*0a82*/ 	.byte	0x3f
	.zero		1


	//   ....[62]....
        /*0a84*/ 	.word	0x000214a0
        /*0a88*/ 	.word	0x00000007
        /*0a8c*/ 	.word	0x00028840
        /*0a90*/ 	.short	0x010a
        /*0a92*/ 	.byte	0x3f
	.zero		1


	//   ....[63]....
        /*0a94*/ 	.word	0x00021970
        /*0a98*/ 	.word	0x0000000a
        /*0a9c*/ 	.word	0x00028820
        /*0aa0*/ 	.short	0x010a
        /*0aa2*/ 	.byte	0x3f
	.zero		1


	//   ....[64]....
        /*0aa4*/ 	.word	0x00021cb0
        /*0aa8*/ 	.word	0x00000003
        /*0aac*/ 	.word	0x00028840
        /*0ab0*/ 	.short	0x010a
        /*0ab2*/ 	.byte	0x3f
	.zero		1


	//   ....[65]....
        /*0ab4*/ 	.word	0x00021f70
        /*0ab8*/ 	.word	0x00000008
        /*0abc*/ 	.word	0x00000060
        /*0ac0*/ 	.short	0x010a
        /*0ac2*/ 	.byte	0x3f
	.zero		1


	//   ....[66]....
        /*0ac4*/ 	.word	0x00022560
        /*0ac8*/ 	.word	0x00000002
        /*0acc*/ 	.word	0x00028840
        /*0ad0*/ 	.short	0x010a
        /*0ad2*/ 	.byte	0x3f
	.zero		1


	//   ....[67]....
        /*0ad4*/ 	.word	0x00022820
        /*0ad8*/ 	.word	0x00000002
        /*0adc*/ 	.word	0x00000060
        /*0ae0*/ 	.short	0x010a
        /*0ae2*/ 	.byte	0x3f
	.zero		1


	//   ....[68]....
        /*0ae4*/ 	.word	0x00022cf0
        /*0ae8*/ 	.word	0x00000002
        /*0aec*/ 	.word	0x00028840
        /*0af0*/ 	.short	0x010a
        /*0af2*/ 	.byte	0x3f
	.zero		1


	//   ....[69]....
        /*0af4*/ 	.word	0x00022fb0
        /*0af8*/ 	.word	0x00000003
        /*0afc*/ 	.word	0x00000060
        /*0b00*/ 	.short	0x010a
        /*0b02*/ 	.byte	0x3f
	.zero		1


	//   ....[70]....
        /*0b04*/ 	.word	0x00023420
        /*0b08*/ 	.word	0x00000003
        /*0b0c*/ 	.word	0x00028860
        /*0b10*/ 	.short	0x010a
        /*0b12*/ 	.byte	0x3f
	.zero		1


	//   ....[71]....
        /*0b14*/ 	.word	0x00024400
        /*0b18*/ 	.word	0x00000000
        /*0b1c*/ 	.word	0x00028820
        /*0b20*/ 	.short	0x010a
        /*0b22*/ 	.byte	0x3f
	.zero		1


	//   ....[72]....
        /*0b24*/ 	.word	0x000245b0
        /*0b28*/ 	.word	0x00000006
        /*0b2c*/ 	.word	0x00000000
        /*0b30*/ 	.short	0x010a
        /*0b32*/ 	.byte	0x3f
	.zero		1


	//   ....[73]....
        /*0b34*/ 	.word	0x00024620
        /*0b38*/ 	.word	0x00000007
        /*0b3c*/ 	.word	0x00000000
        /*0b40*/ 	.short	0x010a
        /*0b42*/ 	.byte	0x3f
	.zero		1


	//   ....[74]....
        /*0b44*/ 	.word	0x00024690
        /*0b48*/ 	.word	0x00000004
        /*0b4c*/ 	.word	0x00000000
        /*0b50*/ 	.short	0x010a
        /*0b52*/ 	.byte	0x3f
	.zero		1


	//   ....[75]....
        /*0b54*/ 	.word	0x000246c0
        /*0b58*/ 	.word	0x00000003
        /*0b5c*/ 	.word	0x00000000
        /*0b60*/ 	.short	0x010a
        /*0b62*/ 	.byte	0x3f
	.zero		1


	//   ....[76]....
        /*0b64*/ 	.word	0x00024720
        /*0b68*/ 	.word	0x00000067
        /*0b6c*/ 	.word	0x00028890
        /*0b70*/ 	.short	0x010a
        /*0b72*/ 	.byte	0x3f
	.zero		1


	//   ....[77]....
        /*0b74*/ 	.word	0x00024770
        /*0b78*/ 	.word	0x00000067
        /*0b7c*/ 	.word	0x00028890
        /*0b80*/ 	.short	0x010a
        /*0b82*/ 	.byte	0x3f
	.zero		1


	//   ....[78]....
        /*0b84*/ 	.word	0x000247c0
        /*0b88*/ 	.word	0x00000067
        /*0b8c*/ 	.word	0x00028890
        /*0b90*/ 	.short	0x010a
        /*0b92*/ 	.byte	0x3f
	.zero		1


	//   ....[79]....
        /*0b94*/ 	.word	0x00024810
        /*0b98*/ 	.word	0x00000067
        /*0b9c*/ 	.word	0x000288b0
        /*0ba0*/ 	.short	0x010a
        /*0ba2*/ 	.byte	0x3f
	.zero		1


	//   ....[80]....
        /*0ba4*/ 	.word	0x00025310
        /*0ba8*/ 	.word	0x00000002
        /*0bac*/ 	.word	0x00028800
        /*0bb0*/ 	.short	0x010a
        /*0bb2*/ 	.byte	0x3f
	.zero		1


	//   ....[81]....
        /*0bb4*/ 	.word	0x00025d60
        /*0bb8*/ 	.word	0x00000002
        /*0bbc*/ 	.word	0x00028800
        /*0bc0*/ 	.short	0x010a
        /*0bc2*/ 	.byte	0x3f
	.zero		1


	//   ....[82]....
        /*0bc4*/ 	.word	0x00025db0
        /*0bc8*/ 	.word	0x00000008
        /*0bcc*/ 	.word	0x00028830
        /*0bd0*/ 	.short	0x010a
        /*0bd2*/ 	.byte	0x3f
	.zero		1


	//   ....[83]....
        /*0bd4*/ 	.word	0x00025e00
        /*0bd8*/ 	.word	0x00000007
        /*0bdc*/ 	.word	0x00028830
        /*0be0*/ 	.short	0x010a
        /*0be2*/ 	.byte	0x3f
	.zero		1


	//   ....[84]....
        /*0be4*/ 	.word	0x00025e50
        /*0be8*/ 	.word	0x00000007
        /*0bec*/ 	.word	0x00028850
        /*0bf0*/ 	.short	0x010a
        /*0bf2*/ 	.byte	0x3f
	.zero		1


	//   ....[85]....
        /*0bf4*/ 	.word	0x00025ea0
        /*0bf8*/ 	.word	0x00000006
        /*0bfc*/ 	.word	0x00028830
        /*0c00*/ 	.short	0x010a
        /*0c02*/ 	.byte	0x3f
	.zero		1


	//   ....[86]....
        /*0c04*/ 	.word	0x00025ef0
        /*0c08*/ 	.word	0x00000007
        /*0c0c*/ 	.word	0x00028850
        /*0c10*/ 	.short	0x010a
        /*0c12*/ 	.byte	0x3f
	.zero		1


	//   ....[87]....
        /*0c14*/ 	.word	0x00025f40
        /*0c18*/ 	.word	0x00000006
        /*0c1c*/ 	.word	0x00028830
        /*0c20*/ 	.short	0x010a
        /*0c22*/ 	.byte	0x3f
	.zero		1


	//   ....[88]....
        /*0c24*/ 	.word	0x00025f90
        /*0c28*/ 	.word	0x00000007
        /*0c2c*/ 	.word	0x00028850
        /*0c30*/ 	.short	0x010a
        /*0c32*/ 	.byte	0x3f
	.zero		1


	//   ....[89]....
        /*0c34*/ 	.word	0x00025fe0
        /*0c38*/ 	.word	0x00000008
        /*0c3c*/ 	.word	0x00028850
        /*0c40*/ 	.short	0x010a
        /*0c42*/ 	.byte	0x3f
	.zero		1


	//   ....[90]....
        /*0c44*/ 	.word	0x00026180
        /*0c48*/ 	.word	0x0000000c
        /*0c4c*/ 	.word	0x00028820
        /*0c50*/ 	.short	0x010a
        /*0c52*/ 	.byte	0x3f
	.zero		1


	//   ....[91]....
        /*0c54*/ 	.word	0x000261d0
        /*0c58*/ 	.word	0x00000008
        /*0c5c*/ 	.word	0x000288a0
        /*0c60*/ 	.short	0x010a
        /*0c62*/ 	.byte	0x3f
	.zero		1


	//   ....[92]....
        /*0c64*/ 	.word	0x00026220
        /*0c68*/ 	.word	0x00000008
        /*0c6c*/ 	.word	0x000288c0
        /*0c70*/ 	.short	0x010a
        /*0c72*/ 	.byte	0x3f
	.zero		1


	//   ....[93]....
        /*0c74*/ 	.word	0x00026270
        /*0c78*/ 	.word	0x00000008
        /*0c7c*/ 	.word	0x000288a0
        /*0c80*/ 	.short	0x010a
        /*0c82*/ 	.byte	0x3f
	.zero		1


	//   ....[94]....
        /*0c84*/ 	.word	0x000262c0
        /*0c88*/ 	.word	0x00000008
        /*0c8c*/ 	.word	0x000288c0
        /*0c90*/ 	.short	0x010a
        /*0c92*/ 	.byte	0x3f
	.zero		1


	//   ....[95]....
        /*0c94*/ 	.word	0x00026460
        /*0c98*/ 	.word	0x00000007
        /*0c9c*/ 	.word	0x00028840
        /*0ca0*/ 	.short	0x010a
        /*0ca2*/ 	.byte	0x3f
	.zero		1


	//   ....[96]....
        /*0ca4*/ 	.word	0x000264e0
        /*0ca8*/ 	.word	0x00000003
        /*0cac*/ 	.word	0x00028820
        /*0cb0*/ 	.short	0x010a
        /*0cb2*/ 	.byte	0x3f
	.zero		1


	//   ....[97]....
        /*0cb4*/ 	.word	0x00026530
        /*0cb8*/ 	.word	0x00000003
        /*0cbc*/ 	.word	0x00028840
        /*0cc0*/ 	.short	0x010a
        /*0cc2*/ 	.byte	0x3f
	.zero		1


	//   ....[98]....
        /*0cc4*/ 	.word	0x00026580
        /*0cc8*/ 	.word	0x00000008
        /*0ccc*/ 	.word	0x00000060
        /*0cd0*/ 	.short	0x010a
        /*0cd2*/ 	.byte	0x3f
	.zero		1


	//   ....[99]....
        /*0cd4*/ 	.word	0x000265d0
        /*0cd8*/ 	.word	0x00000002
        /*0cdc*/ 	.word	0x00028840
        /*0ce0*/ 	.short	0x010a
        /*0ce2*/ 	.byte	0x3f
	.zero		1


	//   ....[100]....
        /*0ce4*/ 	.word	0x00026620
        /*0ce8*/ 	.word	0x00000002
        /*0cec*/ 	.word	0x00000060
        /*0cf0*/ 	.short	0x010a
        /*0cf2*/ 	.byte	0x3f
	.zero		1


	//   ....[101]....
        /*0cf4*/ 	.word	0x00026670
        /*0cf8*/ 	.word	0x00000002
        /*0cfc*/ 	.word	0x00028840
        /*0d00*/ 	.short	0x010a
        /*0d02*/ 	.byte	0x3f
	.zero		1


	//   ....[102]....
        /*0d04*/ 	.word	0x000266c0
        /*0d08*/ 	.word	0x00000003
        /*0d0c*/ 	.word	0x00000060
        /*0d10*/ 	.short	0x010a
        /*0d12*/ 	.byte	0x3f
	.zero		1


	//   ....[103]....
        /*0d14*/ 	.word	0x00026710
        /*0d18*/ 	.word	0x00000003
        /*0d1c*/ 	.word	0x00028860
        /*0d20*/ 	.short	0x010a
        /*0d22*/ 	.byte	0x3f
	.zero		1


	//   ....[104]....
        /*0d24*/ 	.word	0x000270d0
        /*0d28*/ 	.word	0x00000000
        /*0d2c*/ 	.word	0x00028820
        /*0d30*/ 	.short	0x010a
        /*0d32*/ 	.byte	0x3f
	.zero		1


	//   ....[105]....
        /*0d34*/ 	.word	0x00027270
        /*0d38*/ 	.word	0x00000006
        /*0d3c*/ 	.word	0x00000000
        /*0d40*/ 	.short	0x010a
        /*0d42*/ 	.byte	0x3f
	.zero		1


	//   ....[106]....
        /*0d44*/ 	.word	0x000272c0
        /*0d48*/ 	.word	0x00000007
        /*0d4c*/ 	.word	0x00000000
        /*0d50*/ 	.short	0x010a
        /*0d52*/ 	.byte	0x3f
	.zero		1


	//   ....[107]....
        /*0d54*/ 	.word	0x00027310
        /*0d58*/ 	.word	0x00000004
        /*0d5c*/ 	.word	0x00000000
        /*0d60*/ 	.short	0x010a
        /*0d62*/ 	.byte	0x3f
	.zero		1


	//----- nvinfo : EIATTR_NUM_MBARRIERS
	.align		4
.L_272:
        /*0d64*/ 	.byte	0x03, 0x38
        /*0d66*/ 	.short	0x0016


	//----- nvinfo : EIATTR_EXIT_INSTR_OFFSETS
	.align		4
        /*0d68*/ 	.byte	0x04, 0x1c
        /*0d6a*/ 	.short	(.L_274 - .L_273)


	//   ....[0]....
.L_273:
        /*0d6c*/ 	.word	0x00024710


	//----- nvinfo : EIATTR_MAX_THREADS
	.align		4
.L_274:
        /*0d70*/ 	.byte	0x04, 0x05
        /*0d72*/ 	.short	(.L_276 - .L_275)
.L_275:
        /*0d74*/ 	.word	0x00000180
        /*0d78*/ 	.word	0x00000001
        /*0d7c*/ 	.word	0x00000001


	//----- nvinfo : EIATTR_CRS_STACK_SIZE
	.align		4
.L_276:
        /*0d80*/ 	.byte	0x04, 0x1e
        /*0d82*/ 	.short	(.L_278 - .L_277)
.L_277:
        /*0d84*/ 	.word	0x00000000


	//----- nvinfo : EIATTR_CBANK_PARAM_SIZE
	.align		4
.L_278:
        /*0d88*/ 	.byte	0x03, 0x19
        /*0d8a*/ 	.short	0x0a70


	//----- nvinfo : EIATTR_PARAM_CBANK
	.align		4
        /*0d8c*/ 	.byte	0x04, 0x0a
        /*0d8e*/ 	.short	(.L_280 - .L_279)
	.align		4
.L_279:
        /*0d90*/ 	.word	index@(.nv.constant0._ZN7cutlass13device_kernelIN5flash11enable_sm90INS1_16FlashAttnFwdSm90INS1_25CollectiveMainloopFwdSm90ILi2EN4cute5tupleIJNS5_1CILi1EEES8_S8_EEENS6_IJNS7_ILi128EEESA_SA_EEELi128ENS_6half_tEfNS_4arch4Sm90ELb0ELb1ELb1ELb1ELb0ELb1ELb0ELb1ELb1ELb0ELb0ELb0EEENS1_21CollectiveEpilogueFwdISB_S9_SC_SE_Li256ELb1ELb0ELb0ELb0EEENS1_36VarlenDynamicPersistentTileSchedulerILi128ELi128ELi256ELi32ELb0ELb0ELb1ELb1ELb0ELb1EEEEEEEEEvNT_6ParamsE)
        /*0d94*/ 	.short	0x0210
        /*0d96*/ 	.short	0x0a70


	//----- nvinfo : EIATTR_SW_WAR
	.align		4
.L_280:
        /*0d98*/ 	.byte	0x04, 0x36
        /*0d9a*/ 	.short	(.L_282 - .L_281)
.L_281:
        /*0d9c*/ 	.word	0x00000008
.L_282:


//--------------------- .nv.info._ZN7cutlass13device_kernelIN5flash11enable_sm90INS1_16FlashAttnFwdSm90INS1_25CollectiveMainloopFwdSm90ILi2EN4cute5tupleIJNS5_1CILi1EEES8_S8_EEENS6_IJNS7_ILi128EEESA_SA_EEELi128ENS_6half_tEfNS_4arch4Sm90ELb1ELb0ELb1ELb0ELb0ELb0ELb0ELb1ELb1ELb0ELb0ELb0EEENS1_21CollectiveEpilogueFwdISB_S9_SC_SE_Li256ELb0ELb0ELb0ELb0EEENS1_30DynamicPersistentTileSchedulerILi256ELi32ELb0ELb0ELb1EEEEEEEEEvNT_6ParamsE --------------------------
	.section	.nv.info._ZN7cutlass13device_kernelIN5flash11enable_sm90INS1_16FlashAttnFwdSm90INS1_25CollectiveMainloopFwdSm90ILi2EN4cute5tupleIJNS5_1CILi1EEES8_S8_EEENS6_IJNS7_ILi128EEESA_SA_EEELi128ENS_6half_tEfNS_4arch4Sm90ELb1ELb0ELb1ELb0ELb0ELb0ELb0ELb1ELb1ELb0ELb0ELb0EEENS1_21CollectiveEpilogueFwdISB_S9_SC_SE_Li256ELb0ELb0ELb0ELb0EEENS1_30DynamicPersistentTileSchedulerILi256ELi32ELb0ELb0ELb1EEEEEEEEEvNT_6ParamsE,"",@"SHT_CUDA_INFO"
	.sectionflags	@""
	.align	4


	//----- nvinfo : EIATTR_CUDA_API_VERSION
	.align		4
        /*0000*/ 	.byte	0x04, 0x37
        /*0002*/ 	.short	(.L_284 - .L_283)
.L_283:
        /*0004*/ 	.word	0x00000082


	//----- nvinfo : EIATTR_KPARAM_INFO
	.align		4
.L_284:
        /*0008*/ 	.byte	0x04, 0x17
        /*000a*/ 	.short	(.L_286 - .L_285)
.L_285:
        /*000c*/ 	.word	0x00000000
        /*0010*/ 	.short	0x0000
        /*0012*/ 	.short	0x0070
        /*0014*/ 	.byte	0x00, 0xf0, 0x01, 0x2e


	//----- nvinfo : EIATTR_SPARSE_MMA_MASK
	.align		4
.L_286:
        /*0018*/ 	.byte	0x03, 0x50
        /*001a*/ 	.short	0x0000


	//----- nvinfo : EIATTR_MAXREG_COUNT
	.align		4
        /*001c*/ 	.byte	0x03, 0x1b
        /*001e*/ 	.short	0x00a8


	//----- nvinfo : EIATTR_NUM_BARRIERS
	.align		4
        /*0020*/ 	.byte	0x02, 0x4c
        /*0022*/ 	.byte	0x10
	.zero		1


	//----- nvinfo : EIATTR_EXTERNS
	.align		4
        /*0024*/ 	.byte	0x04, 0x0f
        /*0026*/ 	.short	(.L_288 - .L_287)


	//   ....[0]....
	.align		4
.L_287:
        /*0028*/ 	.word	index@(__assertfail)


	//----- nvinfo : EIATTR_MERCURY_ISA_VERSION
	.align		4
.L_288:
        /*002c*/ 	.byte	0x03, 0x5f
        /*002e*/ 	.short	0x0101


	//----- nvinfo : EIATTR_INT_WARP_WIDE_INSTR_OFFSETS
	.align		4
        /*0030*/ 	.byte	0x04, 0x31
        /*0032*/ 	.short	(.L_290 - .L_289)


	//   ....[0]....
.L_289:
        /*0034*/ 	.word	0x00000180


	//   ....[1]....
        /*0038*/ 	.word	0x000001b0


	//   ....[2]....
        /*003c*/ 	.word	0x000001c0


	//   ....[3]....
        /*0040*/ 	.word	0x0000c100


	//   ....[4]....
        /*0044*/ 	.word	0x0000c190


	//   ....[5]....
        /*0048*/ 	.word	0x0000c6a0


	//   ....[6]....
        /*004c*/ 	.word	0x0000e0f0


	//   ....[7]....
        /*0050*/ 	.word	0x0000e180


	//----- nvinfo : EIATTR_COOP_GROUP_MASK_REGIDS
	.align		4
.L_290:
        /*0054*/ 	.byte	0x04, 0x29
        /*0056*/ 	.short	(.L_292 - .L_291)


	//   ....[0]....
.L_291:
        /*0058*/ 	.word	0xffffffff


	//   ....[1]....
        /*005c*/ 	.word	0xffffffff


	//   ....[2]....
        /*0060*/ 	.word	0xffffffff


	//   ....[3]....
        /*0064*/ 	.word	0xffffffff


	//   ....[4]....
        /*0068*/ 	.word	0xffffffff


	//   ....[5]....
        /*006c*/ 	.word	0xffffffff


	//   ....[6]....
        /*0070*/ 	.word	0xffffffff


	//   ....[7]....
        /*0074*/ 	.word	0xffffffff


	//   ....[8]....
        /*0078*/ 	.word	0xffffffff


	//   ....[9]....
        /*007c*/ 	.word	0xffffffff


	//   ....[10]....
        /*0080*/ 	.word	0xffffffff


	//   ....[11]....
        /*0084*/ 	.word	0xffffffff


	//   ....[12]....
        /*0088*/ 	.word	0xffffffff


	//   ....[13]....
        /*008c*/ 	.word	0xffffffff


	//   ....[14]....
        /*0090*/ 	.word	0xffffffff


	//   ....[15]....
        /*0094*/ 	.word	0xffffffff


	//   ....[16]....
        /*0098*/ 	.word	0xffffffff


	//   ....[17]....
        /*009c*/ 	.word	0xffffffff


	//   ....[18]....
        /*00a0*/ 	.word	0xffffffff


	//   ....[19]....
        /*00a4*/ 	.word	0xffffffff


	//   ....[20]....
        /*00a8*/ 	.word	0xffffffff


	//   ....[21]....
        /*00ac*/ 	.word	0xffffffff


	//   ....[22]....
        /*00b0*/ 	.word	0xffffffff


	//   ....[23]....
        /*00b4*/ 	.word	0xffffffff


	//   ....[24]....
        /*00b8*/ 	.word	0xffffffff


	//   ....[25]....
        /*00bc*/ 	.word	0xffffffff


	//   ....[26]....
        /*00c0*/ 	.word	0xffffffff


	//   ....[27]....
        /*00c4*/ 	.word	0xffffffff


	//   ....[28]....
        /*00c8*/ 	.word	0x0500000f


	//   ....[29]....
        /*00cc*/ 	.word	0x0500000f


	//----- nvinfo : EIATTR_COOP_GROUP_INSTR_OFFSETS
	.align		4
.L_292:
        /*00d0*/ 	.byte	0x04, 0x28
        /*00d2*/ 	.short	(.L_294 - .L_293)


	//   ....[0]....
.L_293:
        /*00d4*/ 	.word	0x00000060


	//   ....[1]....
        /*00d8*/ 	.word	0x00000190


	//   ....[2]....
        /*00dc*/ 	.word	0x000001e0


	//   ....[3]....
        /*00e0*/ 	.word	0x000003d0


	//   ....[4]....
        /*00e4*/ 	.word	0x00000530


	//   ....[5]....
        /*00e8*/ 	.word	0x00000650


	//   ....[6]....
        /*00ec*/ 	.word	0x000007b0


	//   ....[7]....
        /*00f0*/ 	.word	0x00001410


	//   ....[8]....
        /*00f4*/ 	.word	0x00002bf0


	//   ....[9]....
        /*00f8*/ 	.word	0x00002c70


	//   ....[10]....
        /*00fc*/ 	.word	0x000036d0


	//   ....[11]....
        /*0100*/ 	.word	0x00003740


	//   ....[12]....
        /*0104*/ 	.word	0x00005bc0


	//   ....[13]....
        /*0108*/ 	.word	0x00005ce0


	//   ....[14]....
        /*010c*/ 	.word	0x000065a0


	//   ....[15]....
        /*0110*/ 	.word	0x000066a0


	//   ....[16]....
        /*0114*/ 	.word	0x00008930


	//   ....[17]....
        /*0118*/ 	.word	0x00008960


	//   ....[18]....
        /*011c*/ 	.word	0x00008bf0


	//   ....[19]....
        /*0120*/ 	.word	0x00008ca0


	//   ....[20]....
        /*0124*/ 	.word	0x0000a010


	//   ....[21]....
        /*0128*/ 	.word	0x0000a050


	//   ....[22]....
        /*012c*/ 	.word	0x0000a140


	//   ....[23]....
        /*0130*/ 	.word	0x0000a160


	//   ....[24]....
        /*0134*/ 	.word	0x0000b0f0


	//   ....[25]....
        /*0138*/ 	.word	0x0000bb90


	//   ....[26]....
        /*013c*/ 	.word	0x0000e490


	//   ....[27]....
        /*0140*/ 	.word	0x0000e640


	//   ....[28]....
        /*0144*/ 	.word	0x0000ebb0


	//   ....[29]....
        /*0148*/ 	.word	0x0000ef90


	//----- nvinfo : EIATTR_REG_RECONFIG
	.align		4
.L_294:
        /*014c*/ 	.byte	0x01, 0x54
	.zero		2


	//----- nvinfo : EIATTR_SYSCALL_OFFSETS
	.align		4
        /*0150*/ 	.byte	0x04, 0x46
        /*0152*/ 	.short	(.L_296 - .L_295)


	//   ....[0]....
.L_295:
        /*0154*/ 	.word	0x000015c0


	//   ....[1]....
        /*0158*/ 	.word	0x0000c320


	//   ....[2]....
        /*015c*/ 	.word	0x0000c460


	//   ....[3]....
        /*0160*/ 	.word	0x0000c560


	//----- nvinfo : EIATTR_MBARRIER_INSTR_OFFSETS
	.align		4
.L_296:
        /*0164*/ 	.byte	0x04, 0x39
        /*0166*/ 	.short	(.L_298 - .L_297)


	//   ....[0]....
.L_297:
        /*0168*/ 	.word	0x00000280
        /*016c*/ 	.word	0x000000ff
        /*0170*/ 	.word	0x00028800
        /*0174*/ 	.short	0x0100
        /*0176*/ 	.byte	0x06
	.zero		1


	//   ....[1]....
        /*0178*/ 	.word	0x00000290
        /*017c*/ 	.word	0x000000ff
        /*0180*/ 	.word	0x00028820
        /*0184*/ 	.short	0x0100
        /*0186*/ 	.byte	0x06
	.zero		1


	//   ....[2]....
        /*0188*/ 	.word	0x00000380
        /*018c*/ 	.word	0x000000ff
        /*0190*/ 	.word	0x00028830
        /*0194*/ 	.short	0x0100
        /*0196*/ 	.byte	0x08
	.zero		1


	//   ....[3]....
        /*0198*/ 	.word	0x00000390
        /*019c*/ 	.word	0x000000ff
        /*01a0*/ 	.word	0x00028840
        /*01a4*/ 	.short	0x0100
        /*01a6*/ 	.byte	0x08
	.zero		1


	//   ....[4]....
        /*01a8*/ 	.word	0x000003a0
        /*01ac*/ 	.word	0x000000ff
        /*01b0*/ 	.word	0x00028838
        /*01b4*/ 	.short	0x0100
        /*01b6*/ 	.byte	0x08
	.zero		1


	//   ....[5]....
        /*01b8*/ 	.word	0x000003b0
        /*01bc*/ 	.word	0x000000ff
        /*01c0*/ 	.word	0x00028848
        /*01c4*/ 	.short	0x0100
        /*01c6*/ 	.byte	0x08
	.zero		1


	//   ....[6]....
        /*01c8*/ 	.word	0x000004e0
        /*01cc*/ 	.word	0x000000ff
        /*01d0*/ 	.word	0x00028850
        /*01d4*/ 	.short	0x0100
        /*01d6*/ 	.byte	0x08
	.zero		1


	//   ....[7]....
        /*01d8*/ 	.word	0x000004f0
        /*01dc*/ 	.word	0x000000ff
        /*01e0*/ 	.word	0x00028860
        /*01e4*/ 	.short	0x0100
        /*01e6*/ 	.byte	0x08
	.zero		1


	//   ....[8]....
        /*01e8*/ 	.word	0x00000500
        /*01ec*/ 	.word	0x000000ff
        /*01f0*/ 	.word	0x00028858
        /*01f4*/ 	.short	0x0100
        /*01f6*/ 	.byte	0x08
	.zero		1


	//   ....[9]....
        /*01f8*/ 	.word	0x00000510
        /*01fc*/ 	.word	0x000000ff
        /*0200*/ 	.word	0x00028868
        /*0204*/ 	.short	0x0100
        /*0206*/ 	.byte	0x08
	.zero		1


	//   ....[10]....
        /*0208*/ 	.word	0x00000600
        /*020c*/ 	.word	0x000000ff
        /*0210*/ 	.word	0x00028870
        /*0214*/ 	.short	0x0100
        /*0216*/ 	.byte	0x06
	.zero		1


	//   ....[11]....
        /*0218*/ 	.word	0x00000610
        /*021c*/ 	.word	0x000000ff
        /*0220*/ 	.word	0x00028880
        /*0224*/ 	.short	0x0100
        /*0226*/ 	.byte	0x06
	.zero		1


	//   ....[12]....
        /*0228*/ 	.word	0x00000620
        /*022c*/ 	.word	0x000000ff
        /*0230*/ 	.word	0x00028878
        /*0234*/ 	.short	0x0100
        /*0236*/ 	.byte	0x06
	.zero		1


	//   ....[13]....
        /*0238*/ 	.word	0x00000630
        /*023c*/ 	.word	0x000000ff
        /*0240*/ 	.word	0x00028888
        /*0244*/ 	.short	0x0100
        /*0246*/ 	.byte	0x06
	.zero		1


	//   ....[14]....
        /*0248*/ 	.word	0x00000760
        /*024c*/ 	.word	0x000000ff
        /*0250*/ 	.word	0x00028890
        /*0254*/ 	.short	0x0100
        /*0256*/ 	.byte	0x08
	.zero		1


	//   ....[15]....
        /*0258*/ 	.word	0x00000770
        /*025c*/ 	.word	0x000000ff
        /*0260*/ 	.word	0x000288a0
        /*0264*/ 	.short	0x0100
        /*0266*/ 	.byte	0x08
	.zero		1


	//   ....[16]....
        /*0268*/ 	.word	0x00000780
        /*026c*/ 	.word	0x000000ff
        /*0270*/ 	.word	0x00028898
        /*0274*/ 	.short	0x0100
        /*0276*/ 	.byte	0x08
	.zero		1


	//   ....[17]....
        /*0278*/ 	.word	0x00000790
        /*027c*/ 	.word	0x000000ff
        /*0280*/ 	.word	0x000288a8
        /*0284*/ 	.short	0x0100
        /*0286*/ 	.byte	0x08
	.zero		1


	//   ....[18]....
        /*0288*/ 	.word	0x000008c0
        /*028c*/ 	.word	0x000000ff
        /*0290*/ 	.word	0x000288b0
        /*0294*/ 	.short	0x0100
        /*0296*/ 	.byte	0x08
	.zero		1


	//   ....[19]....
        /*0298*/ 	.word	0x000008d0
        /*029c*/ 	.word	0x000000ff
        /*02a0*/ 	.word	0x000288c0
        /*02a4*/ 	.short	0x0100
        /*02a6*/ 	.byte	0x08
	.zero		1


	//   ....[20]....
        /*02a8*/ 	.word	0x000008e0
        /*02ac*/ 	.word	0x000000ff
        /*02b0*/ 	.word	0x000288b8
        /*02b4*/ 	.short	0x0100
        /*02b6*/ 	.byte	0x08
	.zero		1


	//   ....[21]....
        /*02b8*/ 	.word	0x000008f0
        /*02bc*/ 	.word	0x000000ff
        /*02c0*/ 	.word	0x000288c8
        /*02c4*/ 	.short	0x0100
        /*02c6*/ 	.byte	0x08
	.zero		1


	//   ....[22]....
        /*02c8*/ 	.word	0x00001640
        /*02cc*/ 	.word	0x000000ff
        /*02d0*/ 	.word	0x00028800
        /*02d4*/ 	.short	0x010a
        /*02d6*/ 	.byte	0x26
	.zero		1


	//   ....[23]....
        /*02d8*/ 	.word	0x000016c0
        /*02dc*/ 	.word	0x00000000
        /*02e0*/ 	.word	0x00028830
        /*02e4*/ 	.short	0x010a
        /*02e6*/ 	.byte	0x3f
	.zero		1


	//   ....[24]....
        /*02e8*/ 	.word	0x00001730
        /*02ec*/ 	.word	0x00000000
        /*02f0*/ 	.word	0x00028830
        /*02f4*/ 	.short	0x010a
        /*02f6*/ 	.byte	0x3f
	.zero		1


	//   ....[25]....
        /*02f8*/ 	.word	0x00002710
        /*02fc*/ 	.word	0x00000000
        /*0300*/ 	.word	0x00000000
        /*0304*/ 	.short	0x0101
        /*0306*/ 	.byte	0x3f
	.zero		1


	//   ....[26]....
        /*0308*/ 	.word	0x000046f0
        /*030c*/ 	.word	0x000000ff
        /*0310*/ 	.word	0x00028830
        /*0314*/ 	.short	0x010a
        /*0316*/ 	.byte	0x0a
	.zero		1


	//   ....[27]....
        /*0318*/ 	.word	0x00004730
        /*031c*/ 	.word	0x000000ff
        /*0320*/ 	.word	0x00028830
        /*0324*/ 	.short	0x010a
        /*0326*/ 	.byte	0x0a
	.zero		1


	//   ....[28]....
        /*0328*/ 	.word	0x00004a60
        /*032c*/ 	.word	0x000000ff
        /*0330*/ 	.word	0x00028850
        /*0334*/ 	.short	0x010a
        /*0336*/ 	.byte	0x0a
	.zero		1


	//   ....[29]....
        /*0338*/ 	.word	0x00004aa0
        /*033c*/ 	.word	0x000000ff
        /*0340*/ 	.word	0x00028850
        /*0344*/ 	.short	0x010a
        /*0346*/ 	.byte	0x0a
	.zero		1


	//   ....[30]....
        /*0348*/ 	.word	0x00006ce0
        /*034c*/ 	.word	0x0000002e
        /*0350*/ 	.word	0x00000000
        /*0354*/ 	.short	0x0101
        /*0356*/ 	.byte	0x3f
	.zero		1


	//   ....[31]....
        /*0358*/ 	.word	0x00006d60
        /*035c*/ 	.word	0x00000032
        /*0360*/ 	.word	0x00000000
        /*0364*/ 	.short	0x0101
        /*0366*/ 	.byte	0x3f
	.zero		1


	//   ....[32]....
        /*0368*/ 	.word	0x00007830
        /*036c*/ 	.word	0x000000ff
        /*0370*/ 	.word	0x00028830
        /*0374*/ 	.short	0x010a
        /*0376*/ 	.byte	0x0a
	.zero		1


	//   ....[33]....
        /*0378*/ 	.word	0x00007870
        /*037c*/ 	.word	0x000000ff
        /*0380*/ 	.word	0x00028830
        /*0384*/ 	.short	0x010a
        /*0386*/ 	.byte	0x0a
	.zero		1


	//   ....[34]....
        /*0388*/ 	.word	0x00007ba0
        /*038c*/ 	.word	0x000000ff
        /*0390*/ 	.word	0x00028850
        /*0394*/ 	.short	0x010a
        /*0396*/ 	.byte	0x0a
	.zero		1


	//   ....[35]....
        /*0398*/ 	.word	0x00007be0
        /*039c*/ 	.word	0x000000ff
        /*03a0*/ 	.word	0x00028850
        /*03a4*/ 	.short	0x010a
        /*03a6*/ 	.byte	0x0a
	.zero		1


	//   ....[36]....
        /*03a8*/ 	.word	0x00009560
        /*03ac*/ 	.word	0x0000001d
        /*03b0*/ 	.word	0x00000000
        /*03b4*/ 	.short	0x0101
        /*03b6*/ 	.byte	0x3f
	.zero		1


	//   ....[37]....
        /*03b8*/ 	.word	0x00009710
        /*03bc*/ 	.word	0x0000001d
        /*03c0*/ 	.word	0x00000000
        /*03c4*/ 	.short	0x0101
        /*03c6*/ 	.byte	0x3f
	.zero		1


	//   ....[38]....
        /*03c8*/ 	.word	0x00009f80
        /*03cc*/ 	.word	0x000000ff
        /*03d0*/ 	.word	0x00028850
        /*03d4*/ 	.short	0x010a
        /*03d6*/ 	.byte	0x05
	.zero		1


	//   ....[39]....
        /*03d8*/ 	.word	0x00009fc0
        /*03dc*/ 	.word	0x000000ff
        /*03e0*/ 	.word	0x00028850
        /*03e4*/ 	.short	0x010a
        /*03e6*/ 	.byte	0x05
	.zero		1


	//   ....[40]....
        /*03e8*/ 	.word	0x0000a4e0
        /*03ec*/ 	.word	0x00000004
        /*03f0*/ 	.word	0x00000000
        /*03f4*/ 	.short	0x0101
        /*03f6*/ 	.byte	0x3f
	.zero		1


	//   ....[41]....
        /*03f8*/ 	.word	0x0000b280
        /*03fc*/ 	.word	0x000000ff
        /*0400*/ 	.word	0x00000000
        /*0404*/ 	.short	0x0101
        /*0406*/ 	.byte	0x05
	.zero		1


	//   ....[42]....
        /*0408*/ 	.word	0x0000c970
        /*040c*/ 	.word	0x00000008
        /*0410*/ 	.word	0x00028840
        /*0414*/ 	.short	0x010a
        /*0416*/ 	.byte	0x3f
	.zero		1


	//   ....[43]....
        /*0418*/ 	.word	0x0000cd10
        /*041c*/ 	.word	0x000000ff
        /*0420*/ 	.word	0x00028820
        /*0424*/ 	.short	0x010a
        /*0426*/ 	.byte	0x26
	.zero		1


	//   ....[44]....
        /*0428*/ 	.word	0x0000d000
        /*042c*/ 	.word	0x00000003
        /*0430*/ 	.word	0x00028840
        /*0434*/ 	.short	0x010a
        /*0436*/ 	.byte	0x3f
	.zero		1


	//   ....[45]....
        /*0438*/ 	.word	0x0000d200
        /*043c*/ 	.word	0x00000002
        /*0440*/ 	.word	0x00000060
        /*0444*/ 	.short	0x010a
        /*0446*/ 	.byte	0x3f
	.zero		1


	//   ....[46]....
        /*0448*/ 	.word	0x0000d690
        /*044c*/ 	.word	0x00000003
        /*0450*/ 	.word	0x00028840
        /*0454*/ 	.short	0x010a
        /*0456*/ 	.byte	0x3f
	.zero		1


	//   ....[47]....
        /*0458*/ 	.word	0x0000d890
        /*045c*/ 	.word	0x00000002
        /*0460*/ 	.word	0x00000060
        /*0464*/ 	.short	0x010a
        /*0466*/ 	.byte	0x3f
	.zero		1


	//   ....[48]....
        /*0468*/ 	.word	0x0000dc80
        /*046c*/ 	.word	0x00000002
        /*0470*/ 	.word	0x00028840
        /*0474*/ 	.short	0x010a
        /*0476*/ 	.byte	0x3f
	.zero		1


	//   ....[49]....
        /*0478*/ 	.word	0x0000de80
        /*047c*/ 	.word	0x00000002
        /*0480*/ 	.word	0x00000060
        /*0484*/ 	.short	0x010a
        /*0486*/ 	.byte	0x3f
	.zero		1


	//   ....[50]....
        /*0488*/ 	.word	0x0000e220
        /*048c*/ 	.word	0x00000003
        /*0490*/ 	.word	0x00028860
        /*0494*/ 	.short	0x010a
        /*0496*/ 	.byte	0x3f
	.zero		1


	//   ....[51]....
        /*0498*/ 	.word	0x0000e5f0
        /*049c*/ 	.word	0x00000007
        /*04a0*/ 	.word	0x00028820
        /*04a4*/ 	.short	0x010a
        /*04a6*/ 	.byte	0x3f
	.zero		1


	//   ....[52]....
        /*04a8*/ 	.word	0x0000e740
        /*04ac*/ 	.word	0x00000005
        /*04b0*/ 	.word	0x00000000
        /*04b4*/ 	.short	0x010a
        /*04b6*/ 	.byte	0x3f
	.zero		1


	//   ....[53]....
        /*04b8*/ 	.word	0x0000e7b0
        /*04bc*/ 	.word	0x00000003
        /*04c0*/ 	.word	0x00000000
        /*04c4*/ 	.short	0x010a
        /*04c6*/ 	.byte	0x3f
	.zero		1


	//   ....[54]....
        /*04c8*/ 	.word	0x0000e810
        /*04cc*/ 	.word	0x00000005
        /*04d0*/ 	.word	0x00000000
        /*04d4*/ 	.short	0x010a
        /*04d6*/ 	.byte	0x3f
	.zero		1


	//   ....[55]....
        /*04d8*/ 	.word	0x0000e840
        /*04dc*/ 	.word	0x00000003
        /*04e0*/ 	.word	0x00000000
        /*04e4*/ 	.short	0x010a
        /*04e6*/ 	.byte	0x3f
	.zero		1


	//   ....[56]....
        /*04e8*/ 	.word	0x0000e8b0
        /*04ec*/ 	.word	0x00000003
        /*04f0*/ 	.word	0x00028800
        /*04f4*/ 	.short	0x010a
        /*04f6*/ 	.byte	0x3f
	.zero		1


	//   ....[57]....
        /*04f8*/ 	.word	0x0000e900
        /*04fc*/ 	.word	0x00000000
        /*0500*/ 	.word	0x00028830
        /*0504*/ 	.short	0x010a
        /*0506*/ 	.byte	0x3f
	.zero		1


	//   ....[58]....
        /*0508*/ 	.word	0x0000e960
        /*050c*/ 	.word	0x00000007
        /*0510*/ 	.word	0x00028830
        /*0514*/ 	.short	0x010a
        /*0516*/ 	.byte	0x3f
	.zero		1


	//   ....[59]....
        /*0518*/ 	.word	0x0000e9c0
        /*051c*/ 	.word	0x00000007
        /*0520*/ 	.word	0x00028850
        /*0524*/ 	.short	0x010a
        /*0526*/ 	.byte	0x3f
	.zero		1


	//   ....[60]....
        /*0528*/ 	.word	0x0000ea20
        /*052c*/ 	.word	0x00000005
        /*0530*/ 	.word	0x00028830
        /*0534*/ 	.short	0x010a
        /*0536*/ 	.byte	0x3f
	.zero		1


	//   ....[61]....
        /*0538*/ 	.word	0x0000ea80
        /*053c*/ 	.word	0x00000005
        /*0540*/ 	.word	0x00028850
        /*0544*/ 	.short	0x010a
        /*0546*/ 	.byte	0x3f
	.zero		1


	//   ....[62]....
        /*0548*/ 	.word	0x0000eae0
        /*054c*/ 	.word	0x00000006
        /*0550*/ 	.word	0x00028850
        /*0554*/ 	.short	0x010a
        /*0556*/ 	.byte	0x3f
	.zero		1


	//   ....[63]....
        /*0558*/ 	.word	0x0000ec60
        /*055c*/ 	.word	0x00000008
        /*0560*/ 	.word	0x00028840
        /*0564*/ 	.short	0x010a
        /*0566*/ 	.byte	0x3f
	.zero		1


	//   ....[64]....
        /*0568*/ 	.word	0x0000ecc0
        /*056c*/ 	.word	0x00000008
        /*0570*/ 	.word	0x00028820
        /*0574*/ 	.short	0x010a
        /*0576*/ 	.byte	0x3f
	.zero		1


	//   ....[65]....
        /*0578*/ 	.word	0x0000ed10
        /*057c*/ 	.word	0x00000003
        /*0580*/ 	.word	0x00028840
        /*0584*/ 	.short	0x010a
        /*0586*/ 	.byte	0x3f
	.zero		1


	//   ....[66]....
        /*0588*/ 	.word	0x0000ed60
        /*058c*/ 	.word	0x00000002
        /*0590*/ 	.word	0x00000060
        /*0594*/ 	.short	0x010a
        /*0596*/ 	.byte	0x3f
	.zero		1


	//   ....[67]....
        /*0598*/ 	.word	0x0000edb0
        /*059c*/ 	.word	0x00000003
        /*05a0*/ 	.word	0x00028840
        /*05a4*/ 	.short	0x010a
        /*05a6*/ 	.byte	0x3f
	.zero		1


	//   ....[68]....
        /*05a8*/ 	.word	0x0000ee00
        /*05ac*/ 	.word	0x00000002
        /*05b0*/ 	.word	0x00000060
        /*05b4*/ 	.short	0x010a
        /*05b6*/ 	.byte	0x3f
	.zero		1


	//   ....[69]....
        /*05b8*/ 	.word	0x0000ee50
        /*05bc*/ 	.word	0x00000002
        /*05c0*/ 	.word	0x00028840
        /*05c4*/ 	.short	0x010a
        /*05c6*/ 	.byte	0x3f
	.zero		1


	//   ....[70]....
        /*05c8*/ 	.word	0x0000eea0
        /*05cc*/ 	.word	0x00000002
        /*05d0*/ 	.word	0x00000060
        /*05d4*/ 	.short	0x010a
        /*05d6*/ 	.byte	0x3f
	.zero		1


	//   ....[71]....
        /*05d8*/ 	.word	0x0000eef0
        /*05dc*/ 	.word	0x00000003
        /*05e0*/ 	.word	0x00028860
        /*05e4*/ 	.short	0x010a
        /*05e6*/ 	.byte	0x3f
	.zero		1


	//   ....[72]....
        /*05e8*/ 	.word	0x0000efd0
        /*05ec*/ 	.word	0x00000007
        /*05f0*/ 	.word	0x00028820
        /*05f4*/ 	.short	0x010a
        /*05f6*/ 	.byte	0x3f
	.zero		1


	//   ....[73]....
        /*05f8*/ 	.word	0x0000f020
        /*05fc*/ 	.word	0x00000005
        /*0600*/ 	.word	0x00000000
        /*0604*/ 	.short	0x010a
        /*0606*/ 	.byte	0x3f
	.zero		1


	//   ....[74]....
        /*0608*/ 	.word	0x0000f070
        /*060c*/ 	.word	0x00000003
        /*0610*/ 	.word	0x00000000
        /*0614*/ 	.short	0x010a
        /*0616*/ 	.byte	0x3f
	.zero		1


	//   ....[75]....
        /*0618*/ 	.word	0x0000f0c0
        /*061c*/ 	.word	0x00000005
        /*0620*/ 	.word	0x00000000
        /*0624*/ 	.short	0x010a
        /*0626*/ 	.byte	0x3f
	.zero		1


	//----- nvinfo : EIATTR_NUM_MBARRIERS
	.align		4
.L_298:
        /*0628*/ 	.byte	0x03, 0x38
        /*062a*/ 	.short	0x0016


	//----- nvinfo : EIATTR_EXIT_INSTR_OFFSETS
	.align		4
        /*062c*/ 	.byte	0x04, 0x1c
        /*062e*/ 	.short	(.L_300 - .L_299)


	//   ....[0]....
.L_299:
        /*0630*/ 	.word	0x00000a50


	//   ....[1]....
        /*0634*/ 	.word	0x0000bb50


	//   ....[2]....
        /*0638*/ 	.word	0x0000bbb0


	//   ....[3]....
        /*063c*/ 	.word	0x0000e660


	//   ....[4]....
        /*0640*/ 	.word	0x0000e890


	//----- nvinfo : EIATTR_MAX_THREADS
	.align		4
.L_300:
        /*0644*/ 	.byte	0x04, 0x05
        /*0646*/ 	.short	(.L_302 - .L_301)
.L_301:
        /*0648*/ 	.word	0x00000180
        /*064c*/ 	.word	0x00000001
        /*0650*/ 	.word	0x00000001


	//----- nvinfo : EIATTR_CRS_STACK_SIZE
	.align		4
.L_302:
        /*0654*/ 	.byte	0x04, 0x1e
        /*0656*/ 	.short	(.L_304 - .L_303)
.L_303:
        /*0658*/ 	.word	0x00000000


	//----- nvinfo : EIATTR_CBANK_PARAM_SIZE
	.align		4
.L_304:
        /*065c*/ 	.byte	0x03, 0x19
        /*065e*/ 	.short	0x0bf0


	//----- nvinfo : EIATTR_PARAM_CBANK
	.align		4
        /*0660*/ 	.byte	0x04, 0x0a
        /*0662*/ 	.short	(.L_306 - .L_305)
	.align		4
.L_305:
        /*0664*/ 	.word	index@(.nv.constant0._ZN7cutlass13device_kernelIN5flash11enable_sm90INS1_16FlashAttnFwdSm90INS1_25CollectiveMainloopFwdSm90ILi2EN4cute5tupleIJNS5_1CILi1EEES8_S8_EEENS6_IJNS7_ILi128EEESA_SA_EEELi128ENS_6half_tEfNS_4arch4Sm90ELb1ELb0ELb1ELb0ELb0ELb0ELb0ELb1ELb1ELb0ELb0ELb0EEENS1_21CollectiveEpilogueFwdISB_S9_SC_SE_Li256ELb0ELb0ELb0ELb0EEENS1_30DynamicPersistentTileSchedulerILi256ELi32ELb0ELb0ELb1EEEEEEEEEvNT_6ParamsE)
        /*0668*/ 	.short	0x0210
        /*066a*/ 	.short	0x0bf0


	//----- nvinfo : EIATTR_SW_WAR
	.align		4
.L_306:
        /*066c*/ 	.byte	0x04, 0x36
        /*066e*/ 	.short	(.L_308 - .L_307)
.L_307:
        /*0670*/ 	.word	0x00000008
.L_308:


//--------------------- .nv.info._ZN7cutlass13device_kernelIN5flash11enable_sm90INS1_16FlashAttnFwdSm90INS1_25CollectiveMainloopFwdSm90ILi2EN4cute5tupleIJNS5_1CILi1EEES8_S8_EEENS6_IJNS7_ILi128EEESA_SA_EEELi128ENS_6half_tEfNS_4arch4Sm90ELb1ELb0ELb1ELb1ELb0ELb0ELb0ELb1ELb1ELb0ELb0ELb0EEENS1_21CollectiveEpilogueFwdISB_S9_SC_SE_Li256ELb1ELb0ELb0ELb0EEENS1_36VarlenDynamicPersistentTileSchedulerILi128ELi128ELi256ELi32ELb0ELb0ELb1ELb1ELb1ELb1EEEEEEEEEvNT_6ParamsE --------------------------
	.section	.nv.info._ZN7cutlass13device_kernelIN5flash11enable_sm90INS1_16FlashAttnFwdSm90INS1_25CollectiveMainloopFwdSm90ILi2EN4cute5tupleIJNS5_1CILi1EEES8_S8_EEENS6_IJNS7_ILi128EEESA_SA_EEELi128ENS_6half_tEfNS_4arch4Sm90ELb1ELb0ELb1ELb1ELb0ELb0ELb0ELb1ELb1ELb0ELb0ELb0EEENS1_21CollectiveEpilogueFwdISB_S9_SC_SE_Li256ELb1ELb0ELb0ELb0EEENS1_36VarlenDynamicPersistentTileSchedulerILi128ELi128ELi256ELi32ELb0ELb0ELb1ELb1ELb1ELb1EEEEEEEEEvNT_6ParamsE,"",@"SHT_CUDA_INFO"
	.sectionflags	@""
	.align	4


	//----- nvinfo : EIATTR_CUDA_API_VERSION
	.align		4
        /*0000*/ 	.byte	0x04, 0x37
        /*0002*/ 	.short	(.L_310 - .L_309)
.L_309:
        /*0004*/ 	.word	0x00000082


	//----- nvinfo : EIATTR_KPARAM_INFO
	.align		4
.L_310:
        /*0008*/ 	.byte	0x04, 0x17
        /*000a*/ 	.short	(.L_312 - .L_311)
.L_311:
        /*000c*/ 	.word	0x00000000
        /*0010*/ 	.short	0x0000
        /*0012*/ 	.short	0x0070
        /*0014*/ 	.byte	0x00, 0xf0, 0x01, 0x28


	//----- nvinfo : EIATTR_SPARSE_MMA_MASK
	.align		4
.L_312:
        /*0018*/ 	.byte	0x03, 0x50
        /*001a*/ 	.short	0x0000


	//----- nvinfo : EIATTR_MAXREG_COUNT
	.align		4
        /*001c*/ 	.byte	0x03, 0x1b
        /*001e*/ 	.short	0x00a8


	//----- nvinfo : EIATTR_NUM_BARRIERS
	.align		4
        /*0020*/ 	.byte	0x02, 0x4c
        /*0022*/ 	.byte	0x10
	.zero		1


	//----- nvinfo : EIATTR_EXTERNS
	.align		4
        /*0024*/ 	.byte	0x04, 0x0f
        /*0026*/ 	.short	(.L_314 - .L_313)


	//   ....[0]....
	.align		4
.L_313:
        /*0028*/ 	.word	index@(__assertfail)


	//----- nvinfo : EIATTR_ANNOTATIONS
	.align		4
.L_314:
        /*002c*/ 	.byte	0x04, 0x55
        /*002e*/ 	.short	(.L_316 - .L_315)


	//   ....[0]....
.L_315:
        /* <DEDUP_REMOVED lines=32> */


	//----- nvinfo : EIATTR_MERCURY_ISA_VERSION
	.align		4
.L_316:
        /*0218*/ 	.byte	0x03, 0x5f
        /*021a*/ 	.short	0x0101


	//----- nvinfo : EIATTR_UNUSED_LOAD_BYTE_OFFSET
	.align		4
        /*021c*/ 	.byte	0x04, 0x44
        /*021e*/ 	.short	(.L_318 - .L_317)


	//   ....[0]....
.L_317:
        /*0220*/ 	.word	0x00000a70
        /*0224*/ 	.word	0x0000fff0


	//   ....[1]....
        /*0228*/ 	.word	0x0000aa30
        /*022c*/ 	.word	0x0000fff0


	//----- nvinfo : EIATTR_INT_WARP_WIDE_INSTR_OFFSETS
	.align		4
.L_318:
        /*0230*/ 	.byte	0x04, 0x31
        /*0232*/ 	.short	(.L_320 - .L_319)


	//   ....[0]....
.L_319:
        /*0234*/ 	.word	0x00000160


	//   ....[1]....
        /*0238*/ 	.word	0x000001a0


	//   ....[2]....
        /*023c*/ 	.word	0x00000210


	//   ....[3]....
        /*0240*/ 	.word	0x0000dbd0


	//   ....[4]....
        /*0244*/ 	.word	0x0000dc60


	//   ....[5]....
        /*0248*/ 	.word	0x0000e0e0


	//   ....[6]....
        /*024c*/ 	.word	0x0000e110


	//   ....[7]....
        /*0250*/ 	.word	0x0000e320


	//   ....[8]....
        /*0254*/ 	.word	0x00010430


	//   ....[9]....
        /*0258*/ 	.word	0x000104c0


	//----- nvinfo : EIATTR_COOP_GROUP_MASK_REGIDS
	.align		4
.L_320:
        /*025c*/ 	.byte	0x04, 0x29
        /*025e*/ 	.short	(.L_322 - .L_321)


	//   ....[0]....
.L_321:
        /*0260*/ 	.word	0xffffffff


	//   ....[1]....
        /*0264*/ 	.word	0xffffffff


	//   ....[2]....
        /*0268*/ 	.word	0xffffffff


	//   ....[3]....
        /*026c*/ 	.word	0xffffffff


	//   ....[4]....
        /*0270*/ 	.word	0xffffffff


	//   ....[5]....
        /*0274*/ 	.word	0xffffffff


	//   ....[6]....
        /*0278*/ 	.word	0xffffffff


	//   ....[7]....
        /*027c*/ 	.word	0xffffffff


	//   ....[8]....
        /*0280*/ 	.word	0xffffffff


	//   ....[9]....
        /*0284*/ 	.word	0xffffffff


	//   ....[10]....
        /*0288*/ 	.word	0xffffffff


	//   ....[11]....
        /*028c*/ 	.word	0xffffffff


	//   ....[12]....
        /*0290*/ 	.word	0xffffffff


	//   ....[13]....
        /*0294*/ 	.word	0xffffffff


	//   ....[14]....
        /*0298*/ 	.word	0xffffffff


	//   ....[15]....
        /*029c*/ 	.word	0xffffffff


	//   ....[16]....
        /*02a0*/ 	.word	0xffffffff


	//   ....[17]....
        /*02a4*/ 	.word	0xffffffff


	//   ....[18]....
        /*02a8*/ 	.word	0xffffffff


	//   ....[19]....
        /*02ac*/ 	.word	0xffffffff


	//   ....[20]....
        /*02b0*/ 	.word	0xffffffff


	//   ....[21]....
        /*02b4*/ 	.word	0xffffffff


	//   ....[22]....
        /*02b8*/ 	.word	0xffffffff


	//   ....[23]....
        /*02bc*/ 	.word	0xffffffff


	//   ....[24]....
        /*02c0*/ 	.word	0xffffffff


	//   ....[25]....
        /*02c4*/ 	.word	0xffffffff


	//   ....[26]....
        /*02c8*/ 	.word	0xffffffff


	//   ....[27]....
        /*02cc*/ 	.word	0xffffffff


	//   ....[28]....
        /*02d0*/ 	.word	0xffffffff


	//   ....[29]....
        /*02d4*/ 	.word	0xffffffff


	//   ....[30]....
        /*02d8*/ 	.word	0xffffffff


	//   ....[31]....
        /*02dc*/ 	.word	0xffffffff


	//   ....[32]....
        /*02e0*/ 	.word	0xffffffff


	//   ....[33]....
        /*02e4*/ 	.word	0xffffffff


	//   ....[34]....
        /*02e8*/ 	.word	0xffffffff


	//   ....[35]....
        /*02ec*/ 	.word	0xffffffff


	//   ....[36]....
        /*02f0*/ 	.word	0xffffffff


	//   ....[37]....
        /*02f4*/ 	.word	0xffffffff


	//   ....[38]....
        /*02f8*/ 	.word	0xffffffff


	//   ....[39]....
        /*02fc*/ 	.word	0xffffffff


	//   ....[40]....
        /*0300*/ 	.word	0xffffffff


	//   ....[41]....
        /*0304*/ 	.word	0xffffffff


	//   ....[42]....
        /*0308*/ 	.word	0xffffffff


	//   ....[43]....
        /*030c*/ 	.word	0xffffffff


	//   ....[44]....
        /*0310*/ 	.word	0xffffffff


	//   ....[45]....
        /*0314*/ 	.word	0xffffffff


	//   ....[46]....
        /*0318*/ 	.word	0xffffffff


	//   ....[47]....
        /*031c*/ 	.word	0xffffffff


	//   ....[48]....
        /*0320*/ 	.word	0xffffffff


	//   ....[49]....
        /*0324*/ 	.word	0xffffffff


	//   ....[50]....
        /*0328*/ 	.word	0xffffffff


	//   ....[51]....
        /*032c*/ 	.word	0xffffffff


	//   ....[52]....
        /*0330*/ 	.word	0xffffffff


	//   ....[53]....
        /*0334*/ 	.word	0xffffffff


	//   ....[54]....
        /*0338*/ 	.word	0xffffffff


	//   ....[55]....
        /*033c*/ 	.word	0xffffffff


	//   ....[56]....
        /*0340*/ 	.word	0xffffffff


	//   ....[57]....
        /*0344*/ 	.word	0xffffffff


	//   ....[58]....
        /*0348*/ 	.word	0x0500000f


	//   ....[59]....
        /*034c*/ 	.word	0x0500000f


	//   ....[60]....
        /*0350*/ 	.word	0x0500000f


	//   ....[61]....
        /*0354*/ 	.word	0x0500000f


	//   ....[62]....
        /*0358*/ 	.word	0x0500000f


	//   ....[63]....
        /*035c*/ 	.word	0x0500000f


	//   ....[64]....
        /*0360*/ 	.word	0x0500000f


	//   ....[65]....
        /*0364*/ 	.word	0x0500000f


	//   ....[66]....
        /*0368*/ 	.word	0x0500000f


	//   ....[67]....
        /*036c*/ 	.word	0x0500000f


	//   ....[68]....
        /*0370*/ 	.word	0x0500000f


	//   ....[69]....
        /*0374*/ 	.word	0x0500000f


	//   ....[70]....
        /*0378*/ 	.word	0x0500000f


	//   ....[71]....
        /*037c*/ 	.word	0x0500000f


	//   ....[72]....
        /*0380*/ 	.word	0x0500000f


	//   ....[73]....
        /*0384*/ 	.word	0x0500000f


	//   ....[74]....
        /*0388*/ 	.word	0x0500000f


	//   ....[75]....
        /*038c*/ 	.word	0x0500000f


	//   ....[76]....
        /*0390*/ 	.word	0x0500000f


	//----- nvinfo : EIATTR_COOP_GROUP_INSTR_OFFSETS
	.align		4
.L_322:
        /*0394*/ 	.byte	0x04, 0x28
        /*0396*/ 	.short	(.L_324 - .L_323)


	//   ....[0]....
.L_323:
        /*0398*/ 	.word	0x00000070


	//   ....[1]....
        /*039c*/ 	.word	0x00000170


	//   ....[2]....
        /*03a0*/ 	.word	0x000001c0


	//   ....[3]....
        /*03a4*/ 	.word	0x000003f0


	//   ....[4]....
        /*03a8*/ 	.word	0x00000550


	//   ....[5]....
        /*03ac*/ 	.word	0x00000670


	//   ....[6]....
        /*03b0*/ 	.word	0x000007d0


	//   ....[7]....
        /*03b4*/ 	.word	0x00001580


	//   ....[8]....
        /*03b8*/ 	.word	0x00002d50


	//   ....[9]....
        /*03bc*/ 	.word	0x00002dd0


	//   ....[10]....
        /*03c0*/ 	.word	0x00003860


	//   ....[11]....
        /*03c4*/ 	.word	0x000038d0


	//   ....[12]....
        /*03c8*/ 	.word	0x00005d50


	//   ....[13]....
        /*03cc*/ 	.word	0x00005e60


	//   ....[14]....
        /*03d0*/ 	.word	0x00006670


	//   ....[15]....
        /*03d4*/ 	.word	0x00006750


	//   ....[16]....
        /*03d8*/ 	.word	0x00008a30


	//   ....[17]....
        /*03dc*/ 	.word	0x00008a60


	//   ....[18]....
        /*03e0*/ 	.word	0x00008ce0


	//   ....[19]....
        /*03e4*/ 	.word	0x00008d80


	//   ....[20]....
        /*03e8*/ 	.word	0x0000a100


	//   ....[21]....
        /*03ec*/ 	.word	0x0000a140


	//   ....[22]....
        /*03f0*/ 	.word	0x0000a230


	//   ....[23]....
        /*03f4*/ 	.word	0x0000a250


	//   ....[24]....
        /*03f8*/ 	.word	0x0000ca00


	//   ....[25]....
        /*03fc*/ 	.word	0x0000cb80


	//   ....[26]....
        /*0400*/ 	.word	0x0000cbb0


	//   ....[27]....
        /*0404*/ 	.word	0x0000cbf0


	//   ....[28]....
        /*0408*/ 	.word	0x0000cc60


	//   ....[29]....
        /*040c*/ 	.word	0x0000ccc0


	//   ....[30]....
        /*0410*/ 	.word	0x0000cd00


	//   ....[31]....
        /*0414*/ 	.word	0x0000cea0


	//   ....[32]....
        /*0418*/ 	.word	0x0000cf00


	//   ....[33]....
        /*041c*/ 	.word	0x0000cf40


	//   ....[34]....
        /*0420*/ 	.word	0x0000cf80


	//   ....[35]....
        /*0424*/ 	.word	0x0000cfb0


	//   ....[36]....
        /*0428*/ 	.word	0x0000cfe0


	//   ....[37]....
        /*042c*/ 	.word	0x0000d070


	//   ....[38]....
        /*0430*/ 	.word	0x0000d0d0


	//   ....[39]....
        /*0434*/ 	.word	0x0000d160


	//   ....[40]....
        /*0438*/ 	.word	0x000108d0


	//   ....[41]....
        /*043c*/ 	.word	0x000108e0


	//   ....[42]....
        /*0440*/ 	.word	0x000109f0


	//   ....[43]....
        /*0444*/ 	.word	0x00010a50


	//   ....[44]....
        /*0448*/ 	.word	0x00010a90


	//   ....[45]....
        /*044c*/ 	.word	0x00010ad0


	//   ....[46]....
        /*0450*/ 	.word	0x00010b00


	//   ....[47]....
        /*0454*/ 	.word	0x00010b30


	//   ....[48]....
        /*0458*/ 	.word	0x00010cc0


	//   ....[49]....
        /*045c*/ 	.word	0x00010d20


	//   ....[50]....
        /*0460*/ 	.word	0x00010d60


	//   ....[51]....
        /*0464*/ 	.word	0x00010da0


	//   ....[52]....
        /*0468*/ 	.word	0x00010dd0


	//   ....[53]....
        /*046c*/ 	.word	0x00010e00


	//   ....[54]....
        /*0470*/ 	.word	0x00010ec0


	//   ....[55]....
        /*0474*/ 	.word	0x00010ee0


	//   ....[56]....
        /*0478*/ 	.word	0x00010f50


	//   ....[57]....
        /*047c*/ 	.word	0x000115e0


	//   ....[58]....
        /*0480*/ 	.word	0x00011bb0


	//   ....[59]....
        /*0484*/ 	.word	0x00011fd0


	//   ....[60]....
        /*0488*/ 	.word	0x00012060


	//   ....[61]....
        /*048c*/ 	.word	0x00012100


	//   ....[62]....
        /*0490*/ 	.word	0x000121b0


	//   ....[63]....
        /*0494*/ 	.word	0x00012230


	//   ....[64]....
        /*0498*/ 	.word	0x000122b0


	//   ....[65]....
        /*049c*/ 	.word	0x00012330


	//   ....[66]....
        /*04a0*/ 	.word	0x000123b0


	//   ....[67]....
        /*04a4*/ 	.word	0x00012440


	//   ....[68]....
        /*04a8*/ 	.word	0x000124f0


	//   ....[69]....
        /*04ac*/ 	.word	0x00012570


	//   ....[70]....
        /*04b0*/ 	.word	0x000125f0


	//   ....[71]....
        /*04b4*/ 	.word	0x00012670


	//   ....[72]....
        /*04b8*/ 	.word	0x000126f0


	//   ....[73]....
        /*04bc*/ 	.word	0x00012760


	//   ....[74]....
        /*04c0*/ 	.word	0x00012800


	//   ....[75]....
        /*04c4*/ 	.word	0x00012890


	//   ....[76]....
        /*04c8*/ 	.word	0x000129c0


	//----- nvinfo : EIATTR_REG_RECONFIG
	.align		4
.L_324:
        /*04cc*/ 	.byte	0x01, 0x54
	.zero		2


	//----- nvinfo : EIATTR_SYSCALL_OFFSETS
	.align		4
        /*04d0*/ 	.byte	0x04, 0x46
        /*04d2*/ 	.short	(.L_326 - .L_325)


	//   ....[0]....
.L_325:
        /*04d4*/ 	.word	0x00001760


	//   ....[1]....
        /*04d8*/ 	.word	0x0000ddf0


	//   ....[2]....
        /*04dc*/ 	.word	0x0000df30


	//   ....[3]....
        /*04e0*/ 	.word	0x0000e030


	//----- nvinfo : EIATTR_MBARRIER_INSTR_OFFSETS
	.align		4
.L_326:
        /*04e4*/ 	.byte	0x04, 0x39
        /*04e6*/ 	.short	(.L_328 - .L_327)


	//   ....[0]....
.L_327:
        /*04e8*/ 	.word	0x000002a0
        /*04ec*/ 	.word	0x000000ff
        /*04f0*/ 	.word	0x00028800
        /*04f4*/ 	.short	0x0100
        /*04f6*/ 	.byte	0x08
	.zero		1


	//   ....[1]....
        /*04f8*/ 	.word	0x000002b0
        /*04fc*/ 	.word	0x000000ff
        /*0500*/ 	.word	0x00028820
        /*0504*/ 	.short	0x0100
        /*0506*/ 	.byte	0x08
	.zero		1


	//   ....[2]....
        /*0508*/ 	.word	0x000003a0
        /*050c*/ 	.word	0x000000ff
        /*0510*/ 	.word	0x00028830
        /*0514*/ 	.short	0x0100
        /*0516*/ 	.byte	0x08
	.zero		1


	//   ....[3]....
        /*0518*/ 	.word	0x000003b0
        /*051c*/ 	.word	0x000000ff
        /*0520*/ 	.word	0x00028840
        /*0524*/ 	.short	0x0100
        /*0526*/ 	.byte	0x08
	.zero		1


	//   ....[4]....
        /*0528*/ 	.word	0x000003c0
        /*052c*/ 	.word	0x000000ff
        /*0530*/ 	.word	0x00028838
        /*0534*/ 	.short	0x0100
        /*0536*/ 	.byte	0x08
	.zero		1


	//   ....[5]....
        /*0538*/ 	.word	0x000003d0
        /*053c*/ 	.word	0x000000ff
        /*0540*/ 	.word	0x00028848
        /*0544*/ 	.short	0x0100
        /*0546*/ 	.byte	0x08
	.zero		1


	//   ....[6]....
        /*0548*/ 	.word	0x00000500
        /*054c*/ 	.word	0x000000ff
        /*0550*/ 	.word	0x00028850
        /*0554*/ 	.short	0x0100
        /*0556*/ 	.byte	0x08
	.zero		1


	//   ....[7]....
        /*0558*/ 	.word	0x00000510
        /*055c*/ 	.word	0x000000ff
        /*0560*/ 	.word	0x00028860
        /*0564*/ 	.short	0x0100
        /*0566*/ 	.byte	0x08
	.zero		1


	//   ....[8]....
        /*0568*/ 	.word	0x00000520
        /*056c*/ 	.word	0x000000ff
        /*0570*/ 	.word	0x00028858
        /*0574*/ 	.short	0x0100
        /*0576*/ 	.byte	0x08
	.zero		1


	//   ....[9]....
        /*0578*/ 	.word	0x00000530
        /*057c*/ 	.word	0x000000ff
        /*0580*/ 	.word	0x00028868
        /*0584*/ 	.short	0x0100
        /*0586*/ 	.byte	0x08
	.zero		1


	//   ....[10]....
        /*0588*/ 	.word	0x00000620
        /*058c*/ 	.word	0x000000ff
        /*0590*/ 	.word	0x00028870
        /*0594*/ 	.short	0x0100
        /*0596*/ 	.byte	0x06
	.zero		1


	//   ....[11]....
        /*0598*/ 	.word	0x00000630
        /*059c*/ 	.word	0x000000ff
        /*05a0*/ 	.word	0x00028880
        /*05a4*/ 	.short	0x0100
        /*05a6*/ 	.byte	0x06
	.zero		1


	//   ....[12]....
        /*05a8*/ 	.word	0x00000640
        /*05ac*/ 	.word	0x000000ff
        /*05b0*/ 	.word	0x00028878
        /*05b4*/ 	.short	0x0100
        /*05b6*/ 	.byte	0x06
	.zero		1


	//   ....[13]....
        /*05b8*/ 	.word	0x00000650
        /*05bc*/ 	.word	0x000000ff
        /*05c0*/ 	.word	0x00028888
        /*05c4*/ 	.short	0x0100
        /*05c6*/ 	.byte	0x06
	.zero		1


	//   ....[14]....
        /*05c8*/ 	.word	0x00000780
        /*05cc*/ 	.word	0x000000ff
        /*05d0*/ 	.word	0x00028890
        /*05d4*/ 	.short	0x0100
        /*05d6*/ 	.byte	0x08
	.zero		1


	//   ....[15]....
        /*05d8*/ 	.word	0x00000790
        /*05dc*/ 	.word	0x000000ff
        /*05e0*/ 	.word	0x000288a0
        /*05e4*/ 	.short	0x0100
        /*05e6*/ 	.byte	0x08
	.zero		1


	//   ....[16]....
        /*05e8*/ 	.word	0x000007a0
        /*05ec*/ 	.word	0x000000ff
        /*05f0*/ 	.word	0x00028898
        /*05f4*/ 	.short	0x0100
        /*05f6*/ 	.byte	0x08
	.zero		1


	//   ....[17]....
        /*05f8*/ 	.word	0x000007b0
        /*05fc*/ 	.word	0x000000ff
        /*0600*/ 	.word	0x000288a8
        /*0604*/ 	.short	0x0100
        /*0606*/ 	.byte	0x08
	.zero		1


	//   ....[18]....
        /*0608*/ 	.word	0x000008e0
        /*060c*/ 	.word	0x000000ff
        /*0610*/ 	.word	0x000288b0
        /*0614*/ 	.short	0x0100
        /*0616*/ 	.byte	0x08
	.zero		1


	//   ....[19]....
        /*0618*/ 	.word	0x000008f0
        /*061c*/ 	.word	0x000000ff
        /*0620*/ 	.word	0x000288c0
        /*0624*/ 	.short	0x0100
        /*0626*/ 	.byte	0x08
	.zero		1


	//   ....[20]....
        /*0628*/ 	.word	0x00000900
        /*062c*/ 	.word	0x000000ff
        /*0630*/ 	.word	0x000288b8
        /*0634*/ 	.short	0x0100
        /*0636*/ 	.byte	0x08
	.zero		1


	//   ....[21]....
        /*0638*/ 	.word	0x00000910
        /*063c*/ 	.word	0x000000ff
        /*0640*/ 	.word	0x000288c8
        /*0644*/ 	.short	0x0100
        /*0646*/ 	.byte	0x08
	.zero		1


	//   ....[22]....
        /*0648*/ 	.word	0x000017e0
        /*064c*/ 	.word	0x000000ff
        /*0650*/ 	.word	0x00028800
        /*0654*/ 	.short	0x010a
        /*0656*/ 	.byte	0x29
	.zero		1


	//   ....[23]....
        /*0658*/ 	.word	0x00001860
        /*065c*/ 	.word	0x00000000
        /*0660*/ 	.word	0x00028830
        /*0664*/ 	.short	0x010a
        /*0666*/ 	.byte	0x3f
	.zero		1


	//   ....[24]....
        /*0668*/ 	.word	0x000018d0
        /*066c*/ 	.word	0x00000000
        /*0670*/ 	.word	0x00028830
        /*0674*/ 	.short	0x010a
        /*0676*/ 	.byte	0x3f
	.zero		1


	//   ....[25]....
        /*0678*/ 	.word	0x00002870
        /*067c*/ 	.word	0x00000000
        /*0680*/ 	.word	0x00000000
        /*0684*/ 	.short	0x0101
        /*0686*/ 	.byte	0x3f
	.zero		1


	//   ....[26]....
        /*0688*/ 	.word	0x00004840
        /*068c*/ 	.word	0x000000ff
        /*0690*/ 	.word	0x00028830
        /*0694*/ 	.short	0x010a
        /*0696*/ 	.byte	0x06
	.zero		1


	//   ....[27]....
        /*0698*/ 	.word	0x00004880
        /*069c*/ 	.word	0x000000ff
        /*06a0*/ 	.word	0x00028830
        /*06a4*/ 	.short	0x010a
        /*06a6*/ 	.byte	0x06
	.zero		1


	//   ....[28]....
        /*06a8*/ 	.word	0x00004ba0
        /*06ac*/ 	.word	0x000000ff
        /*06b0*/ 	.word	0x00028850
        /*06b4*/ 	.short	0x010a
        /*06b6*/ 	.byte	0x06
	.zero		1


	//   ....[29]....
        /*06b8*/ 	.word	0x00004be0
        /*06bc*/ 	.word	0x000000ff
        /*06c0*/ 	.word	0x00028850
        /*06c4*/ 	.short	0x010a
        /*06c6*/ 	.byte	0x06
	.zero		1


	//   ....[30]....
        /*06c8*/ 	.word	0x00006db0
        /*06cc*/ 	.word	0x0000002e
        /*06d0*/ 	.word	0x00000000
        /*06d4*/ 	.short	0x0101
        /*06d6*/ 	.byte	0x3f
	.zero		1


	//   ....[31]....
        /*06d8*/ 	.word	0x00006e30
        /*06dc*/ 	.word	0x00000032
        /*06e0*/ 	.word	0x00000000
        /*06e4*/ 	.short	0x0101
        /*06e6*/ 	.byte	0x3f
	.zero		1


	//   ....[32]....
        /*06e8*/ 	.word	0x00007930
        /*06ec*/ 	.word	0x000000ff
        /*06f0*/ 	.word	0x00028830
        /*06f4*/ 	.short	0x010a
        /*06f6*/ 	.byte	0x06
	.zero		1


	//   ....[33]....
        /*06f8*/ 	.word	0x00007970
        /*06fc*/ 	.word	0x000000ff
        /*0700*/ 	.word	0x00028830
        /*0704*/ 	.short	0x010a
        /*0706*/ 	.byte	0x06
	.zero		1


	//   ....[34]....
        /*0708*/ 	.word	0x00007c90
        /*070c*/ 	.word	0x000000ff
        /*0710*/ 	.word	0x00028850
        /*0714*/ 	.short	0x010a
        /*0716*/ 	.byte	0x06
	.zero		1


	//   ....[35]....
        /*0718*/ 	.word	0x00007cd0
        /*071c*/ 	.word	0x000000ff
        /*0720*/ 	.word	0x00028850
        /*0724*/ 	.short	0x010a
        /*0726*/ 	.byte	0x06
	.zero		1


	//   ....[36]....
        /*0728*/ 	.word	0x00009670
        /*072c*/ 	.word	0x00000019
        /*0730*/ 	.word	0x00000000
        /*0734*/ 	.short	0x0101
        /*0736*/ 	.byte	0x3f
	.zero		1


	//   ....[37]....
        /*0738*/ 	.word	0x00009820
        /*073c*/ 	.word	0x00000019
        /*0740*/ 	.word	0x00000000
        /*0744*/ 	.short	0x0101
        /*0746*/ 	.byte	0x3f
	.zero		1


	//   ....[38]....
        /*0748*/ 	.word	0x0000a070
        /*074c*/ 	.word	0x000000ff
        /*0750*/ 	.word	0x00028850
        /*0754*/ 	.short	0x010a
        /*0756*/ 	.byte	0x05
	.zero		1


	//   ....[39]....
        /*0758*/ 	.word	0x0000a0b0
        /*075c*/ 	.word	0x000000ff
        /*0760*/ 	.word	0x00028850
        /*0764*/ 	.short	0x010a
        /*0766*/ 	.byte	0x05
	.zero		1


	//   ....[40]....
        /*0768*/ 	.word	0x0000a7c0
        /*076c*/ 	.word	0x00000008
        /*0770*/ 	.word	0x00000000
        /*0774*/ 	.short	0x0101
        /*0776*/ 	.byte	0x3f
	.zero		1


	//   ....[41]....
        /*0778*/ 	.word	0x0000b930
        /*077c*/ 	.word	0x00000014
        /*0780*/ 	.word	0x00000000
        /*0784*/ 	.short	0x0101
        /*0786*/ 	.byte	0x3f
	.zero		1


	//   ....[42]....
        /*0788*/ 	.word	0x0000e660
        /*078c*/ 	.word	0x00000008
        /*0790*/ 	.word	0x00028840
        /*0794*/ 	.short	0x010a
        /*0796*/ 	.byte	0x3f
	.zero		1


	//   ....[43]....
        /*0798*/ 	.word	0x0000eb30
        /*079c*/ 	.word	0x00000009
        /*07a0*/ 	.word	0x00028820
        /*07a4*/ 	.short	0x010a
        /*07a6*/ 	.byte	0x3f
	.zero		1


	//   ....[44]....
        /*07a8*/ 	.word	0x0000ee50
        /*07ac*/ 	.word	0x00000002
        /*07b0*/ 	.word	0x00028840
        /*07b4*/ 	.short	0x010a
        /*07b6*/ 	.byte	0x3f
	.zero		1


	//   ....[45]....
        /*07b8*/ 	.word	0x0000f110
        /*07bc*/ 	.word	0x00000002
        /*07c0*/ 	.word	0x00000060
        /*07c4*/ 	.short	0x010a
        /*07c6*/ 	.byte	0x3f
	.zero		1


	//   ....[46]....
        /*07c8*/ 	.word	0x0000f6d0
        /*07cc*/ 	.word	0x00000002
        /*07d0*/ 	.word	0x00028840
        /*07d4*/ 	.short	0x010a
        /*07d6*/ 	.byte	0x3f
	.zero		1


	//   ....[47]....
        /*07d8*/ 	.word	0x0000f990
        /*07dc*/ 	.word	0x00000002
        /*07e0*/ 	.word	0x00000060
        /*07e4*/ 	.short	0x010a
        /*07e6*/ 	.byte	0x3f
	.zero		1


	//   ....[48]....
        /*07e8*/ 	.word	0x0000fe50
        /*07ec*/ 	.word	0x00000002
        /*07f0*/ 	.word	0x00028840
        /*07f4*/ 	.short	0x010a
        /*07f6*/ 	.byte	0x3f
	.zero		1


	//   ....[49]....
        /*07f8*/ 	.word	0x00010110
        /*07fc*/ 	.word	0x00000002
        /*0800*/ 	.word	0x00000060
        /*0804*/ 	.short	0x010a
        /*0806*/ 	.byte	0x3f
	.zero		1


	//   ....[50]....
        /*0808*/ 	.word	0x00010580
        /*080c*/ 	.word	0x00000003
        /*0810*/ 	.word	0x00028860
        /*0814*/ 	.short	0x010a
        /*0816*/ 	.byte	0x3f
	.zero		1


	//   ....[51]....
        /*0818*/ 	.word	0x00011560
        /*081c*/ 	.word	0x00000000
        /*0820*/ 	.word	0x00028820
        /*0824*/ 	.short	0x010a
        /*0826*/ 	.byte	0x3f
	.zero		1


	//   ....[52]....
        /*0828*/ 	.word	0x00011720
        /*082c*/ 	.word	0x00000006
        /*0830*/ 	.word	0x00000000
        /*0834*/ 	.short	0x010a
        /*0836*/ 	.byte	0x3f
	.zero		1


	//   ....[53]....
        /*0838*/ 	.word	0x00011790
        /*083c*/ 	.word	0x00000007
        /*0840*/ 	.word	0x00000000
        /*0844*/ 	.short	0x010a
        /*0846*/ 	.byte	0x3f
	.zero		1


	//   ....[54]....
        /*0848*/ 	.word	0x00011800
        /*084c*/ 	.word	0x00000004
        /*0850*/ 	.word	0x00000000
        /*0854*/ 	.short	0x010a
        /*0856*/ 	.byte	0x3f
	.zero		1


	//   ....[55]....
        /*0858*/ 	.word	0x00011830
        /*085c*/ 	.word	0x00000003
        /*0860*/ 	.word	0x00000000
        /*0864*/ 	.short	0x010a
        /*0866*/ 	.byte	0x3f
	.zero		1


	//   ....[56]....
        /*0868*/ 	.word	0x000118a0
        /*086c*/ 	.word	0x00000003
        /*0870*/ 	.word	0x00028800
        /*0874*/ 	.short	0x010a
        /*0876*/ 	.byte	0x3f
	.zero		1


	//   ....[57]....
        /*0878*/ 	.word	0x000118f0
        /*087c*/ 	.word	0x00000000
        /*0880*/ 	.word	0x00028830
        /*0884*/ 	.short	0x010a
        /*0886*/ 	.byte	0x3f
	.zero		1


	//   ....[58]....
        /*0888*/ 	.word	0x00011950
        /*088c*/ 	.word	0x00000007
        /*0890*/ 	.word	0x00028830
        /*0894*/ 	.short	0x010a
        /*0896*/ 	.byte	0x3f
	.zero		1


	//   ....[59]....
        /*0898*/ 	.word	0x000119b0
        /*089c*/ 	.word	0x00000007
        /*08a0*/ 	.word	0x00028850
        /*08a4*/ 	.short	0x010a
        /*08a6*/ 	.byte	0x3f
	.zero		1


	//   ....[60]....
        /*08a8*/ 	.word	0x00011a10
        /*08ac*/ 	.word	0x00000005
        /*08b0*/ 	.word	0x00028830
        /*08b4*/ 	.short	0x010a
        /*08b6*/ 	.byte	0x3f
	.zero		1


	//   ....[61]....
        /*08b8*/ 	.word	0x00011a70
        /*08bc*/ 	.word	0x00000005
        /*08c0*/ 	.word	0x00028850
        /*08c4*/ 	.short	0x010a
        /*08c6*/ 	.byte	0x3f
	.zero		1


	//   ....[62]....
        /*08c8*/ 	.word	0x00011ad0
        /*08cc*/ 	.word	0x00000006
        /*08d0*/ 	.word	0x00028850
        /*08d4*/ 	.short	0x010a
        /*08d6*/ 	.byte	0x3f
	.zero		1


	//   ....[63]....
        /*08d8*/ 	.word	0x00011c70
        /*08dc*/ 	.word	0x00000008
        /*08e0*/ 	.word	0x00028840
        /*08e4*/ 	.short	0x010a
        /*08e6*/ 	.byte	0x3f
	.zero		1


	//   ....[64]....
        /*08e8*/ 	.word	0x00011cf0
        /*08ec*/ 	.word	0x00000008
        /*08f0*/ 	.word	0x00028820
        /*08f4*/ 	.short	0x010a
        /*08f6*/ 	.byte	0x3f
	.zero		1


	//   ....[65]....
        /*08f8*/ 	.word	0x00011d40
        /*08fc*/ 	.word	0x00000002
        /*0900*/ 	.word	0x00028840
        /*0904*/ 	.short	0x010a
        /*0906*/ 	.byte	0x3f
	.zero		1


	//   ....[66]....
        /*0908*/ 	.word	0x00011d90
        /*090c*/ 	.word	0x00000002
        /*0910*/ 	.word	0x00000060
        /*0914*/ 	.short	0x010a
        /*0916*/ 	.byte	0x3f
	.zero		1


	//   ....[67]....
        /*0918*/ 	.word	0x00011de0
        /*091c*/ 	.word	0x00000002
        /*0920*/ 	.word	0x00028840
        /*0924*/ 	.short	0x010a
        /*0926*/ 	.byte	0x3f
	.zero		1


	//   ....[68]....
        /*0928*/ 	.word	0x00011e30
        /*092c*/ 	.word	0x00000002
        /*0930*/ 	.word	0x00000060
        /*0934*/ 	.short	0x010a
        /*0936*/ 	.byte	0x3f
	.zero		1


	//   ....[69]....
        /*0938*/ 	.word	0x00011e80
        /*093c*/ 	.word	0x00000002
        /*0940*/ 	.word	0x00028840
        /*0944*/ 	.short	0x010a
        /*0946*/ 	.byte	0x3f
	.zero		1


	//   ....[70]....
        /*0948*/ 	.word	0x00011ed0
        /*094c*/ 	.word	0x00000002
        /*0950*/ 	.word	0x00000060
        /*0954*/ 	.short	0x010a
        /*0956*/ 	.byte	0x3f
	.zero		1


	//   ....[71]....
        /*0958*/ 	.word	0x00011f20
        /*095c*/ 	.word	0x00000003
        /*0960*/ 	.word	0x00028860
        /*0964*/ 	.short	0x010a
        /*0966*/ 	.byte	0x3f
	.zero		1


	//   ....[72]....
        /*0968*/ 	.word	0x000128e0
        /*096c*/ 	.word	0x00000000
        /*0970*/ 	.word	0x00028820
        /*0974*/ 	.short	0x010a
        /*0976*/ 	.byte	0x3f
	.zero		1


	//   ....[73]....
        /*0978*/ 	.word	0x00012a80
        /*097c*/ 	.word	0x00000006
        /*0980*/ 	.word	0x00000000
        /*0984*/ 	.short	0x010a
        /*0986*/ 	.byte	0x3f
	.zero		1


	//   ....[74]....
        /*0988*/ 	.word	0x00012ad0
        /*098c*/ 	.word	0x00000007
        /*0990*/ 	.word	0x00000000
        /*0994*/ 	.short	0x010a
        /*0996*/ 	.byte	0x3f
	.zero		1


	//   ....[75]....
        /*0998*/ 	.word	0x00012b20
        /*099c*/ 	.word	0x00000004
        /*09a0*/ 	.word	0x00000000
        /*09a4*/ 	.short	0x010a
        /*09a6*/ 	.byte	0x3f
	.zero		1


	//----- nvinfo : EIATTR_NUM_MBARRIERS
	.align		4
.L_328:
        /*09a8*/ 	.byte	0x03, 0x38
        /*09aa*/ 	.short	0x0016


	//----- nvinfo : EIATTR_EXIT_INSTR_OFFSETS
	.align		4
        /*09ac*/ 	.byte	0x04, 0x1c
        /*09ae*/ 	.short	(.L_330 - .L_329)


	//   ....[0]....
.L_329:
        /*09b0*/ 	.word	0x00000ab0


	//   ....[1]....
        /*09b4*/ 	.word	0x0000c9c0


	//   ....[2]....
        /*09b8*/ 	.word	0x0000ca20


	//   ....[3]....
        /*09bc*/ 	.word	0x00011880


	//----- nvinfo : EIATTR_MAX_THREADS
	.align		4
.L_330:
        /*09c0*/ 	.byte	0x04, 0x05
        /*09c2*/ 	.short	(.L_332 - .L_331)
.L_331:
        /*09c4*/ 	.word	0x00000180
        /*09c8*/ 	.word	0x00000001
        /*09cc*/ 	.word	0x00000001


	//----- nvinfo : EIATTR_CRS_STACK_SIZE
	.align		4
.L_332:
        /*09d0*/ 	.byte	0x04, 0x1e
        /*09d2*/ 	.short	(.L_334 - .L_333)
.L_333:
        /*09d4*/ 	.word	0x00000000


	//----- nvinfo : EIATTR_CBANK_PARAM_SIZE
	.align		4
.L_334:
        /*09d8*/ 	.byte	0x03, 0x19
        /*09da*/ 	.short	0x0a70


	//----- nvinfo : EIATTR_PARAM_CBANK
	.align		4
        /*09dc*/ 	.byte	0x04, 0x0a
        /*09de*/ 	.short	(.L_336 - .L_335)
	.align		4
.L_335:
        /*09e0*/ 	.word	index@(.nv.constant0._ZN7cutlass13device_kernelIN5flash11enable_sm90INS1_16FlashAttnFwdSm90INS1_25CollectiveMainloopFwdSm90ILi2EN4cute5tupleIJNS5_1CILi1EEES8_S8_EEENS6_IJNS7_ILi128EEESA_SA_EEELi128ENS_6half_tEfNS_4arch4Sm90ELb1ELb0ELb1ELb1ELb0ELb0ELb0ELb1ELb1ELb0ELb0ELb0EEENS1_21CollectiveEpilogueFwdISB_S9_SC_SE_Li256ELb1ELb0ELb0ELb0EEENS1_36VarlenDynamicPersistentTileSchedulerILi128ELi128ELi256ELi32ELb0ELb0ELb1ELb1ELb1ELb1EEEEEEEEEvNT_6ParamsE)
        /*09e4*/ 	.short	0x0210
        /*09e6*/ 	.short	0x0a70


	//----- nvinfo : EIATTR_SW_WAR
	.align		4
.L_336:
        /*09e8*/ 	.byte	0x04, 0x36
        /*09ea*/ 	.short	(.L_338 - .L_337)
.L_337:
        /*09ec*/ 	.word	0x00000008
.L_338:


//--------------------- .nv.info._ZN7cutlass13device_kernelIN5flash11enable_sm90INS1_16FlashAttnFwdSm90INS1_25CollectiveMainloopFwdSm90ILi2EN4cute5tupleIJNS5_1CILi1EEES8_S8_EEENS6_IJNS7_ILi128EEESA_SA_EEELi128ENS_6half_tEfNS_4arch4Sm90ELb1ELb0ELb1ELb1ELb0ELb1ELb0ELb1ELb1ELb0ELb0ELb0EEENS1_21CollectiveEpilogueFwdISB_S9_SC_SE_Li256ELb1ELb0ELb0ELb0EEENS1_36VarlenDynamicPersistentTileSchedulerILi128ELi128ELi256ELi32ELb0ELb0ELb1ELb1ELb1ELb1EEEEEEEEEvNT_6ParamsE --------------------------
	.section	.nv.info._ZN7cutlass13device_kernelIN5flash11enable_sm90INS1_16FlashAttnFwdSm90INS1_25CollectiveMainloopFwdSm90ILi2EN4cute5tupleIJNS5_1CILi1EEES8_S8_EEENS6_IJNS7_ILi128EEESA_SA_EEELi128ENS_6half_tEfNS_4arch4Sm90ELb1ELb0ELb1ELb1ELb0ELb1ELb0ELb1ELb1ELb0ELb0ELb0EEENS1_21CollectiveEpilogueFwdISB_S9_SC_SE_Li256ELb1ELb0ELb0ELb0EEENS1_36VarlenDynamicPersistentTileSchedulerILi128ELi128ELi256ELi32ELb0ELb0ELb1ELb1ELb1ELb1EEEEEEEEEvNT_6ParamsE,"",@"SHT_CUDA_INFO"
	.sectionflags	@""
	.align	4


	//----- nvinfo : EIATTR_CUDA_API_VERSION
	.align		4
        /*0000*/ 	.byte	0x04, 0x37
        /*0002*/ 	.short	(.L_340 - .L_339)
.L_339:
        /*0004*/ 	.word	0x00000082


	//----- nvinfo : EIATTR_KPARAM_INFO
	.align		4
.L_340:
        /*0008*/ 	.byte	0x04, 0x17
        /*000a*/ 	.short	(.L_342 - .L_341)
.L_341:
        /*000c*/ 	.word	0x00000000
        /*0010*/ 	.short	0x0000
        /*0012*/ 	.short	0x0070
        /*0014*/ 	.byte	0x00, 0xf0, 0x01, 0x28


	//----- nvinfo : EIATTR_SPARSE_MMA_MASK
	.align		4
.L_342:
        /*0018*/ 	.byte	0x03, 0x50
        /*001a*/ 	.short	0x0000


	//----- nvinfo : EIATTR_MAXREG_COUNT
	.align		4
        /*001c*/ 	.byte	0x03, 0x1b
        /*001e*/ 	.short	0x00a8


	//----- nvinfo : EIATTR_NUM_BARRIERS
	.align		4
        /*0020*/ 	.byte	0x02, 0x4c
        /*0022*/ 	.byte	0x10
	.zero		1


	//----- nvinfo : EIATTR_EXTERNS
	.align		4
        /*0024*/ 	.byte	0x04, 0x0f
        /*0026*/ 	.short	(.L_344 - .L_343)


	//   ....[0]....
	.align		4
.L_343:
        /*0028*/ 	.word	index@(__assertfail)


	//----- nvinfo : EIATTR_ANNOTATIONS
	.align		4
.L_344:
        /*002c*/ 	.byte	0x04, 0x55
        /*002e*/ 	.short	(.L_346 - .L_345)


	//   ....[0]....
.L_345:
        /* <DEDUP_REMOVED lines=43> */


	//----- nvinfo : EIATTR_MERCURY_ISA_VERSION
	.align		4
.L_346:
        /*02c8*/ 	.byte	0x03, 0x5f
        /*02ca*/ 	.short	0x0101


	//----- nvinfo : EIATTR_UNUSED_LOAD_BYTE_OFFSET
	.align		4
        /*02cc*/ 	.byte	0x04, 0x44
        /*02ce*/ 	.short	(.L_348 - .L_347)


	//   ....[0]....
.L_347:
        /*02d0*/ 	.word	0x00000ae0
        /*02d4*/ 	.word	0x0000fff0


	//   ....[1]....
        /*02d8*/ 	.word	0x000172b0
        /*02dc*/ 	.word	0x0000fff0


	//----- nvinfo : EIATTR_INT_WARP_WIDE_INSTR_OFFSETS
	.align		4
.L_348:
        /*02e0*/ 	.byte	0x04, 0x31
        /*02e2*/ 	.short	(.L_350 - .L_349)


	//   ....[0]....
.L_349:
        /*02e4*/ 	.word	0x000001b0


	//   ....[1]....
        /*02e8*/ 	.word	0x00000250


	//   ....[2]....
        /*02ec*/ 	.word	0x000002c0


	//   ....[3]....
        /*02f0*/ 	.word	0x0001afb0


	//   ....[4]....
        /*02f4*/ 	.word	0x0001b040


	//   ....[5]....
        /*02f8*/ 	.word	0x0001b4c0


	//   ....[6]....
        /*02fc*/ 	.word	0x0001b4f0


	//   ....[7]....
        /*0300*/ 	.word	0x0001b700


	//   ....[8]....
        /*0304*/ 	.word	0x0001d7e0


	//   ....[9]....
        /*0308*/ 	.word	0x0001d870


	//----- nvinfo : EIATTR_COOP_GROUP_MASK_REGIDS
	.align		4
.L_350:
        /*030c*/ 	.byte	0x04, 0x29
        /*030e*/ 	.short	(.L_352 - .L_351)


	//   ....[0]....
.L_351:
        /*0310*/ 	.word	0xffffffff


	//   ....[1]....
        /*0314*/ 	.word	0xffffffff


	//   ....[2]....
        /*0318*/ 	.word	0xffffffff


	//   ....[3]....
        /*031c*/ 	.word	0xffffffff


	//   ....[4]....
        /*0320*/ 	.word	0xffffffff


	//   ....[5]....
        /*0324*/ 	.word	0xffffffff


	//   ....[6]....
        /*0328*/ 	.word	0xffffffff


	//   ....[7]....
        /*032c*/ 	.word	0xffffffff


	//   ....[8]....
        /*0330*/ 	.word	0xffffffff


	//   ....[9]....
        /*0334*/ 	.word	0xffffffff


	//   ....[10]....
        /*0338*/ 	.word	0xffffffff


	//   ....[11]....
        /*033c*/ 	.word	0xffffffff


	//   ....[12]....
        /*0340*/ 	.word	0xffffffff


	//   ....[13]....
        /*0344*/ 	.word	0xffffffff


	//   ....[14]....
        /*0348*/ 	.word	0xffffffff


	//   ....[15]....
        /*034c*/ 	.word	0xffffffff


	//   ....[16]....
        /*0350*/ 	.word	0xffffffff


	//   ....[17]....
        /*0354*/ 	.word	0xffffffff


	//   ....[18]....
        /*0358*/ 	.word	0xffffffff


	//   ....[19]....
        /*035c*/ 	.word	0xffffffff


	//   ....[20]....
        /*0360*/ 	.word	0xffffffff


	//   ....[21]....
        /*0364*/ 	.word	0xffffffff


	//   ....[22]....
        /*0368*/ 	.word	0xffffffff


	//   ....[23]....
        /*036c*/ 	.word	0xffffffff


	//   ....[24]....
        /*0370*/ 	.word	0xffffffff


	//   ....[25]....
        /*0374*/ 	.word	0xffffffff


	//   ....[26]....
        /*0378*/ 	.word	0xffffffff


	//   ....[27]....
        /*037c*/ 	.word	0xffffffff


	//   ....[28]....
        /*0380*/ 	.word	0xffffffff


	//   ....[29]....
        /*0384*/ 	.word	0xffffffff


	//   ....[30]....
        /*0388*/ 	.word	0xffffffff


	//   ....[31]....
        /*038c*/ 	.word	0xffffffff


	//   ....[32]....
        /*0390*/ 	.word	0xffffffff


	//   ....[33]....
        /*0394*/ 	.word	0xffffffff


	//   ....[34]....
        /*0398*/ 	.word	0xffffffff


	//   ....[35]....
        /*039c*/ 	.word	0xffffffff


	//   ....[36]....
        /*03a0*/ 	.word	0xffffffff


	//   ....[37]....
        /*03a4*/ 	.word	0xffffffff


	//   ....[38]....
        /*03a8*/ 	.word	0xffffffff


	//   ....[39]....
        /*03ac*/ 	.word	0xffffffff


	//   ....[40]....
        /*03b0*/ 	.word	0xffffffff


	//   ....[41]....
        /*03b4*/ 	.word	0xffffffff


	//   ....[42]....
        /*03b8*/ 	.word	0xffffffff


	//   ....[43]....
        /*03bc*/ 	.word	0xffffffff


	//   ....[44]....
        /*03c0*/ 	.word	0xffffffff


	//   ....[45]....
        /*03c4*/ 	.word	0xffffffff


	//   ....[46]....
        /*03c8*/ 	.word	0xffffffff


	//   ....[47]....
        /*03cc*/ 	.word	0xffffffff


	//   ....[48]....
        /*03d0*/ 	.word	0xffffffff


	//   ....[49]....
        /*03d4*/ 	.word	0xffffffff


	//   ....[50]....
        /*03d8*/ 	.word	0xffffffff


	//   ....[51]....
        /*03dc*/ 	.word	0xffffffff


	//   ....[52]....
        /*03e0*/ 	.word	0xffffffff


	//   ....[53]....
        /*03e4*/ 	.word	0xffffffff


	//   ....[54]....
        /*03e8*/ 	.word	0xffffffff


	//   ....[55]....
        /*03ec*/ 	.word	0xffffffff


	//   ....[56]....
        /*03f0*/ 	.word	0xffffffff


	//   ....[57]....
        /*03f4*/ 	.word	0xffffffff


	//   ....[58]....
        /*03f8*/ 	.word	0x0500000f


	//   ....[59]....
        /*03fc*/ 	.word	0x0500000f


	//   ....[60]....
        /*0400*/ 	.word	0x0500000f


	//   ....[61]....
        /*0404*/ 	.word	0x0500000f


	//   ....[62]....
        /*0408*/ 	.word	0x0500000f


	//   ....[63]....
        /*040c*/ 	.word	0x0500000f


	//   ....[64]....
        /*0410*/ 	.word	0x0500000f


	//   ....[65]....
        /*0414*/ 	.word	0x0500000f


	//   ....[66]....
        /*0418*/ 	.word	0x0500000f


	//   ....[67]....
        /*041c*/ 	.word	0x0500000f


	//   ....[68]....
        /*0420*/ 	.word	0x0500000f


	//   ....[69]....
        /*0424*/ 	.word	0x0500000f


	//   ....[70]....
        /*0428*/ 	.word	0x0500000f


	//   ....[71]....
        /*042c*/ 	.word	0x0500000f


	//   ....[72]....
        /*0430*/ 	.word	0x0500000f


	//   ....[73]....
        /*0434*/ 	.word	0x0500000f


	//   ....[74]....
        /*0438*/ 	.word	0x0500000f


	//   ....[75]....
        /*043c*/ 	.word	0x0500000f


	//   ....[76]....
        /*0440*/ 	.word	0x0500000f


	//   ....[77]....
        /*0444*/ 	.word	0x0500000f


	//   ....[78]....
        /*0448*/ 	.word	0x0500000f


	//   ....[79]....
        /*044c*/ 	.word	0x0500000f


	//   ....[80]....
        /*0450*/ 	.word	0x0500000f


	//   ....[81]....
        /*0454*/ 	.word	0x0500000f


	//   ....[82]....
        /*0458*/ 	.word	0x0500000f


	//   ....[83]....
        /*045c*/ 	.word	0x0500000f


	//   ....[84]....
        /*0460*/ 	.word	0x0500000f


	//   ....[85]....
        /*0464*/ 	.word	0x0500000f


	//   ....[86]....
        /*0468*/ 	.word	0x0500000f


	//   ....[87]....
        /*046c*/ 	.word	0x0500000f


	//   ....[88]....
        /*0470*/ 	.word	0x0500000f


	//   ....[89]....
        /*0474*/ 	.word	0x0500000f


	//   ....[90]....
        /*0478*/ 	.word	0x0500000f


	//   ....[91]....
        /*047c*/ 	.word	0x0500000f


	//   ....[92]....
        /*0480*/ 	.word	0x0500000f


	//   ....[93]....
        /*0484*/ 	.word	0x0500000f


	//   ....[94]....
        /*0488*/ 	.word	0x0500000f


	//   ....[95]....
        /*048c*/ 	.word	0x0500000f


	//   ....[96]....
        /*0490*/ 	.word	0x0500000f


	//   ....[97]....
        /*0494*/ 	.word	0x0500000f


	//   ....[98]....
        /*0498*/ 	.word	0x0500000f


	//   ....[99]....
        /*049c*/ 	.word	0x0500000f


	//   ....[100]....
        /*04a0*/ 	.word	0x0500000f


	//   ....[101]....
        /*04a4*/ 	.word	0x0500000f


	//   ....[102]....
        /*04a8*/ 	.word	0x0500000f


	//   ....[103]....
        /*04ac*/ 	.word	0x0500000f


	//   ....[104]....
        /*04b0*/ 	.word	0x0500000f


	//   ....[105]....
        /*04b4*/ 	.word	0x0500000f


	//   ....[106]....
        /*04b8*/ 	.word	0x0500000f


	//   ....[107]....
        /*04bc*/ 	.word	0x0500000f


	//   ....[108]....
        /*04c0*/ 	.word	0x0500000f


	//   ....[109]....
        /*04c4*/ 	.word	0x0500000f


	//   ....[110]....
        /*04c8*/ 	.word	0x0500000f


	//----- nvinfo : EIATTR_COOP_GROUP_INSTR_OFFSETS
	.align		4
.L_352:
        /*04cc*/ 	.byte	0x04, 0x28
        /*04ce*/ 	.short	(.L_354 - .L_353)


	//   ....[0]....
.L_353:
        /*04d0*/ 	.word	0x00000060


	//   ....[1]....
        /*04d4*/ 	.word	0x000001c0


	//   ....[2]....
        /*04d8*/ 	.word	0x00000270


	//   ....[3]....
        /*04dc*/ 	.word	0x00000430


	//   ....[4]....
        /*04e0*/ 	.word	0x00000590


	//   ....[5]....
        /*04e4*/ 	.word	0x000006b0


	//   ....[6]....
        /*04e8*/ 	.word	0x00000810


	//   ....[7]....
        /*04ec*/ 	.word	0x000086c0


	//   ....[8]....
        /*04f0*/ 	.word	0x0000f0c0


	//   ....[9]....
        /*04f4*/ 	.word	0x0000f110


	//   ....[10]....
        /*04f8*/ 	.word	0x0000fbc0


	//   ....[11]....
        /*04fc*/ 	.word	0x0000fc30


	//   ....[12]....
        /*0500*/ 	.word	0x000121e0


	//   ....[13]....
        /*0504*/ 	.word	0x00012220


	//   ....[14]....
        /*0508*/ 	.word	0x00012c90


	//   ....[15]....
        /*050c*/ 	.word	0x00012d00


	//   ....[16]....
        /*0510*/ 	.word	0x00014f90


	//   ....[17]....
        /*0514*/ 	.word	0x00014fb0


	//   ....[18]....
        /*0518*/ 	.word	0x00015510


	//   ....[19]....
        /*051c*/ 	.word	0x00015750


	//   ....[20]....
        /*0520*/ 	.word	0x00016900


	//   ....[21]....
        /*0524*/ 	.word	0x00016ca0


	//   ....[22]....
        /*0528*/ 	.word	0x00016cd0


	//   ....[23]....
        /*052c*/ 	.word	0x00016ce0


	//   ....[24]....
        /*0530*/ 	.word	0x00018f70


	//   ....[25]....
        /*0534*/ 	.word	0x000190e0


	//   ....[26]....
        /*0538*/ 	.word	0x00019110


	//   ....[27]....
        /*053c*/ 	.word	0x00019150


	//   ....[28]....
        /*0540*/ 	.word	0x000191c0


	//   ....[29]....
        /*0544*/ 	.word	0x00019220


	//   ....[30]....
        /*0548*/ 	.word	0x00019260


	//   ....[31]....
        /*054c*/ 	.word	0x00019400


	//   ....[32]....
        /*0550*/ 	.word	0x00019460


	//   ....[33]....
        /*0554*/ 	.word	0x000194a0


	//   ....[34]....
        /*0558*/ 	.word	0x000194e0


	//   ....[35]....
        /*055c*/ 	.word	0x00019510


	//   ....[36]....
        /*0560*/ 	.word	0x00019540


	//   ....[37]....
        /*0564*/ 	.word	0x000195d0


	//   ....[38]....
        /*0568*/ 	.word	0x00019630


	//   ....[39]....
        /*056c*/ 	.word	0x000196c0


	//   ....[40]....
        /*0570*/ 	.word	0x0001dc80


	//   ....[41]....
        /*0574*/ 	.word	0x0001dc90


	//   ....[42]....
        /*0578*/ 	.word	0x0001dda0


	//   ....[43]....
        /*057c*/ 	.word	0x0001de00


	//   ....[44]....
        /*0580*/ 	.word	0x0001de40


	//   ....[45]....
        /*0584*/ 	.word	0x0001de80


	//   ....[46]....
        /*0588*/ 	.word	0x0001deb0


	//   ....[47]....
        /*058c*/ 	.word	0x0001dee0


	//   ....[48]....
        /*0590*/ 	.word	0x0001e070


	//   ....[49]....
        /*0594*/ 	.word	0x0001e0d0


	//   ....[50]....
        /*0598*/ 	.word	0x0001e110


	//   ....[51]....
        /*059c*/ 	.word	0x0001e150


	//   ....[52]....
        /*05a0*/ 	.word	0x0001e180


	//   ....[53]....
        /*05a4*/ 	.word	0x0001e1b0


	//   ....[54]....
        /*05a8*/ 	.word	0x0001e270


	//   ....[55]....
        /*05ac*/ 	.word	0x0001e290


	//   ....[56]....
        /*05b0*/ 	.word	0x0001e300


	//   ....[57]....
        /*05b4*/ 	.word	0x0001e990


	//   ....[58]....
        /*05b8*/ 	.word	0x0001edd0


	//   ....[59]....
        /*05bc*/ 	.word	0x0001ee80


	//   ....[60]....
        /*05c0*/ 	.word	0x0001ef20


	//   ....[61]....
        /*05c4*/ 	.word	0x0001efc0


	//   ....[62]....
        /*05c8*/ 	.word	0x0001f060


	//   ....[63]....
        /*05cc*/ 	.word	0x0001f100


	//   ....[64]....
        /*05d0*/ 	.word	0x0001f1a0


	//   ....[65]....
        /*05d4*/ 	.word	0x0001f240


	//   ....[66]....
        /*05d8*/ 	.word	0x0001f2e0


	//   ....[67]....
        /*05dc*/ 	.word	0x0001f380


	//   ....[68]....
        /*05e0*/ 	.word	0x0001f420


	//   ....[69]....
        /*05e4*/ 	.word	0x0001f4c0


	//   ....[70]....
        /*05e8*/ 	.word	0x0001f560


	//   ....[71]....
        /*05ec*/ 	.word	0x0001f600


	//   ....[72]....
        /*05f0*/ 	.word	0x0001f6a0


	//   ....[73]....
        /*05f4*/ 	.word	0x0001f740


	//   ....[74]....
        /*05f8*/ 	.word	0x0001f7e0


	//   ....[75]....
        /*05fc*/ 	.word	0x0001f8d0


	//   ....[76]....
        /*0600*/ 	.word	0x0001f970


	//   ....[77]....
        /*0604*/ 	.word	0x0001fa10


	//   ....[78]....
        /*0608*/ 	.word	0x0001fab0


	//   ....[79]....
        /*060c*/ 	.word	0x0001fb50


	//   ....[80]....
        /*0610*/ 	.word	0x0001fbf0


	//   ....[81]....
        /*0614*/ 	.word	0x0001fc90


	//   ....[82]....
        /*0618*/ 	.word	0x0001fd30


	//   ....[83]....
        /*061c*/ 	.word	0x0001fdd0


	//   ....[84]....
        /*0620*/ 	.word	0x0001fe70


	//   ....[85]....
        /*0624*/ 	.word	0x0001ff10


	//   ....[86]....
        /*0628*/ 	.word	0x0001ffb0


	//   ....[87]....
        /*062c*/ 	.word	0x00020050


	//   ....[88]....
        /*0630*/ 	.word	0x000200f0


	//   ....[89]....
        /*0634*/ 	.word	0x00020190


	//   ....[90]....
        /*0638*/ 	.word	0x00020230


	//   ....[91]....
        /*063c*/ 	.word	0x00020530


	//   ....[92]....
        /*0640*/ 	.word	0x00020810


	//   ....[93]....
        /*0644*/ 	.word	0x00020c30


	//   ....[94]....
        /*0648*/ 	.word	0x00020cc0


	//   ....[95]....
        /*064c*/ 	.word	0x00020d60


	//   ....[96]....
        /*0650*/ 	.word	0x00020e10


	//   ....[97]....
        /*0654*/ 	.word	0x00020e90


	//   ....[98]....
        /*0658*/ 	.word	0x00020f10


	//   ....[99]....
        /*065c*/ 	.word	0x00020f90


	//   ....[100]....
        /*0660*/ 	.word	0x00021010


	//   ....[101]....
        /*0664*/ 	.word	0x000210a0


	//   ....[102]....
        /*0668*/ 	.word	0x00021150


	//   ....[103]....
        /*066c*/ 	.word	0x000211d0


	//   ....[104]....
        /*0670*/ 	.word	0x00021250


	//   ....[105]....
        /*0674*/ 	.word	0x000212d0


	//   ....[106]....
        /*0678*/ 	.word	0x00021350


	//   ....[107]....
        /*067c*/ 	.word	0x000213c0


	//   ....[108]....
        /*0680*/ 	.word	0x00021460


	//   ....[109]....
        /*0684*/ 	.word	0x000214f0


	//   ....[110]....
        /*0688*/ 	.word	0x00021620


	//----- nvinfo : EIATTR_REG_RECONFIG
	.align		4
.L_354:
        /*068c*/ 	.byte	0x01, 0x54
	.zero		2


	//----- nvinfo : EIATTR_SYSCALL_OFFSETS
	.align		4
        /*0690*/ 	.byte	0x04, 0x46
        /*0692*/ 	.short	(.L_356 - .L_355)


	//   ....[0]....
.L_355:
        /*0694*/ 	.word	0x000018d0


	//   ....[1]....
        /*0698*/ 	.word	0x00001a20


	//   ....[2]....
        /*069c*/ 	.word	0x00008850


	//   ....[3]....
        /*06a0*/ 	.word	0x00008cc0


	//   ....[4]....
        /*06a4*/ 	.word	0x0001b1d0


	//   ....[5]....
        /*06a8*/ 	.word	0x0001b310


	//   ....[6]....
        /*06ac*/ 	.word	0x0001b410


	//----- nvinfo : EIATTR_MBARRIER_INSTR_OFFSETS
	.align		4
.L_356:
        /*06b0*/ 	.byte	0x04, 0x39
        /*06b2*/ 	.short	(.L_358 - .L_357)


	//   ....[0]....
.L_357:
        /*06b4*/ 	.word	0x000002e0
        /*06b8*/ 	.word	0x000000ff
        /*06bc*/ 	.word	0x00028800
        /*06c0*/ 	.short	0x0100
        /*06c2*/ 	.byte	0x08
	.zero		1


	//   ....[1]....
        /*06c4*/ 	.word	0x000002f0
        /*06c8*/ 	.word	0x000000ff
        /*06cc*/ 	.word	0x00028820
        /*06d0*/ 	.short	0x0100
        /*06d2*/ 	.byte	0x08
	.zero		1


	//   ....[2]....
        /*06d4*/ 	.word	0x000003e0
        /*06d8*/ 	.word	0x000000ff
        /*06dc*/ 	.word	0x00028830
        /*06e0*/ 	.short	0x0100
        /*06e2*/ 	.byte	0x08
	.zero		1


	//   ....[3]....
        /*06e4*/ 	.word	0x000003f0
        /*06e8*/ 	.word	0x000000ff
        /*06ec*/ 	.word	0x00028840
        /*06f0*/ 	.short	0x0100
        /*06f2*/ 	.byte	0x08
	.zero		1


	//   ....[4]....
        /*06f4*/ 	.word	0x00000400
        /*06f8*/ 	.word	0x000000ff
        /*06fc*/ 	.word	0x00028838
        /*0700*/ 	.short	0x0100
        /*0702*/ 	.byte	0x08
	.zero		1


	//   ....[5]....
        /*0704*/ 	.word	0x00000410
        /*0708*/ 	.word	0x000000ff
        /*070c*/ 	.word	0x00028848
        /*0710*/ 	.short	0x0100
        /*0712*/ 	.byte	0x08
	.zero		1


	//   ....[6]....
        /*0714*/ 	.word	0x00000540
        /*0718*/ 	.word	0x000000ff
        /*071c*/ 	.word	0x00028850
        /*0720*/ 	.short	0x0100
        /*0722*/ 	.byte	0x08
	.zero		1


	//   ....[7]....
        /*0724*/ 	.word	0x00000550
        /*0728*/ 	.word	0x000000ff
        /*072c*/ 	.word	0x00028860
        /*0730*/ 	.short	0x0100
        /*0732*/ 	.byte	0x08
	.zero		1


	//   ....[8]....
        /*0734*/ 	.word	0x00000560
        /*0738*/ 	.word	0x000000ff
        /*073c*/ 	.word	0x00028858
        /*0740*/ 	.short	0x0100
        /*0742*/ 	.byte	0x08
	.zero		1


	//   ....[9]....
        /*0744*/ 	.word	0x00000570
        /*0748*/ 	.word	0x000000ff
        /*074c*/ 	.word	0x00028868
        /*0750*/ 	.short	0x0100
        /*0752*/ 	.byte	0x08
	.zero		1


	//   ....[10]....
        /*0754*/ 	.word	0x00000660
        /*0758*/ 	.word	0x000000ff
        /*075c*/ 	.word	0x00028870
        /*0760*/ 	.short	0x0100
        /*0762*/ 	.byte	0x06
	.zero		1


	//   ....[11]....
        /*0764*/ 	.word	0x00000670
        /*0768*/ 	.word	0x000000ff
        /*076c*/ 	.word	0x00028880
        /*0770*/ 	.short	0x0100
        /*0772*/ 	.byte	0x06
	.zero		1


	//   ....[12]....
        /*0774*/ 	.word	0x00000680
        /*0778*/ 	.word	0x000000ff
        /*077c*/ 	.word	0x00028878
        /*0780*/ 	.short	0x0100
        /*0782*/ 	.byte	0x06
	.zero		1


	//   ....[13]....
        /*0784*/ 	.word	0x00000690
        /*0788*/ 	.word	0x000000ff
        /*078c*/ 	.word	0x00028888
        /*0790*/ 	.short	0x0100
        /*0792*/ 	.byte	0x06
	.zero		1


	//   ....[14]....
        /*0794*/ 	.word	0x000007c0
        /*0798*/ 	.word	0x000000ff
        /*079c*/ 	.word	0x00028890
        /*07a0*/ 	.short	0x0100
        /*07a2*/ 	.byte	0x08
	.zero		1


	//   ....[15]....
        /*07a4*/ 	.word	0x000007d0
        /*07a8*/ 	.word	0x000000ff
        /*07ac*/ 	.word	0x000288a0
        /*07b0*/ 	.short	0x0100
        /*07b2*/ 	.byte	0x08
	.zero		1


	//   ....[16]....
        /*07b4*/ 	.word	0x000007e0
        /*07b8*/ 	.word	0x000000ff
        /*07bc*/ 	.word	0x00028898
        /*07c0*/ 	.short	0x0100
        /*07c2*/ 	.byte	0x08
	.zero		1


	//   ....[17]....
        /*07c4*/ 	.word	0x000007f0
        /*07c8*/ 	.word	0x000000ff
        /*07cc*/ 	.word	0x000288a8
        /*07d0*/ 	.short	0x0100
        /*07d2*/ 	.byte	0x08
	.zero		1


	//   ....[18]....
        /*07d4*/ 	.word	0x00000920
        /*07d8*/ 	.word	0x000000ff
        /*07dc*/ 	.word	0x000288b0
        /*07e0*/ 	.short	0x0100
        /*07e2*/ 	.byte	0x08
	.zero		1


	//   ....[19]....
        /*07e4*/ 	.word	0x00000930
        /*07e8*/ 	.word	0x000000ff
        /*07ec*/ 	.word	0x000288c0
        /*07f0*/ 	.short	0x0100
        /*07f2*/ 	.byte	0x08
	.zero		1


	//   ....[20]....
        /*07f4*/ 	.word	0x00000940
        /*07f8*/ 	.word	0x000000ff
        /*07fc*/ 	.word	0x000288b8
        /*0800*/ 	.short	0x0100
        /*0802*/ 	.byte	0x08
	.zero		1


	//   ....[21]....
        /*0804*/ 	.word	0x00000950
        /*0808*/ 	.word	0x000000ff
        /*080c*/ 	.word	0x000288c8
        /*0810*/ 	.short	0x0100
        /*0812*/ 	.byte	0x08
	.zero		1


	//   ....[22]....
        /*0814*/ 	.word	0x00003040
        /*0818*/ 	.word	0x00000069
        /*081c*/ 	.word	0x00028890
        /*0820*/ 	.short	0x010a
        /*0822*/ 	.byte	0x3f
	.zero		1


	//   ....[23]....
        /*0824*/ 	.word	0x000055a0
        /*0828*/ 	.word	0x00000069
        /*082c*/ 	.word	0x00028890
        /*0830*/ 	.short	0x010a
        /*0832*/ 	.byte	0x3f
	.zero		1


	//   ....[24]....
        /*0834*/ 	.word	0x00007680
        /*0838*/ 	.word	0x00000069
        /*083c*/ 	.word	0x00028890
        /*0840*/ 	.short	0x010a
        /*0842*/ 	.byte	0x3f
	.zero		1


	//   ....[25]....
        /*0844*/ 	.word	0x00007ce0
        /*0848*/ 	.word	0x0000002c
        /*084c*/ 	.word	0x00000000
        /*0850*/ 	.short	0x0101
        /*0852*/ 	.byte	0x3f
	.zero		1


	//   ....[26]....
        /*0854*/ 	.word	0x00007d20
        /*0858*/ 	.word	0x00000069
        /*085c*/ 	.word	0x000288b0
        /*0860*/ 	.short	0x010a
        /*0862*/ 	.byte	0x3f
	.zero		1


	//   ....[27]....
        /*0864*/ 	.word	0x00008370
        /*0868*/ 	.word	0x00000069
        /*086c*/ 	.word	0x00000000
        /*0870*/ 	.short	0x0101
        /*0872*/ 	.byte	0x3f
	.zero		1


	//   ....[28]....
        /*0874*/ 	.word	0x000088d0
        /*0878*/ 	.word	0x00000002
        /*087c*/ 	.word	0x00028800
        /*0880*/ 	.short	0x010a
        /*0882*/ 	.byte	0x3f
	.zero		1


	//   ....[29]....
        /*0884*/ 	.word	0x00008920
        /*0888*/ 	.word	0x00000002
        /*088c*/ 	.word	0x00028800
        /*0890*/ 	.short	0x010a
        /*0892*/ 	.byte	0x3f
	.zero		1


	//   ....[30]....
        /*0894*/ 	.word	0x00009b70
        /*0898*/ 	.word	0x00000002
        /*089c*/ 	.word	0x00028800
        /*08a0*/ 	.short	0x010a
        /*08a2*/ 	.byte	0x3f
	.zero		1


	//   ....[31]....
        /*08a4*/ 	.word	0x0000bf80
        /*08a8*/ 	.word	0x00000002
        /*08ac*/ 	.word	0x00028800
        /*08b0*/ 	.short	0x010a
        /*08b2*/ 	.byte	0x3f
	.zero		1


	//   ....[32]....
        /*08b4*/ 	.word	0x0000daa0
        /*08b8*/ 	.word	0x00000000
        /*08bc*/ 	.word	0x00028830
        /*08c0*/ 	.short	0x010a
        /*08c2*/ 	.byte	0x3f
	.zero		1


	//   ....[33]....
        /*08c4*/ 	.word	0x0000db20
        /*08c8*/ 	.word	0x00000000
        /*08cc*/ 	.word	0x00028830
        /*08d0*/ 	.short	0x010a
        /*08d2*/ 	.byte	0x3f
	.zero		1


	//   ....[34]....
        /*08d4*/ 	.word	0x0000eb10
        /*08d8*/ 	.word	0x00000000
        /*08dc*/ 	.word	0x00000000
        /*08e0*/ 	.short	0x0101
        /*08e2*/ 	.byte	0x3f
	.zero		1


	//   ....[35]....
        /*08e4*/ 	.word	0x00010b80
        /*08e8*/ 	.word	0x00000006
        /*08ec*/ 	.word	0x00028830
        /*08f0*/ 	.short	0x010a
        /*08f2*/ 	.byte	0x3f
	.zero		1


	//   ....[36]....
        /*08f4*/ 	.word	0x00010bd0
        /*08f8*/ 	.word	0x00000006
        /*08fc*/ 	.word	0x00028830
        /*0900*/ 	.short	0x010a
        /*0902*/ 	.byte	0x3f
	.zero		1


	//   ....[37]....
        /*0904*/ 	.word	0x00011020
        /*0908*/ 	.word	0x00000007
        /*090c*/ 	.word	0x00028850
        /*0910*/ 	.short	0x010a
        /*0912*/ 	.byte	0x3f
	.zero		1


	//   ....[38]....
        /*0914*/ 	.word	0x00011060
        /*0918*/ 	.word	0x00000007
        /*091c*/ 	.word	0x00028850
        /*0920*/ 	.short	0x010a
        /*0922*/ 	.byte	0x3f
	.zero		1


	//   ....[39]....
        /*0924*/ 	.word	0x000133d0
        /*0928*/ 	.word	0x00000009
        /*092c*/ 	.word	0x00000000
        /*0930*/ 	.short	0x0101
        /*0932*/ 	.byte	0x3f
	.zero		1


	//   ....[40]....
        /*0934*/ 	.word	0x00013460
        /*0938*/ 	.word	0x0000000d
        /*093c*/ 	.word	0x00000000
        /*0940*/ 	.short	0x0101
        /*0942*/ 	.byte	0x3f
	.zero		1


	//   ....[41]....
        /*0944*/ 	.word	0x00013e80
        /*0948*/ 	.word	0x00000006
        /*094c*/ 	.word	0x00028830
        /*0950*/ 	.short	0x010a
        /*0952*/ 	.byte	0x3f
	.zero		1


	//   ....[42]....
        /*0954*/ 	.word	0x00013ed0
        /*0958*/ 	.word	0x00000006
        /*095c*/ 	.word	0x00028830
        /*0960*/ 	.short	0x010a
        /*0962*/ 	.byte	0x3f
	.zero		1


	//   ....[43]....
        /*0964*/ 	.word	0x00014320
        /*0968*/ 	.word	0x00000007
        /*096c*/ 	.word	0x00028850
        /*0970*/ 	.short	0x010a
        /*0972*/ 	.byte	0x3f
	.zero		1


	//   ....[44]....
        /*0974*/ 	.word	0x00014360
        /*0978*/ 	.word	0x00000007
        /*097c*/ 	.word	0x00028850
        /*0980*/ 	.short	0x010a
        /*0982*/ 	.byte	0x3f
	.zero		1


	//   ....[45]....
        /*0984*/ 	.word	0x00015d00
        /*0988*/ 	.word	0x0000001d
        /*098c*/ 	.word	0x00000000
        /*0990*/ 	.short	0x0101
        /*0992*/ 	.byte	0x3f
	.zero		1


	//   ....[46]....
        /*0994*/ 	.word	0x00015e50
        /*0998*/ 	.word	0x00000021
        /*099c*/ 	.word	0x00000000
        /*09a0*/ 	.short	0x0101
        /*09a2*/ 	.byte	0x3f
	.zero		1


	//   ....[47]....
        /*09a4*/ 	.word	0x000167f0
        /*09a8*/ 	.word	0x0000000b
        /*09ac*/ 	.word	0x00028850
        /*09b0*/ 	.short	0x010a
        /*09b2*/ 	.byte	0x3f
	.zero		1


	//   ....[48]....
        /*09b4*/ 	.word	0x00016870
        /*09b8*/ 	.word	0x0000000b
        /*09bc*/ 	.word	0x00028850
        /*09c0*/ 	.short	0x010a
        /*09c2*/ 	.byte	0x3f
	.zero		1


	//   ....[49]....
        /*09c4*/ 	.word	0x00016e20
        /*09c8*/ 	.word	0x00000008
        /*09cc*/ 	.word	0x00000000
        /*09d0*/ 	.short	0x0101
        /*09d2*/ 	.byte	0x3f
	.zero		1


	//   ....[50]....
        /*09d4*/ 	.word	0x00018050
        /*09d8*/ 	.word	0x00000000
        /*09dc*/ 	.word	0x00000000
        /*09e0*/ 	.short	0x0101
        /*09e2*/ 	.byte	0x3f
	.zero		1


	//   ....[51]....
        /*09e4*/ 	.word	0x0001a3f0
        /*09e8*/ 	.word	0x00000009
        /*09ec*/ 	.word	0x00028820
        /*09f0*/ 	.short	0x010a
        /*09f2*/ 	.byte	0x3f
	.zero		1


	//   ....[52]....
        /*09f4*/ 	.word	0x0001a480
        /*09f8*/ 	.word	0x00000005
        /*09fc*/ 	.word	0x000288a0
        /*0a00*/ 	.short	0x010a
        /*0a02*/ 	.byte	0x3f
	.zero		1


	//   ....[53]....
        /*0a04*/ 	.word	0x0001a6b0
        /*0a08*/ 	.word	0x00000005
        /*0a0c*/ 	.word	0x000288c0
        /*0a10*/ 	.short	0x010a
        /*0a12*/ 	.byte	0x3f
	.zero		1


	//   ....[54]....
        /*0a14*/ 	.word	0x0001aa30
        /*0a18*/ 	.word	0x00000006
        /*0a1c*/ 	.word	0x000288a0
        /*0a20*/ 	.short	0x010a
        /*0a22*/ 	.byte	0x3f
	.zero		1


	//   ....[55]....
        /*0a24*/ 	.word	0x0001ac40
        /*0a28*/ 	.word	0x00000006
        /*0a2c*/ 	.word	0x000288c0
        /*0a30*/ 	.short	0x010a
        /*0a32*/ 	.byte	0x3f
	.zero		1


	//   ....[56]....
        /*0a34*/ 	.word	0x0001ba30
        /*0a38*/ 	.word	0x00000007
        /*0a3c*/ 	.word	0x00028840
        /*0a40*/ 	.short	0x010a
        /*0a42*/ 	.byte	0x3f
	.zero		1


	//   ....[57]....
        /*0a44*/ 	.word	0x0001bf00
        /*0a48*/ 	.word	0x0000000a
        /*0a4c*/ 	.word	0x00028820
        /*0a50*/ 	.short	0x010a
        /*0a52*/ 	.byte	0x3f
	.zero		1


	//   ....[58]....
        /*0a54*/ 	.word	0x0001c210
        /*0a58*/ 	.word	0x00000007
        /*0a5c*/ 	.word	0x00028840
        /*0a60*/ 	.short	0x010a
        /*0a62*/ 	.byte	0x3f
	.zero		1


	//   ....[59]....
        /*0a64*/ 	.word	0x0001c4d0
        /*0a68*/ 	.word	0x00000008
        /*0a6c*/ 	.word	0x00000060
        /*0a70*/ 	.short	0x010a
        /*0a72*/ 	.byte	0x3f
	.zero		1


	//   ....[60]....
        /*0a74*/ 	.word	0x0001ca90
        /*0a78*/ 	.word	0x00000002
        /*0a7c*/ 	.word	0x00028840
        /*0a80*/ 	.short	0x010a
        /*0a82*/ 	.byte	0x3f
	.zero		1


	//   ....[61]....
        /*0a84*/ 	.word	0x0001cd50
        /*0a88*/ 	.word	0x00000002
        /*0a8c*/ 	.word	0x00000060
        /*0a90*/ 	.short	0x010a
        /*0a92*/ 	.byte	0x3f
	.zero		1


	//   ....[62]....
        /*0a94*/ 	.word	0x0001d210
        /*0a98*/ 	.word	0x00000002
        /*0a9c*/ 	.word	0x00028840
        /*0aa0*/ 	.short	0x010a
        /*0aa2*/ 	.byte	0x3f
	.zero		1


	//   ....[63]....
        /*0aa4*/ 	.word	0x0001d4d0
        /*0aa8*/ 	.word	0x00000002
        /*0aac*/ 	.word	0x00000060
        /*0ab0*/ 	.short	0x010a
        /*0ab2*/ 	.byte	0x3f
	.zero		1


	//   ....[64]....
        /*0ab4*/ 	.word	0x0001d930
        /*0ab8*/ 	.word	0x00000003
        /*0abc*/ 	.word	0x00028860
        /*0ac0*/ 	.short	0x010a
        /*0ac2*/ 	.byte	0x3f
	.zero		1


	//   ....[65]....
        /*0ac4*/ 	.word	0x0001e910
        /*0ac8*/ 	.word	0x00000000
        /*0acc*/ 	.word	0x00028820
        /*0ad0*/ 	.short	0x010a
        /*0ad2*/ 	.byte	0x3f
	.zero		1


	//   ....[66]....
        /*0ad4*/ 	.word	0x0001eac0
        /*0ad8*/ 	.word	0x00000006
        /*0adc*/ 	.word	0x00000000
        /*0ae0*/ 	.short	0x010a
        /*0ae2*/ 	.byte	0x3f
	.zero		1


	//   ....[67]....
        /*0ae4*/ 	.word	0x0001eb30
        /*0ae8*/ 	.word	0x00000007
        /*0aec*/ 	.word	0x00000000
        /*0af0*/ 	.short	0x010a
        /*0af2*/ 	.byte	0x3f
	.zero		1


	//   ....[68]....
        /*0af4*/ 	.word	0x0001eba0
        /*0af8*/ 	.word	0x00000004
        /*0afc*/ 	.word	0x00000000
        /*0b00*/ 	.short	0x010a
        /*0b02*/ 	.byte	0x3f
	.zero		1


	//   ....[69]....
        /*0b04*/ 	.word	0x0001ebd0
        /*0b08*/ 	.word	0x00000003
        /*0b0c*/ 	.word	0x00000000
        /*0b10*/ 	.short	0x010a
        /*0b12*/ 	.byte	0x3f
	.zero		1


	//   ....[70]....
        /*0b14*/ 	.word	0x0001ec30
        /*0b18*/ 	.word	0x00000069
        /*0b1c*/ 	.word	0x00028890
        /*0b20*/ 	.short	0x010a
        /*0b22*/ 	.byte	0x3f
	.zero		1


	//   ....[71]....
        /*0b24*/ 	.word	0x0001ec80
        /*0b28*/ 	.word	0x00000069
        /*0b2c*/ 	.word	0x00028890
        /*0b30*/ 	.short	0x010a
        /*0b32*/ 	.byte	0x3f
	.zero		1


	//   ....[72]....
        /*0b34*/ 	.word	0x0001ecd0
        /*0b38*/ 	.word	0x00000069
        /*0b3c*/ 	.word	0x00028890
        /*0b40*/ 	.short	0x010a
        /*0b42*/ 	.byte	0x3f
	.zero		1


	//   ....[73]....
        /*0b44*/ 	.word	0x0001ed20
        /*0b48*/ 	.word	0x00000069
        /*0b4c*/ 	.word	0x000288b0
        /*0b50*/ 	.short	0x010a
        /*0b52*/ 	.byte	0x3f
	.zero		1


	//   ....[74]....
        /*0b54*/ 	.word	0x0001f820
        /*0b58*/ 	.word	0x00000002
        /*0b5c*/ 	.word	0x00028800
        /*0b60*/ 	.short	0x010a
        /*0b62*/ 	.byte	0x3f
	.zero		1


	//   ....[75]....
        /*0b64*/ 	.word	0x00020270
        /*0b68*/ 	.word	0x00000002
        /*0b6c*/ 	.word	0x00028800
        /*0b70*/ 	.short	0x010a
        /*0b72*/ 	.byte	0x3f
	.zero		1


	//   ....[76]....
        /*0b74*/ 	.word	0x000202c0
        /*0b78*/ 	.word	0x00000000
        /*0b7c*/ 	.word	0x00028830
        /*0b80*/ 	.short	0x010a
        /*0b82*/ 	.byte	0x3f
	.zero		1


	//   ....[77]....
        /*0b84*/ 	.word	0x00020310
        /*0b88*/ 	.word	0x00000006
        /*0b8c*/ 	.word	0x00028830
        /*0b90*/ 	.short	0x010a
        /*0b92*/ 	.byte	0x3f
	.zero		1


	//   ....[78]....
        /*0b94*/ 	.word	0x00020360
        /*0b98*/ 	.word	0x00000007
        /*0b9c*/ 	.word	0x00028850
        /*0ba0*/ 	.short	0x010a
        /*0ba2*/ 	.byte	0x3f
	.zero		1


	//   ....[79]....
        /*0ba4*/ 	.word	0x000203b0
        /*0ba8*/ 	.word	0x00000006
        /*0bac*/ 	.word	0x00028830
        /*0bb0*/ 	.short	0x010a
        /*0bb2*/ 	.byte	0x3f
	.zero		1


	//   ....[80]....
        /*0bb4*/ 	.word	0x00020400
        /*0bb8*/ 	.word	0x00000007
        /*0bbc*/ 	.word	0x00028850
        /*0bc0*/ 	.short	0x010a
        /*0bc2*/ 	.byte	0x3f
	.zero		1


	//   ....[81]....
        /*0bc4*/ 	.word	0x00020450
        /*0bc8*/ 	.word	0x0000000b
        /*0bcc*/ 	.word	0x00028850
        /*0bd0*/ 	.short	0x010a
        /*0bd2*/ 	.byte	0x3f
	.zero		1


	//   ....[82]....
        /*0bd4*/ 	.word	0x000205f0
        /*0bd8*/ 	.word	0x00000009
        /*0bdc*/ 	.word	0x00028820
        /*0be0*/ 	.short	0x010a
        /*0be2*/ 	.byte	0x3f
	.zero		1


	//   ....[83]....
        /*0be4*/ 	.word	0x00020640
        /*0be8*/ 	.word	0x00000005
        /*0bec*/ 	.word	0x000288a0
        /*0bf0*/ 	.short	0x010a
        /*0bf2*/ 	.byte	0x3f
	.zero		1


	//   ....[84]....
        /*0bf4*/ 	.word	0x00020690
        /*0bf8*/ 	.word	0x00000005
        /*0bfc*/ 	.word	0x000288c0
        /*0c00*/ 	.short	0x010a
        /*0c02*/ 	.byte	0x3f
	.zero		1


	//   ....[85]....
        /*0c04*/ 	.word	0x000206e0
        /*0c08*/ 	.word	0x00000006
        /*0c0c*/ 	.word	0x000288a0
        /*0c10*/ 	.short	0x010a
        /*0c12*/ 	.byte	0x3f
	.zero		1


	//   ....[86]....
        /*0c14*/ 	.word	0x00020730
        /*0c18*/ 	.word	0x00000006
        /*0c1c*/ 	.word	0x000288c0
        /*0c20*/ 	.short	0x010a
        /*0c22*/ 	.byte	0x3f
	.zero		1


	//   ....[87]....
        /*0c24*/ 	.word	0x000208d0
        /*0c28*/ 	.word	0x00000007
        /*0c2c*/ 	.word	0x00028840
        /*0c30*/ 	.short	0x010a
        /*0c32*/ 	.byte	0x3f
	.zero		1


	//   ....[88]....
        /*0c34*/ 	.word	0x00020950
        /*0c38*/ 	.word	0x00000003
        /*0c3c*/ 	.word	0x00028820
        /*0c40*/ 	.short	0x010a
        /*0c42*/ 	.byte	0x3f
	.zero		1


	//   ....[89]....
        /*0c44*/ 	.word	0x000209a0
        /*0c48*/ 	.word	0x00000007
        /*0c4c*/ 	.word	0x00028840
        /*0c50*/ 	.short	0x010a
        /*0c52*/ 	.byte	0x3f
	.zero		1


	//   ....[90]....
        /*0c54*/ 	.word	0x000209f0
        /*0c58*/ 	.word	0x00000008
        /*0c5c*/ 	.word	0x00000060
        /*0c60*/ 	.short	0x010a
        /*0c62*/ 	.byte	0x3f
	.zero		1


	//   ....[91]....
        /*0c64*/ 	.word	0x00020a40
        /*0c68*/ 	.word	0x00000002
        /*0c6c*/ 	.word	0x00028840
        /*0c70*/ 	.short	0x010a
        /*0c72*/ 	.byte	0x3f
	.zero		1


	//   ....[92]....
        /*0c74*/ 	.word	0x00020a90
        /*0c78*/ 	.word	0x00000002
        /*0c7c*/ 	.word	0x00000060
        /*0c80*/ 	.short	0x010a
        /*0c82*/ 	.byte	0x3f
	.zero		1


	//   ....[93]....
        /*0c84*/ 	.word	0x00020ae0
        /*0c88*/ 	.word	0x00000002
        /*0c8c*/ 	.word	0x00028840
        /*0c90*/ 	.short	0x010a
        /*0c92*/ 	.byte	0x3f
	.zero		1


	//   ....[94]....
        /*0c94*/ 	.word	0x00020b30
        /*0c98*/ 	.word	0x00000002
        /*0c9c*/ 	.word	0x00000060
        /*0ca0*/ 	.short	0x010a
        /*0ca2*/ 	.byte	0x3f
	.zero		1


	//   ....[95]....
        /*0ca4*/ 	.word	0x00020b80
        /*0ca8*/ 	.word	0x00000003
        /*0cac*/ 	.word	0x00028860
        /*0cb0*/ 	.short	0x010a
        /*0cb2*/ 	.byte	0x3f
	.zero		1


	//   ....[96]....
        /*0cb4*/ 	.word	0x00021540
        /*0cb8*/ 	.word	0x00000000
        /*0cbc*/ 	.word	0x00028820
        /*0cc0*/ 	.short	0x010a
        /*0cc2*/ 	.byte	0x3f
	.zero		1


	//   ....[97]....
        /*0cc4*/ 	.word	0x000216e0
        /*0cc8*/ 	.word	0x00000006
        /*0ccc*/ 	.word	0x00000000
        /*0cd0*/ 	.short	0x010a
        /*0cd2*/ 	.byte	0x3f
	.zero		1


	//   ....[98]....
        /*0cd4*/ 	.word	0x00021730
        /*0cd8*/ 	.word	0x00000007
        /*0cdc*/ 	.word	0x00000000
        /*0ce0*/ 	.short	0x010a
        /*0ce2*/ 	.byte	0x3f
	.zero		1


	//   ....[99]....
        /*0ce4*/ 	.word	0x00021780
        /*0ce8*/ 	.word	0x00000004
        /*0cec*/ 	.word	0x00000000
        /*0cf0*/ 	.short	0x010a
        /*0cf2*/ 	.byte	0x3f
	.zero		1


	//----- nvinfo : EIATTR_NUM_MBARRIERS
	.align		4
.L_358:
        /*0cf4*/ 	.byte	0x03, 0x38
        /*0cf6*/ 	.short	0x0016


	//----- nvinfo : EIATTR_EXIT_INSTR_OFFSETS
	.align		4
        /*0cf8*/ 	.byte	0x04, 0x1c
        /*0cfa*/ 	.short	(.L_360 - .L_359)


	//   ....[0]....
.L_359:
        /*0cfc*/ 	.word	0x0001ec20


	//----- nvinfo : EIATTR_MAX_THREADS
	.align		4
.L_360:
        /*0d00*/ 	.byte	0x04, 0x05
        /*0d02*/ 	.short	(.L_362 - .L_361)
.L_361:
        /*0d04*/ 	.word	0x00000180
        /*0d08*/ 	.word	0x00000001
        /*0d0c*/ 	.word	0x00000001


	//----- nvinfo : EIATTR_CRS_STACK_SIZE
	.align		4
.L_362:
        /*0d10*/ 	.byte	0x04, 0x1e
        /*0d12*/ 	.short	(.L_364 - .L_363)
.L_363:
        /*0d14*/ 	.word	0x00000000


	//----- nvinfo : EIATTR_CBANK_PARAM_SIZE
	.align		4
.L_364:
        /*0d18*/ 	.byte	0x03, 0x19
        /*0d1a*/ 	.short	0x0a70


	//----- nvinfo : EIATTR_PARAM_CBANK
	.align		4
        /*0d1c*/ 	.byte	0x04, 0x0a
        /*0d1e*/ 	.short	(.L_366 - .L_365)
	.align		4
.L_365:
        /*0d20*/ 	.word	index@(.nv.constant0._ZN7cutlass13device_kernelIN5flash11enable_sm90INS1_16FlashAttnFwdSm90INS1_25CollectiveMainloopFwdSm90ILi2EN4cute5tupleIJNS5_1CILi1EEES8_S8_EEENS6_IJNS7_ILi128EEESA_SA_EEELi128ENS_6half_tEfNS_4arch4Sm90ELb1ELb0ELb1ELb1ELb0ELb1ELb0ELb1ELb1ELb0ELb0ELb0EEENS1_21CollectiveEpilogueFwdISB_S9_SC_SE_Li256ELb1ELb0ELb0ELb0EEENS1_36VarlenDynamicPersistentTileSchedulerILi128ELi128ELi256ELi32ELb0ELb0ELb1ELb1ELb1ELb1EEEEEEEEEvNT_6ParamsE)
        /*0d24*/ 	.short	0x0210
        /*0d26*/ 	.short	0x0a70


	//----- nvinfo : EIATTR_SW_WAR
	.align		4
.L_366:
        /*0d28*/ 	.byte	0x04, 0x36
        /*0d2a*/ 	.short	(.L_368 - .L_367)
.L_367:
        /*0d2c*/ 	.word	0x00000008
.L_368:


//--------------------- .nv.callgraph             --------------------------
	.section	.nv.callgraph,"",@"SHT_CUDA_CALLGRAPH"
	.align	4
	.sectionentsize	8
	.align		4
        /*0000*/ 	.word	0x00000000
	.align		4
        /*0004*/ 	.word	0xffffffff
	.align		4
        /*0008*/ 	.word	index@(_ZN7cutlass13device_kernelIN5flash11enable_sm90INS1_16FlashAttnFwdSm90INS1_25CollectiveMainloopFwdSm90ILi2EN4cute5tupleIJNS5_1CILi1EEES8_S8_EEENS6_IJNS7_ILi128EEENS7_ILi176EEESA_EEELi128ENS_6half_tEfNS_4arch4Sm90ELb0ELb0ELb1ELb0ELb0ELb0ELb0ELb1ELb1ELb0ELb0ELb0EEENS1_21CollectiveEpilogueFwdINS6_IJSA_SA_SB_EEES9_SD_SF_Li256ELb0ELb0ELb0ELb0EEENS1_29StaticPersistentTileSchedulerILb0EEEEEEEEEvNT_6ParamsE)
	.align		4
        /*000c*/ 	.word	index@(__assertfail)
	.align		4
        /*0010*/ 	.word	index@(_ZN7cutlass13device_kernelIN5flash11enable_sm90INS1_16FlashAttnFwdSm90INS1_25CollectiveMainloopFwdSm90ILi2EN4cute5tupleIJNS5_1CILi2EEENS7_ILi1EEES9_EEENS6_IJNS7_ILi128EEENS7_ILi176EEESB_EEELi128ENS_6half_tEfNS_4arch4Sm90ELb0ELb0ELb1ELb0ELb0ELb0ELb0ELb1ELb1ELb0ELb0ELb0EEENS1_21CollectiveEpilogueFwdINS6_IJSB_SB_SC_EEESA_SE_SG_Li256ELb0ELb0ELb0ELb0EEENS1_29StaticPersistentTileSchedulerILb0EEEEEEEEEvNT_6ParamsE)
	.align		4
        /*0014*/ 	.word	index@(__assertfail)
	.align		4
        /*0018*/ 	.word	index@(_ZN7cutlass13device_kernelIN5flash11enable_sm90INS1_16FlashAttnFwdSm90INS1_25CollectiveMainloopFwdSm90ILi2EN4cute5tupleIJNS5_1CILi1EEES8_S8_EEENS6_IJNS7_ILi128EEENS7_ILi176EEESA_EEELi128ENS_6half_tEfNS_4arch4Sm90ELb0ELb0ELb1ELb1ELb0ELb0ELb0ELb1ELb1ELb0ELb0ELb0EEENS1_21CollectiveEpilogueFwdINS6_IJSA_SA_SB_EEES9_SD_SF_Li256ELb1ELb0ELb0ELb0EEENS1_36VarlenDynamicPersistentTileSchedulerILi128ELi176ELi256ELi32ELb0ELb0ELb1ELb0ELb1ELb1EEEEEEEEEvNT_6ParamsE)
	.align		4
        /*001c*/ 	.word	index@(__assertfail)
	.align		4
        /*0020*/ 	.word	index@(_ZN7cutlass13device_kernelIN5flash11enable_sm90INS1_16FlashAttnFwdSm90INS1_25CollectiveMainloopFwdSm90ILi2EN4cute5tupleIJNS5_1CILi1EEES8_S8_EEENS6_IJNS7_ILi128EEENS7_ILi176EEESA_EEELi128ENS_6half_tEfNS_4arch4Sm90ELb0ELb0ELb1ELb1ELb0ELb1ELb0ELb1ELb1ELb0ELb0ELb0EEENS1_21CollectiveEpilogueFwdINS6_IJSA_SA_SB_EEES9_SD_SF_Li256ELb1ELb0ELb0ELb0EEENS1_36VarlenDynamicPersistentTileSchedulerILi128ELi176ELi256ELi32ELb0ELb0ELb1ELb0ELb1ELb1EEEEEEEEEvNT_6ParamsE)
	.align		4
        /*0024*/ 	.word	index@(__assertfail)
	.align		4
        /*0028*/ 	.word	index@(_ZN7cutlass13device_kernelIN5flash11enable_sm90INS1_16FlashAttnFwdSm90INS1_25CollectiveMainloopFwdSm90ILi2EN4cute5tupleIJNS5_1CILi1EEES8_S8_EEENS6_IJNS7_ILi128EEESA_SA_EEELi128ENS_6half_tEfNS_4arch4Sm90ELb0ELb1ELb1ELb0ELb0ELb0ELb0ELb1ELb1ELb0ELb0ELb0EEENS1_21CollectiveEpilogueFwdISB_S9_SC_SE_Li256ELb0ELb0ELb0ELb0EEENS1_30DynamicPersistentTileSchedulerILi256ELi32ELb0ELb0ELb1EEEEEEEEEvNT_6ParamsE)
	.align		4
        /*002c*/ 	.word	index@(__assertfail)
	.align		4
        /*0030*/ 	.word	index@(_ZN7cutlass13device_kernelIN5flash11enable_sm90INS1_16FlashAttnFwdSm90INS1_25CollectiveMainloopFwdSm90ILi2EN4cute5tupleIJNS5_1CILi1EEES8_S8_EEENS6_IJNS7_ILi128EEESA_SA_EEELi128ENS_6half_tEfNS_4arch4Sm90ELb0ELb1ELb1ELb1ELb0ELb0ELb0ELb1ELb1ELb0ELb0ELb0EEENS1_21CollectiveEpilogueFwdISB_S9_SC_SE_Li256ELb1ELb0ELb0ELb0EEENS1_36VarlenDynamicPersistentTileSchedulerILi128ELi128ELi256ELi32ELb0ELb0ELb1ELb1ELb0ELb1EEEEEEEEEvNT_6ParamsE)
	.align		4
        /*0034*/ 	.word	index@(__assertfail)
	.align		4
        /*0038*/ 	.word	index@(_ZN7cutlass13device_kernelIN5flash11enable_sm90INS1_16FlashAttnFwdSm90INS1_25CollectiveMainloopFwdSm90ILi2EN4cute5tupleIJNS5_1CILi1EEES8_S8_EEENS6_IJNS7_ILi128EEESA_SA_EEELi128ENS_6half_tEfNS_4arch4Sm90ELb0ELb1ELb1ELb1ELb0ELb1ELb0ELb1ELb1ELb0ELb0ELb0EEENS1_21CollectiveEpilogueFwdISB_S9_SC_SE_Li256ELb1ELb0ELb0ELb0EEENS1_36VarlenDynamicPersistentTileSchedulerILi128ELi128ELi256ELi32ELb0ELb0ELb1ELb1ELb0ELb1EEEEEEEEEvNT_6ParamsE)
	.align		4
        /*003c*/ 	.word	index@(__assertfail)
	.align		4
        /*0040*/ 	.word	index@(_ZN7cutlass13device_kernelIN5flash11enable_sm90INS1_16FlashAttnFwdSm90INS1_25CollectiveMainloopFwdSm90ILi2EN4cute5tupleIJNS5_1CILi1EEES8_S8_EEENS6_IJNS7_ILi128EEESA_SA_EEELi128ENS_6half_tEfNS_4arch4Sm90ELb1ELb0ELb1ELb0ELb0ELb0ELb0ELb1ELb1ELb0ELb0ELb0EEENS1_21CollectiveEpilogueFwdISB_S9_SC_SE_Li256ELb0ELb0ELb0ELb0EEENS1_30DynamicPersistentTileSchedulerILi256ELi32ELb0ELb0ELb1EEEEEEEEEvNT_6ParamsE)
	.align		4
        /*0044*/ 	.word	index@(__assertfail)
	.align		4
        /*0048*/ 	.word	index@(_ZN7cutlass13device_kernelIN5flash11enable_sm90INS1_16FlashAttnFwdSm90INS1_25CollectiveMainloopFwdSm90ILi2EN4cute5tupleIJNS5_1CILi1EEES8_S8_EEENS6_IJNS7_ILi128EEESA_SA_EEELi128ENS_6half_tEfNS_4arch4Sm90ELb1ELb0ELb1ELb1ELb0ELb0ELb0ELb1ELb1ELb0ELb0ELb0EEENS1_21CollectiveEpilogueFwdISB_S9_SC_SE_Li256ELb1ELb0ELb0ELb0EEENS1_36VarlenDynamicPersistentTileSchedulerILi128ELi128ELi256ELi32ELb0ELb0ELb1ELb1ELb1ELb1EEEEEEEEEvNT_6ParamsE)
	.align		4
        /*004c*/ 	.word	index@(__assertfail)
	.align		4
        /*0050*/ 	.word	index@(_ZN7cutlass13device_kernelIN5flash11enable_sm90INS1_16FlashAttnFwdSm90INS1_25CollectiveMainloopFwdSm90ILi2EN4cute5tupleIJNS5_1CILi1EEES8_S8_EEENS6_IJNS7_ILi128EEESA_SA_EEELi128ENS_6half_tEfNS_4arch4Sm90ELb1ELb0ELb1ELb1ELb0ELb1ELb0ELb1ELb1ELb0ELb0ELb0EEENS1_21CollectiveEpilogueFwdISB_S9_SC_SE_Li256ELb1ELb0ELb0ELb0EEENS1_36VarlenDynamicPersistentTileSchedulerILi128ELi128ELi256ELi32ELb0ELb0ELb1ELb1ELb1ELb1EEEEEEEEEvNT_6ParamsE)
	.align		4
        /*0054*/ 	.word	index@(__assertfail)
	.align		4
        /*0058*/ 	.word	0x00000000
	.align		4
        /*005c*/ 	.word	0xfffffffe
	.align		4
        /*0060*/ 	.word	0x00000000
	.align		4
        /*0064*/ 	.word	0xfffffffd
	.align		4
        /*0068*/ 	.word	0x00000000
	.align		4
        /*006c*/ 	.word	0xfffffffc


//--------------------- .nv.constant4             --------------------------
	.section	.nv.constant4,"a",@progbits
	.align	8
	.align		8
.nv.constant4:
        /*0000*/ 	.dword	__assertfail
	.align		8
        /*0008*/ 	.dword	__unnamed_1
	.align		8
        /*0010*/ 	.dword	__unnamed_2
	.align		8
        /*0018*/ 	.dword	__unnamed_3
	.align		8
        /*0020*/ 	.dword	__unnamed_4
	.align		8
        /*0028*/ 	.dword	__unnamed_5
	.align		8
        /*0030*/ 	.dword	__unnamed_6
	.align		8
        /*0038*/ 	.dword	__unnamed_7
	.align		8
        /*0040*/ 	.dword	__unnamed_8
	.align		8
        /*0048*/ 	.dword	_ZN74_INTERNAL_ee2866d2_38_flash_fwd_hdim128_fp16_softcap_sm90_cu_cb12e5b6_28964cuda3std3__45__cpo5beginE
	.align		8
        /*0050*/ 	.dword	_ZN74_INTERNAL_ee2866d2_38_flash_fwd_hdim128_fp16_softcap_sm90_cu_cb12e5b6_28964cuda3std3__45__cpo3endE
	.align		8
        /*0058*/ 	.dword	_ZN74_INTERNAL_ee2866d2_38_flash_fwd_hdim128_fp16_softcap_sm90_cu_cb12e5b6_28964cuda3std3__45__cpo6cbeginE
	.align		8
        /*0060*/ 	.dword	_ZN74_INTERNAL_ee2866d2_38_flash_fwd_hdim128_fp16_softcap_sm90_cu_cb12e5b6_28964cuda3std3__45__cpo4cendE
	.align		8
        /*0068*/ 	.dword	_ZN74_INTERNAL_ee2866d2_38_flash_fwd_hdim128_fp16_softcap_sm90_cu_cb12e5b6_28964cuda3std3__476_GLOBAL__N__ee2866d2_38_flash_fwd_hdim128_fp16_softcap_sm90_cu_cb12e5b6_28966ignoreE
	.align		8
        /*0070*/ 	.dword	_ZN74_INTERNAL_ee2866d2_38_flash_fwd_hdim128_fp16_softcap_sm90_cu_cb12e5b6_28964cuda3std3__419piecewise_constructE
	.align		8
        /*0078*/ 	.dword	_ZN74_INTERNAL_ee2866d2_38_flash_fwd_hdim128_fp16_softcap_sm90_cu_cb12e5b6_28964cuda3std3__48in_placeE
	.align		8
        /*0080*/ 	.dword	_ZN74_INTERNAL_ee2866d2_38_flash_fwd_hdim128_fp16_softcap_sm90_cu_cb12e5b6_28964cuda3std6ranges3__45__cpo4swapE
	.align		8
        /*0088*/ 	.dword	_ZN74_INTERNAL_ee2866d2_38_flash_fwd_hdim128_fp16_softcap_sm90_cu_cb12e5b6_28964cuda3std6ranges3__45__cpo9iter_moveE
	.align		8
        /*0090*/ 	.dword	_ZN74_INTERNAL_ee2866d2_38_flash_fwd_hdim128_fp16_softcap_sm90_cu_cb12e5b6_28964cute7productE
	.align		8
        /*0098*/ 	.dword	_ZN74_INTERNAL_ee2866d2_38_flash_fwd_hdim128_fp16_softcap_sm90_cu_cb12e5b6_28964cute1_E
	.align		8
        /*00a0*/ 	.dword	$str$23
	.align		8
        /*00a8*/ 	.dword	$str$24


//--------------------- .text._ZN7cutlass13device_kernelIN5flash11enable_sm90INS1_16FlashAttnFwdSm90INS1_25CollectiveMainloopFwdSm90ILi2EN4cute5tupleIJNS5_1CILi1EEES8_S8_EEENS6_IJNS7_ILi128EEENS7_ILi176EEESA_EEELi128ENS_6half_tEfNS_4arch4Sm90ELb0ELb0ELb1ELb0ELb0ELb0ELb0ELb1ELb1ELb0ELb0ELb0EEENS1_21CollectiveEpilogueFwdINS6_IJSA_SA_SB_EEES9_SD_SF_Li256ELb0ELb0ELb0ELb0EEENS1_29StaticPersistentTileSchedulerILb0EEEEEEEEEvNT_6ParamsE --------------------------
	.section	.text._ZN7cutlass13device_kernelIN5flash11enable_sm90INS1_16FlashAttnFwdSm90INS1_25CollectiveMainloopFwdSm90ILi2EN4cute5tupleIJNS5_1CILi1EEES8_S8_EEENS6_IJNS7_ILi128EEENS7_ILi176EEESA_EEELi128ENS_6half_tEfNS_4arch4Sm90ELb0ELb0ELb1ELb0ELb0ELb0ELb0ELb1ELb1ELb0ELb0ELb0EEENS1_21CollectiveEpilogueFwdINS6_IJSA_SA_SB_EEES9_SD_SF_Li256ELb0ELb0ELb0ELb0EEENS1_29StaticPersistentTileSchedulerILb0EEEEEEEEEvNT_6ParamsE,"ax",@progbits
	.align	128
.text._ZN7cutlass13device_kernelIN5flash11enable_sm90INS1_16FlashAttnFwdSm90INS1_25CollectiveMainloopFwdSm90ILi2EN4cute5tupleIJNS5_1CILi1EEES8_S8_EEENS6_IJNS7_ILi128EEENS7_ILi176EEESA_EEELi128ENS_6half_tEfNS_4arch4Sm90ELb0ELb0ELb1ELb0ELb0ELb0ELb0ELb1ELb1ELb0ELb0ELb0EEENS1_21CollectiveEpilogueFwdINS6_IJSA_SA_SB_EEES9_SD_SF_Li256ELb0ELb0ELb0ELb0EEENS1_29StaticPersistentTileSchedulerILb0EEEEEEEEEvNT_6ParamsE:
        .type           _ZN7cutlass13device_kernelIN5flash11enable_sm90INS1_16FlashAttnFwdSm90INS1_25CollectiveMainloopFwdSm90ILi2EN4cute5tupleIJNS5_1CILi1EEES8_S8_EEENS6_IJNS7_ILi128EEENS7_ILi176EEESA_EEELi128ENS_6half_tEfNS_4arch4Sm90ELb0ELb0ELb1ELb0ELb0ELb0ELb0ELb1ELb1ELb0ELb0ELb0EEENS1_21CollectiveEpilogueFwdINS6_IJSA_SA_SB_EEES9_SD_SF_Li256ELb0ELb0ELb0ELb0EEENS1_29StaticPersistentTileSchedulerILb0EEEEEEEEEvNT_6ParamsE,@function
        .size           _ZN7cutlass13device_kernelIN5flash11enable_sm90INS1_16FlashAttnFwdSm90INS1_25CollectiveMainloopFwdSm90ILi2EN4cute5tupleIJNS5_1CILi1EEES8_S8_EEENS6_IJNS7_ILi128EEENS7_ILi176EEESA_EEELi128ENS_6half_tEfNS_4arch4Sm90ELb0ELb0ELb1ELb0ELb0ELb0ELb0ELb1ELb1ELb0ELb0ELb0EEENS1_21CollectiveEpilogueFwdINS6_IJSA_SA_SB_EEES9_SD_SF_Li256ELb0ELb0ELb0ELb0EEENS1_29StaticPersistentTileSchedulerILb0EEEEEEEEEvNT_6ParamsE,(.L_x_2726 - _ZN7cutlass13device_kernelIN5flash11enable_sm90INS1_16FlashAttnFwdSm90INS1_25CollectiveMainloopFwdSm90ILi2EN4cute5tupleIJNS5_1CILi1EEES8_S8_EEENS6_IJNS7_ILi128EEENS7_ILi176EEESA_EEELi128ENS_6half_tEfNS_4arch4Sm90ELb0ELb0ELb1ELb0ELb0ELb0ELb0ELb1ELb1ELb0ELb0ELb0EEENS1_21CollectiveEpilogueFwdINS6_IJSA_SA_SB_EEES9_SD_SF_Li256ELb0ELb0ELb0ELb0EEENS1_29StaticPersistentTileSchedulerILb0EEEEEEEEEvNT_6ParamsE)
        .other          _ZN7cutlass13device_kernelIN5flash11enable_sm90INS1_16FlashAttnFwdSm90INS1_25CollectiveMainloopFwdSm90ILi2EN4cute5tupleIJNS5_1CILi1EEES8_S8_EEENS6_IJNS7_ILi128EEENS7_ILi176EEESA_EEELi128ENS_6half_tEfNS_4arch4Sm90ELb0ELb0ELb1ELb0ELb0ELb0ELb0ELb1ELb1ELb0ELb0ELb0EEENS1_21CollectiveEpilogueFwdINS6_IJSA_SA_SB_EEES9_SD_SF_Li256ELb0ELb0ELb0ELb0EEENS1_29StaticPersistentTileSchedulerILb0EEEEEEEEEvNT_6ParamsE,@"STO_CUDA_ENTRY STV_DEFAULT"
_ZN7cutlass13device_kernelIN5flash11enable_sm90INS1_16FlashAttnFwdSm90INS1_25CollectiveMainloopFwdSm90ILi2EN4cute5tupleIJNS5_1CILi1EEES8_S8_EEENS6_IJNS7_ILi128EEENS7_ILi176EEESA_EEELi128ENS_6half_tEfNS_4arch4Sm90ELb0ELb0ELb1ELb0ELb0ELb0ELb0ELb1ELb1ELb0ELb0ELb0EEENS1_21CollectiveEpilogueFwdINS6_IJSA_SA_SB_EEES9_SD_SF_Li256ELb0ELb0ELb0ELb0EEENS1_29StaticPersistentTileSchedulerILb0EEEEEEEEEvNT_6ParamsE:
[----:B------:R-:W1:Y:S02]  /*0000*/  LDC R1, c[0x0][0x28] ;  /* 0x00000a00ff017b82 */ /* 0x000e640000000800 */
[----:B-1----:R-:W-:Y:S01]  /*0010*/  VIADD R1, R1, 0xffffffe0 ;  /* 0xffffffe001017836 */ /* 0x002fe20000000000 */
[----:B------:R-:W1:Y:S01]  /*0020*/  S2R R3, SR_TID.X ;  /* 0x0000000000037919 */ /* 0x000e620000002100 */
[----:B------:R-:W-:Y:S01]  /*0030*/  ELECT P0, URZ, PT ;  /* 0x00000000003f782f */ /* 0x000fe20003800000 */
[----:B------:R-:W-:Y:S01]  /*0040*/  BSSY B0, `(.L_x_0) ;  /* 0x0000014000007945 */ /* 0x000fe20003800000 */
[--C-:B-1----:R-:W-:Y:S02]  /*0050*/  SHF.R.U32.HI R0, RZ, 0x5, R3.reuse ;  /* 0x00000005ff007819 */ /* 0x102fe40000011603 */
[----:B------:R-:W-:-:S03]  /*0060*/  SHF.R.U32.HI R4, RZ, 0x7, R3 ;  /* 0x00000007ff047819 */ /* 0x000fc60000011603 */
[----:B------:R-:W1:Y:S02]  /*0070*/  SHFL.IDX PT, R2, R0, RZ, 0x1f ;  /* 0x00001fff00027589 */ /* 0x000e6400000e0000 */
[----:B-1----:R-:W-:-:S13]  /*0080*/  ISETP.EQ.AND P0, PT, R2, RZ, P0 ;  /* 0x000000ff0200720c */ /* 0x002fda0000702270 */
[----:B------:R-:W-:Y:S05]  /*0090*/  @!P0 BRA `(.L_x_1) ;  /* 0x0000000000388947 */ /* 0x000fea0003800000 */
[----:B------:R-:W-:Y:S02]  /*00a0*/  ULDC.64 UR4, c[0x0][0x198] ;  /* 0x0000660000047ab9 */ /* 0x000fe40000000a00 */
[----:B------:R-:W-:Y:S02]  /*00b0*/  UIADD3 UR6, UP0, UR4, 0x270, URZ ;  /* 0x0000027004067890 */ /* 0x000fe4000ff1e03f */
[----:B------:R-:W-:Y:S02]  /*00c0*/  UIADD3 UR8, UP1, UR4, 0x370, URZ ;  /* 0x0000037004087890 */ /* 0x000fe4000ff3e03f */
[----:B------:R-:W-:Y:S02]  /*00d0*/  UIADD3 UR10, UP2, UR4, 0x470, URZ ;  /* 0x00000470040a7890 */ /* 0x000fe4000ff5e03f */
[----:B------:R-:W-:Y:S02]  /*00e0*/  UIADD3 UR4, UP3, UR4, 0x9f0, URZ ;  /* 0x000009f004047890 */ /* 0x000fe4000ff7e03f */
[----:B------:R-:W-:-:S02]  /*00f0*/  UIADD3.X UR7, URZ, UR5, URZ, UP0, !UPT ;  /* 0x000000053f077290 */ /* 0x000fc400087fe43f */
[----:B------:R-:W-:Y:S02]  /*0100*/  UIADD3.X UR9, URZ, UR5, URZ, UP1, !UPT ;  /* 0x000000053f097290 */ /* 0x000fe40008ffe43f */
[----:B------:R-:W-:Y:S02]  /*0110*/  UIADD3.X UR11, URZ, UR5, URZ, UP2, !UPT ;  /* 0x000000053f0b7290 */ /* 0x000fe400097fe43f */
[----:B------:R-:W-:-:S03]  /*0120*/  UIADD3.X UR5, URZ, UR5, URZ, UP3, !UPT ;  /* 0x000000053f057290 */ /* 0x000fc60009ffe43f */
[----:B------:R1:W-:Y:S02]  /*0130*/  UTMACCTL.PF [UR6] ;  /* 0x00000000060079b9 */ /* 0x0003e40008040000 */
[----:B------:R1:W-:Y:S02]  /*0140*/  UTMACCTL.PF [UR8] ;  /* 0x00000000080079b9 */ /* 0x0003e40008040000 */
[----:B------:R1:W-:Y:S02]  /*0150*/  UTMACCTL.PF [UR10] ;  /* 0x000000000a0079b9 */ /* 0x0003e40008040000 */
[----:B------:R1:W-:Y:S02]  /*0160*/  UTMACCTL.PF [UR4] ;  /* 0x00000000040079b9 */ /* 0x0003e40008040000 */
[----:B-1----:R-:W-:Y:S01]  /*0170*/  NOP ;  /* 0x0000000000007918 */ /* 0x002fe20000000000 */
.L_x_1:
[----:B------:R-:W-:Y:S05]  /*0180*/  BSYNC B0 ;  /* 0x0000000000007941 */ /* 0x000fea0003800000 */
.L_x_0:
[----:B------:R-:W-:Y:S01]  /*0190*/  VOTEU.ANY UP0, P0 ;  /* 0x00000000003f7886 */ /* 0x000fe20000000100 */
[----:B------:R-:W1:Y:S01]  /*01a0*/  SHFL.IDX PT, R4, R4, RZ, 0x1f ;  /* 0x00001fff04047589 */ /* 0x000e6200000e0000 */
[----:B------:R-:W-:Y:S01]  /*01b0*/  UMOV UR4, 0x1 ;  /* 0x0000000100047882 */ /* 0x000fe20000000000 */
[----:B------:R-:W-:Y:S01]  /*01c0*/  VOTEU.ANY UP1, P0 ;  /* 0x00000000003f7886 */ /* 0x000fe20000020100 */
[----:B------:R-:W-:Y:S01]  /*01d0*/  VOTEU.ANY UP2, P0 ;  /* 0x00000000003f7886 */ /* 0x000fe20000040100 */
[----:B------:R-:W2:Y:S01]  /*01e0*/  @UP0 S2UR UR7, SR_CgaCtaId ;  /* 0x00000000000709c3 */ /* 0x000ea20000008800 */
[----:B------:R-:W3:Y:S01]  /*01f0*/  SHFL.IDX PT, R2, R0, RZ, 0x1f ;  /* 0x00001fff00027589 */ /* 0x000ee200000e0000 */
[----:B------:R-:W-:Y:S01]  /*0200*/  @UP0 UMOV UR6, 0x400 ;  /* 0x0000040000060882 */ /* 0x000fe20000000000 */
[----:B------:R-:W-:-:S04]  /*0210*/  @UP0 UIADD3 UR4, -UR4, 0x100000, URZ ;  /* 0x0010000004040890 */ /* 0x000fc8000fffe13f */
[----:B------:R-:W-:Y:S02]  /*0220*/  @UP0 USHF.L.U32 UR5, UR4, 0xb, URZ ;  /* 0x0000000b04050899 */ /* 0x000fe4000800063f */
[----:B------:R-:W-:Y:S01]  /*0230*/  @UP0 USHF.L.U32 UR4, UR4, 0x1, URZ ;  /* 0x0000000104040899 */ /* 0x000fe2000800063f */
[----:B-1----:R-:W-:Y:S01]  /*0240*/  R2UR UR8, R4 ;  /* 0x00000000040872ca */ /* 0x002fe200000e0000 */
[----:B--2---:R-:W-:Y:S01]  /*0250*/  @UP0 ULEA UR6, UR7, UR6, 0x18 ;  /* 0x0000000607060291 */ /* 0x004fe2000f8ec03f */
[----:B---3--:R-:W-:-:S11]  /*0260*/  ISETP.NE.AND P1, PT, R2, RZ, PT ;  /* 0x000000ff0200720c */ /* 0x008fd60003f25270 */
[----:B------:R-:W-:Y:S01]  /*0270*/  UISETP.NE.AND UP0, UPT, UR8, URZ, UPT ;  /* 0x0000003f0800728c */ /* 0x000fe2000bf05270 */
[----:B------:R-:W1:Y:S02]  /*0280*/  FENCE.VIEW.ASYNC.S ;  /* 0x00000000000073c6 */ /* 0x000e640000000000 */
[----:B-1----:R1:W2:Y:S01]  /*0290*/  @UP1 SYNCS.EXCH.64 URZ, [UR6+0x34800], UR4 ;  /* 0x03480004063f15b2 */ /* 0x0022a20008000100 */
[----:B------:R1:W3:Y:S01]  /*02a0*/  @UP2 SYNCS.EXCH.64 URZ, [UR6+0x34820], UR4 ;  /* 0x03482004063f25b2 */ /* 0x0002e20008000100 */
[----:B------:R-:W-:Y:S06]  /*02b0*/  @P1 BRA `(.L_x_2) ;  /* 0x0000000000481947 */ /* 0x000fec0003800000 */
[----:B-1----:R-:W1:Y:S01]  /*02c0*/  S2UR UR5, SR_CgaCtaId ;  /* 0x00000000000579c3 */ /* 0x002e620000008800 */
[----:B------:R-:W-:Y:S01]  /*02d0*/  UMOV UR4, 0x400 ;  /* 0x0000040000047882 */ /* 0x000fe20000000000 */
[----:B------:R-:W-:Y:S01]  /*02e0*/  UMOV UR6, 0x1 ;  /* 0x0000000100067882 */ /* 0x000fe20000000000 */
[----:B------:R-:W-:Y:S01]  /*02f0*/  UMOV UR9, 0x2 ;  /* 0x0000000200097882 */ /* 0x000fe20000000000 */
[----:B------:R-:W-:-:S04]  /*0300*/  UIADD3 UR6, -UR6, 0x100000, URZ ;  /* 0x0010000006067890 */ /* 0x000fc8000fffe13f */
[----:B------:R-:W-:Y:S02]  /*0310*/  USHF.L.U32 UR7, UR6, 0xb, URZ ;  /* 0x0000000b06077899 */ /* 0x000fe4000800063f */
[----:B------:R-:W-:Y:S01]  /*0320*/  USHF.L.U32 UR6, UR6, 0x1, URZ ;  /* 0x0000000106067899 */ /* 0x000fe2000800063f */
[----:B------:R-:W-:Y:S01]  /*0330*/  ELECT P0, URZ, PT ;  /* 0x00000000003f782f */ /* 0x000fe20003800000 */
[----:B-1----:R-:W-:Y:S02]  /*0340*/  ULEA UR8, UR5, UR4, 0x18 ;  /* 0x0000000405087291 */ /* 0x002fe4000f8ec03f */
[----:B------:R-:W-:-:S04]  /*0350*/  UIADD3 UR4, -UR9, 0x100000, URZ ;  /* 0x0010000009047890 */ /* 0x000fc8000fffe13f */
[----:B------:R-:W-:Y:S02]  /*0360*/  USHF.L.U32 UR5, UR4, 0xb, URZ ;  /* 0x0000000b04057899 */ /* 0x000fe4000800063f */
[----:B------:R-:W-:Y:S01]  /*0370*/  USHF.L.U32 UR4, UR4, 0x1, URZ ;  /* 0x0000000104047899 */ /* 0x000fe2000800063f */
[----:B------:R-:W1:Y:S03]  /*0380*/  FENCE.VIEW.ASYNC.S ;  /* 0x00000000000073c6 */ /* 0x000e660000000000 */
[----:B-1----:R4:W1:Y:S08]  /*0390*/  SYNCS.EXCH.64 URZ, [UR8+0x34830], UR6 ;  /* 0x03483006083f75b2 */ /* 0x0028700008000100 */
[----:B------:R4:W1:Y:S01]  /*03a0*/  SYNCS.EXCH.64 URZ, [UR8+0x34840], UR4 ;  /* 0x03484004083f75b2 */ /* 0x0008620008000100 */
[----:B------:R4:W1:Y:S01]  /*03b0*/  SYNCS.EXCH.64 URZ, [UR8+0x34838], UR6 ;  /* 0x03483806083f75b2 */ /* 0x0008620008000100 */
[----:B------:R4:W1:Y:S02]  /*03c0*/  SYNCS.EXCH.64 URZ, [UR8+0x34848], UR4 ;  /* 0x03484804083f75b2 */ /* 0x0008640008000100 */
[----:B----4-:R-:W-:Y:S01]  /*03d0*/  NOP ;  /* 0x0000000000007918 */ /* 0x010fe20000000000 */
.L_x_2:
[----:B------:R-:W4:Y:S01]  /*03e0*/  SHFL.IDX PT, R2, R0, RZ, 0x1f ;  /* 0x00001fff00027589 */ /* 0x000f2200000e0000 */
[----:B------:R-:W-:Y:S01]  /*03f0*/  NOP ;  /* 0x0000000000007918 */ /* 0x000fe20000000000 */
[----:B----4-:R-:W-:-:S13]  /*0400*/  ISETP.NE.AND P0, PT, R2, RZ, PT ;  /* 0x000000ff0200720c */ /* 0x010fda0003f05270 */
[----:B------:R-:W-:Y:S05]  /*0410*/  @P0 BRA `(.L_x_3) ;  /* 0x0000000000480947 */ /* 0x000fea0003800000 */
[----:B-1----:R-:W1:Y:S01]  /*0420*/  S2UR UR5, SR_CgaCtaId ;  /* 0x00000000000579c3 */ /* 0x002e620000008800 */
[----:B------:R-:W-:Y:S01]  /*0430*/  UMOV UR4, 0x400 ;  /* 0x0000040000047882 */ /* 0x000fe20000000000 */
[----:B------:R-:W-:Y:S01]  /*0440*/  UMOV UR6, 0x1 ;  /* 0x0000000100067882 */ /* 0x000fe20000000000 */
[----:B------:R-:W-:Y:S01]  /*0450*/  UMOV UR7, 0x2 ;  /* 0x0000000200077882 */ /* 0x000fe20000000000 */
[----:B------:R-:W-:Y:S01]  /*0460*/  ELECT P0, URZ, PT ;  /* 0x00000000003f782f */ /* 0x000fe20003800000 */
[----:B-1----:R-:W-:Y:S02]  /*0470*/  ULEA UR8, UR5, UR4, 0x18 ;  /* 0x0000000405087291 */ /* 0x002fe4000f8ec03f */
[----:B------:R-:W-:-:S04]  /*0480*/  UIADD3 UR4, -UR6, 0x100000, URZ ;  /* 0x0010000006047890 */ /* 0x000fc8000fffe13f */
[----:B------:R-:W-:Y:S02]  /*0490*/  USHF.L.U32 UR5, UR4, 0xb, URZ ;  /* 0x0000000b04057899 */ /* 0x000fe4000800063f */
[----:B------:R-:W-:Y:S02]  /*04a0*/  USHF.L.U32 UR4, UR4, 0x1, URZ ;  /* 0x0000000104047899 */ /* 0x000fe4000800063f */
        /* <DEDUP_REMOVED lines=9> */
.L_x_3:
[----:B------:R-:W4:Y:S01]  /*0540*/  SHFL.IDX PT, R2, R0, RZ, 0x1f ;  /* 0x00001fff00027589 */ /* 0x000f2200000e0000 */
[----:B------:R-:W-:Y:S01]  /*0550*/  NOP ;  /* 0x0000000000007918 */ /* 0x000fe20000000000 */
[----:B----4-:R-:W-:-:S13]  /*0560*/  ISETP.NE.AND P0, PT, R2, RZ, PT ;  /* 0x000000ff0200720c */ /* 0x010fda0003f05270 */
[----:B------:R-:W-:Y:S05]  /*0570*/  @P0 BRA `(.L_x_4) ;  /* 0x0000000000380947 */ /* 0x000fea0003800000 */
[----:B-1----:R-:W1:Y:S01]  /*0580*/  S2UR UR5, SR_CgaCtaId ;  /* 0x00000000000579c3 */ /* 0x002e620000008800 */
[----:B------:R-:W-:Y:S01]  /*0590*/  UMOV UR4, 0x400 ;  /* 0x0000040000047882 */ /* 0x000fe20000000000 */
[----:B------:R-:W-:Y:S01]  /*05a0*/  UMOV UR7, 0x1 ;  /* 0x0000000100077882 */ /* 0x000fe20000000000 */
[----:B------:R-:W-:Y:S01]  /*05b0*/  ELECT P0, URZ, PT ;  /* 0x00000000003f782f */ /* 0x000fe20003800000 */
[----:B-1----:R-:W-:Y:S02]  /*05c0*/  ULEA UR6, UR5, UR4, 0x18 ;  /* 0x0000000405067291 */ /* 0x002fe4000f8ec03f */
[----:B------:R-:W-:-:S04]  /*05d0*/  UIADD3 UR4, -UR7, 0x100000, URZ ;  /* 0x0010000007047890 */ /* 0x000fc8000fffe13f */
[----:B------:R-:W-:Y:S02]  /*05e0*/  USHF.L.U32 UR5, UR4, 0xb, URZ ;  /* 0x0000000b04057899 */ /* 0x000fe4000800063f */
[----:B------:R-:W-:Y:S01]  /*05f0*/  USHF.L.U32 UR4, UR4, 0x1, URZ ;  /* 0x0000000104047899 */ /* 0x000fe2000800063f */
[----:B------:R-:W1:Y:S11]  /*0600*/  FENCE.VIEW.ASYNC.S ;  /* 0x00000000000073c6 */ /* 0x000e760000000000 */
[----:B-1----:R4:W1:Y:S01]  /*0610*/  SYNCS.EXCH.64 URZ, [UR6+0x34870], UR4 ;  /* 0x03487004063f75b2 */ /* 0x0028620008000100 */
[----:B------:R4:W1:Y:S01]  /*0620*/  SYNCS.EXCH.64 URZ, [UR6+0x34880], UR4 ;  /* 0x03488004063f75b2 */ /* 0x0008620008000100 */
[----:B------:R4:W1:Y:S01]  /*0630*/  SYNCS.EXCH.64 URZ, [UR6+0x34878], UR4 ;  /* 0x03487804063f75b2 */ /* 0x0008620008000100 */
[----:B------:R4:W1:Y:S02]  /*0640*/  SYNCS.EXCH.64 URZ, [UR6+0x34888], UR4 ;  /* 0x03488804063f75b2 */ /* 0x0008640008000100 */
[----:B----4-:R-:W-:Y:S01]  /*0650*/  NOP ;  /* 0x0000000000007918 */ /* 0x010fe20000000000 */
.L_x_4:
        /* <DEDUP_REMOVED lines=22> */
.L_x_5:
        /* <DEDUP_REMOVED lines=22> */
.L_x_6:
[----:B-1----:R-:W-:Y:S01]  /*0920*/  UMOV UR4, 0x1 ;  /* 0x0000000100047882 */ /* 0x002fe20000000000 */
[----:B------:R-:W-:Y:S01]  /*0930*/  PLOP3.LUT P0, PT, PT, PT, UP0, 0x80, 0x0 ;  /* 0x000000000000781c */ /* 0x000fe20003f0f008 */
[----:B------:R-:W-:Y:S01]  /*0940*/  USEL UR4, UR4, 0x2, !UP0 ;  /* 0x0000000204047887 */ /* 0x000fe2000c000000 */
[----:B------:R-:W-:-:S05]  /*0950*/  NOP ;  /* 0x0000000000007918 */ /* 0x000fca0000000000 */
[----:B------:R-:W-:-:S05]  /*0960*/  IMAD.U32 R2, RZ, RZ, UR4 ;  /* 0x00000004ff027e24 */ /* 0x000fca000f8e00ff */
[----:B------:R1:W-:Y:S01]  /*0970*/  STL [R1+0x1c], R2 ;  /* 0x00001c0201007387 */ /* 0x0003e20000100800 */
[----:B--23--:R-:W-:Y:S06]  /*0980*/  BAR.SYNC.DEFER_BLOCKING 0x0 ;  /* 0x0000000000007b1d */ /* 0x00cfec0000010000 */
[----:B------:R-:W-:Y:S05]  /*0990*/  @!P0 BRA `(.L_x_7) ;  /* 0x000000d000288947 */ /* 0x000fea0003800000 */
.L_x_8:
[----:B------:R-:W-:-:S08]  /*09a0*/  NOP ;  /* 0x0000000000007918 */ /* 0x000fd00000000000 */
[----:B------:R-:W2:Y:S02]  /*09b0*/  USETMAXREG.TRY_ALLOC.CTAPOOL UP0, 0xf0 ;  /* 0x000000f0000079c8 */ /* 0x000ea40008000600 */
[----:B--2---:R-:W-:-:S13]  /*09c0*/  PLOP3.LUT P0, PT, PT, PT, UP0, 0x80, 0x0 ;  /* 0x000000000000781c */ /* 0x004fda0003f0f008 */
[----:B------:R-:W-:Y:S05]  /*09d0*/  @!P0 BRA `(.L_x_8) ;  /* 0xfffffffc00f08947 */ /* 0x000fea000383ffff */
[----:B------:R-:W-:Y:S01]  /*09e0*/  LOP3.LUT R0, R3, 0xffffff80, RZ, 0xc0, !PT ;  /* 0xffffff8003007812 */ /* 0x000fe200078ec0ff */
[----:B------:R-:W2:Y:S08]  /*09f0*/  S2UR UR7, SR_CTAID.X ;  /* 0x00000000000779c3 */ /* 0x000eb00000002500 */
[----:B------:R-:W-:Y:S06]  /*0a00*/  BAR.ARV 0x8, 0x120 ;  /* 0x0204800000007b1d */ /* 0x000fec0000002000 */
[----:B------:R-:W-:-:S02]  /*0a10*/  ISETP.NE.AND P0, PT, R0, 0x80, PT ;  /* 0x000000800000780c */ /* 0x000fc40003f05270 */
[----:B------:R-:W2:Y:S11]  /*0a20*/  LDC R0, c[0x0][0xda4] ;  /* 0x00036900ff007b82 */ /* 0x000eb60000000800 */
[----:B------:R-:W-:Y:S06]  /*0a30*/  @!P0 BAR.ARV 0x9, 0x100 ;  /* 0x0244000000008b1d */ /* 0x000fec0000002000 */
[----:B--2---:R-:W-:-:S13]  /*0a40*/  ISETP.LE.AND P0, PT, R0, UR7, PT ;  /* 0x0000000700007c0c */ /* 0x004fda000bf03270 */
[----:B------:R-:W-:Y:S05]  /*0a50*/  @P0 EXIT ;  /* 0x000000000000094d */ /* 0x000fea0003800000 */
[----:B-1----:R-:W2:Y:S01]  /*0a60*/  LDL R2, [R1+0x1c] ;  /* 0x00001c0001027983 */ /* 0x002ea20000100800 */
[----:B------:R-:W-:Y:S01]  /*0a70*/  VIADD R0, R3, 0xffffff80 ;  /* 0xffffff8003007836 */ /* 0x000fe20000000000 */
[----:B------:R-:W1:Y:S01]  /*0a80*/  S2UR UR4, SR_CgaCtaId ;  /* 0x00000000000479c3 */ /* 0x000e620000008800 */
[----:B------:R-:W-:Y:S01]  /*0a90*/  UMOV UR39, 0x400 ;  /* 0x0000040000277882 */ /* 0x000fe20000000000 */
[----:B------:R-:W-:Y:S01]  /*0aa0*/  IMAD.MOV.U32 R225, RZ, RZ, -0x2 ;  /* 0xfffffffeffe17424 */ /* 0x000fe200078e00ff */
[----:B------:R-:W-:Y:S01]  /*0ab0*/  UMOV UR38, URZ ;  /* 0x0000003f00267c82 */ /* 0x000fe20008000000 */
[----:B------:R-:W-:Y:S01]  /*0ac0*/  SHF.R.S32.HI R3, RZ, 0x1f, R0 ;  /* 0x0000001fff037819 */ /* 0x000fe20000011400 */
[----:B------:R-:W-:-:S03]  /*0ad0*/  IMAD.U32 R19, RZ, RZ, UR7 ;  /* 0x00000007ff137e24 */ /* 0x000fc6000f8e00ff */
[CC--:B------:R-:W-:Y:S01]  /*0ae0*/  LEA.HI R5, R3.reuse, R0.reuse, RZ, 0x7 ;  /* 0x0000000003057211 */ /* 0x0c0fe200078f38ff */
[----:B------:R-:W3:Y:S01]  /*0af0*/  S2UR UR6, SR_SWINHI ;  /* 0x00000000000679c3 */ /* 0x000ee20000002f00 */
[-C--:B------:R-:W-:Y:S02]  /*0b00*/  LEA.HI R6, R3, R0.reuse, RZ, 0x4 ;  /* 0x0000000003067211 */ /* 0x080fe400078f20ff */
[----:B------:R-:W-:Y:S02]  /*0b10*/  LOP3.LUT R23, R5, 0xffffff80, RZ, 0xc0, !PT ;  /* 0xffffff8005177812 */ /* 0x000fe400078ec0ff */
[----:B------:R-:W-:Y:S02]  /*0b20*/  SHF.R.S32.HI R7, RZ, 0x4, R6 ;  /* 0x00000004ff077819 */ /* 0x000fe40000011406 */
[----:B------:R-:W-:Y:S02]  /*0b30*/  IADD3 R23, R0, -R23, RZ ;  /* 0x8000001700177210 */ /* 0x000fe40007ffe0ff */
[----:B------:R-:W-:-:S02]  /*0b40*/  LEA.HI R223, R3, R0, RZ, 0x5 ;  /* 0x0000000003df7211 */ /* 0x000fc400078f28ff */
[C---:B------:R-:W-:Y:S02]  /*0b50*/  LEA.HI R8, R6.reuse, R7, RZ, 0x1 ;  /* 0x0000000706087211 */ /* 0x040fe400078f08ff */
[----:B------:R-:W-:Y:S02]  /*0b60*/  LOP3.LUT R3, R6, 0x3fffff0, RZ, 0xc0, !PT ;  /* 0x03fffff006037812 */ /* 0x000fe400078ec0ff */
[----:B------:R-:W-:Y:S01]  /*0b70*/  LOP3.LUT R8, R8, 0x1ffffffe, RZ, 0xc0, !PT ;  /* 0x1ffffffe08087812 */ /* 0x000fe200078ec0ff */
[----:B-1----:R-:W-:Y:S01]  /*0b80*/  ULEA UR39, UR4, UR39, 0x18 ;  /* 0x0000002704277291 */ /* 0x002fe2000f8ec03f */
[----:B------:R-:W-:Y:S01]  /*0b90*/  SHF.R.S32.HI R223, RZ, 0x5, R223 ;  /* 0x00000005ffdf7819 */ /* 0x000fe200000114df */
[----:B------:R-:W-:Y:S01]  /*0ba0*/  IMAD.IADD R0, R0, 0x1, -R3 ;  /* 0x0000000100007824 */ /* 0x000fe200078e0a03 */
[----:B------:R-:W-:Y:S01]  /*0bb0*/  SHF.R.S32.HI R222, RZ, 0x7, R5 ;  /* 0x00000007ffde7819 */ /* 0x000fe20000011405 */
[----:B------:R-:W-:Y:S02]  /*0bc0*/  IMAD.IADD R8, R7, 0x1, -R8 ;  /* 0x0000000107087824 */ /* 0x000fe400078e0a08 */
[----:B------:R-:W-:Y:S01]  /*0bd0*/  IMAD R3, R223, 0x10, R0 ;  /* 0x00000010df037824 */ /* 0x000fe200078e0200 */
[----:B------:R-:W-:Y:S01]  /*0be0*/  LEA.HI R5, R5, R222, RZ, 0x1 ;  /* 0x000000de05057211 */ /* 0x000fe200078f08ff */
[----:B------:R-:W-:Y:S01]  /*0bf0*/  UMOV UR4, UR39 ;  /* 0x0000002700047c82 */ /* 0x000fe20008000000 */
[----:B---3--:R-:W-:Y:S01]  /*0c00*/  UMOV UR5, UR6 ;  /* 0x0000000600057c82 */ /* 0x008fe20008000000 */
[----:B------:R-:W-:Y:S01]  /*0c10*/  MOV R16, UR4 ;  /* 0x0000000400107c02 */ /* 0x000fe20008000f00 */
[----:B------:R-:W-:Y:S01]  /*0c20*/  IMAD.U32 R17, RZ, RZ, UR5 ;  /* 0x00000005ff117e24 */ /* 0x000fe2000f8e00ff */
[----:B------:R-:W-:Y:S01]  /*0c30*/  LOP3.LUT R5, R5, 0x3fffffe, RZ, 0xc0, !PT ;  /* 0x03fffffe05057812 */ /* 0x000fe200078ec0ff */
[----:B------:R-:W-:Y:S01]  /*0c40*/  UMOV UR5, URZ ;  /* 0x0000003f00057c82 */ /* 0x000fe20008000000 */
[----:B------:R-:W-:-:S02]  /*0c50*/  LEA R3, R3, R8, 0x3 ;  /* 0x0000000803037211 */ /* 0x000fc400078e18ff */
[----:B------:R-:W-:Y:S02]  /*0c60*/  IADD3 R5, R222, -R5, RZ ;  /* 0x80000005de057210 */ /* 0x000fe40007ffe0ff */
[----:B------:R-:W-:Y:S01]  /*0c70*/  MOV R22, UR5 ;  /* 0x0000000500167c02 */ /* 0x000fe20008000f00 */
[----:B------:R-:W-:-:S04]  /*0c80*/  IMAD.SHL.U32 R3, R3, 0x8, RZ ;  /* 0x0000000803037824 */ /* 0x000fc800078e00ff */
[----:B------:R-:W-:Y:S01]  /*0c90*/  IMAD.WIDE R16, R3, 0x2, R16 ;  /* 0x0000000203107825 */ /* 0x000fe200078e0210 */
[----:B--2---:R-:W-:Y:S02]  /*0ca0*/  R2UR UR8, R2 ;  /* 0x00000000020872ca */ /* 0x004fe400000e0000 */
[----:B------:R-:W-:-:S04]  /*0cb0*/  SHF.R.S32.HI R2, RZ, 0x1f, R23 ;  /* 0x0000001fff027819 */ /* 0x000fc80000011417 */
[CC--:B------:R-:W-:Y:S02]  /*0cc0*/  LEA.HI R4, R2.reuse, R23.reuse, RZ, 0x2 ;  /* 0x0000001702047211 */ /* 0x0c0fe400078f10ff */
[----:B------:R-:W-:Y:S02]  /*0cd0*/  LEA.HI R2, R2, R23, RZ, 0x5 ;  /* 0x0000001702027211 */ /* 0x000fe400078f28ff */
[--C-:B------:R-:W-:Y:S02]  /*0ce0*/  SHF.R.S32.HI R6, RZ, 0x2, R4.reuse ;  /* 0x00000002ff067819 */ /* 0x100fe40000011404 */
[----:B------:R-:W-:Y:S01]  /*0cf0*/  SHF.R.S32.HI R9, RZ, 0x1f, R4 ;  /* 0x0000001fff097819 */ /* 0x000fe20000011404 */
[----:B------:R-:W-:Y:S01]  /*0d00*/  ULOP3.LUT UR4, UR8, 0x1, URZ, 0xfc, !UPT ;  /* 0x0000000108047892 */ /* 0x000fe2000f8efc3f */
[----:B------:R-:W-:Y:S02]  /*0d10*/  SHF.R.S32.HI R2, RZ, 0x5, R2 ;  /* 0x00000005ff027819 */ /* 0x000fe40000011402 */
[----:B------:R-:W-:-:S02]  /*0d20*/  LEA.HI R9, R9, R6, RZ, 0x3 ;  /* 0x0000000609097211 */ /* 0x000fc400078f18ff */
[----:B------:R-:W-:Y:S01]  /*0d30*/  LOP3.LUT R4, R4, 0x7ffffffc, RZ, 0xc0, !PT ;  /* 0x7ffffffc04047812 */ /* 0x000fe200078ec0ff */
[----:B------:R-:W-:Y:S01]  /*0d40*/  IMAD.U32 R226, RZ, RZ, UR4 ;  /* 0x00000004ffe27e24 */ /* 0x000fe2000f8e00ff */
[----:B------:R-:W-:Y:S01]  /*0d50*/  LOP3.LUT R9, R9, 0xfffffff8, RZ, 0xc0, !PT ;  /* 0xfffffff809097812 */ /* 0x000fe200078ec0ff */
[----:B------:R-:W-:Y:S02]  /*0d60*/  UMOV UR4, URZ ;  /* 0x0000003f00047c82 */ /* 0x000fe40008000000 */
[----:B------:R-:W-:Y:S02]  /*0d70*/  IMAD.IADD R4, R23, 0x1, -R4 ;  /* 0x0000000117047824 */ /* 0x000fe400078e0a04 */
[----:B------:R-:W-:Y:S02]  /*0d80*/  IMAD.IADD R9, R6, 0x1, -R9 ;  /* 0x0000000106097824 */ /* 0x000fe400078e0a09 */
[----:B------:R-:W-:Y:S02]  /*0d90*/  IMAD R225, R4, R225, 0xb0 ;  /* 0x000000b004e17424 */ /* 0x000fe400078e02e1 */
[----:B------:R-:W-:-:S04]  /*0da0*/  IMAD R2, R2, 0x10, R9 ;  /* 0x0000001002027824 */ /* 0x000fc800078e0209 */
[----:B------:R-:W-:Y:S02]  /*0db0*/  IMAD R224, R5, 0x40, R2 ;  /* 0x0000004005e07824 */ /* 0x000fe400078e0202 */
[----:B------:R-:W-:-:S07]  /*0dc0*/  IMAD.U32 R2, RZ, RZ, UR4 ;  /* 0x00000004ff027e24 */ /* 0x000fce000f8e00ff */
.L_x_31:
[----:B------:R-:W1:Y:S01]  /*0dd0*/  SHFL.IDX PT, R0, R222, RZ, 0x1f ;  /* 0x00001fffde007589 */ /* 0x000e6200000e0000 */
[----:B------:R-:W-:Y:S01]  /*0de0*/  ULDC.64 UR6, c[0x0][0x3f8] ;  /* 0x0000fe0000067ab9 */ /* 0x000fe20000000a00 */
[----:B------:R-:W-:Y:S01]  /*0df0*/  ULDC UR4, c[0x0][0xda8] ;  /* 0x00036a0000047ab9 */ /* 0x000fe20000000800 */
[----:B------:R-:W-:Y:S01]  /*0e00*/  UISETP.NE.U32.AND UP0, UPT, UR6, URZ, UPT ;  /* 0x0000003f0600728c */ /* 0x000fe2000bf05070 */
[----:B------:R-:W-:Y:S01]  /*0e10*/  R2UR UR12, R19 ;  /* 0x00000000130c72ca */ /* 0x000fe200000e0000 */
[----:B------:R-:W-:Y:S02]  /*0e20*/  UISETP.NE.AND UP1, UPT, UR4, 0x1, UPT ;  /* 0x000000010400788c */ /* 0x000fe4000bf25270 */
[----:B------:R-:W-:Y:S01]  /*0e30*/  UISETP.NE.AND.EX UP0, UPT, UR7, URZ, UPT, UP0 ;  /* 0x0000003f0700728c */ /* 0x000fe2000bf05300 */
[----:B------:R-:W-:Y:S01]  /*0e40*/  ULDC UR4, c[0x0][0xdb4] ;  /* 0x00036d0000047ab9 */ /* 0x000fe20000000800 */
[----:B------:R-:W-:Y:S01]  /*0e50*/  ULDC UR37, c[0x0][0x404] ;  /* 0x0001010000257ab9 */ /* 0x000fe20000000800 */
[----:B------:R-:W-:-:S02]  /*0e60*/  UISETP.NE.AND UP2, UPT, UR4, 0x1, UPT ;  /* 0x000000010400788c */ /* 0x000fc4000bf45270 */
[----:B------:R-:W-:Y:S02]  /*0e70*/  UIADD3 UR11, UR39, 0x16400, URZ ;  /* 0x00016400270b7890 */ /* 0x000fe4000fffe03f */
[----:B------:R-:W-:Y:S01]  /*0e80*/  USEL UR37, UR37, 0x1, UP0 ;  /* 0x0000000125257887 */ /* 0x000fe20008000000 */
[----:B------:R-:W-:Y:S01]  /*0e90*/  ULDC UR9, c[0x0][0x2e0] ;  /* 0x0000b80000097ab9 */ /* 0x000fe20000000800 */
[----:B------:R-:W-:Y:S01]  /*0ea0*/  ULOP3.LUT UP0, URZ, UR11, 0x9f, URZ, 0xc0, !UPT ;  /* 0x0000009f0b3f7892 */ /* 0x000fe2000f80c03f */
[----:B------:R-:W-:Y:S01]  /*0eb0*/  @UP1 ULDC UR6, c[0x0][0xdac] ;  /* 0x00036b0000061ab9 */ /* 0x000fe20000000800 */
[----:B------:R-:W-:Y:S02]  /*0ec0*/  UIMAD UR37, UR37, UR9, URZ ;  /* 0x00000009252572a4 */ /* 0x000fe4000f8e023f */
[----:B------:R-:W-:Y:S01]  /*0ed0*/  UIMAD.WIDE.U32 UR6, UR12, UR6, URZ ;  /* 0x000000060c0672a5 */ /* 0x000fe2000f8e003f */
[----:B-1----:R-:W-:Y:S01]  /*0ee0*/  R2UR UR14, R0 ;  /* 0x00000000000e72ca */ /* 0x002fe200000e0000 */
[----:B------:R-:W-:Y:S01]  /*0ef0*/  @UP1 ULDC UR10, c[0x0][0xdb0] ;  /* 0x00036c00000a1ab9 */ /* 0x000fe20000000800 */
[----:B------:R-:W-:Y:S01]  /*0f00*/  PLOP3.LUT P0, PT, PT, PT, UP0, 0x80, 0x0 ;  /* 0x000000000000781c */ /* 0x000fe20003f0f008 */
[----:B------:R-:W-:Y:S01]  /*0f10*/  UMOV UR13, UR12 ;  /* 0x0000000c000d7c82 */ /* 0x000fe20008000000 */
[----:B------:R-:W-:-:S06]  /*0f20*/  @UP1 USHF.R.U32.HI UR13, URZ, UR10, UR7 ;  /* 0x0000000a3f0d1299 */ /* 0x000fcc0008011607 */
[----:B------:R-:W-:Y:S01]  /*0f30*/  IMAD.U32 R221, RZ, RZ, UR13 ;  /* 0x0000000dffdd7e24 */ /* 0x000fe2000f8e00ff */
[----:B------:R-:W-:Y:S02]  /*0f40*/  UMOV UR36, UR13 ;  /* 0x0000000d00247c82 */ /* 0x000fe40008000000 */
[----:B------:R-:W-:Y:S02]  /*0f50*/  ULEA.HI UR4, UR14, UR14, URZ, 0x1 ;  /* 0x0000000e0e047291 */ /* 0x000fe4000f8f083f */
[----:B------:R-:W-:Y:S02]  /*0f60*/  IMAD.U32 R18, RZ, RZ, UR14 ;  /* 0x0000000eff127e24 */ /* 0x000fe4000f8e00ff */
[----:B------:R-:W-:-:S03]  /*0f70*/  ULOP3.LUT UR8, UR4, 0x1e, URZ, 0xc0, !UPT ;  /* 0x0000001e04087892 */ /* 0x000fc6000f8ec03f */
[----:B------:R-:W-:Y:S01]  /*0f80*/  @UP2 ULDC.64 UR4, c[0x0][0xdb8] ;  /* 0x00036e0000042ab9 */ /* 0x000fe20000000a00 */
[----:B------:R-:W-:Y:S02]  /*0f90*/  UIADD3 UR9, UR14, -UR8, URZ ;  /* 0x800000080e097290 */ /* 0x000fe4000fffe03f */
[----:B------:R-:W-:Y:S02]  /*0fa0*/  UIADD3 UR8, UR37, 0xaf, URZ ;  /* 0x000000af25087890 */ /* 0x000fe4000fffe03f */
[----:B------:R-:W-:Y:S02]  /*0fb0*/  ULEA UR10, UR9, UR11, 0xd ;  /* 0x0000000b090a7291 */ /* 0x000fe4000f8e683f */
[----:B------:R-:W-:Y:S02]  /*0fc0*/  UIMAD.WIDE UR8, UR8, 0x2e8ba2e9, URZ ;  /* 0x2e8ba2e9080878a5 */ /* 0x000fe4000f8e023f */
[----:B------:R-:W-:Y:S02]  /*0fd0*/  UIMAD.WIDE.U32 UR6, UR13, UR4, URZ ;  /* 0x000000040d0672a5 */ /* 0x000fe4000f8e003f */
[----:B------:R-:W-:-:S02]  /*0fe0*/  USHF.R.U32.HI UR10, URZ, 0x4, UR10 ;  /* 0x000000043f0a7899 */ /* 0x000fc4000801160a */
[----:B------:R-:W-:Y:S01]  /*0ff0*/  USHF.R.U32.HI UR61, URZ, 0x1f, UR9 ;  /* 0x0000001f3f3d7899 */ /* 0x000fe20008011609 */
[----:B------:R-:W-:Y:S01]  /*1000*/  UMOV UR4, UR12 ;  /* 0x0000000c00047c82 */ /* 0x000fe20008000000 */
[----:B------:R-:W-:Y:S01]  /*1010*/  ULOP3.LUT UR40, UR10, 0x3fff, URZ, 0xc0, !UPT ;  /* 0x00003fff0a287892 */ /* 0x000fe2000f8ec03f */
[----:B------:R-:W-:Y:S01]  /*1020*/  MOV R220, UR4 ;  /* 0x0000000400dc7c02 */ /* 0x000fe20008000f00 */
[----:B------:R-:W-:Y:S02]  /*1030*/  @UP2 USHF.R.U32.HI UR36, URZ, UR5, UR7 ;  /* 0x000000053f242299 */ /* 0x000fe40008011607 */
[----:B------:R-:W-:Y:S01]  /*1040*/  ULEA.HI.SX32 UR61, UR9, UR61, 0x1b ;  /* 0x0000003d093d7291 */ /* 0x000fe2000f8fda3f */
[----:B--2---:R-:W-:Y:S11]  /*1050*/  @!P0 BRA `(.L_x_9) ;  /* 0x0000000000408947 */ /* 0x004ff60003800000 */
[----:B------:R-:W-:Y:S01]  /*1060*/  MOV R0, 0x0 ;  /* 0x0000000000007802 */ /* 0x000fe20000000f00 */
[----:B------:R-:W-:Y:S01]  /*1070*/  ULDC.64 UR4, c[0x4][0xa0] ;  /* 0x0100280000047ab9 */ /* 0x000fe20000000a00 */
[----:B------:R-:W-:Y:S01]  /*1080*/  ULDC.64 UR6, c[0x4][0x40] ;  /* 0x0100100000067ab9 */ /* 0x000fe20000000a00 */
[----:B------:R-:W-:Y:S01]  /*1090*/  IMAD.U32 R4, RZ, RZ, UR4 ;  /* 0x00000004ff047e24 */ /* 0x000fe2000f8e00ff */
[----:B------:R1:W2:Y:S01]  /*10a0*/  LDC.64 R14, c[0x4][R0] ;  /* 0x01000000000e7b82 */ /* 0x0002a20000000a00 */
[----:B------:R-:W-:Y:S01]  /*10b0*/  IMAD.U32 R5, RZ, RZ, UR5 ;  /* 0x00000005ff057e24 */ /* 0x000fe2000f8e00ff */
[----:B------:R-:W-:Y:S01]  /*10c0*/  ULDC.64 UR4, c[0x4][0xa8] ;  /* 0x01002a0000047ab9 */ /* 0x000fe20000000a00 */
[----:B------:R-:W-:Y:S01]  /*10d0*/  IMAD.U32 R10, RZ, RZ, UR6 ;  /* 0x00000006ff0a7e24 */ /* 0x000fe2000f8e00ff */
[----:B------:R-:W-:Y:S01]  /*10e0*/  MOV R7, UR5 ;  /* 0x0000000500077c02 */ /* 0x000fe20008000f00 */
[----:B------:R-:W-:Y:S01]  /*10f0*/  IMAD.U32 R6, RZ, RZ, UR4 ;  /* 0x00000004ff067e24 */ /* 0x000fe2000f8e00ff */
[----:B------:R-:W-:Y:S01]  /*1100*/  MOV R12, 0x1 ;  /* 0x00000001000c7802 */ /* 0x000fe20000000f00 */
[----:B------:R-:W-:-:S02]  /*1110*/  IMAD.U32 R11, RZ, RZ, UR7 ;  /* 0x00000007ff0b7e24 */ /* 0x000fc4000f8e00ff */
[----:B------:R-:W-:Y:S02]  /*1120*/  IMAD.MOV.U32 R8, RZ, RZ, 0x70 ;  /* 0x00000070ff087424 */ /* 0x000fe400078e00ff */
[----:B-1----:R-:W-:-:S07]  /*1130*/  IMAD.MOV.U32 R13, RZ, RZ, RZ ;  /* 0x000000ffff0d7224 */ /* 0x002fce00078e00ff */
[----:B------:R-:W-:-:S07]  /*1140*/  LEPC R20, `(.L_x_9) ;  /* 0x000000001014794e */ /* 0x000fce0000000000 */
[----:B--2---:R-:W-:Y:S05]  /*1150*/  CALL.ABS.NOINC R14 ;  /* 0x000000000e007343 */ /* 0x004fea0003c00000 */
.L_x_9:
[----:B------:R-:W-:Y:S02]  /*1160*/  R2UR UR4, R22 ;  /* 0x00000000160472ca */ /* 0x000fe400000e0000 */
[----:B------:R-:W-:-:S11]  /*1170*/  R2UR UR5, R226 ;  /* 0x00000000e20572ca */ /* 0x000fd600000e0000 */
[----:B------:R-:W-:Y:S02]  /*1180*/  ULOP3.LUT UR4, UR4, 0x1, URZ, 0xc0, !UPT ;  /* 0x0000000104047892 */ /* 0x000fe4000f8ec03f */
[----:B------:R-:W-:-:S04]  /*1190*/  IMAD.U32 R3, RZ, RZ, UR5 ;  /* 0x00000005ff037e24 */ /* 0x000fc8000f8e00ff */
[----:B------:R-:W-:Y:S01]  /*11a0*/  IMAD.U32 R0, RZ, RZ, UR4 ;  /* 0x00000004ff007e24 */ /* 0x000fe2000f8e00ff */
[----:B------:R-:W-:-:S04]  /*11b0*/  ISETP.NE.AND P0, PT, R3, 0x3, PT ;  /* 0x000000030300780c */ /* 0x000fc80003f05270 */
[----:B------:R-:W-:-:S04]  /*11c0*/  SHF.L.U32 R0, R0, 0x1f, RZ ;  /* 0x0000001f00007819 */ /* 0x000fc800000006ff */
[----:B------:R-:W1:Y:S02]  /*11d0*/  SYNCS.PHASECHK.TRANS64.TRYWAIT P1, [UR39+0x34800], R0 ;  /* 0x03480000ff0075a7 */ /* 0x000e640008020167 */
[----:B-1----:R-:W-:Y:S05]  /*11e0*/  @!P1 BRA `(.L_x_10) ;  /* 0x000000f400dc9947 */ /* 0x002fea0003800000 */
.L_x_88:
[----:B------:R-:W-:Y:S05]  /*11f0*/  @!P0 BRA `(.L_x_11) ;  /* 0x0000000000048947 */ /* 0x000fea0003800000 */
[----:B------:R-:W-:Y:S01]  /*1200*/  BPT.TRAP 0x1 ;  /* 0x000000040000795c */ /* 0x000fe20000300000 */
.L_x_11:
[----:B------:R-:W-:Y:S02]  /*1210*/  R2UR UR4, R2 ;  /* 0x00000000020472ca */ /* 0x000fe400000e0000 */
[----:B-1----:R-:W-:-:S04]  /*1220*/  MOV R3, UR38 ;  /* 0x0000002600037c02 */ /* 0x002fc80008000f00 */
[----:B------:R-:W-:-:S07]  /*1230*/  LEA R3, R3, UR39, 0x3 ;  /* 0x0000002703037c11 */ /* 0x000fce000f8e18ff */
[----:B------:R-:W-:-:S05]  /*1240*/  IMAD.U32 R0, RZ, RZ, UR4 ;  /* 0x00000004ff007e24 */ /* 0x000fca000f8e00ff */
[----:B------:R-:W-:-:S04]  /*1250*/  SHF.L.U32 R0, R0, 0x1f, RZ ;  /* 0x0000001f00007819 */ /* 0x000fc800000006ff */
[----:B------:R1:W2:Y:S01]  /*1260*/  SYNCS.PHASECHK.TRANS64.TRYWAIT P2, [R3+URZ+0x34830], R0 ;  /* 0x03483000030075a7 */ /* 0x0002a2000804017f */
[----:B------:R-:W-:Y:S05]  /*1270*/  @!P0 BRA `(.L_x_12) ;  /* 0x0000000000048947 */ /* 0x000fea0003800000 */
[----:B------:R-:W-:Y:S01]  /*1280*/  BPT.TRAP 0x1 ;  /* 0x000000040000795c */ /* 0x000fe20000300000 */
.L_x_12:
[----:B------:R-:W3:Y:S01]  /*1290*/  S2R R4, SR_TID.X ;  /* 0x0000000000047919 */ /* 0x000ee20000002100 */
[----:B------:R-:W-:Y:S01]  /*12a0*/  IMAD.MOV.U32 R87, RZ, RZ, RZ ;  /* 0x000000ffff577224 */ /* 0x000fe200078e00ff */
[----:B---3--:R-:W-:-:S04]  /*12b0*/  LOP3.LUT R4, R4, 0x7f, RZ, 0xc0, !PT ;  /* 0x0000007f04047812 */ /* 0x008fc800078ec0ff */
[----:B------:R-:W-:Y:S01]  /*12c0*/  ISETP.NE.AND P1, PT, R4, RZ, PT ;  /* 0x000000ff0400720c */ /* 0x000fe20003f25270 */
[----:B--2---:R-:W-:-:S12]  /*12d0*/  @P2 BRA `(.L_x_13) ;  /* 0x0000000000082947 */ /* 0x004fd80003800000 */
[----:B------:R-:W2:Y:S02]  /*12e0*/  SYNCS.PHASECHK.TRANS64.TRYWAIT P2, [R3+URZ+0x34830], R0 ;  /* 0x03483000030075a7 */ /* 0x000ea4000804017f */
[----:B--2---:R-:W-:Y:S05]  /*12f0*/  @!P2 BRA `(.L_x_14) ;  /* 0x000000f400b0a947 */ /* 0x004fea0003800000 */
.L_x_13:
[----:B------:R-:W-:Y:S05]  /*1300*/  WARPSYNC.ALL ;  /* 0x0000000000007948 */ /* 0x000fea0003800000 */
[----:B------:R-:W-:Y:S01]  /*1310*/  UIADD3 UR4, UR39, 0x1e400, URZ ;  /* 0x0001e40027047890 */ /* 0x000fe2000fffe03f */
[----:B------:R-:W-:Y:S01]  /*1320*/  WARPGROUP.ARRIVE ;  /* 0x00000000000079c5 */ /* 0x000fe20000000000 */
[----:B------:R-:W-:Y:S01]  /*1330*/  ULOP3.LUT UR21, UR40, 0x10000, URZ, 0xfc, !UPT ;  /* 0x0001000028157892 */ /* 0x000fe2000f8efc3f */
[----:B------:R-:W-:Y:S01]  /*1340*/  IMAD.U32 R123, RZ, RZ, UR61 ;  /* 0x0000003dff7b7e24 */ /* 0x000fe2000f8e00ff */
[----:B------:R-:W-:Y:S01]  /*1350*/  USHF.R.U32.HI UR4, URZ, 0x4, UR4 ;  /* 0x000000043f047899 */ /* 0x000fe20008011604 */
[----:B------:R-:W-:Y:S01]  /*1360*/  P2R R121, PR, RZ, 0x1 ;  /* 0x00000001ff797803 */ /* 0x000fe20000000000 */
[----:B------:R-:W-:Y:S01]  /*1370*/  UMOV UR7, 0x40000040 ;  /* 0x4000004000077882 */ /* 0x000fe20000000000 */
[----:B------:R-:W-:Y:S01]  /*1380*/  UMOV UR11, 0x40000040 ;  /* 0x40000040000b7882 */ /* 0x000fe20000000000 */
[----:B------:R-:W-:Y:S01]  /*1390*/  ULOP3.LUT UR4, UR4, 0x3fff, URZ, 0xc0, !UPT ;  /* 0x00003fff04047892 */ /* 0x000fe2000f8ec03f */
[----:B-12---:R-:W-:Y:S01]  /*13a0*/  @!P1 VIADD R3, R3, 0x34840 ;  /* 0x0003484003039836 */ /* 0x006fe20000000000 */
[----:B------:R-:W-:Y:S01]  /*13b0*/  UMOV UR15, 0x40000040 ;  /* 0x40000040000f7882 */ /* 0x000fe20000000000 */
[----:B------:R-:W-:Y:S01]  /*13c0*/  UMOV UR19, 0x40000040 ;  /* 0x4000004000137882 */ /* 0x000fe20000000000 */
[----:B------:R-:W-:Y:S01]  /*13d0*/  ULOP3.LUT UR5, UR4, 0x10000, URZ, 0xfc, !UPT ;  /* 0x0001000004057892 */ /* 0x000fe2000f8efc3f */
[----:B------:R-:W-:-:S02]  /*13e0*/  UMOV UR27, 0x40000040 ;  /* 0x40000040001b7882 */ /* 0x000fc40000000000 */
[----:B------:R-:W-:Y:S01]  /*13f0*/  UMOV UR4, UR21 ;  /* 0x0000001500047c82 */ /* 0x000fe20008000000 */
[----:B------:R-:W-:Y:S01]  /*1400*/  UIMAD UR20, UR38, 0xb00, UR5 ;  /* 0x00000b00261478a4 */ /* 0x000fe2000f8e0205 */
[----:B------:R-:W-:Y:S01]  /*1410*/  MOV R10, UR4 ;  /* 0x00000004000a7c02 */ /* 0x000fe20008000f00 */
[----:B------:R-:W-:Y:S01]  /*1420*/  IMAD.U32 R0, RZ, RZ, UR5 ;  /* 0x00000005ff007e24 */ /* 0x000fe2000f8e00ff */
[----:B------:R-:W-:Y:S01]  /*1430*/  UMOV UR5, 0x40000040 ;  /* 0x4000004000057882 */ /* 0x000fe20000000000 */
[----:B------:R-:W-:Y:S01]  /*1440*/  UMOV UR48, UR4 ;  /* 0x0000000400307c82 */ /* 0x000fe20008000000 */
[----:B------:R-:W-:Y:S01]  /*1450*/  UMOV UR49, UR5 ;  /* 0x0000000500317c82 */ /* 0x000fe20008000000 */
[----:B------:R-:W-:Y:S01]  /*1460*/  IMAD.U32 R11, RZ, RZ, UR5 ;  /* 0x00000005ff0b7e24 */ /* 0x000fe2000f8e00ff */
[----:B------:R-:W-:Y:S01]  /*1470*/  UMOV UR6, UR20 ;  /* 0x0000001400067c82 */ /* 0x000fe20008000000 */
[----:B------:R-:W-:Y:S01]  /*1480*/  UIADD3 UR10, UR20, 0x100, URZ ;  /* 0x00000100140a7890 */ /* 0x000fe2000fffe03f */
[----:B------:R-:W-:Y:S01]  /*1490*/  HGMMA.64x16x16.F32 R112, gdesc[UR4], RZ, !UPT, gsb0 ;  /* 0x00200000047079f0 */ /* 0x000fe2000c0008ff */
[----:B------:R-:W-:Y:S01]  /*14a0*/  UIADD3 UR6, UR20, 0x80, URZ ;  /* 0x0000008014067890 */ /* 0x000fe2000fffe03f */
[----:B------:R-:W-:Y:S01]  /*14b0*/  @!P1 PRMT R3, RZ, 0x654, R3 ;  /* 0x00000654ff039816 */ /* 0x000fe20000000003 */
[----:B------:R-:W-:Y:S01]  /*14c0*/  UMOV UR4, UR48 ;  /* 0x0000003000047c82 */ /* 0x000fe20008000000 */
[----:B------:R-:W-:Y:S01]  /*14d0*/  UMOV UR5, UR49 ;  /* 0x0000003100057c82 */ /* 0x000fe20008000000 */
[----:B------:R-:W-:Y:S01]  /*14e0*/  UMOV UR7, 0x40000040 ;  /* 0x4000004000077882 */ /* 0x000fe20000000000 */
[----:B------:R-:W-:Y:S01]  /*14f0*/  UMOV UR8, UR48 ;  /* 0x0000003000087c82 */ /* 0x000fe20008000000 */
[----:B------:R-:W-:Y:S01]  /*1500*/  UMOV UR9, UR49 ;  /* 0x0000003100097c82 */ /* 0x000fe20008000000 */
[----:B------:R-:W-:Y:S01]  /*1510*/  UIADD3 UR14, UR20, 0x180, URZ ;  /* 0x00000180140e7890 */ /* 0x000fe2000fffe03f */
        /* <DEDUP_REMOVED lines=11> */
[----:B------:R-:W-:Y:S01]  /*15d0*/  UMOV UR31, 0x40000040 ;  /* 0x40000040001f7882 */ /* 0x000fe20000000000 */
        /* <DEDUP_REMOVED lines=12> */
[----:B------:R-:W-:-:S02]  /*16a0*/  UIADD3 UR22, UR21, 0x2, URZ ;  /* 0x0000000215167890 */ /* 0x000fc4000fffe03f */
[----:B------:R-:W-:Y:S01]  /*16b0*/  UIADD3 UR50, UR20, 0x602, URZ ;  /* 0x0000060214327890 */ /* 0x000fe2000fffe03f */
[----:B------:R-:W-:Y:S01]  /*16c0*/  UMOV UR51, 0x40000040 ;  /* 0x4000004000337882 */ /* 0x000fe20000000000 */
[----:B------:R-:W-:Y:S01]  /*16d0*/  UIADD3 UR54, UR20, 0x604, URZ ;  /* 0x0000060414367890 */ /* 0x000fe2000fffe03f */
[----:B------:R-:W-:Y:S01]  /*16e0*/  UMOV UR55, 0x40000040 ;  /* 0x4000004000377882 */ /* 0x000fe20000000000 */
[----:B------:R-:W-:Y:S01]  /*16f0*/  UISETP.GE.AND UP0, UPT, UR37, 0xb1, UPT ;  /* 0x000000b12500788c */ /* 0x000fe2000bf06270 */
[----:B------:R-:W-:Y:S02]  /*1700*/  WARPGROUP.DEPBAR.LE gsb0, 0x0 ;  /* 0x00008000000079c5 */ /* 0x000fe40000010000 */
[----:B------:R-:W-:-:S06]  /*1710*/  WARPGROUP.ARRIVE ;  /* 0x00000000000079c5 */ /* 0x000fcc0000000000 */
[----:B------:R-:W-:Y:S01]  /*1720*/  HGMMA.64x16x16.F32 R104, gdesc[UR4], RZ, !UPT, gsb0 ;  /* 0x00200000046879f0 */ /* 0x000fe2000c0008ff */
[----:B------:R-:W-:Y:S01]  /*1730*/  UIADD3 UR6, UR20, 0x500, URZ ;  /* 0x0000050014067890 */ /* 0x000fe2000fffe03f */
[----:B------:R-:W-:Y:S01]  /*1740*/  UMOV UR4, UR48 ;  /* 0x0000003000047c82 */ /* 0x000fe20008000000 */
[----:B------:R-:W-:Y:S01]  /*1750*/  UMOV UR5, UR49 ;  /* 0x0000003100057c82 */ /* 0x000fe20008000000 */
[----:B------:R-:W-:Y:S01]  /*1760*/  UMOV UR7, 0x40000040 ;  /* 0x4000004000077882 */ /* 0x000fe20000000000 */
[----:B------:R-:W-:Y:S02]  /*1770*/  WARPGROUP.DEPBAR.LE gsb0, 0x0 ;  /* 0x00008000000079c5 */ /* 0x000fe40000010000 */
[----:B------:R-:W-:-:S06]  /*1780*/  WARPGROUP.ARRIVE ;  /* 0x00000000000079c5 */ /* 0x000fcc0000000000 */
[----:B------:R-:W-:Y:S01]  /*1790*/  HGMMA.64x16x16.F32 R96, gdesc[UR8], RZ, !UPT, gsb0 ;  /* 0x00200000086079f0 */ /* 0x000fe2000c0008ff */
[----:B------:R-:W-:Y:S02]  /*17a0*/  UIADD3 UR8, UR20, 0x2, URZ ;  /* 0x0000000214087890 */ /* 0x000fe4000fffe03f */
[----:B------:R-:W-:Y:S01]  /*17b0*/  UIADD3 UR10, UR20, 0x102, URZ ;  /* 0x00000102140a7890 */ /* 0x000fe2000fffe03f */
[----:B------:R-:W-:Y:S01]  /*17c0*/  UMOV UR11, 0x40000040 ;  /* 0x40000040000b7882 */ /* 0x000fe20000000000 */
[----:B------:R-:W-:Y:S02]  /*17d0*/  WARPGROUP.DEPBAR.LE gsb0, 0x0 ;  /* 0x00008000000079c5 */ /* 0x000fe40000010000 */
[----:B------:R-:W-:-:S06]  /*17e0*/  WARPGROUP.ARRIVE ;  /* 0x00000000000079c5 */ /* 0x000fcc0000000000 */
[----:B------:R-:W-:Y:S01]  /*17f0*/  HGMMA.64x16x16.F32 R88, gdesc[UR12], RZ, !UPT, gsb0 ;  /* 0x002000000c5879f0 */ /* 0x000fe2000c0008ff */
[----:B------:R-:W-:Y:S01]  /*1800*/  UMOV UR12, UR22 ;  /* 0x00000016000c7c82 */ /* 0x000fe20008000000 */
[----:B------:R-:W-:Y:S01]  /*1810*/  UMOV UR13, 0x40000040 ;  /* 0x40000040000d7882 */ /* 0x000fe20000000000 */
[----:B------:R-:W-:Y:S01]  /*1820*/  UMOV UR14, UR8 ;  /* 0x00000008000e7c82 */ /* 0x000fe20008000000 */
[----:B------:R-:W-:Y:S01]  /*1830*/  UMOV UR15, 0x40000040 ;  /* 0x40000040000f7882 */ /* 0x000fe20000000000 */
[----:B------:R-:W-:Y:S01]  /*1840*/  UMOV UR48, UR12 ;  /* 0x0000000c00307c82 */ /* 0x000fe20008000000 */
[----:B------:R-:W-:Y:S01]  /*1850*/  UMOV UR49, UR13 ;  /* 0x0000000d00317c82 */ /* 0x000fe20008000000 */
[----:B------:R-:W-:Y:S01]  /*1860*/  UMOV UR8, UR48 ;  /* 0x0000003000087c82 */ /* 0x000fe20008000000 */
[----:B------:R-:W-:Y:S01]  /*1870*/  UMOV UR9, UR49 ;  /* 0x0000003100097c82 */ /* 0x000fe20008000000 */
[----:B------:R-:W-:Y:S01]  /*1880*/  IMAD.U32 R8, RZ, RZ, UR12 ;  /* 0x0000000cff087e24 */ /* 0x000fe2000f8e00ff */
[----:B------:R-:W-:Y:S01]  /*1890*/  UIADD3 UR22, UR21, 0x4, URZ ;  /* 0x0000000415167890 */ /* 0x000fe2000fffe03f */
[----:B------:R-:W-:Y:S01]  /*18a0*/  IMAD.U32 R9, RZ, RZ, UR13 ;  /* 0x0000000dff097e24 */ /* 0x000fe2000f8e00ff */
[----:B------:R-:W-:-:S02]  /*18b0*/  WARPGROUP.DEPBAR.LE gsb0, 0x0 ;  /* 0x00008000000079c5 */ /* 0x000fc40000010000 */
        /* <DEDUP_REMOVED lines=50> */
[----:B------:R-:W-:Y:S01]  /*1be0*/  HGMMA.64x16x16.F32 R112, gdesc[UR12], R112, gsb0 ;  /* 0x002000000c7079f0 */ /* 0x000fe20008000870 */
        /* <DEDUP_REMOVED lines=14> */
[----:B------:R-:W-:Y:S02]  /*1cd0*/  UIADD3 UR8, UR20, 0x4, URZ ;  /* 0x0000000414087890 */ /* 0x000fe4000fffe03f */
[----:B------:R-:W-:Y:S01]  /*1ce0*/  UIADD3 UR10, UR20, 0x104, URZ ;  /* 0x00000104140a7890 */ /* 0x000fe2000fffe03f */
[----:B------:R-:W-:Y:S01]  /*1cf0*/  UMOV UR11, 0x40000040 ;  /* 0x40000040000b7882 */ /* 0x000fe20000000000 */
[----:B------:R-:W-:Y:S02]  /*1d00*/  WARPGROUP.DEPBAR.LE gsb0, 0x0 ;  /* 0x00008000000079c5 */ /* 0x000fe40000010000 */
[----:B------:R-:W-:-:S06]  /*1d10*/  WARPGROUP.ARRIVE ;  /* 0x00000000000079c5 */ /* 0x000fcc0000000000 */
[----:B------:R-:W-:Y:S01]  /*1d20*/  HGMMA.64x16x16.F32 R88, gdesc[UR12], R88, gsb0 ;  /* 0x002000000c5879f0 */ /* 0x000fe20008000858 */
        /* <DEDUP_REMOVED lines=8> */
[----:B------:R-:W-:Y:S01]  /*1db0*/  MOV R6, UR12 ;  /* 0x0000000c00067c02 */ /* 0x000fe20008000f00 */
[----:B------:R-:W-:Y:S01]  /*1dc0*/  IMAD.U32 R7, RZ, RZ, UR13 ;  /* 0x0000000dff077e24 */ /* 0x000fe2000f8e00ff */
[----:B------:R-:W-:Y:S01]  /*1dd0*/  UIADD3 UR22, UR21, 0x6, URZ ;  /* 0x0000000615167890 */ /* 0x000fe2000fffe03f */
[----:B------:R-:W-:-:S02]  /*1de0*/  WARPGROUP.DEPBAR.LE gsb0, 0x0 ;  /* 0x00008000000079c5 */ /* 0x000fc40000010000 */
        /* <DEDUP_REMOVED lines=209> */
[----:B------:R-:W-:Y:S01]  /*2b00*/  UIADD3 UR22, UR21, 0x402, URZ ;  /* 0x0000040215167890 */ /* 0x000fe2000fffe03f */
[----:B------:R-:W-:-:S02]  /*2b10*/  WARPGROUP.DEPBAR.LE gsb0, 0x0 ;  /* 0x00008000000079c5 */ /* 0x000fc40000010000 */
        /* <DEDUP_REMOVED lines=24> */
[----:B------:R-:W-:Y:S01]  /*2ca0*/  UMOV UR9, 0x40000040 ;  /* 0x4000004000097882 */ /* 0x000fe20000000000 */
[----:B------:R-:W-:Y:S01]  /*2cb0*/  UMOV UR11, 0x40000040 ;  /* 0x40000040000b7882 */ /* 0x000fe20000000000 */
[----:B------:R-:W-:Y:S01]  /*2cc0*/  UMOV UR48, UR8 ;  /* 0x0000000800307c82 */ /* 0x000fe20008000000 */
[----:B------:R-:W-:Y:S01]  /*2cd0*/  UMOV UR49, UR9 ;  /* 0x0000000900317c82 */ /* 0x000fe20008000000 */
[----:B------:R-:W-:Y:S01]  /*2ce0*/  UMOV UR44, UR8 ;  /* 0x00000008002c7c82 */ /* 0x000fe20008000000 */
[----:B------:R-:W-:Y:S01]  /*2cf0*/  UMOV UR45, UR9 ;  /* 0x00000009002d7c82 */ /* 0x000fe20008000000 */
[----:B------:R-:W-:Y:S01]  /*2d00*/  UMOV UR40, UR8 ;  /* 0x0000000800287c82 */ /* 0x000fe20008000000 */
[----:B------:R-:W-:Y:S01]  /*2d10*/  UMOV UR41, UR9 ;  /* 0x0000000900297c82 */ /* 0x000fe20008000000 */
        /* <DEDUP_REMOVED lines=39> */
[----:B------:R-:W-:Y:S01]  /*2f90*/  ULDC UR7, c[0x0][0x988] ;  /* 0x0002620000077ab9 */ /* 0x000fe20000000800 */
        /* <DEDUP_REMOVED lines=71> */
[----:B------:R-:W-:Y:S03]  /*3410*/  HGMMA.64x16x16.F32 R24, gdesc[UR8], R24, gsb0 ;  /* 0x00200000081879f0 */ /* 0x000fe60008000818 */
[----:B------:R-:W-:Y:S02]  /*3420*/  WARPGROUP.DEPBAR.LE gsb0, 0x0 ;  /* 0x00008000000079c5 */ /* 0x000fe40000010000 */
[----:B------:R-:W-:-:S06]  /*3430*/  WARPGROUP.ARRIVE ;  /* 0x00000000000079c5 */ /* 0x000fcc0000000000 */
[----:B------:R-:W-:Y:S01]  /*3440*/  HGMMA.64x16x16.F32 R112, gdesc[UR12], R112, gsb0 ;  /* 0x002000000c7079f0 */ /* 0x000fe20008000870 */
[----:B------:R-:W-:Y:S01]  /*3450*/  UIADD3 UR14, UR20, 0x804, URZ ;  /* 0x00000804140e7890 */ /* 0x000fe2000fffe03f */
[----:B------:R-:W-:Y:S01]  /*3460*/  UMOV UR15, 0x40000040 ;  /* 0x40000040000f7882 */ /* 0x000fe20000000000 */
[----:B------:R-:W-:Y:S02]  /*3470*/  WARPGROUP.DEPBAR.LE gsb0, 0x0 ;  /* 0x00008000000079c5 */ /* 0x000fe40000010000 */
[----:B------:R-:W-:-:S06]  /*3480*/  WARPGROUP.ARRIVE ;  /* 0x00000000000079c5 */ /* 0x000fcc0000000000 */
[----:B------:R-:W-:Y:S03]  /*3490*/  HGMMA.64x16x16.F32 R104, gdesc[UR52], R104, gsb0 ;  /* 0x00200000346879f0 */ /* 0x000fe60008000868 */
        /* <DEDUP_REMOVED lines=21> */
[----:B------:R-:W-:Y:S01]  /*35f0*/  ULDC UR6, c[0x0][0x9d8] ;  /* 0x0002760000067ab9 */ /* 0x000fe20000000800 */
        /* <DEDUP_REMOVED lines=18> */
[----:B------:R-:W-:Y:S01]  /*3720*/  WARPGROUP.ARRIVE ;  /* 0x00000000000079c5 */ /* 0x000fe20000000000 */
[----:B------:R-:W-:Y:S01]  /*3730*/  FMUL.FTZ R13, R112, UR6 ;  /* 0x00000006700d7c20 */ /* 0x000fe20008410000 */
[----:B------:R-:W-:Y:S01]  /*3740*/  FMUL.FTZ R14, R113, UR6 ;  /* 0x00000006710e7c20 */ /* 0x000fe20008410000 */
[----:B------:R-:W-:Y:S01]  /*3750*/  FMUL.FTZ R21, R117, UR6 ;  /* 0x0000000675157c20 */ /* 0x000fe20008410000 */
[----:B------:R-:W-:Y:S01]  /*3760*/  FMUL.FTZ R15, R116, UR6 ;  /* 0x00000006740f7c20 */ /* 0x000fe20008410000 */
[----:B------:R-:W-:Y:S01]  /*3770*/  FMUL.FTZ R12, R114, UR6 ;  /* 0x00000006720c7c20 */ /* 0x000fe20008410000 */
[----:B------:R-:W-:Y:S01]  /*3780*/  HGMMA.64x16x16.F32 R104, gdesc[UR16], R104, gsb0 ;  /* 0x00200000106879f0 */ /* 0x000fe20008000868 */
[----:B------:R-:W-:Y:S01]  /*3790*/  UIADD3 UR18, UR20, 0x686, URZ ;  /* 0x0000068614127890 */ /* 0x000fe2000fffe03f */
[----:B------:R-:W1:Y:S01]  /*37a0*/  MUFU.TANH R13, R13 ;  /* 0x0000000d000d7308 */ /* 0x000e620000002400 */
[----:B------:R-:W-:Y:S01]  /*37b0*/  UMOV UR19, 0x40000040 ;  /* 0x4000004000137882 */ /* 0x000fe20000000000 */
[----:B------:R-:W-:Y:S01]  /*37c0*/  FMUL.FTZ R83, R119, UR6 ;  /* 0x0000000677537c20 */ /* 0x000fe20008410000 */
[----:B------:R-:W-:Y:S01]  /*37d0*/  FMUL.FTZ R20, R115, UR6 ;  /* 0x0000000673147c20 */ /* 0x000fe20008410000 */
[----:B------:R-:W-:-:S04]  /*37e0*/  FMUL.FTZ R82, R118, UR6 ;  /* 0x0000000676527c20 */ /* 0x000fc80008410000 */
[----:B------:R-:W-:Y:S08]  /*37f0*/  MUFU.TANH R14, R14 ;  /* 0x0000000e000e7308 */ /* 0x000ff00000002400 */
[----:B------:R-:W2:Y:S08]  /*3800*/  MUFU.TANH R21, R21 ;  /* 0x0000001500157308 */ /* 0x000eb00000002400 */
[----:B------:R-:W3:Y:S08]  /*3810*/  MUFU.TANH R15, R15 ;  /* 0x0000000f000f7308 */ /* 0x000ef00000002400 */
[----:B------:R-:W4:Y:S08]  /*3820*/  MUFU.TANH R12, R12 ;  /* 0x0000000c000c7308 */ /* 0x000f300000002400 */
[----:B------:R-:W-:Y:S08]  /*3830*/  MUFU.TANH R20, R20 ;  /* 0x0000001400147308 */ /* 0x000ff00000002400 */
[----:B------:R-:W-:Y:S01]  /*3840*/  MUFU.TANH R82, R82 ;  /* 0x0000005200527308 */ /* 0x000fe20000002400 */
[----:B------:R-:W-:-:S02]  /*3850*/  WARPGROUP.DEPBAR.LE gsb0, 0x0 ;  /* 0x00008000000079c5 */ /* 0x000fc40000010000 */
        /* <DEDUP_REMOVED lines=8> */
[----:B------:R-:W5:Y:S01]  /*38e0*/  MUFU.TANH R80, R80 ;  /* 0x0000005000507308 */ /* 0x000f620000002400 */
[----:B------:R-:W-:Y:S01]  /*38f0*/  UMOV UR19, 0x40000040 ;  /* 0x4000004000137882 */ /* 0x000fe20000000000 */
[----:B------:R-:W-:Y:S01]  /*3900*/  FMUL.FTZ R104, R107, UR6 ;  /* 0x000000066b687c20 */ /* 0x000fe20008410000 */
[----:B------:R-:W-:Y:S01]  /*3910*/  FMUL.FTZ R110, R110, UR6 ;  /* 0x000000066e6e7c20 */ /* 0x000fe20008410000 */
[----:B------:R-:W-:-:S04]  /*3920*/  FMUL.FTZ R111, R111, UR6 ;  /* 0x000000066f6f7c20 */ /* 0x000fc80008410000 */
[----:B------:R-:W5:Y:S08]  /*3930*/  MUFU.TANH R81, R81 ;  /* 0x0000005100517308 */ /* 0x000f700000002400 */
[----:B------:R-:W-:Y:S08]  /*3940*/  MUFU.TANH R85, R85 ;  /* 0x0000005500557308 */ /* 0x000ff00000002400 */
[----:B------:R-:W5:Y:S08]  /*3950*/  MUFU.TANH R83, R83 ;  /* 0x0000005300537308 */ /* 0x000f700000002400 */
[----:B------:R-:W-:Y:S08]  /*3960*/  MUFU.TANH R84, R84 ;  /* 0x0000005400547308 */ /* 0x000ff00000002400 */
        /* <DEDUP_REMOVED lines=8> */
[----:B------:R-:W5:Y:S01]  /*39f0*/  MUFU.TANH R106, R96 ;  /* 0x00000060006a7308 */ /* 0x000f620000002400 */
[----:B------:R-:W-:Y:S01]  /*3a00*/  HGMMA.64x16x16.F32 R88, gdesc[UR16], R88, gsb0 ;  /* 0x00200000105879f0 */ /* 0x000fe20008000858 */
[----:B------:R-:W-:Y:S01]  /*3a10*/  UIADD3 UR18, UR20, 0x786, URZ ;  /* 0x0000078614127890 */ /* 0x000fe2000fffe03f */
[----:B------:R-:W-:Y:S01]  /*3a20*/  FMUL.FTZ R101, R101, UR6 ;  /* 0x0000000665657c20 */ /* 0x000fe20008410000 */
[----:B------:R-:W-:Y:S01]  /*3a30*/  UMOV UR19, 0x40000040 ;  /* 0x4000004000137882 */ /* 0x000fe20000000000 */
[----:B------:R-:W-:Y:S01]  /*3a40*/  FMUL.FTZ R102, R102, UR6 ;  /* 0x0000000666667c20 */ /* 0x000fe20008410000 */
[----:B------:R-:W-:Y:S01]  /*3a50*/  FMUL.FTZ R99, R99, UR6 ;  /* 0x0000000663637c20 */ /* 0x000fe20008410000 */
[----:B------:R-:W-:Y:S01]  /*3a60*/  FMUL.FTZ R103, R103, UR6 ;  /* 0x0000000667677c20 */ /* 0x000fe20008410000 */
[----:B------:R-:W-:Y:S08]  /*3a70*/  MUFU.TANH R112, R112 ;  /* 0x0000007000707308 */ /* 0x000ff00000002400 */
[----:B------:R-:W5:Y:S08]  /*3a80*/  MUFU.TANH R97, R98 ;  /* 0x0000006200617308 */ /* 0x000f700000002400 */
[----:B------:R-:W-:Y:S08]  /*3a90*/  MUFU.TANH R110, R110 ;  /* 0x0000006e006e7308 */ /* 0x000ff00000002400 */
[----:B------:R-:W-:Y:S08]  /*3aa0*/  MUFU.TANH R108, R100 ;  /* 0x00000064006c7308 */ /* 0x000ff00000002400 */
[----:B------:R-:W-:Y:S08]  /*3ab0*/  MUFU.TANH R111, R111 ;  /* 0x0000006f006f7308 */ /* 0x000ff00000002400 */
[----:B------:R-:W-:Y:S01]  /*3ac0*/  MUFU.TANH R101, R101 ;  /* 0x0000006500657308 */ /* 0x000fe20000002400 */
[----:B------:R-:W-:-:S02]  /*3ad0*/  WARPGROUP.DEPBAR.LE gsb0, 0x0 ;  /* 0x00008000000079c5 */ /* 0x000fc40000010000 */
[----:B------:R-:W-:Y:S01]  /*3ae0*/  WARPGROUP.ARRIVE ;  /* 0x00000000000079c5 */ /* 0x000fe20000000000 */
[----:B------:R-:W-:Y:S01]  /*3af0*/  FMUL.FTZ R94, R94, UR6 ;  /* 0x000000065e5e7c20 */ /* 0x000fe20008410000 */
[----:B------:R-:W-:Y:S01]  /*3b00*/  FMUL.FTZ R92, R92, UR6 ;  /* 0x000000065c5c7c20 */ /* 0x000fe20008410000 */
[----:B------:R-:W-:Y:S02]  /*3b10*/  FMUL.FTZ R88, R88, UR6 ;  /* 0x0000000658587c20 */ /* 0x000fe40008410000 */
[----:B------:R-:W-:Y:S01]  /*3b20*/  MUFU.TANH R107, R102 ;  /* 0x00000066006b7308 */ /* 0x000fe20000002400 */
[----:B------:R-:W-:Y:S01]  /*3b30*/  FMUL.FTZ R89, R89, UR6 ;  /* 0x0000000659597c20 */ /* 0x000fe20008410000 */
[----:B------:R-:W-:Y:S01]  /*3b40*/  HGMMA.64x16x16.F32 R72, gdesc[UR16], R72, gsb0 ;  /* 0x00200000104879f0 */ /* 0x000fe20008000848 */
[----:B------:R-:W-:Y:S01]  /*3b50*/  UIADD3 UR18, UR20, 0x806, URZ ;  /* 0x0000080614127890 */ /* 0x000fe2000fffe03f */
[----:B------:R-:W-:Y:S01]  /*3b60*/  FMUL.FTZ R93, R93, UR6 ;  /* 0x000000065d5d7c20 */ /* 0x000fe20008410000 */
[----:B------:R-:W-:Y:S01]  /*3b70*/  UMOV UR19, 0x40000040 ;  /* 0x4000004000137882 */ /* 0x000fe20000000000 */
[----:B------:R-:W-:Y:S01]  /*3b80*/  FMUL.FTZ R90, R90, UR6 ;  /* 0x000000065a5a7c20 */ /* 0x000fe20008410000 */
[----:B------:R-:W-:Y:S01]  /*3b90*/  FMUL.FTZ R91, R91, UR6 ;  /* 0x000000065b5b7c20 */ /* 0x000fe20008410000 */
[----:B------:R-:W-:Y:S01]  /*3ba0*/  MUFU.TANH R109, R94 ;  /* 0x0000005e006d7308 */ /* 0x000fe20000002400 */
[----:B------:R-:W-:-:S07]  /*3bb0*/  FMUL.FTZ R95, R95, UR6 ;  /* 0x000000065f5f7c20 */ /* 0x000fce0008410000 */
[----:B------:R-:W-:Y:S08]  /*3bc0*/  MUFU.TANH R118, R92 ;  /* 0x0000005c00767308 */ /* 0x000ff00000002400 */
[----:B------:R-:W-:Y:S08]  /*3bd0*/  MUFU.TANH R88, R88 ;  /* 0x0000005800587308 */ /* 0x000ff00000002400 */
[----:B------:R-:W-:Y:S08]  /*3be0*/  MUFU.TANH R99, R99 ;  /* 0x0000006300637308 */ /* 0x000ff00000002400 */
[----:B------:R-:W5:Y:S08]  /*3bf0*/  MUFU.TANH R89, R89 ;  /* 0x0000005900597308 */ /* 0x000f700000002400 */
[----:B------:R-:W-:Y:S01]  /*3c00*/  MUFU.TANH R103, R103 ;  /* 0x0000006700677308 */ /* 0x000fe20000002400 */
[----:B------:R-:W-:-:S02]  /*3c10*/  WARPGROUP.DEPBAR.LE gsb0, 0x0 ;  /* 0x00008000000079c5 */ /* 0x000fc40000010000 */
[----:B------:R-:W-:Y:S01]  /*3c20*/  WARPGROUP.ARRIVE ;  /* 0x00000000000079c5 */ /* 0x000fe20000000000 */
[----:B------:R-:W-:-:S04]  /*3c30*/  FMUL.FTZ R72, R72, UR6 ;  /* 0x0000000648487c20 */ /* 0x000fc80008410000 */
[----:B------:R-:W-:Y:S01]  /*3c40*/  MUFU.TANH R93, R93 ;  /* 0x0000005d005d7308 */ /* 0x000fe20000002400 */
[----:B------:R-:W-:Y:S01]  /*3c50*/  FMUL.FTZ R73, R73, UR6 ;  /* 0x0000000649497c20 */ /* 0x000fe20008410000 */
[----:B------:R-:W-:Y:S01]  /*3c60*/  FMUL.FTZ R76, R76, UR6 ;  /* 0x000000064c4c7c20 */ /* 0x000fe20008410000 */
[----:B------:R-:W-:Y:S01]  /*3c70*/  FMUL.FTZ R77, R77, UR6 ;  /* 0x000000064d4d7c20 */ /* 0x000fe20008410000 */
[----:B------:R-:W-:Y:S01]  /*3c80*/  HGMMA.64x16x16.F32 R64, gdesc[UR16], R64, gsb0 ;  /* 0x00200000104079f0 */ /* 0x000fe20008000840 */
[----:B------:R-:W-:Y:S01]  /*3c90*/  UIADD3 UR18, UR20, 0x886, URZ ;  /* 0x0000088614127890 */ /* 0x000fe2000fffe03f */
[----:B------:R-:W-:Y:S01]  /*3ca0*/  FMUL.FTZ R74, R74, UR6 ;  /* 0x000000064a4a7c20 */ /* 0x000fe20008410000 */
[----:B------:R-:W-:Y:S01]  /*3cb0*/  UMOV UR19, 0x40000040 ;  /* 0x4000004000137882 */ /* 0x000fe20000000000 */
[----:B------:R-:W-:Y:S01]  /*3cc0*/  MUFU.TANH R90, R90 ;  /* 0x0000005a005a7308 */ /* 0x000fe20000002400 */
[----:B------:R-:W-:Y:S01]  /*3cd0*/  FMUL.FTZ R75, R75, UR6 ;  /* 0x000000064b4b7c20 */ /* 0x000fe20008410000 */
[----:B------:R-:W-:Y:S01]  /*3ce0*/  FMUL.FTZ R78, R78, UR6 ;  /* 0x000000064e4e7c20 */ /* 0x000fe20008410000 */
[----:B------:R-:W-:-:S05]  /*3cf0*/  FMUL.FTZ R79, R79, UR6 ;  /* 0x000000064f4f7c20 */ /* 0x000fca0008410000 */
[----:B------:R-:W-:Y:S08]  /*3d00*/  MUFU.TANH R72, R72 ;  /* 0x0000004800487308 */ /* 0x000ff00000002400 */
[----:B------:R-:W5:Y:S08]  /*3d10*/  MUFU.TANH R91, R91 ;  /* 0x0000005b005b7308 */ /* 0x000f700000002400 */
[----:B------:R-:W-:Y:S08]  /*3d20*/  MUFU.TANH R73, R73 ;  /* 0x0000004900497308 */ /* 0x000ff00000002400 */
[----:B------:R-:W5:Y:S08]  /*3d30*/  MUFU.TANH R76, R76 ;  /* 0x0000004c004c7308 */ /* 0x000f700000002400 */
[----:B------:R-:W5:Y:S01]  /*3d40*/  MUFU.TANH R95, R95 ;  /* 0x0000005f005f7308 */ /* 0x000f620000002400 */
[----:B------:R-:W-:-:S02]  /*3d50*/  WARPGROUP.DEPBAR.LE gsb0, 0x0 ;  /* 0x00008000000079c5 */ /* 0x000fc40000010000 */
[----:B------:R-:W-:Y:S01]  /*3d60*/  WARPGROUP.ARRIVE ;  /* 0x00000000000079c5 */ /* 0x000fe20000000000 */
[----:B------:R-:W-:Y:S01]  /*3d70*/  FMUL.FTZ R65, R65, UR6 ;  /* 0x0000000641417c20 */ /* 0x000fe20008410000 */
[----:B------:R-:W-:Y:S01]  /*3d80*/  FMUL.FTZ R64, R64, UR6 ;  /* 0x0000000640407c20 */ /* 0x000fe20008410000 */
[----:B------:R-:W-:Y:S01]  /*3d90*/  FMUL.FTZ R68, R68, UR6 ;  /* 0x0000000644447c20 */ /* 0x000fe20008410000 */
[----:B------:R-:W-:Y:S01]  /*3da0*/  FMUL.FTZ R70, R70, UR6 ;  /* 0x0000000646467c20 */ /* 0x000fe20008410000 */
[----:B------:R-:W-:Y:S01]  /*3db0*/  MUFU.TANH R134, R65 ;  /* 0x0000004100867308 */ /* 0x000fe20000002400 */
[----:B------:R-:W-:Y:S01]  /*3dc0*/  HGMMA.64x16x16.F32 R56, gdesc[UR16], R56, gsb0 ;  /* 0x00200000103879f0 */ /* 0x000fe20008000838 */
[----:B------:R-:W-:Y:S01]  /*3dd0*/  UIADD3 UR18, UR20, 0x906, URZ ;  /* 0x0000090614127890 */ /* 0x000fe2000fffe03f */
[----:B------:R-:W-:Y:S01]  /*3de0*/  FMUL.FTZ R69, R69, UR6 ;  /* 0x0000000645457c20 */ /* 0x000fe20008410000 */
[----:B------:R-:W-:Y:S01]  /*3df0*/  UMOV UR19, 0x40000040 ;  /* 0x4000004000137882 */ /* 0x000fe20000000000 */
[----:B------:R-:W-:Y:S01]  /*3e00*/  FMUL.FTZ R66, R66, UR6 ;  /* 0x0000000642427c20 */ /* 0x000fe20008410000 */
[----:B------:R-:W-:-:S02]  /*3e10*/  FMUL.FTZ R67, R67, UR6 ;  /* 0x0000000643437c20 */ /* 0x000fc40008410000 */
[----:B------:R1:W-:Y:S08]  /*3e20*/  MUFU.TANH R132, R64 ;  /* 0x0000004000847308 */ /* 0x0003f00000002400 */
[----:B------:R-:W-:Y:S01]  /*3e30*/  MUFU.TANH R138, R68 ;  /* 0x00000044008a7308 */ /* 0x000fe20000002400 */
[----:B-1----:R-:W-:-:S07]  /*3e40*/  FMUL.FTZ R64, R71, UR6 ;  /* 0x0000000647407c20 */ /* 0x002fce0008410000 */
[----:B------:R-:W-:Y:S08]  /*3e50*/  MUFU.TANH R115, R64 ;  /* 0x0000004000737308 */ /* 0x000ff00000002400 */
[----:B------:R-:W-:Y:S08]  /*3e60*/  MUFU.TANH R71, R70 ;  /* 0x0000004600477308 */ /* 0x000ff00000002400 */
[----:B------:R-:W1:Y:S08]  /*3e70*/  MUFU.TANH R77, R77 ;  /* 0x0000004d004d7308 */ /* 0x000e700000002400 */
[----:B------:R-:W1:Y:S01]  /*3e80*/  MUFU.TANH R74, R74 ;  /* 0x0000004a004a7308 */ /* 0x000e620000002400 */
[----:B------:R-:W-:-:S02]  /*3e90*/  WARPGROUP.DEPBAR.LE gsb0, 0x0 ;  /* 0x00008000000079c5 */ /* 0x000fc40000010000 */
[----:B------:R-:W-:Y:S01]  /*3ea0*/  WARPGROUP.ARRIVE ;  /* 0x00000000000079c5 */ /* 0x000fe20000000000 */
[----:B------:R-:W-:Y:S01]  /*3eb0*/  FMUL.FTZ R56, R56, UR6 ;  /* 0x0000000638387c20 */ /* 0x000fe20008410000 */
[----:B------:R-:W-:Y:S01]  /*3ec0*/  FMUL.FTZ R65, R57, UR6 ;  /* 0x0000000639417c20 */ /* 0x000fe20008410000 */
[----:B------:R-:W-:Y:S01]  /*3ed0*/  FMUL.FTZ R57, R59, UR6 ;  /* 0x000000063b397c20 */ /* 0x000fe20008410000 */
[----:B------:R-:W-:Y:S01]  /*3ee0*/  FMUL.FTZ R150, R60, UR6 ;  /* 0x000000063c967c20 */ /* 0x000fe20008410000 */
[----:B------:R2:W-:Y:S01]  /*3ef0*/  MUFU.TANH R146, R56 ;  /* 0x0000003800927308 */ /* 0x0005e20000002400 */
[----:B------:R-:W-:Y:S01]  /*3f00*/  HGMMA.64x16x16.F32 R48, gdesc[UR16], R48, gsb0 ;  /* 0x00200000103079f0 */ /* 0x000fe20008000830 */
[----:B------:R-:W-:Y:S01]  /*3f10*/  UIADD3 UR18, UR20, 0x986, URZ ;  /* 0x0000098614127890 */ /* 0x000fe2000fffe03f */
[----:B------:R-:W-:Y:S01]  /*3f20*/  FMUL.FTZ R58, R58, UR6 ;  /* 0x000000063a3a7c20 */ /* 0x000fe20008410000 */
[----:B------:R-:W-:Y:S01]  /*3f30*/  UMOV UR19, 0x40000040 ;  /* 0x4000004000137882 */ /* 0x000fe20000000000 */
[----:B------:R-:W-:Y:S01]  /*3f40*/  FMUL.FTZ R62, R62, UR6 ;  /* 0x000000063e3e7c20 */ /* 0x000fe20008410000 */
[----:B------:R-:W-:Y:S01]  /*3f50*/  FMUL.FTZ R59, R61, UR6 ;  /* 0x000000063d3b7c20 */ /* 0x000fe20008410000 */
[----:B------:R-:W-:Y:S01]  /*3f60*/  FMUL.FTZ R63, R63, UR6 ;  /* 0x000000063f3f7c20 */ /* 0x000fe20008410000 */
[----:B------:R3:W-:Y:S01]  /*3f70*/  MUFU.TANH R119, R57 ;  /* 0x0000003900777308 */ /* 0x0007e20000002400 */
[----:B--2---:R-:W-:-:S07]  /*3f80*/  IADD3 R56, R225, UR37, RZ ;  /* 0x00000025e1387c10 */ /* 0x004fce000fffe0ff */
[----:B------:R-:W2:Y:S01]  /*3f90*/  MUFU.TANH R75, R75 ;  /* 0x0000004b004b7308 */ /* 0x000ea20000002400 */
[----:B---3--:R-:W-:-:S05]  /*3fa0*/  IMAD R57, R123, -0xb0, R56 ;  /* 0xffffff507b397824 */ /* 0x008fca00078e0238 */
[C---:B------:R-:W-:Y:S02]  /*3fb0*/  ISETP.GT.AND P5, PT, R57.reuse, RZ, PT ;  /* 0x000000ff3900720c */ /* 0x040fe40003fa4270 */
[C---:B------:R-:W-:Y:S01]  /*3fc0*/  ISETP.GT.AND P4, PT, R57.reuse, 0x1, PT ;  /* 0x000000013900780c */ /* 0x040fe20003f84270 */
[----:B------:R-:W-:Y:S01]  /*3fd0*/  MUFU.TANH R117, R58 ;  /* 0x0000003a00757308 */ /* 0x000fe20000002400 */
[C---:B------:R-:W-:Y:S02]  /*3fe0*/  ISETP.GT.AND P3, PT, R57.reuse, 0x9, PT ;  /* 0x000000093900780c */ /* 0x040fe40003f64270 */
[----:B------:R-:W-:Y:S02]  /*3ff0*/  ISETP.GT.AND P2, PT, R57, 0x8, PT ;  /* 0x000000083900780c */ /* 0x000fe40003f44270 */
[----:B------:R-:W-:Y:S02]  /*4000*/  FSEL R86, R13, -INF , P5 ;  /* 0xff8000000d567808 */ /* 0x000fe40002800000 */
[----:B------:R-:W-:Y:S01]  /*4010*/  FSEL R94, R21, -INF , P3 ;  /* 0xff800000155e7808 */ /* 0x000fe20001800000 */
[----:B------:R-:W3:Y:S01]  /*4020*/  MUFU.TANH R78, R78 ;  /* 0x0000004e004e7308 */ /* 0x000ee20000002400 */
[----:B------:R-:W-:-:S02]  /*4030*/  FSEL R92, R15, -INF , P2 ;  /* 0xff8000000f5c7808 */ /* 0x000fc40001000000 */
[C---:B------:R-:W-:Y:S02]  /*4040*/  ISETP.GT.AND P6, PT, R57.reuse, 0x10, PT ;  /* 0x000000103900780c */ /* 0x040fe40003fc4270 */
[----:B----4-:R-:W-:Y:S02]  /*4050*/  FSEL R12, R12, -INF , P5 ;  /* 0xff8000000c0c7808 */ /* 0x010fe40002800000 */
[----:B------:R-:W-:Y:S01]  /*4060*/  ISETP.GT.AND P5, PT, R57, 0x11, PT ;  /* 0x000000113900780c */ /* 0x000fe20003fa4270 */
[----:B------:R-:W4:Y:S01]  /*4070*/  MUFU.TANH R79, R79 ;  /* 0x0000004f004f7308 */ /* 0x000f220000002400 */
[----:B-----5:R-:W-:Y:S02]  /*4080*/  FSEL R96, R80, -INF , P6 ;  /* 0xff80000050607808 */ /* 0x020fe40003000000 */
[----:B------:R-:W-:Y:S02]  /*4090*/  FSEL R13, R20, -INF , P4 ;  /* 0xff800000140d7808 */ /* 0x000fe40002000000 */
[----:B------:R-:W-:-:S02]  /*40a0*/  FSEL R98, R81, -INF , P5 ;  /* 0xff80000051627808 */ /* 0x000fc40002800000 */
[----:B------:R-:W-:Y:S01]  /*40b0*/  FSEL R20, R83, -INF , P3 ;  /* 0xff80000053147808 */ /* 0x000fe20001800000 */
[----:B------:R-:W-:Y:S01]  /*40c0*/  MUFU.TANH R61, R62 ;  /* 0x0000003e003d7308 */ /* 0x000fe20000002400 */
[----:B------:R-:W-:Y:S01]  /*40d0*/  ISETP.GT.AND P3, PT, R57, 0x20, PT ;  /* 0x000000203900780c */ /* 0x000fe20003f64270 */
[----:B------:R-:W-:Y:S01]  /*40e0*/  IMAD.MOV.U32 R83, RZ, RZ, R87 ;  /* 0x000000ffff537224 */ /* 0x000fe200078e0057 */
[----:B------:R-:W-:Y:S02]  /*40f0*/  WARPGROUP.DEPBAR.LE gsb0, 0x0 ;  /* 0x00008000000079c5 */ /* 0x000fe40000010000 */
[----:B------:R-:W-:Y:S01]  /*4100*/  WARPGROUP.ARRIVE ;  /* 0x00000000000079c5 */ /* 0x000fe20000000000 */
[----:B------:R-:W-:Y:S01]  /*4110*/  FSEL R106, R106, -INF , P3 ;  /* 0xff8000006a6a7808 */ /* 0x000fe20001800000 */
[----:B------:R-:W-:Y:S01]  /*4120*/  FMUL.FTZ R48, R48, UR6 ;  /* 0x0000000630307c20 */ /* 0x000fe20008410000 */
[----:B------:R-:W-:Y:S01]  /*4130*/  FMUL.FTZ R50, R50, UR6 ;  /* 0x0000000632327c20 */ /* 0x000fe20008410000 */
[----:B------:R-:W-:Y:S01]  /*4140*/  FMUL.FTZ R52, R52, UR6 ;  /* 0x0000000634347c20 */ /* 0x000fe20008410000 */
[----:B------:R-:W-:Y:S01]  /*4150*/  FMUL.FTZ R56, R54, UR6 ;  /* 0x0000000636387c20 */ /* 0x000fe20008410000 */
[----:B------:R-:W-:Y:S01]  /*4160*/  HGMMA.64x16x16.F32 R40, gdesc[UR16], R40, gsb0 ;  /* 0x00200000102879f0 */ /* 0x000fe20008000828 */
[----:B------:R-:W-:Y:S01]  /*4170*/  UIADD3 UR18, UR20, 0xa06, URZ ;  /* 0x00000a0614127890 */ /* 0x000fe2000fffe03f */
[----:B------:R5:W-:Y:S01]  /*4180*/  MUFU.TANH R154, R48 ;  /* 0x00000030009a7308 */ /* 0x000be20000002400 */
[----:B------:R-:W-:Y:S01]  /*4190*/  UMOV UR19, 0x40000040 ;  /* 0x4000004000137882 */ /* 0x000fe20000000000 */
[----:B------:R-:W-:Y:S01]  /*41a0*/  FMUL.FTZ R49, R49, UR6 ;  /* 0x0000000631317c20 */ /* 0x000fe20008410000 */
[----:B------:R-:W-:Y:S01]  /*41b0*/  FMUL.FTZ R53, R53, UR6 ;  /* 0x0000000635357c20 */ /* 0x000fe20008410000 */
[----:B------:R-:W-:Y:S01]  /*41c0*/  FMUL.FTZ R51, R51, UR6 ;  /* 0x0000000633337c20 */ /* 0x000fe20008410000 */
[----:B------:R-:W-:-:S03]  /*41d0*/  FMUL.FTZ R55, R55, UR6 ;  /* 0x0000000637377c20 */ /* 0x000fc60008410000 */
[----:B------:R-:W-:Y:S01]  /*41e0*/  MUFU.TANH R158, R52 ;  /* 0x00000034009e7308 */ /* 0x000fe20000002400 */
[----:B-----5:R-:W-:Y:S02]  /*41f0*/  FSEL R48, R97, -INF , P3 ;  /* 0xff80000061307808 */ /* 0x020fe40001800000 */
[----:B------:R-:W-:-:S04]  /*4200*/  ISETP.GT.AND P3, PT, R57, 0x31, PT ;  /* 0x000000313900780c */ /* 0x000fc80003f64270 */
[----:B------:R-:W-:Y:S01]  /*4210*/  FSEL R116, R89, -INF , P3 ;  /* 0xff80000059747808 */ /* 0x000fe20001800000 */
[----:B------:R-:W-:Y:S01]  /*4220*/  MUFU.TANH R15, R56 ;  /* 0x00000038000f7308 */ /* 0x000fe20000002400 */
[----:B------:R-:W-:Y:S01]  /*4230*/  FSEL R58, R91, -INF , P3 ;  /* 0xff8000005b3a7808 */ /* 0x000fe20001800000 */
[----:B------:R-:W-:Y:S01]  /*4240*/  IMAD.U32 R89, RZ, RZ, UR7 ;  /* 0x00000007ff597e24 */ /* 0x000fe2000f8e00ff */
[----:B------:R-:W-:-:S04]  /*4250*/  ISETP.GT.AND P3, PT, R57, 0x48, PT ;  /* 0x000000483900780c */ /* 0x000fc80003f64270 */
[----:B------:R-:W-:Y:S01]  /*4260*/  FSEL R126, R76, -INF , P3 ;  /* 0xff8000004c7e7808 */ /* 0x000fe20001800000 */
[----:B------:R-:W5:Y:S08]  /*4270*/  MUFU.TANH R69, R69 ;  /* 0x0000004500457308 */ /* 0x000f700000002400 */
[----:B------:R-:W5:Y:S08]  /*4280*/  MUFU.TANH R113, R66 ;  /* 0x0000004200717308 */ /* 0x000f700000002400 */
[----:B------:R-:W5:Y:S08]  /*4290*/  MUFU.TANH R67, R67 ;  /* 0x0000004300437308 */ /* 0x000f700000002400 */
[----:B------:R-:W5:Y:S01]  /*42a0*/  MUFU.TANH R65, R65 ;  /* 0x0000004100417308 */ /* 0x000f620000002400 */
[----:B------:R-:W-:-:S02]  /*42b0*/  WARPGROUP.DEPBAR.LE gsb0, 0x0 ;  /* 0x00008000000079c5 */ /* 0x000fc40000010000 */
[----:B------:R-:W-:Y:S01]  /*42c0*/  FMUL.FTZ R64, R41, UR6 ;  /* 0x0000000629407c20 */ /* 0x000fe20008410000 */
[----:B------:R-:W-:Y:S01]  /*42d0*/  FSEL R41, R14, -INF , P4 ;  /* 0xff8000000e297808 */ /* 0x000fe20002000000 */
[----:B------:R-:W-:Y:S01]  /*42e0*/  WARPGROUP.ARRIVE ;  /* 0x00000000000079c5 */ /* 0x000fe20000000000 */
[C---:B------:R-:W-:Y:S01]  /*42f0*/  ISETP.GT.AND P4, PT, R57.reuse, 0x18, PT ;  /* 0x000000183900780c */ /* 0x040fe20003f84270 */
[----:B------:R-:W-:Y:S01]  /*4300*/  FMUL.FTZ R60, R40, UR6 ;  /* 0x00000006283c7c20 */ /* 0x000fe20008410000 */
[----:B------:R-:W-:Y:S01]  /*4310*/  FMNMX.FTZ R21, R86, R41, !PT ;  /* 0x0000002956157209 */ /* 0x000fe20007810000 */
[----:B------:R-:W-:Y:S01]  /*4320*/  FMUL.FTZ R68, R42, UR6 ;  /* 0x000000062a447c20 */ /* 0x000fe20008410000 */
[----:B------:R-:W-:Y:S01]  /*4330*/  FSEL R14, R82, -INF , P2 ;  /* 0xff800000520e7808 */ /* 0x000fe20001000000 */
[----:B------:R-:W-:Y:S01]  /*4340*/  HGMMA.64x16x16.F32 R32, gdesc[UR16], R32, gsb0 ;  /* 0x00200000102079f0 */ /* 0x000fe20008000820 */
[----:B------:R-:W-:Y:S01]  /*4350*/  FMNMX.FTZ R21, R92, R21, !PT ;  /* 0x000000155c157209 */ /* 0x000fe20007810000 */
[----:B------:R-:W-:Y:S01]  /*4360*/  FMUL.FTZ R123, R44, UR6 ;  /* 0x000000062c7b7c20 */ /* 0x000fe20008410000 */
[----:B------:R-:W-:Y:S01]  /*4370*/  ISETP.GT.AND P2, PT, R57, 0x19, PT ;  /* 0x000000193900780c */ /* 0x000fe20003f44270 */
[----:B------:R-:W-:Y:S01]  /*4380*/  FMUL.FTZ R125, R46, UR6 ;  /* 0x000000062e7d7c20 */ /* 0x000fe20008410000 */
[----:B------:R-:W-:Y:S01]  /*4390*/  FMNMX.FTZ R21, R94, R21, !PT ;  /* 0x000000155e157209 */ /* 0x000fe20007810000 */
[----:B------:R-:W-:Y:S01]  /*43a0*/  FMUL.FTZ R70, R43, UR6 ;  /* 0x000000062b467c20 */ /* 0x000fe20008410000 */
[----:B------:R-:W-:Y:S01]  /*43b0*/  FSEL R100, R85, -INF , P4 ;  /* 0xff80000055647808 */ /* 0x000fe20002000000 */
[----:B------:R1:W-:Y:S01]  /*43c0*/  MUFU.TANH R43, R50 ;  /* 0x00000032002b7308 */ /* 0x0003e20000002400 */
[----:B------:R-:W-:Y:S01]  /*43d0*/  FMNMX.FTZ R21, R96, R21, !PT ;  /* 0x0000001560157209 */ /* 0x000fe20007810000 */
[----:B------:R-:W-:Y:S01]  /*43e0*/  UIADD3 UR18, UR20, 0xa86, URZ ;  /* 0x00000a8614127890 */ /* 0x000fe2000fffe03f */
[----:B------:R-:W-:Y:S01]  /*43f0*/  FSEL R102, R84, -INF , P2 ;  /* 0xff80000054667808 */ /* 0x000fe20001000000 */
[----:B------:R-:W-:Y:S01]  /*4400*/  UMOV UR19, 0x40000040 ;  /* 0x4000004000137882 */ /* 0x000fe20000000000 */
[----:B------:R-:W-:Y:S01]  /*4410*/  FMNMX.FTZ R81, R98, R21, !PT ;  /* 0x0000001562517209 */ /* 0x000fe20007810000 */
[----:B------:R-:W-:Y:S01]  /*4420*/  FMUL.FTZ R45, R45, UR6 ;  /* 0x000000062d2d7c20 */ /* 0x000fe20008410000 */
[----:B------:R-:W-:Y:S01]  /*4430*/  FSEL R40, R105, -INF , P6 ;  /* 0xff80000069287808 */ /* 0x000fe20003000000 */
[----:B------:R2:W-:Y:S01]  /*4440*/  MUFU.TANH R162, R60 ;  /* 0x0000003c00a27308 */ /* 0x0005e20000002400 */
[----:B------:R-:W-:Y:S01]  /*4450*/  FMNMX.FTZ R81, R100, R81, !PT ;  /* 0x0000005164517209 */ /* 0x000fe20007810000 */
[----:B------:R-:W-:Y:S01]  /*4460*/  FMUL.FTZ R47, R47, UR6 ;  /* 0x000000062f2f7c20 */ /* 0x000fe20008410000 */
[----:B------:R-:W-:Y:S01]  /*4470*/  ISETP.GT.AND P6, PT, R57, 0x21, PT ;  /* 0x000000213900780c */ /* 0x000fe20003fc4270 */
[----:B------:R-:W-:Y:S01]  /*4480*/  IMAD.MOV.U32 R85, RZ, RZ, R87 ;  /* 0x000000ffff557224 */ /* 0x000fe200078e0057 */
[----:B------:R-:W-:-:S02]  /*4490*/  FMNMX.FTZ R81, R102, R81, !PT ;  /* 0x0000005166517209 */ /* 0x000fc40007810000 */
[----:B------:R-:W-:Y:S01]  /*44a0*/  FSEL R42, R104, -INF , P5 ;  /* 0xff800000682a7808 */ /* 0x000fe20002800000 */
[----:B------:R3:W-:Y:S01]  /*44b0*/  MUFU.TANH R164, R64 ;  /* 0x0000004000a47308 */ /* 0x0007e20000002400 */
[C---:B------:R-:W-:Y:S02]  /*44c0*/  ISETP.GT.AND P5, PT, R57.reuse, 0x28, PT ;  /* 0x000000283900780c */ /* 0x040fe40003fa4270 */
[----:B------:R-:W-:Y:S02]  /*44d0*/  FSEL R112, R112, -INF , P6 ;  /* 0xff80000070707808 */ /* 0x000fe40003000000 */
[----:B------:R-:W-:Y:S02]  /*44e0*/  FMNMX.FTZ R81, R106, R81, !PT ;  /* 0x000000516a517209 */ /* 0x000fe40007810000 */
[----:B------:R-:W-:Y:S01]  /*44f0*/  FSEL R44, R110, -INF , P4 ;  /* 0xff8000006e2c7808 */ /* 0x000fe20002000000 */
[----:B------:R4:W-:Y:S01]  /*4500*/  MUFU.TANH R21, R68 ;  /* 0x0000004400157308 */ /* 0x0009e20000002400 */
[----:B------:R-:W-:-:S02]  /*4510*/  ISETP.GT.AND P4, PT, R57, 0x29, PT ;  /* 0x000000293900780c */ /* 0x000fc40003f84270 */
[----:B------:R-:W-:Y:S02]  /*4520*/  FSEL R108, R108, -INF , P5 ;  /* 0xff8000006c6c7808 */ /* 0x000fe40002800000 */
[----:B------:R-:W-:Y:S02]  /*4530*/  FMNMX.FTZ R81, R112, R81, !PT ;  /* 0x0000005170517209 */ /* 0x000fe40007810000 */
[----:B------:R-:W-:Y:S01]  /*4540*/  FSEL R46, R111, -INF , P2 ;  /* 0xff8000006f2e7808 */ /* 0x000fe20001000000 */
[----:B------:R-:W5:Y:S01]  /*4550*/  MUFU.TANH R150, R150 ;  /* 0x0000009600967308 */ /* 0x000f620000002400 */
[----:B------:R-:W-:Y:S02]  /*4560*/  ISETP.GT.AND P2, PT, R57, 0x30, PT ;  /* 0x000000303900780c */ /* 0x000fe40003f44270 */
[----:B------:R-:W-:Y:S02]  /*4570*/  FSEL R110, R101, -INF , P4 ;  /* 0xff800000656e7808 */ /* 0x000fe40002000000 */
[----:B------:R-:W-:-:S02]  /*4580*/  FMNMX.FTZ R81, R108, R81, !PT ;  /* 0x000000516c517209 */ /* 0x000fc40007810000 */
[----:B------:R-:W-:Y:S01]  /*4590*/  FSEL R114, R88, -INF , P2 ;  /* 0xff80000058727808 */ /* 0x000fe20001000000 */
[----:B------:R5:W-:Y:S01]  /*45a0*/  MUFU.TANH R104, R70 ;  /* 0x0000004600687308 */ /* 0x000be20000002400 */
[----:B------:R-:W-:Y:S02]  /*45b0*/  FMNMX.FTZ R81, R110, R81, !PT ;  /* 0x000000516e517209 */ /* 0x000fe40007810000 */
[----:B-1----:R-:W-:Y:S01]  /*45c0*/  FSEL R50, R99, -INF , P6 ;  /* 0xff80000063327808 */ /* 0x002fe20003000000 */
[----:B------:R-:W-:Y:S02]  /*45d0*/  WARPGROUP.DEPBAR.LE gsb0, 0x0 ;  /* 0x00008000000079c5 */ /* 0x000fe40000010000 */
[----:B------:R-:W-:Y:S01]  /*45e0*/  ISETP.GT.AND P6, PT, R57, 0x38, PT ;  /* 0x000000383900780c */ /* 0x000fe20003fc4270 */
[----:B------:R-:W-:Y:S01]  /*45f0*/  WARPGROUP.ARRIVE ;  /* 0x00000000000079c5 */ /* 0x000fe20000000000 */
[----:B------:R-:W-:Y:S01]  /*4600*/  FMNMX.FTZ R81, R114, R81, !PT ;  /* 0x0000005172517209 */ /* 0x000fe20007810000 */
[----:B------:R-:W1:Y:S01]  /*4610*/  MUFU.TANH R59, R59 ;  /* 0x0000003b003b7308 */ /* 0x000e620000002400 */
[----:B------:R-:W-:Y:S01]  /*4620*/  FSEL R52, R107, -INF , P5 ;  /* 0xff8000006b347808 */ /* 0x000fe20002800000 */
[----:B------:R-:W-:Y:S01]  /*4630*/  FMUL.FTZ R33, R33, UR6 ;  /* 0x0000000621217c20 */ /* 0x000fe20008410000 */
[----:B------:R-:W-:Y:S01]  /*4640*/  ISETP.GT.AND P5, PT, R57, 0x39, PT ;  /* 0x000000393900780c */ /* 0x000fe20003fa4270 */
[----:B------:R-:W-:Y:S01]  /*4650*/  HGMMA.64x16x16.F32 R24, gdesc[UR16], R24, gsb0 ;  /* 0x00200000101879f0 */ /* 0x000fe20008000818 */
[----:B------:R-:W-:Y:S01]  /*4660*/  FSEL R118, R118, -INF , P6 ;  /* 0xff80000076767808 */ /* 0x000fe20003000000 */
[----:B------:R-:W-:Y:S01]  /*4670*/  FMUL.FTZ R37, R37, UR6 ;  /* 0x0000000625257c20 */ /* 0x000fe20008410000 */
[----:B------:R-:W-:Y:S01]  /*4680*/  FMNMX.FTZ R81, R116, R81, !PT ;  /* 0x0000005174517209 */ /* 0x000fe20007810000 */
[----:B------:R-:W1:Y:S01]  /*4690*/  MUFU.TANH R49, R49 ;  /* 0x0000003100317308 */ /* 0x000e620000002400 */
[----:B------:R-:W-:Y:S01]  /*46a0*/  FSEL R54, R103, -INF , P4 ;  /* 0xff80000067367808 */ /* 0x000fe20002000000 */
[----:B------:R-:W-:Y:S01]  /*46b0*/  FMUL.FTZ R35, R35, UR6 ;  /* 0x0000000623237c20 */ /* 0x000fe20008410000 */
[----:B------:R-:W-:Y:S01]  /*46c0*/  ISETP.GT.AND P4, PT, R57, 0x40, PT ;  /* 0x000000403900780c */ /* 0x000fe20003f84270 */
[----:B------:R-:W-:Y:S01]  /*46d0*/  FMUL.FTZ R39, R39, UR6 ;  /* 0x0000000627277c20 */ /* 0x000fe20008410000 */
[----:B------:R-:W-:-:S02]  /*46e0*/  FSEL R120, R93, -INF , P5 ;  /* 0xff8000005d787808 */ /* 0x000fc40002800000 */
[----:B------:R-:W-:Y:S01]  /*46f0*/  FMNMX.FTZ R81, R118, R81, !PT ;  /* 0x0000005176517209 */ /* 0x000fe20007810000 */
[----:B------:R-:W1:Y:S01]  /*4700*/  MUFU.TANH R63, R63 ;  /* 0x0000003f003f7308 */ /* 0x000e620000002400 */
[----:B------:R-:W-:Y:S02]  /*4710*/  FSEL R56, R90, -INF , P2 ;  /* 0xff8000005a387808 */ /* 0x000fe40001000000 */
[----:B------:R-:W-:Y:S02]  /*4720*/  ISETP.GT.AND P2, PT, R57, 0x41, PT ;  /* 0x000000413900780c */ /* 0x000fe40003f44270 */
[----:B------:R-:W-:Y:S02]  /*4730*/  FSEL R122, R72, -INF , P4 ;  /* 0xff800000487a7808 */ /* 0x000fe40002000000 */
[----:B------:R-:W-:Y:S01]  /*4740*/  FMNMX.FTZ R81, R120, R81, !PT ;  /* 0x0000005178517209 */ /* 0x000fe20007810000 */
[----:B------:R-:W1:Y:S01]  /*4750*/  MUFU.TANH R53, R53 ;  /* 0x0000003500357308 */ /* 0x000e620000002400 */
[----:B------:R-:W-:Y:S01]  /*4760*/  FSEL R124, R73, -INF , P2 ;  /* 0xff800000497c7808 */ /* 0x000fe20001000000 */
[----:B------:R-:W-:Y:S01]  /*4770*/  IMAD.MOV.U32 R73, RZ, RZ, R87 ;  /* 0x000000ffff497224 */ /* 0x000fe200078e0057 */
[----:B------:R-:W-:-:S02]  /*4780*/  FMNMX.FTZ R81, R122, R81, !PT ;  /* 0x000000517a517209 */ /* 0x000fc40007810000 */
[----:B--2---:R-:W-:Y:S02]  /*4790*/  FSEL R60, R109, -INF , P6 ;  /* 0xff8000006d3c7808 */ /* 0x004fe40003000000 */
[----:B------:R-:W-:Y:S01]  /*47a0*/  ISETP.GT.AND P6, PT, R57, 0x49, PT ;  /* 0x000000493900780c */ /* 0x000fe20003fc4270 */
[----:B------:R-:W2:Y:S01]  /*47b0*/  MUFU.TANH R51, R51 ;  /* 0x0000003300337308 */ /* 0x000ea20000002400 */
[----:B------:R-:W-:Y:S02]  /*47c0*/  FMNMX.FTZ R81, R124, R81, !PT ;  /* 0x000000517c517209 */ /* 0x000fe40007810000 */
[----:B------:R-:W-:Y:S02]  /*47d0*/  FSEL R62, R95, -INF , P5 ;  /* 0xff8000005f3e7808 */ /* 0x000fe40002800000 */
[----:B------:R-:W-:Y:S02]  /*47e0*/  ISETP.GT.AND P5, PT, R57, 0x50, PT ;  /* 0x000000503900780c */ /* 0x000fe40003fa4270 */
[----:B------:R-:W-:Y:S01]  /*47f0*/  FSEL R130, R77, -INF , P6 ;  /* 0xff8000004d827808 */ /* 0x000fe20003000000 */
[----:B------:R-:W2:Y:S01]  /*4800*/  MUFU.TANH R123, R123 ;  /* 0x0000007b007b7308 */ /* 0x000ea20000002400 */
[----:B------:R-:W-:Y:S01]  /*4810*/  FMNMX.FTZ R81, R126, R81, !PT ;  /* 0x000000517e517209 */ /* 0x000fe20007810000 */
[----:B------:R-:W-:Y:S01]  /*4820*/  IMAD.MOV.U32 R77, RZ, RZ, R87 ;  /* 0x000000ffff4d7224 */ /* 0x000fe200078e0057 */
[----:B---3--:R-:W-:-:S02]  /*4830*/  FSEL R64, R74, -INF , P4 ;  /* 0xff8000004a407808 */ /* 0x008fc40002000000 */
[----:B------:R-:W-:Y:S02]  /*4840*/  ISETP.GT.AND P4, PT, R57, 0x51, PT ;  /* 0x000000513900780c */ /* 0x000fe40003f84270 */
[----:B------:R-:W-:Y:S01]  /*4850*/  FSEL R132, R132, -INF , P5 ;  /* 0xff80000084847808 */ /* 0x000fe20002800000 */
[----:B------:R-:W3:Y:S01]  /*4860*/  MUFU.TANH R55, R55 ;  /* 0x0000003700377308 */ /* 0x000ee20000002400 */
[----:B------:R-:W-:Y:S02]  /*4870*/  FMNMX.FTZ R81, R130, R81, !PT ;  /* 0x0000005182517209 */ /* 0x000fe40007810000 */
[----:B------:R-:W-:Y:S01]  /*4880*/  FSEL R66, R75, -INF , P2 ;  /* 0xff8000004b427808 */ /* 0x000fe20001000000 */
[----:B------:R-:W-:Y:S01]  /*4890*/  IMAD.MOV.U32 R75, RZ, RZ, R87 ;  /* 0x000000ffff4b7224 */ /* 0x000fe200078e0057 */
[----:B------:R-:W-:Y:S02]  /*48a0*/  ISETP.GT.AND P2, PT, R57, 0x58, PT ;  /* 0x000000583900780c */ /* 0x000fe40003f44270 */
[----:B------:R-:W-:Y:S01]  /*48b0*/  FSEL R134, R134, -INF , P4 ;  /* 0xff80000086867808 */ /* 0x000fe20002000000 */
[----:B------:R-:W3:Y:S01]  /*48c0*/  MUFU.TANH R45, R45 ;  /* 0x0000002d002d7308 */ /* 0x000ee20000002400 */
[----:B------:R-:W-:Y:S01]  /*48d0*/  FMNMX.FTZ R81, R132, R81, !PT ;  /* 0x0000005184517209 */ /* 0x000fe20007810000 */
[----:B------:R-:W-:-:S02]  /*48e0*/  WARPGROUP.DEPBAR.LE gsb0, 0x0 ;  /* 0x00008000000079c5 */ /* 0x000fc40000010000 */
[----:B----4-:R-:W-:Y:S01]  /*48f0*/  FSEL R68, R78, -INF , P3 ;  /* 0xff8000004e447808 */ /* 0x010fe20001800000 */
[----:B------:R-:W-:Y:S01]  /*4900*/  FMUL.FTZ R25, R25, UR6 ;  /* 0x0000000619197c20 */ /* 0x000fe20008410000 */
[----:B------:R-:W-:Y:S01]  /*4910*/  ISETP.GT.AND P3, PT, R57, 0x59, PT ;  /* 0x000000593900780c */ /* 0x000fe20003f64270 */
[----:B------:R-:W-:Y:S01]  /*4920*/  FMUL.FTZ R29, R29, UR6 ;  /* 0x000000061d1d7c20 */ /* 0x000fe20008410000 */
[----:B------:R-:W-:Y:S01]  /*4930*/  FSEL R138, R138, -INF , P2 ;  /* 0xff8000008a8a7808 */ /* 0x000fe20001000000 */
[----:B------:R-:W-:Y:S01]  /*4940*/  MUFU.TANH R33, R33 ;  /* 0x0000002100217308 */ /* 0x000fe20000002400 */
[----:B------:R-:W-:Y:S01]  /*4950*/  FMNMX.FTZ R81, R134, R81, !PT ;  /* 0x0000005186517209 */ /* 0x000fe20007810000 */
[----:B------:R-:W-:Y:S01]  /*4960*/  FMUL.FTZ R31, R31, UR6 ;  /* 0x000000061f1f7c20 */ /* 0x000fe20008410000 */
[----:B-----5:R-:W-:Y:S01]  /*4970*/  FSEL R70, R79, -INF , P6 ;  /* 0xff8000004f467808 */ /* 0x020fe20003000000 */
[----:B------:R-:W-:Y:S01]  /*4980*/  FMUL.FTZ R26, R26, UR6 ;  /* 0x000000061a1a7c20 */ /* 0x000fe20008410000 */
[----:B------:R-:W-:Y:S01]  /*4990*/  ISETP.GT.AND P6, PT, R57, 0x60, PT ;  /* 0x000000603900780c */ /* 0x000fe20003fc4270 */
[----:B------:R-:W-:Y:S01]  /*49a0*/  FMUL.FTZ R27, R27, UR6 ;  /* 0x000000061b1b7c20 */ /* 0x000fe20008410000 */
[----:B------:R-:W-:Y:S01]  /*49b0*/  FSEL R142, R69, -INF , P3 ;  /* 0xff800000458e7808 */ /* 0x000fe20001800000 */
[----:B------:R-:W-:Y:S01]  /*49c0*/  MUFU.TANH R125, R125 ;  /* 0x0000007d007d7308 */ /* 0x000fe20000002400 */
[----:B------:R-:W-:Y:S01]  /*49d0*/  FMNMX.FTZ R81, R138, R81, !PT ;  /* 0x000000518a517209 */ /* 0x000fe20007810000 */
[----:B------:R-:W-:Y:S01]  /*49e0*/  FMUL.FTZ R30, R30, UR6 ;  /* 0x000000061e1e7c20 */ /* 0x000fe20008410000 */
[----:B------:R-:W-:Y:S01]  /*49f0*/  FSEL R72, R113, -INF , P5 ;  /* 0xff80000071487808 */ /* 0x000fe20002800000 */
[----:B------:R4:W-:Y:S01]  /*4a00*/  @!P1 SYNCS.ARRIVE.TRANS64.RED.A1T0 RZ, [R3+URZ], RZ ;  /* 0x000000ff03ff99a7 */ /* 0x0009e2000810043f */
[----:B------:R-:W-:Y:S01]  /*4a10*/  ISETP.GT.AND P5, PT, R57, 0x61, PT ;  /* 0x000000613900780c */ /* 0x000fe20003fa4270 */
[--C-:B------:R-:W-:Y:S01]  /*4a20*/  IMAD.MOV.U32 R79, RZ, RZ, R87.reuse ;  /* 0x000000ffff4f7224 */ /* 0x100fe200078e0057 */
[----:B------:R-:W-:Y:S01]  /*4a30*/  FSEL R146, R146, -INF , P6 ;  /* 0xff80000092927808 */ /* 0x000fe20003000000 */
[----:B------:R-:W-:Y:S01]  /*4a40*/  MUFU.TANH R47, R47 ;  /* 0x0000002f002f7308 */ /* 0x000fe20000002400 */
[----:B------:R-:W-:Y:S01]  /*4a50*/  FMNMX.FTZ R81, R142, R81, !PT ;  /* 0x000000518e517209 */ /* 0x000fe20007810000 */
[----:B------:R-:W-:Y:S01]  /*4a60*/  IMAD.MOV.U32 R69, RZ, RZ, R87 ;  /* 0x000000ffff457224 */ /* 0x000fe200078e0057 */
[----:B------:R-:W-:Y:S01]  /*4a70*/  FSEL R74, R67, -INF , P4 ;  /* 0xff800000434a7808 */ /* 0x000fe20002000000 */
[----:B------:R-:W-:Y:S01]  /*4a80*/  FMUL.FTZ R67, R32, UR6 ;  /* 0x0000000620437c20 */ /* 0x000fe20008410000 */
[----:B------:R-:W-:-:S02]  /*4a90*/  ISETP.GT.AND P4, PT, R57, 0x68, PT ;  /* 0x000000683900780c */ /* 0x000fc40003f84270 */
[----:B------:R-:W-:Y:S01]  /*4aa0*/  FSEL R148, R65, -INF , P5 ;  /* 0xff80000041947808 */ /* 0x000fe20002800000 */
[----:B------:R-:W-:Y:S01]  /*4ab0*/  FMUL.FTZ R65, R34, UR6 ;  /* 0x0000000622417c20 */ /* 0x000fe20008410000 */
[----:B------:R-:W-:Y:S01]  /*4ac0*/  FMNMX.FTZ R81, R146, R81, !PT ;  /* 0x0000005192517209 */ /* 0x000fe20007810000 */
[----:B------:R-:W5:Y:S01]  /*4ad0*/  MUFU.TANH R67, R67 ;  /* 0x0000004300437308 */ /* 0x000f620000002400 */
[----:B------:R-:W-:Y:S01]  /*4ae0*/  FSEL R76, R71, -INF , P2 ;  /* 0xff800000474c7808 */ /* 0x000fe20001000000 */
[----:B------:R-:W-:Y:S01]  /*4af0*/  IMAD.MOV.U32 R71, RZ, RZ, R87 ;  /* 0x000000ffff477224 */ /* 0x000fe200078e0057 */
[----:B------:R-:W-:Y:S02]  /*4b00*/  ISETP.GT.AND P2, PT, R57, 0x69, PT ;  /* 0x000000693900780c */ /* 0x000fe40003f44270 */
[----:B------:R-:W-:Y:S02]  /*4b10*/  FSEL R150, R150, -INF , P4 ;  /* 0xff80000096967808 */ /* 0x000fe40002000000 */
[----:B------:R-:W-:Y:S01]  /*4b20*/  FMNMX.FTZ R81, R148, R81, !PT ;  /* 0x0000005194517209 */ /* 0x000fe20007810000 */
[----:B------:R-:W-:Y:S01]  /*4b30*/  MUFU.TANH R37, R37 ;  /* 0x0000002500257308 */ /* 0x000fe20000002400 */
[----:B------:R-:W-:-:S02]  /*4b40*/  FSEL R78, R115, -INF , P3 ;  /* 0xff800000734e7808 */ /* 0x000fc40001800000 */
[----:B------:R-:W-:Y:S02]  /*4b50*/  ISETP.GT.AND P3, PT, R57, 0x70, PT ;  /* 0x000000703900780c */ /* 0x000fe40003f64270 */
[----:B-1----:R-:W-:Y:S01]  /*4b60*/  FSEL R152, R59, -INF , P2 ;  /* 0xff8000003b987808 */ /* 0x002fe20001000000 */
[----:B------:R-:W-:Y:S01]  /*4b70*/  FMUL.FTZ R59, R36, UR6 ;  /* 0x00000006243b7c20 */ /* 0x000fe20008410000 */
[----:B------:R-:W-:Y:S01]  /*4b80*/  FMNMX.FTZ R81, R150, R81, !PT ;  /* 0x0000005196517209 */ /* 0x000fe20007810000 */
[----:B------:R-:W-:Y:S01]  /*4b90*/  MUFU.TANH R65, R65 ;  /* 0x0000004100417308 */ /* 0x000fe20000002400 */
[----:B------:R-:W-:Y:S02]  /*4ba0*/  FSEL R32, R117, -INF , P6 ;  /* 0xff80000075207808 */ /* 0x000fe40003000000 */
[----:B------:R-:W-:Y:S02]  /*4bb0*/  ISETP.GT.AND P6, PT, R57, 0x71, PT ;  /* 0x000000713900780c */ /* 0x000fe40003fc4270 */
[----:B------:R-:W-:-:S02]  /*4bc0*/  FSEL R154, R154, -INF , P3 ;  /* 0xff8000009a9a7808 */ /* 0x000fc40001800000 */
[----:B------:R-:W-:Y:S01]  /*4bd0*/  FMNMX.FTZ R81, R152, R81, !PT ;  /* 0x0000005198517209 */ /* 0x000fe20007810000 */
[----:B------:R-:W1:Y:S01]  /*4be0*/  MUFU.TANH R59, R59 ;  /* 0x0000003b003b7308 */ /* 0x000e620000002400 */
[----:B------:R-:W-:Y:S02]  /*4bf0*/  FSEL R80, R119, -INF , P5 ;  /* 0xff80000077507808 */ /* 0x000fe40002800000 */
[----:B------:R-:W-:Y:S02]  /*4c00*/  ISETP.GT.AND P5, PT, R57, 0x78, PT ;  /* 0x000000783900780c */ /* 0x000fe40003fa4270 */
[----:B------:R-:W-:Y:S02]  /*4c10*/  FSEL R156, R49, -INF , P6 ;  /* 0xff800000319c7808 */ /* 0x000fe40003000000 */
[----:B------:R-:W-:Y:S01]  /*4c20*/  FMNMX.FTZ R81, R154, R81, !PT ;  /* 0x000000519a517209 */ /* 0x000fe20007810000 */
[----:B------:R-:W-:Y:S01]  /*4c30*/  MUFU.TANH R35, R35 ;  /* 0x0000002300237308 */ /* 0x000fe20000002400 */
[----:B------:R-:W-:-:S02]  /*4c40*/  FSEL R34, R61, -INF , P4 ;  /* 0xff8000003d227808 */ /* 0x000fc40002000000 */
[----:B------:R-:W-:Y:S02]  /*4c50*/  ISETP.GT.AND P4, PT, R57, 0x79, PT ;  /* 0x000000793900780c */ /* 0x000fe40003f84270 */
[----:B------:R-:W-:Y:S02]  /*4c60*/  FSEL R158, R158, -INF , P5 ;  /* 0xff8000009e9e7808 */ /* 0x000fe40002800000 */
[----:B------:R-:W-:Y:S01]  /*4c70*/  FMNMX.FTZ R81, R156, R81, !PT ;  /* 0x000000519c517209 */ /* 0x000fe20007810000 */
[----:B------:R-:W-:Y:S01]  /*4c80*/  MUFU.TANH R25, R25 ;  /* 0x0000001900197308 */ /* 0x000fe20000002400 */
[----:B------:R-:W-:Y:S02]  /*4c90*/  FSEL R82, R63, -INF , P2 ;  /* 0xff8000003f527808 */ /* 0x000fe40001000000 */
[----:B------:R-:W-:Y:S02]  /*4ca0*/  ISETP.GT.AND P2, PT, R57, 0x80, PT ;  /* 0x000000803900780c */ /* 0x000fe40003f44270 */
[----:B------:R-:W-:-:S02]  /*4cb0*/  FSEL R160, R53, -INF , P4 ;  /* 0xff80000035a07808 */ /* 0x000fc40002000000 */
[----:B------:R-:W-:Y:S01]  /*4cc0*/  FMNMX.FTZ R81, R158, R81, !PT ;  /* 0x000000519e517209 */ /* 0x000fe20007810000 */
[----:B------:R-:W-:Y:S01]  /*4cd0*/  MUFU.TANH R29, R29 ;  /* 0x0000001d001d7308 */ /* 0x000fe20000002400 */
[----:B------:R-:W-:Y:S01]  /*4ce0*/  FSEL R36, R43, -INF , P3 ;  /* 0xff8000002b247808 */ /* 0x000fe20001800000 */
[----:B------:R-:W-:Y:S01]  /*4cf0*/  FMUL.FTZ R43, R24, UR6 ;  /* 0x00000006182b7c20 */ /* 0x000fe20008410000 */
[----:B------:R-:W-:Y:S02]  /*4d00*/  ISETP.GT.AND P3, PT, R57, 0x81, PT ;  /* 0x000000813900780c */ /* 0x000fe40003f64270 */
[----:B------:R-:W-:Y:S02]  /*4d10*/  FSEL R162, R162, -INF , P2 ;  /* 0xff800000a2a27808 */ /* 0x000fe40001000000 */
[----:B------:R-:W-:Y:S01]  /*4d20*/  FMNMX.FTZ R81, R160, R81, !PT ;  /* 0x00000051a0517209 */ /* 0x000fe20007810000 */
[----:B------:R-:W4:Y:S01]  /*4d30*/  MUFU.TANH R43, R43 ;  /* 0x0000002b002b7308 */ /* 0x000f220000002400 */
[----:B--2---:R-:W-:-:S02]  /*4d40*/  FSEL R84, R51, -INF , P6 ;  /* 0xff80000033547808 */ /* 0x004fc40003000000 */
[----:B------:R-:W-:Y:S02]  /*4d50*/  ISETP.GT.AND P6, PT, R57, 0x88, PT ;  /* 0x000000883900780c */ /* 0x000fe40003fc4270 */
[----:B------:R-:W-:Y:S02]  /*4d60*/  FSEL R164, R164, -INF , P3 ;  /* 0xff800000a4a47808 */ /* 0x000fe40001800000 */
[----:B------:R-:W-:Y:S01]  /*4d70*/  FMNMX.FTZ R81, R162, R81, !PT ;  /* 0x00000051a2517209 */ /* 0x000fe20007810000 */
[----:B------:R-:W-:Y:S01]  /*4d80*/  MUFU.TANH R49, R39 ;  /* 0x0000002700317308 */ /* 0x000fe20000002400 */
[----:B------:R-:W-:Y:S01]  /*4d90*/  FSEL R90, R15, -INF , P5 ;  /* 0xff8000000f5a7808 */ /* 0x000fe20002800000 */
[----:B------:R-:W-:Y:S01]  /*4da0*/  FMUL.FTZ R15, R38, UR6 ;  /* 0x00000006260f7c20 */ /* 0x000fe20008410000 */
[----:B------:R-:W-:Y:S02]  /*4db0*/  ISETP.GT.AND P5, PT, R57, 0x89, PT ;  /* 0x000000893900780c */ /* 0x000fe40003fa4270 */
[----:B------:R-:W-:-:S02]  /*4dc0*/  FSEL R166, R123, -INF , P6 ;  /* 0xff8000007ba67808 */ /* 0x000fc40003000000 */
[----:B------:R-:W-:Y:S01]  /*4dd0*/  FMNMX.FTZ R81, R164, R81, !PT ;  /* 0x00000051a4517209 */ /* 0x000fe20007810000 */
[----:B------:R-:W2:Y:S01]  /*4de0*/  MUFU.TANH R15, R15 ;  /* 0x0000000f000f7308 */ /* 0x000ea20000002400 */
[----:B---3--:R-:W-:Y:S02]  /*4df0*/  FSEL R38, R55, -INF , P4 ;  /* 0xff80000037267808 */ /* 0x008fe40002000000 */
[----:B------:R-:W-:Y:S02]  /*4e00*/  ISETP.GT.AND P4, PT, R57, 0x90, PT ;  /* 0x000000903900780c */ /* 0x000fe40003f84270 */
[----:B------:R-:W-:Y:S02]  /*4e10*/  FSEL R168, R45, -INF , P5 ;  /* 0xff8000002da87808 */ /* 0x000fe40002800000 */
[----:B------:R-:W-:Y:S01]  /*4e20*/  FMNMX.FTZ R81, R166, R81, !PT ;  /* 0x00000051a6517209 */ /* 0x000fe20007810000 */
[----:B------:R-:W-:Y:S01]  /*4e30*/  MUFU.TANH R51, R26 ;  /* 0x0000001a00337308 */ /* 0x000fe20000002400 */
[----:B------:R-:W-:-:S02]  /*4e40*/  FSEL R104, R104, -INF , P3 ;  /* 0xff80000068687808 */ /* 0x000fc40001800000 */
[----:B------:R-:W-:Y:S01]  /*4e50*/  FSEL R24, R21, -INF , P2 ;  /* 0xff80000015187808 */ /* 0x000fe20001000000 */
[----:B------:R-:W-:Y:S01]  /*4e60*/  FMUL.FTZ R21, R28, UR6 ;  /* 0x000000061c157c20 */ /* 0x000fe20008410000 */
[----:B------:R-:W-:Y:S02]  /*4e70*/  ISETP.GT.AND P3, PT, R57, 0x91, PT ;  /* 0x000000913900780c */ /* 0x000fe40003f64270 */
[----:B-----5:R-:W-:Y:S01]  /*4e80*/  FSEL R170, R67, -INF , P4 ;  /* 0xff80000043aa7808 */ /* 0x020fe20002000000 */
[----:B------:R-:W-:Y:S01]  /*4e90*/  MUFU.TANH R53, R27 ;  /* 0x0000001b00357308 */ /* 0x000fe20000002400 */
[----:B------:R-:W-:Y:S02]  /*4ea0*/  FMNMX.FTZ R81, R168, R81, !PT ;  /* 0x00000051a8517209 */ /* 0x000fe40007810000 */
[----:B------:R-:W-:Y:S02]  /*4eb0*/  ISETP.GT.AND P2, PT, R57, 0x98, PT ;  /* 0x000000983900780c */ /* 0x000fe40003f44270 */
[----:B------:R-:W-:-:S02]  /*4ec0*/  FSEL R172, R33, -INF , P3 ;  /* 0xff80000021ac7808 */ /* 0x000fc40001800000 */
[----:B------:R-:W-:Y:S01]  /*4ed0*/  FMNMX.FTZ R81, R170, R81, !PT ;  /* 0x00000051aa517209 */ /* 0x000fe20007810000 */
[----:B------:R-:W3:Y:S01]  /*4ee0*/  MUFU.TANH R21, R21 ;  /* 0x0000001500157308 */ /* 0x000ee20000002400 */
[----:B------:R-:W-:Y:S02]  /*4ef0*/  FSEL R28, R125, -INF , P6 ;  /* 0xff8000007d1c7808 */ /* 0x000fe40003000000 */
[----:B------:R-:W-:Y:S02]  /*4f00*/  ISETP.GT.AND P6, PT, R57, 0x99, PT ;  /* 0x000000993900780c */ /* 0x000fe40003fc4270 */
[----:B-1----:R-:W-:Y:S02]  /*4f10*/  FSEL R174, R59, -INF , P2 ;  /* 0xff8000003bae7808 */ /* 0x002fe40001000000 */
[----:B------:R-:W-:Y:S01]  /*4f20*/  FMNMX.FTZ R81, R172, R81, !PT ;  /* 0x00000051ac517209 */ /* 0x000fe20007810000 */
[----:B------:R-:W1:Y:S01]  /*4f30*/  MUFU.TANH R55, R30 ;  /* 0x0000001e00377308 */ /* 0x000e620000002400 */
[----:B------:R-:W-:-:S02]  /*4f40*/  FSEL R128, R47, -INF , P5 ;  /* 0xff8000002f807808 */ /* 0x000fc40002800000 */
[----:B------:R-:W-:Y:S02]  /*4f50*/  ISETP.GT.AND P5, PT, R57, 0xa0, PT ;  /* 0x000000a03900780c */ /* 0x000fe40003fa4270 */
[----:B------:R-:W-:Y:S02]  /*4f60*/  FSEL R188, R37, -INF , P6 ;  /* 0xff80000025bc7808 */ /* 0x000fe40003000000 */
[----:B------:R-:W-:Y:S02]  /*4f70*/  FMNMX.FTZ R81, R174, R81, !PT ;  /* 0x00000051ae517209 */ /* 0x000fe40007810000 */
[----:B------:R-:W-:Y:S02]  /*4f80*/  FSEL R136, R65, -INF , P4 ;  /* 0xff80000041887808 */ /* 0x000fe40002000000 */
[----:B------:R-:W-:Y:S02]  /*4f90*/  ISETP.GT.AND P4, PT, R57, 0xa1, PT ;  /* 0x000000a13900780c */ /* 0x000fe40003f84270 */
[----:B----4-:R-:W-:-:S02]  /*4fa0*/  FSEL R190, R43, -INF , P5 ;  /* 0xff8000002bbe7808 */ /* 0x010fc40002800000 */
[----:B------:R-:W-:Y:S02]  /*4fb0*/  FMNMX.FTZ R81, R188, R81, !PT ;  /* 0x00000051bc517209 */ /* 0x000fe40007810000 */
[----:B------:R-:W-:Y:S02]  /*4fc0*/  FSEL R140, R35, -INF , P3 ;  /* 0xff800000238c7808 */ /* 0x000fe40001800000 */
[----:B------:R-:W-:Y:S02]  /*4fd0*/  ISETP.GT.AND P3, PT, R57, 0xa8, PT ;  /* 0x000000a83900780c */ /* 0x000fe40003f64270 */
[----:B------:R-:W-:Y:S02]  /*4fe0*/  FSEL R192, R25, -INF , P4 ;  /* 0xff80000019c07808 */ /* 0x000fe40002000000 */
[----:B------:R-:W-:Y:S02]  /*4ff0*/  FMNMX.FTZ R81, R190, R81, !PT ;  /* 0x00000051be517209 */ /* 0x000fe40007810000 */
[----:B--2---:R-:W-:-:S02]  /*5000*/  FSEL R144, R15, -INF , P2 ;  /* 0xff8000000f907808 */ /* 0x004fc40001000000 */
[----:B------:R-:W-:Y:S02]  /*5010*/  ISETP.GT.AND P2, PT, R57, 0xa9, PT ;  /* 0x000000a93900780c */ /* 0x000fe40003f44270 */
[----:B---3--:R-:W-:Y:S01]  /*5020*/  FSEL R194, R21, -INF , P3 ;  /* 0xff80000015c27808 */ /* 0x008fe20001800000 */
[----:B------:R2:W3:Y:S01]  /*5030*/  MUFU.TANH R57, R31 ;  /* 0x0000001f00397308 */ /* 0x0004e20000002400 */
[----:B------:R-:W-:Y:S02]  /*5040*/  FMNMX.FTZ R81, R192, R81, !PT ;  /* 0x00000051c0517209 */ /* 0x000fe40007810000 */
[----:B------:R-:W-:Y:S02]  /*5050*/  FSEL R196, R29, -INF , P2 ;  /* 0xff8000001dc47808 */ /* 0x000fe40001000000 */
[----:B------:R-:W-:-:S04]  /*5060*/  FMNMX.FTZ R81, R194, R81, !PT ;  /* 0x00000051c2517209 */ /* 0x000fc80007810000 */
[----:B------:R-:W-:Y:S02]  /*5070*/  FMNMX.FTZ R81, R196, R81, !PT ;  /* 0x00000051c4517209 */ /* 0x000fe40007810000 */
[----:B--2---:R-:W-:-:S03]  /*5080*/  FMNMX.FTZ R31, R12, R13, !PT ;  /* 0x0000000d0c1f7209 */ /* 0x004fc60007810000 */
[----:B------:R-:W2:Y:S01]  /*5090*/  SHFL.BFLY PT, R88, R81, 0x2, 0x1f ;  /* 0x0c401f0051587f89 */ /* 0x000ea200000e0000 */
[----:B------:R-:W-:-:S04]  /*50a0*/  FMNMX.FTZ R31, R14, R31, !PT ;  /* 0x0000001f0e1f7209 */ /* 0x000fc80007810000 */
[----:B------:R-:W-:-:S04]  /*50b0*/  FMNMX.FTZ R31, R20, R31, !PT ;  /* 0x0000001f141f7209 */ /* 0x000fc80007810000 */
[----:B------:R-:W-:-:S04]  /*50c0*/  FMNMX.FTZ R31, R40, R31, !PT ;  /* 0x0000001f281f7209 */ /* 0x000fc80007810000 */
[----:B------:R-:W-:-:S04]  /*50d0*/  FMNMX.FTZ R35, R42, R31, !PT ;  /* 0x0000001f2a237209 */ /* 0x000fc80007810000 */
[----:B------:R-:W-:-:S04]  /*50e0*/  FMNMX.FTZ R35, R44, R35, !PT ;  /* 0x000000232c237209 */ /* 0x000fc80007810000 */
[----:B------:R-:W-:Y:S02]  /*50f0*/  FMNMX.FTZ R35, R46, R35, !PT ;  /* 0x000000232e237209 */ /* 0x000fe40007810000 */
[----:B--2---:R-:W-:Y:S01]  /*5100*/  FMNMX.FTZ R15, R81, R88, !PT ;  /* 0x00000058510f7209 */ /* 0x004fe20007810000 */
[----:B------:R-:W-:Y:S01]  /*5110*/  IMAD.MOV.U32 R81, RZ, RZ, R87 ;  /* 0x000000ffff517224 */ /* 0x000fe200078e0057 */
[----:B------:R-:W-:-:S03]  /*5120*/  FMNMX.FTZ R35, R48, R35, !PT ;  /* 0x0000002330237209 */ /* 0x000fc60007810000 */
[----:B------:R-:W2:Y:S01]  /*5130*/  SHFL.BFLY PT, R88, R15, 0x1, 0x1f ;  /* 0x0c201f000f587f89 */ /* 0x000ea200000e0000 */
[----:B------:R-:W-:-:S04]  /*5140*/  FMNMX.FTZ R37, R50, R35, !PT ;  /* 0x0000002332257209 */ /* 0x000fc80007810000 */
[----:B------:R-:W-:-:S04]  /*5150*/  FMNMX.FTZ R37, R52, R37, !PT ;  /* 0x0000002534257209 */ /* 0x000fc80007810000 */
[----:B------:R-:W-:-:S04]  /*5160*/  FMNMX.FTZ R37, R54, R37, !PT ;  /* 0x0000002536257209 */ /* 0x000fc80007810000 */
[----:B------:R-:W-:-:S04]  /*5170*/  FMNMX.FTZ R37, R56, R37, !PT ;  /* 0x0000002538257209 */ /* 0x000fc80007810000 */
[----:B------:R-:W-:-:S04]  /*5180*/  FMNMX.FTZ R39, R58, R37, !PT ;  /* 0x000000253a277209 */ /* 0x000fc80007810000 */
[----:B------:R-:W-:Y:S02]  /*5190*/  FMNMX.FTZ R39, R60, R39, !PT ;  /* 0x000000273c277209 */ /* 0x000fe40007810000 */
[----:B--2---:R-:W-:-:S04]  /*51a0*/  FMNMX.FTZ R88, R15, R88, !PT ;  /* 0x000000580f587209 */ /* 0x004fc80007810000 */
[C---:B------:R-:W-:Y:S01]  /*51b0*/  FSETP.NEU.FTZ.AND P0, PT, R88.reuse, -INF , PT ;  /* 0xff8000005800780b */ /* 0x040fe20003f1d000 */
[----:B------:R-:W-:-:S05]  /*51c0*/  FMUL.FTZ R33, R88, R89 ;  /* 0x0000005958217220 */ /* 0x000fca0000410000 */
[----:B------:R-:W-:Y:S02]  /*51d0*/  FSEL R33, R33, RZ, P0 ;  /* 0x000000ff21217208 */ /* 0x000fe40000000000 */
[----:B------:R-:W-:-:S03]  /*51e0*/  ISETP.NE.AND P0, PT, R121, RZ, PT ;  /* 0x000000ff7900720c */ /* 0x000fc60003f05270 */
[--C-:B------:R-:W-:Y:S01]  /*51f0*/  FFMA.FTZ R15, R41, R89, -R33.reuse ;  /* 0x00000059290f7223 */ /* 0x100fe20000010821 */
[----:B------:R-:W-:Y:S01]  /*5200*/  FMNMX.FTZ R41, R62, R39, !PT ;  /* 0x000000273e297209 */ /* 0x000fe20007810000 */
[-CC-:B------:R-:W-:Y:S01]  /*5210*/  FFMA.FTZ R25, R98, R89.reuse, -R33.reuse ;  /* 0x0000005962197223 */ /* 0x180fe20000010821 */
[----:B------:R-:W-:Y:S01]  /*5220*/  FSEL R98, R49, -INF , P6 ;  /* 0xff80000031627808 */ /* 0x000fe20003000000 */
        /* <DEDUP_REMOVED lines=10> */
[--C-:B------:R-:W-:Y:S01]  /*52d0*/  FFMA.FTZ R176, R86, R89, -R33.reuse ;  /* 0x0000005956b07223 */ /* 0x100fe20000010821 */
[----:B-1----:R-:W-:Y:S01]  /*52e0*/  FSEL R106, R55, -INF , P3 ;  /* 0xff800000376a7808 */ /* 0x002fe20001800000 */
[----:B------:R-:W-:Y:S01]  /*52f0*/  MUFU.EX2 R15, R15 ;  /* 0x0000000f000f7308 */ /* 0x000fe20000000800 */
[----:B------:R-:W-:Y:S01]  /*5300*/  FMNMX.FTZ R43, R70, R41, !PT ;  /* 0x00000029462b7209 */ /* 0x000fe20007810000 */
[-CC-:B------:R-:W-:Y:S01]  /*5310*/  FFMA.FTZ R21, R94, R89.reuse, -R33.reuse ;  /* 0x000000595e157223 */ /* 0x180fe20000010821 */
[----:B---3--:R-:W-:Y:S01]  /*5320*/  FSEL R108, R57, -INF , P2 ;  /* 0xff800000396c7808 */ /* 0x008fe20001000000 */
[--C-:B------:R-:W-:Y:S01]  /*5330*/  FFMA.FTZ R180, R96, R89, -R33.reuse ;  /* 0x0000005960b47223 */ /* 0x100fe20000010821 */
[----:B------:R-:W-:Y:S01]  /*5340*/  FMNMX.FTZ R43, R72, R43, !PT ;  /* 0x0000002b482b7209 */ /* 0x000fe20007810000 */
[-CC-:B------:R-:W-:Y:S01]  /*5350*/  FFMA.FTZ R29, R112, R89.reuse, -R33.reuse ;  /* 0x00000059701d7223 */ /* 0x180fe20000010821 */
[--C-:B------:R-:W-:Y:S01]  /*5360*/  FFMA.FTZ R110, R110, R89, -R33.reuse ;  /* 0x000000596e6e7223 */ /* 0x100fe20000010821 */
[----:B------:R-:W-:Y:S01]  /*5370*/  MUFU.EX2 R176, R176 ;  /* 0x000000b000b07308 */ /* 0x000fe20000000800 */
[----:B------:R-:W-:Y:S01]  /*5380*/  FMNMX.FTZ R43, R74, R43, !PT ;  /* 0x0000002b4a2b7209 */ /* 0x000fe20007810000 */
[-CC-:B------:R-:W-:Y:S01]  /*5390*/  FFMA.FTZ R26, R114, R89.reuse, -R33.reuse ;  /* 0x00000059721a7223 */ /* 0x180fe20000010821 */
[-CC-:B------:R-:W-:Y:S01]  /*53a0*/  FFMA.FTZ R116, R116, R89.reuse, -R33.reuse ;  /* 0x0000005974747223 */ /* 0x180fe20000010821 */
        /* <DEDUP_REMOVED lines=43> */
[----:B------:R-:W-:Y:S01]  /*5660*/  FFMA.FTZ R218, R194, R89, -R33 ;  /* 0x00000059c2da7223 */ /* 0x000fe20000010821 */
[----:B------:R-:W-:Y:S01]  /*5670*/  MUFU.EX2 R27, R27 ;  /* 0x0000001b001b7308 */ /* 0x000fe20000000800 */
[----:B------:R-:W-:-:S04]  /*5680*/  FMNMX.FTZ R59, R104, R47, !PT ;  /* 0x0000002f683b7209 */ /* 0x000fc80007810000 */
[----:B------:R-:W-:-:S03]  /*5690*/  FMNMX.FTZ R59, R28, R59, !PT ;  /* 0x0000003b1c3b7209 */ /* 0x000fc60007810000 */
        /* <DEDUP_REMOVED lines=13> */
[----:B------:R-:W-:-:S05]  /*5770*/  FMNMX.FTZ R59, R108, R59, !PT ;  /* 0x0000003b6c3b7209 */ /* 0x000fca0007810000 */
[----:B------:R-:W1:Y:S02]  /*5780*/  SHFL.BFLY PT, R92, R59, 0x2, 0x1f ;  /* 0x0c401f003b5c7f89 */ /* 0x000e6400000e0000 */
[----:B------:R-:W2:Y:S08]  /*5790*/  MUFU.EX2 R35, R116 ;  /* 0x0000007400237308 */ /* 0x000eb00000000800 */
[----:B------:R-:W-:Y:S08]  /*57a0*/  MUFU.EX2 R30, R30 ;  /* 0x0000001e001e7308 */ /* 0x000ff00000000800 */
[----:B------:R-:W3:Y:S01]  /*57b0*/  MUFU.EX2 R37, R120 ;  /* 0x0000007800257308 */ /* 0x000ee20000000800 */
[----:B--2---:R-:W-:-:S02]  /*57c0*/  F2FP.F16.F32.PACK_AB R188, R35, R26 ;  /* 0x0000001a23bc723e */ /* 0x004fc400000000ff */
[----:B-1----:R-:W-:Y:S01]  /*57d0*/  FMNMX.FTZ R63, R59, R92, !PT ;  /* 0x0000005c3b3f7209 */ /* 0x002fe20007810000 */
[----:B------:R-:W-:-:S04]  /*57e0*/  FFMA.FTZ R59, R172, R89, -R33 ;  /* 0x00000059ac3b7223 */ /* 0x000fc80000010821 */
[----:B------:R-:W-:Y:S01]  /*57f0*/  MUFU.EX2 R39, R122 ;  /* 0x0000007a00277308 */ /* 0x000fe20000000800 */
[----:B------:R-:W-:Y:S01]  /*5800*/  FFMA.FTZ R33, R196, R89, -R33 ;  /* 0x00000059c4217223 */ /* 0x000fe20000010821 */
[----:B------:R-:W1:Y:S06]  /*5810*/  SHFL.BFLY PT, R92, R63, 0x1, 0x1f ;  /* 0x0c201f003f5c7f89 */ /* 0x000e6c00000e0000 */
[----:B------:R-:W-:Y:S01]  /*5820*/  MUFU.EX2 R86, R86 ;  /* 0x0000005600567308 */ /* 0x000fe20000000800 */
[----:B---3--:R-:W-:-:S07]  /*5830*/  F2FP.F16.F32.PACK_AB R190, R37, R30 ;  /* 0x0000001e25be723e */ /* 0x008fce00000000ff */
[----:B------:R-:W-:Y:S08]  /*5840*/  MUFU.EX2 R41, R126 ;  /* 0x0000007e00297308 */ /* 0x000ff00000000800 */
[----:B------:R-:W-:Y:S01]  /*5850*/  MUFU.EX2 R94, R94 ;  /* 0x0000005e005e7308 */ /* 0x000fe20000000800 */
[----:B-1----:R-:W-:-:S04]  /*5860*/  FMNMX.FTZ R92, R63, R92, !PT ;  /* 0x0000005c3f5c7209 */ /* 0x002fc80007810000 */
[C---:B------:R-:W-:Y:S01]  /*5870*/  FSETP.NEU.FTZ.AND P2, PT, R92.reuse, -INF , PT ;  /* 0xff8000005c00780b */ /* 0x040fe20003f5d000 */
[----:B------:R-:W-:Y:S02]  /*5880*/  FMUL.FTZ R65, R92, R89 ;  /* 0x000000595c417220 */ /* 0x000fe40000410000 */
[----:B------:R-:W-:Y:S03]  /*5890*/  MUFU.EX2 R43, R132 ;  /* 0x00000084002b7308 */ /* 0x000fe60000000800 */
[----:B------:R-:W-:Y:S02]  /*58a0*/  FSEL R65, R65, RZ, P2 ;  /* 0x000000ff41417208 */ /* 0x000fe40001000000 */
[----:B------:R-:W-:-:S03]  /*58b0*/  PLOP3.LUT P2, PT, PT, PT, UP0, 0x80, 0x0 ;  /* 0x000000000000781c */ /* 0x000fc60003f4f008 */
[----:B------:R-:W-:Y:S01]  /*58c0*/  MUFU.EX2 R96, R96 ;  /* 0x0000006000607308 */ /* 0x000fe20000000800 */
[-CC-:B------:R-:W-:Y:S01]  /*58d0*/  FFMA.FTZ R177, R12, R89.reuse, -R65.reuse ;  /* 0x000000590cb17223 */ /* 0x180fe20000010841 */
[-C--:B------:R-:W-:Y:S01]  /*58e0*/  FFMA.FTZ R12, R13, R89.reuse, -R65 ;  /* 0x000000590d0c7223 */ /* 0x080fe20000010841 */
[----:B------:R-:W-:Y:S01]  /*58f0*/  FADD.FTZ R13, R176, R15 ;  /* 0x0000000fb00d7221 */ /* 0x000fe20000010000 */
[-CC-:B------:R-:W-:Y:S01]  /*5900*/  FFMA.FTZ R179, R14, R89.reuse, -R65.reuse ;  /* 0x000000590eb37223 */ /* 0x180fe20000010841 */
[-CC-:B------:R-:W-:Y:S01]  /*5910*/  FFMA.FTZ R20, R20, R89.reuse, -R65.reuse ;  /* 0x0000005914147223 */ /* 0x180fe20000010841 */
[-C--:B------:R-:W-:Y:S01]  /*5920*/  FFMA.FTZ R181, R40, R89.reuse, -R65 ;  /* 0x0000005928b57223 */ /* 0x080fe20000010841 */
[----:B------:R-:W-:Y:S01]  /*5930*/  FADD.FTZ R14, R178, R13 ;  /* 0x0000000db20e7221 */ /* 0x000fe20000010000 */
[----:B------:R-:W-:Y:S01]  /*5940*/  MUFU.EX2 R177, R177 ;  /* 0x000000b100b17308 */ /* 0x000fe20000000800 */
[-CC-:B------:R-:W-:Y:S01]  /*5950*/  FFMA.FTZ R40, R42, R89.reuse, -R65.reuse ;  /* 0x000000592a287223 */ /* 0x180fe20000010841 */
[-CC-:B------:R-:W-:Y:S01]  /*5960*/  FFMA.FTZ R183, R44, R89.reuse, -R65.reuse ;  /* 0x000000592cb77223 */ /* 0x180fe20000010841 */
[----:B------:R-:W-:Y:S01]  /*5970*/  FADD.FTZ R13, R21, R14 ;  /* 0x0000000e150d7221 */ /* 0x000fe20000010000 */
[-CC-:B------:R-:W-:Y:S01]  /*5980*/  FFMA.FTZ R201, R32, R89.reuse, -R65.reuse ;  /* 0x0000005920c97223 */ /* 0x180fe20000010841 */
[-CC-:B------:R-:W-:Y:S01]  /*5990*/  FFMA.FTZ R42, R46, R89.reuse, -R65.reuse ;  /* 0x000000592e2a7223 */ /* 0x180fe20000010841 */
[-C--:B------:R-:W-:Y:S01]  /*59a0*/  FFMA.FTZ R185, R48, R89.reuse, -R65 ;  /* 0x0000005930b97223 */ /* 0x080fe20000010841 */
[----:B------:R-:W-:Y:S01]  /*59b0*/  FADD.FTZ R14, R180, R13 ;  /* 0x0000000db40e7221 */ /* 0x000fe20000010000 */
[----:B------:R-:W1:Y:S01]  /*59c0*/  MUFU.EX2 R12, R12 ;  /* 0x0000000c000c7308 */ /* 0x000e620000000800 */
[-CC-:B------:R-:W-:Y:S01]  /*59d0*/  FFMA.FTZ R191, R60, R89.reuse, -R65.reuse ;  /* 0x000000593cbf7223 */ /* 0x180fe20000010841 */
[-CC-:B------:R-:W-:Y:S01]  /*59e0*/  FFMA.FTZ R44, R50, R89.reuse, -R65.reuse ;  /* 0x00000059322c7223 */ /* 0x180fe20000010841 */
[----:B------:R-:W-:Y:S01]  /*59f0*/  FADD.FTZ R13, R25, R14 ;  /* 0x0000000e190d7221 */ /* 0x000fe20000010000 */
[-CC-:B------:R-:W-:Y:S01]  /*5a00*/  FFMA.FTZ R187, R52, R89.reuse, -R65.reuse ;  /* 0x0000005934bb7223 */ /* 0x180fe20000010841 */
[-CC-:B------:R-:W-:Y:S01]  /*5a10*/  FFMA.FTZ R203, R34, R89.reuse, -R65.reuse ;  /* 0x0000005922cb7223 */ /* 0x180fe20000010841 */
[-C--:B------:R-:W-:Y:S01]  /*5a20*/  FFMA.FTZ R46, R54, R89.reuse, -R65 ;  /* 0x00000059362e7223 */ /* 0x080fe20000010841 */
[----:B------:R-:W-:Y:S01]  /*5a30*/  FADD.FTZ R14, R182, R13 ;  /* 0x0000000db60e7221 */ /* 0x000fe20000010000 */
[----:B------:R-:W2:Y:S01]  /*5a40*/  MUFU.EX2 R179, R179 ;  /* 0x000000b300b37308 */ /* 0x000ea20000000800 */
[-CC-:B------:R-:W-:Y:S01]  /*5a50*/  FFMA.FTZ R189, R56, R89.reuse, -R65.reuse ;  /* 0x0000005938bd7223 */ /* 0x180fe20000010841 */
[-CC-:B------:R-:W-:Y:S01]  /*5a60*/  FFMA.FTZ R48, R58, R89.reuse, -R65.reuse ;  /* 0x000000593a307223 */ /* 0x180fe20000010841 */
[----:B------:R-:W-:Y:S01]  /*5a70*/  FADD.FTZ R13, R27, R14 ;  /* 0x0000000e1b0d7221 */ /* 0x000fe20000010000 */
[-CC-:B------:R-:W-:Y:S01]  /*5a80*/  FFMA.FTZ R50, R62, R89.reuse, -R65.reuse ;  /* 0x000000593e327223 */ /* 0x180fe20000010841 */
[-CC-:B------:R-:W-:Y:S01]  /*5a90*/  FFMA.FTZ R193, R64, R89.reuse, -R65.reuse ;  /* 0x0000005940c17223 */ /* 0x180fe20000010841 */
[-C--:B------:R-:W-:Y:S01]  /*5aa0*/  FFMA.FTZ R52, R66, R89.reuse, -R65 ;  /* 0x0000005942347223 */ /* 0x080fe20000010841 */
[----:B------:R-:W-:Y:S01]  /*5ab0*/  FADD.FTZ R32, R184, R13 ;  /* 0x0000000db8207221 */ /* 0x000fe20000010000 */
[----:B------:R-:W3:Y:S01]  /*5ac0*/  MUFU.EX2 R20, R20 ;  /* 0x0000001400147308 */ /* 0x000ee20000000800 */
[----:B-1----:R-:W-:Y:S01]  /*5ad0*/  FADD.FTZ R14, R177, R12 ;  /* 0x0000000cb10e7221 */ /* 0x002fe20000010000 */
[-CC-:B------:R-:W-:Y:S01]  /*5ae0*/  FFMA.FTZ R195, R68, R89.reuse, -R65.reuse ;  /* 0x0000005944c37223 */ /* 0x180fe20000010841 */
[----:B------:R-:W-:Y:S01]  /*5af0*/  FADD.FTZ R67, R29, R32 ;  /* 0x000000201d437221 */ /* 0x000fe20000010000 */
[-CC-:B------:R-:W-:Y:S01]  /*5b00*/  FFMA.FTZ R54, R70, R89.reuse, -R65.reuse ;  /* 0x0000005946367223 */ /* 0x180fe20000010841 */
[-CC-:B------:R-:W-:Y:S01]  /*5b10*/  FFMA.FTZ R197, R72, R89.reuse, -R65.reuse ;  /* 0x0000005948c57223 */ /* 0x180fe20000010841 */
[-C--:B------:R-:W-:Y:S01]  /*5b20*/  FFMA.FTZ R56, R74, R89.reuse, -R65 ;  /* 0x000000594a387223 */ /* 0x080fe20000010841 */
[----:B------:R-:W-:Y:S01]  /*5b30*/  FADD.FTZ R60, R186, R67 ;  /* 0x00000043ba3c7221 */ /* 0x000fe20000010000 */
[----:B------:R-:W1:Y:S01]  /*5b40*/  MUFU.EX2 R181, R181 ;  /* 0x000000b500b57308 */ /* 0x000e620000000800 */
[----:B--2---:R-:W-:Y:S01]  /*5b50*/  FADD.FTZ R13, R179, R14 ;  /* 0x0000000eb30d7221 */ /* 0x004fe20000010000 */
[-CC-:B------:R-:W-:Y:S01]  /*5b60*/  FFMA.FTZ R199, R76, R89.reuse, -R65.reuse ;  /* 0x000000594cc77223 */ /* 0x180fe20000010841 */
[----:B------:R-:W-:Y:S01]  /*5b70*/  FADD.FTZ R67, R31, R60 ;  /* 0x0000003c1f437221 */ /* 0x000fe20000010000 */
[-CC-:B------:R-:W-:Y:S01]  /*5b80*/  FFMA.FTZ R58, R78, R89.reuse, -R65.reuse ;  /* 0x000000594e3a7223 */ /* 0x180fe20000010841 */
[-CC-:B------:R-:W-:Y:S01]  /*5b90*/  FFMA.FTZ R38, R38, R89.reuse, -R65.reuse ;  /* 0x0000005926267223 */ /* 0x180fe20000010841 */
[-C--:B------:R-:W-:Y:S01]  /*5ba0*/  FFMA.FTZ R32, R80, R89.reuse, -R65 ;  /* 0x0000005950207223 */ /* 0x080fe20000010841 */
[----:B------:R-:W-:Y:S01]  /*5bb0*/  FADD.FTZ R34, R26, R67 ;  /* 0x000000431a227221 */ /* 0x000fe20000010000 */
[----:B------:R-:W2:Y:S01]  /*5bc0*/  MUFU.EX2 R40, R40 ;  /* 0x0000002800287308 */ /* 0x000ea20000000800 */
[----:B---3--:R-:W-:Y:S01]  /*5bd0*/  FADD.FTZ R14, R20, R13 ;  /* 0x0000000d140e7221 */ /* 0x008fe20000010000 */
        /* <DEDUP_REMOVED lines=16> */
[-C--:B------:R-:W-:Y:S01]  /*5ce0*/  FFMA.FTZ R136, R136, R89.reuse, -R65 ;  /* 0x0000005988887223 */ /* 0x080fe20000010841 */
[----:B------:R-:W-:Y:S01]  /*5cf0*/  FADD.FTZ R60, R86, R67 ;  /* 0x00000043563c7221 */ /* 0x000fe20000010000 */
[-CC-:B------:R-:W-:Y:S01]  /*5d00*/  FFMA.FTZ R140, R140, R89.reuse, -R65.reuse ;  /* 0x000000598c8c7223 */ /* 0x180fe20000010841 */
[-CC-:B------:R-:W-:Y:S01]  /*5d10*/  FFMA.FTZ R144, R144, R89.reuse, -R65.reuse ;  /* 0x0000005990907223 */ /* 0x180fe20000010841 */
[-CC-:B------:R-:W-:Y:S01]  /*5d20*/  FFMA.FTZ R98, R98, R89.reuse, -R65.reuse ;  /* 0x0000005962627223 */ /* 0x180fe20000010841 */
[----:B------:R-:W-:Y:S01]  /*5d30*/  FADD.FTZ R67, R41, R60 ;  /* 0x0000003c29437221 */ /* 0x000fe20000010000 */
[----:B------:R-:W2:Y:S01]  /*5d40*/  MUFU.EX2 R185, R185 ;  /* 0x000000b900b97308 */ /* 0x000ea20000000800 */
[----:B---3--:R-:W-:Y:S01]  /*5d50*/  FADD.FTZ R13, R183, R14 ;  /* 0x0000000eb70d7221 */ /* 0x008fe20000010000 */
[-C--:B------:R-:W-:Y:S01]  /*5d60*/  FFMA.FTZ R100, R100, R89.reuse, -R65 ;  /* 0x0000005964647223 */ /* 0x080fe20000010841 */
[----:B------:R-:W-:Y:S01]  /*5d70*/  FADD.FTZ R60, R94, R67 ;  /* 0x000000435e3c7221 */ /* 0x000fe20000010000 */
[--C-:B------:R-:W-:Y:S01]  /*5d80*/  FFMA.FTZ R102, R102, R89, -R65.reuse ;  /* 0x0000005966667223 */ /* 0x100fe20000010841 */
[----:B------:R-:W-:Y:S01]  /*5d90*/  F2FP.F16.F32.PACK_AB R177, R12, R177 ;  /* 0x000000b10cb1723e */ /* 0x000fe200000000ff */
[-CC-:B------:R-:W-:Y:S01]  /*5da0*/  FFMA.FTZ R106, R106, R89.reuse, -R65.reuse ;  /* 0x000000596a6a7223 */ /* 0x180fe20000010841 */
[----:B------:R-:W-:Y:S01]  /*5db0*/  FFMA.FTZ R65, R108, R89, -R65 ;  /* 0x000000596c417223 */ /* 0x000fe20000010841 */
[----:B------:R-:W3:Y:S01]  /*5dc0*/  MUFU.EX2 R44, R44 ;  /* 0x0000002c002c7308 */ /* 0x000ee20000000800 */
[----:B-1----:R-:W-:Y:S01]  /*5dd0*/  FADD.FTZ R14, R42, R13 ;  /* 0x0000000d2a0e7221 */ /* 0x002fe20000010000 */
[----:B------:R-:W-:Y:S01]  /*5de0*/  F2FP.F16.F32.PACK_AB R180, R25, R180 ;  /* 0x000000b419b4723e */ /* 0x000fe200000000ff */
[--C-:B------:R-:W-:Y:S01]  /*5df0*/  IMAD.MOV.U32 R84, RZ, RZ, R87.reuse ;  /* 0x000000ffff547224 */ /* 0x100fe200078e0057 */
[----:B------:R-:W-:Y:S01]  /*5e00*/  F2FP.F16.F32.PACK_AB R182, R27, R182 ;  /* 0x000000b61bb6723e */ /* 0x000fe200000000ff */
[--C-:B------:R-:W-:Y:S01]  /*5e10*/  IMAD.MOV.U32 R80, RZ, RZ, R87.reuse ;  /* 0x000000ffff507224 */ /* 0x100fe200078e0057 */
[----:B------:R-:W-:Y:S01]  /*5e20*/  F2FP.F16.F32.PACK_AB R184, R29, R184 ;  /* 0x000000b81db8723e */ /* 0x000fe200000000ff */
[--C-:B------:R-:W-:Y:S01]  /*5e30*/  IMAD.MOV.U32 R76, RZ, RZ, R87.reuse ;  /* 0x000000ffff4c7224 */ /* 0x100fe200078e0057 */
[----:B------:R-:W1:Y:S01]  /*5e40*/  MUFU.EX2 R187, R187 ;  /* 0x000000bb00bb7308 */ /* 0x000e620000000800 */
[----:B--2---:R-:W-:Y:S01]  /*5e50*/  FADD.FTZ R13, R185, R14 ;  /* 0x0000000eb90d7221 */ /* 0x004fe20000010000 */
[----:B------:R-:W-:Y:S01]  /*5e60*/  F2FP.F16.F32.PACK_AB R186, R31, R186 ;  /* 0x000000ba1fba723e */ /* 0x000fe200000000ff */
[--C-:B------:R-:W-:Y:S01]  /*5e70*/  IMAD.MOV.U32 R72, RZ, RZ, R87.reuse ;  /* 0x000000ffff487224 */ /* 0x100fe200078e0057 */
[----:B------:R-:W-:Y:S01]  /*5e80*/  F2FP.F16.F32.PACK_AB R194, R94, R41 ;  /* 0x000000295ec2723e */ /* 0x000fe200000000ff */
[--C-:B------:R-:W-:Y:S01]  /*5e90*/  IMAD.MOV.U32 R68, RZ, RZ, R87.reuse ;  /* 0x000000ffff447224 */ /* 0x100fe200078e0057 */
[----:B------:R-:W-:Y:S01]  /*5ea0*/  F2FP.F16.F32.PACK_AB R196, R96, R43 ;  /* 0x0000002b60c4723e */ /* 0x000fe200000000ff */
[----:B------:R-:W-:Y:S01]  /*5eb0*/  IMAD.MOV.U32 R67, RZ, RZ, R87 ;  /* 0x000000ffff437224 */ /* 0x000fe200078e0057 */
[----:B------:R-:W2:Y:S01]  /*5ec0*/  MUFU.EX2 R46, R46 ;  /* 0x0000002e002e7308 */ /* 0x000ea20000000800 */
[----:B---3--:R-:W-:Y:S01]  /*5ed0*/  FADD.FTZ R14, R44, R13 ;  /* 0x0000000d2c0e7221 */ /* 0x008fe20000010000 */
[----:B------:R-:W-:Y:S01]  /*5ee0*/  F2FP.F16.F32.PACK_AB R181, R40, R181 ;  /* 0x000000b528b5723e */ /* 0x000fe200000000ff */
[--C-:B------:R-:W-:Y:S01]  /*5ef0*/  IMAD.MOV.U32 R64, RZ, RZ, R87.reuse ;  /* 0x000000ffff407224 */ /* 0x100fe200078e0057 */
[----:B------:R-:W-:Y:S01]  /*5f00*/  F2FP.F16.F32.PACK_AB R183, R42, R183 ;  /* 0x000000b72ab7723e */ /* 0x000fe200000000ff */
[--C-:B------:R-:W-:Y:S01]  /*5f10*/  IMAD.MOV.U32 R41, RZ, RZ, R87.reuse ;  /* 0x000000ffff297224 */ /* 0x100fe200078e0057 */
[----:B------:R-:W-:Y:S01]  /*5f20*/  F2FP.F16.F32.PACK_AB R185, R44, R185 ;  /* 0x000000b92cb9723e */ /* 0x000fe200000000ff */
[--C-:B------:R-:W-:Y:S01]  /*5f30*/  IMAD.MOV.U32 R44, RZ, RZ, R87.reuse ;  /* 0x000000ffff2c7224 */ /* 0x100fe200078e0057 */
[----:B------:R-:W3:Y:S01]  /*5f40*/  MUFU.EX2 R189, R189 ;  /* 0x000000bd00bd7308 */ /* 0x000ee20000000800 */
[----:B-1----:R-:W-:Y:S01]  /*5f50*/  FADD.FTZ R13, R187, R14 ;  /* 0x0000000ebb0d7221 */ /* 0x002fe20000010000 */
[----:B------:R-:W-:Y:S01]  /*5f60*/  F2FP.F16.F32.PACK_AB R176, R15, R176 ;  /* 0x000000b00fb0723e */ /* 0x000fe200000000ff */
[--C-:B------:R-:W-:Y:S01]  /*5f70*/  IMAD.MOV.U32 R40, RZ, RZ, R87.reuse ;  /* 0x000000ffff287224 */ /* 0x100fe200078e0057 */
[----:B------:R-:W-:Y:S01]  /*5f80*/  F2FP.F16.F32.PACK_AB R178, R21, R178 ;  /* 0x000000b215b2723e */ /* 0x000fe200000000ff */
[--C-:B------:R-:W-:Y:S01]  /*5f90*/  IMAD.MOV.U32 R37, RZ, RZ, R87.reuse ;  /* 0x000000ffff257224 */ /* 0x100fe200078e0057 */
[----:B------:R-:W-:Y:S01]  /*5fa0*/  F2FP.F16.F32.PACK_AB R179, R20, R179 ;  /* 0x000000b314b3723e */ /* 0x000fe200000000ff */
[----:B------:R-:W-:Y:S01]  /*5fb0*/  IMAD.MOV.U32 R35, RZ, RZ, R87 ;  /* 0x000000ffff237224 */ /* 0x000fe200078e0057 */
[----:B------:R-:W1:Y:S01]  /*5fc0*/  MUFU.EX2 R48, R48 ;  /* 0x0000003000307308 */ /* 0x000e620000000800 */
[C---:B--2---:R-:W-:Y:S01]  /*5fd0*/  FADD.FTZ R14, R46.reuse, R13 ;  /* 0x0000000d2e0e7221 */ /* 0x044fe20000010000 */
[----:B------:R-:W-:Y:S01]  /*5fe0*/  FADD.FTZ R13, R43, R60 ;  /* 0x0000003c2b0d7221 */ /* 0x000fe20000010000 */
[----:B------:R-:W-:Y:S01]  /*5ff0*/  F2FP.F16.F32.PACK_AB R187, R46, R187 ;  /* 0x000000bb2ebb723e */ /* 0x000fe200000000ff */
[----:B------:R-:W-:Y:S01]  /*6000*/  IMAD.MOV.U32 R43, RZ, RZ, R87 ;  /* 0x000000ffff2b7224 */ /* 0x000fe200078e0057 */
[-C--:B------:R-:W-:Y:S01]  /*6010*/  MOV R82, R87.reuse ;  /* 0x0000005700527202 */ /* 0x080fe20000000f00 */
[----:B------:R-:W-:Y:S01]  /*6020*/  FADD.FTZ R13, R96, R13 ;  /* 0x0000000d600d7221 */ /* 0x000fe20000010000 */
[-C--:B------:R-:W-:Y:S01]  /*6030*/  MOV R78, R87.reuse ;  /* 0x00000057004e7202 */ /* 0x080fe20000000f00 */
[----:B------:R-:W2:Y:S01]  /*6040*/  MUFU.EX2 R191, R191 ;  /* 0x000000bf00bf7308 */ /* 0x000ea20000000800 */
[----:B---3--:R-:W-:Y:S01]  /*6050*/  FADD.FTZ R3, R189, R14 ;  /* 0x0000000ebd037221 */ /* 0x008fe20000010000 */
[-C--:B------:R-:W-:Y:S01]  /*6060*/  MOV R74, R87.reuse ;  /* 0x00000057004a7202 */ /* 0x080fe20000000f00 */
[--C-:B------:R-:W-:Y:S01]  /*6070*/  IMAD.MOV.U32 R31, RZ, RZ, R87.reuse ;  /* 0x000000ffff1f7224 */ /* 0x100fe200078e0057 */
[-C--:B------:R-:W-:Y:S01]  /*6080*/  MOV R70, R87.reuse ;  /* 0x0000005700467202 */ /* 0x080fe20000000f00 */
[--C-:B------:R-:W-:Y:S01]  /*6090*/  IMAD.MOV.U32 R29, RZ, RZ, R87.reuse ;  /* 0x000000ffff1d7224 */ /* 0x100fe200078e0057 */
[----:B------:R-:W-:Y:S01]  /*60a0*/  MOV R66, R87 ;  /* 0x0000005700427202 */ /* 0x000fe20000000f00 */
[----:B------:R-:W-:Y:S01]  /*60b0*/  IMAD.MOV.U32 R27, RZ, RZ, R87 ;  /* 0x000000ffff1b7224 */ /* 0x000fe200078e0057 */
[----:B------:R-:W3:Y:S01]  /*60c0*/  MUFU.EX2 R198, R198 ;  /* 0x000000c600c67308 */ /* 0x000ee20000000800 */
[C---:B-1----:R-:W-:Y:S01]  /*60d0*/  FADD.FTZ R14, R48.reuse, R3 ;  /* 0x00000003300e7221 */ /* 0x042fe20000010000 */
[----:B------:R-:W-:Y:S01]  /*60e0*/  F2FP.F16.F32.PACK_AB R189, R48, R189 ;  /* 0x000000bd30bd723e */ /* 0x000fe200000000ff */
[--C-:B------:R-:W-:Y:S01]  /*60f0*/  IMAD.MOV.U32 R48, RZ, RZ, R87.reuse ;  /* 0x000000ffff307224 */ /* 0x100fe200078e0057 */
[-C--:B------:R-:W-:Y:S01]  /*6100*/  MOV R62, R87.reuse ;  /* 0x00000057003e7202 */ /* 0x080fe20000000f00 */
[----:B------:R-:W-:Y:S01]  /*6110*/  IMAD.MOV.U32 R25, RZ, RZ, R87 ;  /* 0x000000ffff197224 */ /* 0x000fe200078e0057 */
[----:B------:R-:W-:-:S02]  /*6120*/  MOV R46, R87 ;  /* 0x00000057002e7202 */ /* 0x000fc40000000f00 */
[----:B------:R-:W1:Y:S01]  /*6130*/  MUFU.EX2 R50, R50 ;  /* 0x0000003200327308 */ /* 0x000e620000000800 */
[----:B--2---:R-:W-:Y:S01]  /*6140*/  FADD.FTZ R3, R191, R14 ;  /* 0x0000000ebf037221 */ /* 0x004fe20000010000 */
[-C--:B------:R-:W-:Y:S02]  /*6150*/  MOV R42, R87.reuse ;  /* 0x00000057002a7202 */ /* 0x080fe40000000f00 */
[----:B------:R-:W-:-:S04]  /*6160*/  MOV R30, R87 ;  /* 0x00000057001e7202 */ /* 0x000fc80000000f00 */
[----:B------:R-:W2:Y:S01]  /*6170*/  MUFU.EX2 R45, R142 ;  /* 0x0000008e002d7308 */ /* 0x000ea20000000800 */
[----:B---3--:R-:W-:-:S07]  /*6180*/  FADD.FTZ R60, R198, R13 ;  /* 0x0000000dc63c7221 */ /* 0x008fce0000010000 */
[----:B------:R-:W3:Y:S01]  /*6190*/  MUFU.EX2 R193, R193 ;  /* 0x000000c100c17308 */ /* 0x000ee20000000800 */
[C---:B-1----:R-:W-:Y:S01]  /*61a0*/  FADD.FTZ R14, R50.reuse, R3 ;  /* 0x00000003320e7221 */ /* 0x042fe20000010000 */
[----:B------:R-:W-:Y:S02]  /*61b0*/  F2FP.F16.F32.PACK_AB R191, R50, R191 ;  /* 0x000000bf32bf723e */ /* 0x000fe400000000ff */
[----:B------:R-:W-:-:S04]  /*61c0*/  MOV R50, R87 ;  /* 0x0000005700327202 */ /* 0x000fc80000000f00 */
[----:B------:R-:W1:Y:S01]  /*61d0*/  MUFU.EX2 R200, R200 ;  /* 0x000000c800c87308 */ /* 0x000e620000000800 */
[C---:B--2---:R-:W-:Y:S01]  /*61e0*/  FADD.FTZ R13, R45.reuse, R60 ;  /* 0x0000003c2d0d7221 */ /* 0x044fe20000010000 */
[----:B------:R-:W-:Y:S01]  /*61f0*/  F2FP.F16.F32.PACK_AB R198, R45, R198 ;  /* 0x000000c62dc6723e */ /* 0x000fe200000000ff */
[----:B------:R-:W-:-:S05]  /*6200*/  IMAD.MOV.U32 R45, RZ, RZ, R87 ;  /* 0x000000ffff2d7224 */ /* 0x000fca00078e0057 */
[----:B------:R-:W2:Y:S01]  /*6210*/  MUFU.EX2 R52, R52 ;  /* 0x0000003400347308 */ /* 0x000ea20000000800 */
[----:B---3--:R-:W-:-:S07]  /*6220*/  FADD.FTZ R3, R193, R14 ;  /* 0x0000000ec1037221 */ /* 0x008fce0000010000 */
[----:B------:R-:W3:Y:S01]  /*6230*/  MUFU.EX2 R47, R148 ;  /* 0x00000094002f7308 */ /* 0x000ee20000000800 */
[----:B-1----:R-:W-:-:S07]  /*6240*/  FADD.FTZ R60, R200, R13 ;  /* 0x0000000dc83c7221 */ /* 0x002fce0000010000 */
[----:B------:R-:W1:Y:S01]  /*6250*/  MUFU.EX2 R195, R195 ;  /* 0x000000c300c37308 */ /* 0x000e620000000800 */
[C---:B--2---:R-:W-:Y:S01]  /*6260*/  FADD.FTZ R14, R52.reuse, R3 ;  /* 0x00000003340e7221 */ /* 0x044fe20000010000 */
[----:B------:R-:W-:Y:S01]  /*6270*/  F2FP.F16.F32.PACK_AB R193, R52, R193 ;  /* 0x000000c134c1723e */ /* 0x000fe200000000ff */
[----:B------:R-:W-:-:S05]  /*6280*/  IMAD.MOV.U32 R52, RZ, RZ, R87 ;  /* 0x000000ffff347224 */ /* 0x000fca00078e0057 */
[----:B------:R-:W-:Y:S01]  /*6290*/  MUFU.EX2 R202, R202 ;  /* 0x000000ca00ca7308 */ /* 0x000fe20000000800 */
[C---:B---3--:R-:W-:Y:S01]  /*62a0*/  FADD.FTZ R13, R47.reuse, R60 ;  /* 0x0000003c2f0d7221 */ /* 0x048fe20000010000 */
[----:B------:R-:W-:Y:S01]  /*62b0*/  F2FP.F16.F32.PACK_AB R200, R47, R200 ;  /* 0x000000c82fc8723e */ /* 0x000fe200000000ff */
[--C-:B------:R-:W-:Y:S02]  /*62c0*/  IMAD.MOV.U32 R60, RZ, RZ, R87.reuse ;  /* 0x000000ffff3c7224 */ /* 0x100fe400078e0057 */
[----:B------:R-:W-:-:S03]  /*62d0*/  IMAD.MOV.U32 R47, RZ, RZ, R87 ;  /* 0x000000ffff2f7224 */ /* 0x000fc600078e0057 */
[----:B------:R-:W2:Y:S01]  /*62e0*/  MUFU.EX2 R54, R54 ;  /* 0x0000003600367308 */ /* 0x000ea20000000800 */
[----:B-1----:R-:W-:-:S07]  /*62f0*/  FADD.FTZ R3, R195, R14 ;  /* 0x0000000ec3037221 */ /* 0x002fce0000010000 */
[----:B------:R-:W-:Y:S08]  /*6300*/  MUFU.EX2 R49, R152 ;  /* 0x0000009800317308 */ /* 0x000ff00000000800 */
[----:B------:R-:W1:Y:S01]  /*6310*/  MUFU.EX2 R197, R197 ;  /* 0x000000c500c57308 */ /* 0x000e620000000800 */
[C---:B--2---:R-:W-:Y:S01]  /*6320*/  FADD.FTZ R14, R54.reuse, R3 ;  /* 0x00000003360e7221 */ /* 0x044fe20000010000 */
[----:B------:R-:W-:-:S02]  /*6330*/  F2FP.F16.F32.PACK_AB R195, R54, R195 ;  /* 0x000000c336c3723e */ /* 0x000fc400000000ff */
[----:B------:R-:W-:-:S04]  /*6340*/  MOV R54, R87 ;  /* 0x0000005700367202 */ /* 0x000fc80000000f00 */
[----:B------:R-:W-:Y:S08]  /*6350*/  MUFU.EX2 R204, R204 ;  /* 0x000000cc00cc7308 */ /* 0x000ff00000000800 */
[----:B------:R-:W2:Y:S01]  /*6360*/  MUFU.EX2 R56, R56 ;  /* 0x0000003800387308 */ /* 0x000ea20000000800 */
[----:B-1----:R-:W-:-:S07]  /*6370*/  FADD.FTZ R3, R197, R14 ;  /* 0x0000000ec5037221 */ /* 0x002fce0000010000 */
[----:B------:R-:W-:Y:S08]  /*6380*/  MUFU.EX2 R51, R51 ;  /* 0x0000003300337308 */ /* 0x000ff00000000800 */
[----:B------:R-:W1:Y:S01]  /*6390*/  MUFU.EX2 R199, R199 ;  /* 0x000000c700c77308 */ /* 0x000e620000000800 */
[C---:B--2---:R-:W-:Y:S01]  /*63a0*/  FADD.FTZ R14, R56.reuse, R3 ;  /* 0x00000003380e7221 */ /* 0x044fe20000010000 */
[----:B------:R-:W-:Y:S01]  /*63b0*/  F2FP.F16.F32.PACK_AB R197, R56, R197 ;  /* 0x000000c538c5723e */ /* 0x000fe200000000ff */
[----:B------:R-:W-:-:S05]  /*63c0*/  IMAD.MOV.U32 R56, RZ, RZ, R87 ;  /* 0x000000ffff387224 */ /* 0x000fca00078e0057 */
[----:B------:R-:W2:Y:S08]  /*63d0*/  MUFU.EX2 R206, R206 ;  /* 0x000000ce00ce7308 */ /* 0x000eb00000000800 */
[----:B------:R3:W-:Y:S01]  /*63e0*/  MUFU.EX2 R207, R38 ;  /* 0x0000002600cf7308 */ /* 0x0007e20000000800 */
[----:B-1----:R-:W-:-:S07]  /*63f0*/  FADD.FTZ R3, R199, R14 ;  /* 0x0000000ec7037221 */ /* 0x002fce0000010000 */
[----:B------:R-:W1:Y:S01]  /*6400*/  MUFU.EX2 R58, R58 ;  /* 0x0000003a003a7308 */ /* 0x000e620000000800 */
[----:B---3--:R-:W-:Y:S01]  /*6410*/  FADD.FTZ R38, R202, R13 ;  /* 0x0000000dca267221 */ /* 0x008fe20000010000 */
[----:B------:R-:W-:-:S03]  /*6420*/  F2FP.F16.F32.PACK_AB R202, R49, R202 ;  /* 0x000000ca31ca723e */ /* 0x000fc600000000ff */
[----:B------:R-:W-:Y:S01]  /*6430*/  FADD.FTZ R13, R49, R38 ;  /* 0x00000026310d7221 */ /* 0x000fe20000010000 */
[----:B------:R-:W-:Y:S02]  /*6440*/  IMAD.MOV.U32 R49, RZ, RZ, R87 ;  /* 0x000000ffff317224 */ /* 0x000fe400078e0057 */
[----:B------:R-:W3:Y:S01]  /*6450*/  MUFU.EX2 R53, R53 ;  /* 0x0000003500357308 */ /* 0x000ee20000000800 */
[----:B------:R-:W-:Y:S01]  /*6460*/  FADD.FTZ R38, R204, R13 ;  /* 0x0000000dcc267221 */ /* 0x000fe20000010000 */
[----:B------:R-:W-:-:S03]  /*6470*/  F2FP.F16.F32.PACK_AB R204, R51, R204 ;  /* 0x000000cc33cc723e */ /* 0x000fc600000000ff */
[----:B------:R-:W-:Y:S01]  /*6480*/  FADD.FTZ R13, R51, R38 ;  /* 0x00000026330d7221 */ /* 0x000fe20000010000 */
[----:B------:R-:W-:Y:S02]  /*6490*/  IMAD.MOV.U32 R51, RZ, RZ, R87 ;  /* 0x000000ffff337224 */ /* 0x000fe400078e0057 */
[----:B------:R-:W4:Y:S01]  /*64a0*/  MUFU.EX2 R201, R201 ;  /* 0x000000c900c97308 */ /* 0x000f220000000800 */
[----:B--2---:R-:W-:Y:S01]  /*64b0*/  FADD.FTZ R38, R206, R13 ;  /* 0x0000000dce267221 */ /* 0x004fe20000010000 */
[C---:B-1----:R-:W-:Y:S01]  /*64c0*/  FADD.FTZ R14, R58.reuse, R3 ;  /* 0x000000033a0e7221 */ /* 0x042fe20000010000 */
[----:B------:R-:W-:Y:S02]  /*64d0*/  F2FP.F16.F32.PACK_AB R199, R58, R199 ;  /* 0x000000c73ac7723e */ /* 0x000fe400000000ff */
[----:B------:R-:W-:-:S03]  /*64e0*/  MOV R58, R87 ;  /* 0x00000057003a7202 */ /* 0x000fc60000000f00 */
[----:B------:R-:W1:Y:S01]  /*64f0*/  MUFU.EX2 R208, R208 ;  /* 0x000000d000d07308 */ /* 0x000e620000000800 */
[C---:B---3--:R-:W-:Y:S01]  /*6500*/  FADD.FTZ R13, R53.reuse, R38 ;  /* 0x00000026350d7221 */ /* 0x048fe20000010000 */
[----:B------:R-:W-:Y:S01]  /*6510*/  F2FP.F16.F32.PACK_AB R206, R53, R206 ;  /* 0x000000ce35ce723e */ /* 0x000fe200000000ff */
[----:B------:R-:W-:-:S05]  /*6520*/  IMAD.MOV.U32 R53, RZ, RZ, R87 ;  /* 0x000000ffff357224 */ /* 0x000fca00078e0057 */
[----:B------:R-:W2:Y:S01]  /*6530*/  MUFU.EX2 R32, R32 ;  /* 0x0000002000207308 */ /* 0x000ea20000000800 */
[----:B----4-:R-:W-:-:S07]  /*6540*/  FADD.FTZ R3, R201, R14 ;  /* 0x0000000ec9037221 */ /* 0x010fce0000010000 */
[----:B------:R-:W3:Y:S01]  /*6550*/  MUFU.EX2 R55, R55 ;  /* 0x0000003700377308 */ /* 0x000ee20000000800 */
[----:B-1----:R-:W-:-:S07]  /*6560*/  FADD.FTZ R38, R208, R13 ;  /* 0x0000000dd0267221 */ /* 0x002fce0000010000 */
[----:B------:R-:W1:Y:S01]  /*6570*/  MUFU.EX2 R203, R203 ;  /* 0x000000cb00cb7308 */ /* 0x000e620000000800 */
[C---:B--2---:R-:W-:Y:S01]  /*6580*/  FADD.FTZ R14, R32.reuse, R3 ;  /* 0x00000003200e7221 */ /* 0x044fe20000010000 */
[----:B------:R-:W-:Y:S01]  /*6590*/  F2FP.F16.F32.PACK_AB R201, R32, R201 ;  /* 0x000000c920c9723e */ /* 0x000fe200000000ff */
[----:B------:R-:W-:-:S05]  /*65a0*/  IMAD.MOV.U32 R32, RZ, RZ, R87 ;  /* 0x000000ffff207224 */ /* 0x000fca00078e0057 */
[----:B------:R-:W2:Y:S01]  /*65b0*/  MUFU.EX2 R210, R210 ;  /* 0x000000d200d27308 */ /* 0x000ea20000000800 */
[C---:B---3--:R-:W-:Y:S01]  /*65c0*/  FADD.FTZ R13, R55.reuse, R38 ;  /* 0x00000026370d7221 */ /* 0x048fe20000010000 */
[----:B------:R-:W-:Y:S01]  /*65d0*/  F2FP.F16.F32.PACK_AB R208, R55, R208 ;  /* 0x000000d037d0723e */ /* 0x000fe200000000ff */
[----:B------:R-:W-:Y:S01]  /*65e0*/  IMAD.MOV.U32 R55, RZ, RZ, R87 ;  /* 0x000000ffff377224 */ /* 0x000fe200078e0057 */
[----:B------:R-:W-:-:S04]  /*65f0*/  MOV R38, R87 ;  /* 0x0000005700267202 */ /* 0x000fc80000000f00 */
[----:B------:R-:W3:Y:S01]  /*6600*/  MUFU.EX2 R34, R34 ;  /* 0x0000002200227308 */ /* 0x000ee20000000800 */
[----:B-1----:R-:W-:-:S07]  /*6610*/  FADD.FTZ R3, R203, R14 ;  /* 0x0000000ecb037221 */ /* 0x002fce0000010000 */
[----:B------:R-:W1:Y:S01]  /*6620*/  MUFU.EX2 R57, R57 ;  /* 0x0000003900397308 */ /* 0x000e620000000800 */
[----:B--2---:R-:W-:-:S07]  /*6630*/  FADD.FTZ R26, R210, R13 ;  /* 0x0000000dd21a7221 */ /* 0x004fce0000010000 */
[----:B------:R-:W2:Y:S01]  /*6640*/  MUFU.EX2 R205, R205 ;  /* 0x000000cd00cd7308 */ /* 0x000ea20000000800 */
[C---:B---3--:R-:W-:Y:S01]  /*6650*/  FADD.FTZ R14, R34.reuse, R3 ;  /* 0x00000003220e7221 */ /* 0x048fe20000010000 */
[----:B------:R-:W-:Y:S02]  /*6660*/  F2FP.F16.F32.PACK_AB R203, R34, R203 ;  /* 0x000000cb22cb723e */ /* 0x000fe400000000ff */
[----:B------:R-:W-:-:S04]  /*6670*/  MOV R34, R87 ;  /* 0x0000005700227202 */ /* 0x000fc80000000f00 */
[----:B------:R-:W3:Y:S01]  /*6680*/  MUFU.EX2 R212, R212 ;  /* 0x000000d400d47308 */ /* 0x000ee20000000800 */
[C---:B-1----:R-:W-:Y:S01]  /*6690*/  FADD.FTZ R13, R57.reuse, R26 ;  /* 0x0000001a390d7221 */ /* 0x042fe20000010000 */
[----:B------:R-:W-:Y:S01]  /*66a0*/  F2FP.F16.F32.PACK_AB R210, R57, R210 ;  /* 0x000000d239d2723e */ /* 0x000fe200000000ff */
[----:B------:R-:W-:-:S05]  /*66b0*/  IMAD.MOV.U32 R57, RZ, RZ, R87 ;  /* 0x000000ffff397224 */ /* 0x000fca00078e0057 */
[----:B------:R-:W1:Y:S01]  /*66c0*/  MUFU.EX2 R36, R36 ;  /* 0x0000002400247308 */ /* 0x000e620000000800 */
[----:B--2---:R-:W-:-:S07]  /*66d0*/  FADD.FTZ R3, R205, R14 ;  /* 0x0000000ecd037221 */ /* 0x004fce0000010000 */
[----:B------:R-:W2:Y:S01]  /*66e0*/  MUFU.EX2 R59, R59 ;  /* 0x0000003b003b7308 */ /* 0x000ea20000000800 */
[----:B---3--:R-:W-:-:S07]  /*66f0*/  FADD.FTZ R14, R212, R13 ;  /* 0x0000000dd40e7221 */ /* 0x008fce0000010000 */
[----:B------:R-:W3:Y:S01]  /*6700*/  MUFU.EX2 R90, R90 ;  /* 0x0000005a005a7308 */ /* 0x000ee20000000800 */
[C---:B-1----:R-:W-:Y:S01]  /*6710*/  FADD.FTZ R3, R36.reuse, R3 ;  /* 0x0000000324037221 */ /* 0x042fe20000010000 */
[----:B------:R-:W-:Y:S01]  /*6720*/  F2FP.F16.F32.PACK_AB R205, R36, R205 ;  /* 0x000000cd24cd723e */ /* 0x000fe200000000ff */
[----:B------:R-:W-:-:S05]  /*6730*/  IMAD.MOV.U32 R36, RZ, RZ, R87 ;  /* 0x000000ffff247224 */ /* 0x000fca00078e0057 */
[----:B------:R-:W1:Y:S01]  /*6740*/  MUFU.EX2 R24, R24 ;  /* 0x0000001800187308 */ /* 0x000e620000000800 */
[C---:B--2---:R-:W-:Y:S01]  /*6750*/  FADD.FTZ R13, R59.reuse, R14 ;  /* 0x0000000e3b0d7221 */ /* 0x044fe20000010000 */
[----:B------:R-:W-:Y:S01]  /*6760*/  F2FP.F16.F32.PACK_AB R212, R59, R212 ;  /* 0x000000d43bd4723e */ /* 0x000fe200000000ff */
[----:B------:R-:W-:-:S05]  /*6770*/  IMAD.MOV.U32 R59, RZ, RZ, R87 ;  /* 0x000000ffff3b7224 */ /* 0x000fca00078e0057 */
[----:B------:R-:W2:Y:S01]  /*6780*/  MUFU.EX2 R209, R104 ;  /* 0x0000006800d17308 */ /* 0x000ea20000000800 */
[----:B---3--:R-:W-:-:S04]  /*6790*/  FADD.FTZ R14, R90, R3 ;  /* 0x000000035a0e7221 */ /* 0x008fc80000010000 */
[C---:B------:R-:W-:Y:S01]  /*67a0*/  FADD.FTZ R3, R207.reuse, R14 ;  /* 0x0000000ecf037221 */ /* 0x040fe20000010000 */
[----:B------:R-:W-:Y:S02]  /*67b0*/  F2FP.F16.F32.PACK_AB R207, R207, R90 ;  /* 0x0000005acfcf723e */ /* 0x000fe400000000ff */
[----:B------:R-:W3:Y:S01]  /*67c0*/  MUFU.EX2 R28, R28 ;  /* 0x0000001c001c7308 */ /* 0x000ee20000000800 */
[----:B-1----:R-:W-:-:S07]  /*67d0*/  FADD.FTZ R14, R24, R3 ;  /* 0x00000003180e7221 */ /* 0x002fce0000010000 */
[----:B------:R-:W1:Y:S01]  /*67e0*/  MUFU.EX2 R211, R128 ;  /* 0x0000008000d37308 */ /* 0x000e620000000800 */
[C---:B--2---:R-:W-:Y:S01]  /*67f0*/  FADD.FTZ R3, R209.reuse, R14 ;  /* 0x0000000ed1037221 */ /* 0x044fe20000010000 */
[----:B------:R-:W-:Y:S01]  /*6800*/  F2FP.F16.F32.PACK_AB R209, R209, R24 ;  /* 0x00000018d1d1723e */ /* 0x000fe200000000ff */
[----:B------:R-:W-:-:S05]  /*6810*/  IMAD.MOV.U32 R24, RZ, RZ, R87 ;  /* 0x000000ffff187224 */ /* 0x000fca00078e0057 */
[----:B------:R-:W2:Y:S01]  /*6820*/  MUFU.EX2 R136, R136 ;  /* 0x0000008800887308 */ /* 0x000ea20000000800 */
[----:B---3--:R-:W-:-:S07]  /*6830*/  FADD.FTZ R14, R28, R3 ;  /* 0x000000031c0e7221 */ /* 0x008fce0000010000 */
[----:B------:R-:W3:Y:S01]  /*6840*/  MUFU.EX2 R213, R140 ;  /* 0x0000008c00d57308 */ /* 0x000ee20000000800 */
[C---:B-1----:R-:W-:Y:S01]  /*6850*/  FADD.FTZ R3, R211.reuse, R14 ;  /* 0x0000000ed3037221 */ /* 0x042fe20000010000 */
[----:B------:R-:W-:Y:S01]  /*6860*/  F2FP.F16.F32.PACK_AB R211, R211, R28 ;  /* 0x0000001cd3d3723e */ /* 0x000fe200000000ff */
[----:B------:R-:W-:-:S05]  /*6870*/  IMAD.MOV.U32 R28, RZ, RZ, R87 ;  /* 0x000000ffff1c7224 */ /* 0x000fca00078e0057 */
[----:B------:R-:W1:Y:S01]  /*6880*/  MUFU.EX2 R214, R214 ;  /* 0x000000d600d67308 */ /* 0x000e620000000800 */
[----:B--2---:R-:W-:-:S07]  /*6890*/  FADD.FTZ R12, R136, R3 ;  /* 0x00000003880c7221 */ /* 0x004fce0000010000 */
[----:B------:R-:W2:Y:S01]  /*68a0*/  MUFU.EX2 R144, R144 ;  /* 0x0000009000907308 */ /* 0x000ea20000000800 */
[C---:B---3--:R-:W-:Y:S01]  /*68b0*/  FADD.FTZ R3, R213.reuse, R12 ;  /* 0x0000000cd5037221 */ /* 0x048fe20000010000 */
[----:B------:R-:W-:-:S06]  /*68c0*/  F2FP.F16.F32.PACK_AB R213, R213, R136 ;  /* 0x00000088d5d5723e */ /* 0x000fcc00000000ff */
[----:B------:R-:W3:Y:S01]  /*68d0*/  MUFU.EX2 R61, R61 ;  /* 0x0000003d003d7308 */ /* 0x000ee20000000800 */
[----:B-1----:R-:W-:-:S07]  /*68e0*/  FADD.FTZ R26, R214, R13 ;  /* 0x0000000dd61a7221 */ /* 0x002fce0000010000 */
[----:B------:R-:W1:Y:S01]  /*68f0*/  MUFU.EX2 R215, R98 ;  /* 0x0000006200d77308 */ /* 0x000e620000000800 */
[----:B--2---:R-:W-:-:S07]  /*6900*/  FADD.FTZ R12, R144, R3 ;  /* 0x00000003900c7221 */ /* 0x004fce0000010000 */
[----:B------:R-:W2:Y:S01]  /*6910*/  MUFU.EX2 R216, R216 ;  /* 0x000000d800d87308 */ /* 0x000ea20000000800 */
[C---:B---3--:R-:W-:Y:S01]  /*6920*/  FADD.FTZ R13, R61.reuse, R26 ;  /* 0x0000001a3d0d7221 */ /* 0x048fe20000010000 */
[----:B------:R-:W-:Y:S01]  /*6930*/  F2FP.F16.F32.PACK_AB R214, R61, R214 ;  /* 0x000000d63dd6723e */ /* 0x000fe200000000ff */
[----:B------:R-:W-:-:S05]  /*6940*/  IMAD.MOV.U32 R61, RZ, RZ, R87 ;  /* 0x000000ffff3d7224 */ /* 0x000fca00078e0057 */
[----:B------:R-:W3:Y:S01]  /*6950*/  MUFU.EX2 R100, R100 ;  /* 0x0000006400647308 */ /* 0x000ee20000000800 */
[C---:B-1----:R-:W-:Y:S01]  /*6960*/  FADD.FTZ R3, R215.reuse, R12 ;  /* 0x0000000cd7037221 */ /* 0x042fe20000010000 */
[----:B------:R-:W-:-:S06]  /*6970*/  F2FP.F16.F32.PACK_AB R215, R215, R144 ;  /* 0x00000090d7d7723e */ /* 0x000fcc00000000ff */
[----:B------:R1:W4:Y:S01]  /*6980*/  MUFU.EX2 R63, R192 ;  /* 0x000000c0003f7308 */ /* 0x0003220000000800 */
[----:B--2---:R-:W-:-:S07]  /*6990*/  FADD.FTZ R26, R216, R13 ;  /* 0x0000000dd81a7221 */ /* 0x004fce0000010000 */
[----:B------:R-:W2:Y:S01]  /*69a0*/  MUFU.EX2 R217, R102 ;  /* 0x0000006600d97308 */ /* 0x000ea20000000800 */
[----:B---3--:R-:W-:Y:S01]  /*69b0*/  FADD.FTZ R12, R100, R3 ;  /* 0x00000003640c7221 */ /* 0x008fe20000010000 */
[----:B-1----:R-:W-:Y:S01]  /*69c0*/  F2FP.F16.F32.PACK_AB R192, R86, R39 ;  /* 0x0000002756c0723e */ /* 0x002fe200000000ff */
[----:B------:R-:W-:Y:S01]  /*69d0*/  IMAD.MOV.U32 R39, RZ, RZ, R87 ;  /* 0x000000ffff277224 */ /* 0x000fe200078e0057 */
[----:B------:R-:W-:-:S04]  /*69e0*/  MOV R86, R87 ;  /* 0x0000005700567202 */ /* 0x000fc80000000f00 */
[----:B------:R-:W1:Y:S01]  /*69f0*/  MUFU.EX2 R218, R218 ;  /* 0x000000da00da7308 */ /* 0x000e620000000800 */
[C---:B----4-:R-:W-:Y:S01]  /*6a00*/  FADD.FTZ R13, R63.reuse, R26 ;  /* 0x0000001a3f0d7221 */ /* 0x050fe20000010000 */
[----:B------:R-:W-:Y:S01]  /*6a10*/  F2FP.F16.F32.PACK_AB R216, R63, R216 ;  /* 0x000000d83fd8723e */ /* 0x000fe200000000ff */
[----:B------:R-:W-:-:S05]  /*6a20*/  IMAD.MOV.U32 R63, RZ, RZ, R87 ;  /* 0x000000ffff3f7224 */ /* 0x000fca00078e0057 */
[----:B------:R-:W3:Y:S01]  /*6a30*/  MUFU.EX2 R106, R106 ;  /* 0x0000006a006a7308 */ /* 0x000ee20000000800 */
[C---:B--2---:R-:W-:Y:S01]  /*6a40*/  FADD.FTZ R3, R217.reuse, R12 ;  /* 0x0000000cd9037221 */ /* 0x044fe20000010000 */
[----:B------:R-:W-:-:S06]  /*6a50*/  F2FP.F16.F32.PACK_AB R217, R217, R100 ;  /* 0x00000064d9d9723e */ /* 0x000fcc00000000ff */
[----:B------:R-:W2:Y:S01]  /*6a60*/  MUFU.EX2 R33, R33 ;  /* 0x0000002100217308 */ /* 0x000ea20000000800 */
[----:B-1----:R-:W-:-:S07]  /*6a70*/  FADD.FTZ R26, R218, R13 ;  /* 0x0000000dda1a7221 */ /* 0x002fce0000010000 */
[----:B------:R-:W1:Y:S01]  /*6a80*/  MUFU.EX2 R65, R65 ;  /* 0x0000004100417308 */ /* 0x000e620000000800 */
[----:B---3--:R-:W-:Y:S01]  /*6a90*/  FADD.FTZ R12, R106, R3 ;  /* 0x000000036a0c7221 */ /* 0x008fe20000010000 */
[C---:B--2---:R-:W-:Y:S01]  /*6aa0*/  FADD.FTZ R14, R33.reuse, R26 ;  /* 0x0000001a210e7221 */ /* 0x044fe20000010000 */
[----:B------:R-:W-:Y:S01]  /*6ab0*/  F2FP.F16.F32.PACK_AB R218, R33, R218 ;  /* 0x000000da21da723e */ /* 0x000fe200000000ff */
[--C-:B------:R-:W-:Y:S01]  /*6ac0*/  IMAD.MOV.U32 R33, RZ, RZ, R87.reuse ;  /* 0x000000ffff217224 */ /* 0x100fe200078e0057 */
[----:B------:R-:W-:Y:S01]  /*6ad0*/  MOV R26, R87 ;  /* 0x00000057001a7202 */ /* 0x000fe20000000f00 */
[C---:B-1----:R-:W-:Y:S01]  /*6ae0*/  FADD.FTZ R13, R65.reuse, R12 ;  /* 0x0000000c410d7221 */ /* 0x042fe20000010000 */
[----:B------:R-:W-:Y:S01]  /*6af0*/  F2FP.F16.F32.PACK_AB R219, R65, R106 ;  /* 0x0000006a41db723e */ /* 0x000fe200000000ff */
[----:B------:R-:W-:Y:S01]  /*6b00*/  IMAD.MOV.U32 R65, RZ, RZ, R87 ;  /* 0x000000ffff417224 */ /* 0x000fe200078e0057 */
[----:B------:R-:W-:Y:S06]  /*6b10*/  @!P2 BRA `(.L_x_15) ;  /* 0x000000580048a947 */ /* 0x000fec0003800000 */
[----:B------:R-:W-:Y:S01]  /*6b20*/  R2UR UR60, R2 ;  /* 0x00000000023c72ca */ /* 0x000fe200000e0000 */
[----:B------:R-:W-:Y:S01]  /*6b30*/  IMAD.MOV.U32 R3, RZ, RZ, R92 ;  /* 0x000000ffff037224 */ /* 0x000fe200078e005c */
[----:B------:R-:W-:Y:S02]  /*6b40*/  MOV R12, R88 ;  /* 0x00000058000c7202 */ /* 0x000fe40000000f00 */
[----:B------:R-:W-:Y:S02]  /*6b50*/  CS2R R86, SRZ ;  /* 0x0000000000567805 */ /* 0x000fe4000001ff00 */
[----:B------:R-:W-:Y:S02]  /*6b60*/  CS2R R84, SRZ ;  /* 0x0000000000547805 */ /* 0x000fe4000001ff00 */
[----:B------:R-:W-:Y:S02]  /*6b70*/  CS2R R82, SRZ ;  /* 0x0000000000527805 */ /* 0x000fe4000001ff00 */
[----:B------:R-:W-:-:S02]  /*6b80*/  CS2R R80, SRZ ;  /* 0x0000000000507805 */ /* 0x000fc4000001ff00 */
[----:B------:R-:W-:Y:S02]  /*6b90*/  CS2R R78, SRZ ;  /* 0x00000000004e7805 */ /* 0x000fe4000001ff00 */
[----:B------:R-:W-:Y:S02]  /*6ba0*/  CS2R R76, SRZ ;  /* 0x00000000004c7805 */ /* 0x000fe4000001ff00 */
        /* <DEDUP_REMOVED lines=25> */
[----:B------:R-:W-:Y:S01]  /*6d40*/  CS2R R24, SRZ ;  /* 0x0000000000187805 */ /* 0x000fe2000001ff00 */
[----:B------:R-:W-:Y:S01]  /*6d50*/  UIADD3 UR61, UR61, -0x2, URZ ;  /* 0xfffffffe3d3d7890 */ /* 0x000fe2000fffe03f */
[----:B------:R-:W-:Y:S01]  /*6d60*/  UMOV UR37, UR38 ;  /* 0x0000002600257c82 */ /* 0x000fe20008000000 */
[----:B------:R-:W-:-:S10]  /*6d70*/  ULDC UR7, c[0x0][0x9d8] ;  /* 0x0002760000077ab9 */ /* 0x000fd40000000800 */
.L_x_24:
[----:B------:R-:W-:Y:S01]  /*6d80*/  R2UR UR10, R18 ;  /* 0x00000000120a72ca */ /* 0x000fe200000e0000 */
[----:B------:R-:W-:-:S04]  /*6d90*/  UIADD3 UR38, UR37, 0x1, URZ ;  /* 0x0000000125267890 */ /* 0x000fc8000fffe03f */
[----:B------:R-:W-:-:S04]  /*6da0*/  UISETP.NE.AND UP0, UPT, UR38, 0x2, UPT ;  /* 0x000000022600788c */ /* 0x000fc8000bf05270 */
[----:B------:R-:W-:Y:S02]  /*6db0*/  USEL UR6, URZ, 0x1, UP0 ;  /* 0x000000013f067887 */ /* 0x000fe40008000000 */
[----:B------:R-:W-:Y:S02]  /*6dc0*/  USEL UR38, UR38, URZ, UP0 ;  /* 0x0000003f26267287 */ /* 0x000fe40008000000 */
[----:B------:R-:W-:Y:S01]  /*6dd0*/  ISETP.NE.AND P3, PT, RZ, UR10, PT ;  /* 0x0000000aff007c0c */ /* 0x000fe2000bf65270 */
[----:B------:R-:W-:-:S06]  /*6de0*/  ULOP3.LUT UR6, UR60, UR6, URZ, 0x3c, !UPT ;  /* 0x000000063c067292 */ /* 0x000fcc000f8e3c3f */
[----:B------:R-:W-:-:S06]  /*6df0*/  IMAD.U32 R2, RZ, RZ, UR6 ;  /* 0x00000006ff027e24 */ /* 0x000fcc000f8e00ff */
[----:B------:R-:W-:Y:S05]  /*6e00*/  @P3 BRA `(.L_x_16) ;  /* 0x0000000000303947 */ /* 0x000fea0003800000 */
[----:B------:R-:W-:Y:S05]  /*6e10*/  @!P0 BRA `(.L_x_17) ;  /* 0x0000000000048947 */ /* 0x000fea0003800000 */
[----:B------:R-:W-:Y:S01]  /*6e20*/  BPT.TRAP 0x1 ;  /* 0x000000040000795c */ /* 0x000fe20000300000 */
.L_x_17:
[----:B------:R-:W-:Y:S01]  /*6e30*/  R2UR UR10, R2 ;  /* 0x00000000020a72ca */ /* 0x000fe200000e0000 */
[----:B------:R-:W-:-:S12]  /*6e40*/  ULEA UR6, UR38, UR39, 0x3 ;  /* 0x0000002726067291 */ /* 0x000fd8000f8e183f */
[----:B------:R-:W-:-:S05]  /*6e50*/  IMAD.U32 R15, RZ, RZ, UR10 ;  /* 0x0000000aff0f7e24 */ /* 0x000fca000f8e00ff */
[----:B------:R-:W-:-:S04]  /*6e60*/  SHF.L.U32 R15, R15, 0x1f, RZ ;  /* 0x0000001f0f0f7819 */ /* 0x000fc800000006ff */
[----:B------:R1:W2:Y:S01]  /*6e70*/  SYNCS.PHASECHK.TRANS64.TRYWAIT P2, [UR6+0x34830], R15 ;  /* 0x0348300fff0075a7 */ /* 0x0002a20008040146 */
[----:B------:R-:W-:Y:S05]  /*6e80*/  @!P0 BRA `(.L_x_18) ;  /* 0x0000000000048947 */ /* 0x000fea0003800000 */
[----:B------:R-:W-:Y:S01]  /*6e90*/  BPT.TRAP 0x1 ;  /* 0x000000040000795c */ /* 0x000fe20000300000 */
.L_x_18:
[----:B--2---:R-:W-:Y:S05]  /*6ea0*/  @P2 BRA `(.L_x_16) ;  /* 0x0000000000082947 */ /* 0x004fea0003800000 */
[----:B------:R-:W2:Y:S02]  /*6eb0*/  SYNCS.PHASECHK.TRANS64.TRYWAIT P2, [UR6+0x34830], R15 ;  /* 0x0348300fff0075a7 */ /* 0x000ea40008040146 */
[----:B--2---:R-:W-:Y:S05]  /*6ec0*/  @!P2 BRA `(.L_x_19) ;  /* 0x0000009800d0a947 */ /* 0x004fea0003800000 */
.L_x_16:
[----:B--2---:R-:W2:Y:S01]  /*6ed0*/  S2R R20, SR_TID.X ;  /* 0x0000000000147919 */ /* 0x004ea20000002100 */
[----:B------:R-:W-:Y:S01]  /*6ee0*/  R2UR UR6, R0 ;  /* 0x00000000000672ca */ /* 0x000fe200000e0000 */
[----:B------:R-:W-:Y:S01]  /*6ef0*/  UMOV UR59, 0x40000040 ;  /* 0x40000040003b7882 */ /* 0x000fe20000000000 */
[----:B------:R-:W-:Y:S01]  /*6f00*/  R2UR UR18, R10 ;  /* 0x000000000a1272ca */ /* 0x000fe200000e0000 */
[----:B------:R-:W-:Y:S01]  /*6f10*/  UMOV UR23, 0x40000040 ;  /* 0x4000004000177882 */ /* 0x000fe20000000000 */
[----:B------:R-:W-:Y:S01]  /*6f20*/  R2UR UR19, R11 ;  /* 0x000000000b1372ca */ /* 0x000fe200000e0000 */
[----:B------:R-:W-:Y:S01]  /*6f30*/  UMOV UR27, 0x40000040 ;  /* 0x40000040001b7882 */ /* 0x000fe20000000000 */
[----:B------:R-:W-:Y:S01]  /*6f40*/  UMOV UR31, 0x40000040 ;  /* 0x40000040001f7882 */ /* 0x000fe20000000000 */
[----:B------:R-:W-:Y:S01]  /*6f50*/  UMOV UR35, 0x40000040 ;  /* 0x4000004000237882 */ /* 0x000fe20000000000 */
[----:B------:R-:W-:Y:S01]  /*6f60*/  UMOV UR43, 0x40000040 ;  /* 0x40000040002b7882 */ /* 0x000fe20000000000 */
[----:B------:R-:W-:Y:S01]  /*6f70*/  UMOV UR47, 0x40000040 ;  /* 0x40000040002f7882 */ /* 0x000fe20000000000 */
[----:B------:R-:W-:Y:S01]  /*6f80*/  UMOV UR51, 0x40000040 ;  /* 0x4000004000337882 */ /* 0x000fe20000000000 */
[----:B------:R-:W-:Y:S01]  /*6f90*/  UMOV UR55, 0x40000040 ;  /* 0x4000004000377882 */ /* 0x000fe20000000000 */
[----:B------:R-:W-:Y:S01]  /*6fa0*/  R2UR UR14, R8 ;  /* 0x00000000080e72ca */ /* 0x000fe200000e0000 */
[----:B------:R-:W-:Y:S01]  /*6fb0*/  UIMAD UR6, UR38, 0xb00, UR6 ;  /* 0x00000b00260678a4 */ /* 0x000fe2000f8e0206 */
[----:B------:R-:W-:Y:S01]  /*6fc0*/  R2UR UR15, R9 ;  /* 0x00000000090f72ca */ /* 0x000fe200000e0000 */
[----:B------:R-:W-:Y:S01]  /*6fd0*/  UMOV UR56, UR18 ;  /* 0x0000001200387c82 */ /* 0x000fe20008000000 */
[----:B------:R-:W-:Y:S01]  /*6fe0*/  UMOV UR20, UR18 ;  /* 0x0000001200147c82 */ /* 0x000fe20008000000 */
[----:B------:R-:W-:Y:S01]  /*6ff0*/  UMOV UR57, UR19 ;  /* 0x0000001300397c82 */ /* 0x000fe20008000000 */
[----:B------:R-:W-:-:S02]  /*7000*/  UIADD3 UR22, UR6, 0x80, URZ ;  /* 0x0000008006167890 */ /* 0x000fc4000fffe03f */
        /* <DEDUP_REMOVED lines=9> */
[----:B--2---:R-:W-:Y:S01]  /*70a0*/  SHF.R.U32.HI R20, RZ, 0x7, R20 ;  /* 0x00000007ff147819 */ /* 0x004fe20000011614 */
[----:B------:R-:W-:Y:S01]  /*70b0*/  UMOV UR32, UR18 ;  /* 0x0000001200207c82 */ /* 0x000fe20008000000 */
[----:B------:R-:W-:Y:S01]  /*70c0*/  UMOV UR33, UR19 ;  /* 0x0000001300217c82 */ /* 0x000fe20008000000 */
[----:B------:R-:W-:-:S02]  /*70d0*/  UIADD3 UR42, UR6, 0x280, URZ ;  /* 0x00000280062a7890 */ /* 0x000fc4000fffe03f */
[----:B-1----:R-:W-:Y:S01]  /*70e0*/  VIADD R15, R20, 0x8 ;  /* 0x00000008140f7836 */ /* 0x002fe20000000000 */
[----:B------:R-:W-:Y:S01]  /*70f0*/  UMOV UR40, UR18 ;  /* 0x0000001200287c82 */ /* 0x000fe20008000000 */
[----:B------:R-:W-:Y:S01]  /*7100*/  UMOV UR41, UR19 ;  /* 0x0000001300297c82 */ /* 0x000fe20008000000 */
[----:B------:R-:W-:Y:S02]  /*7110*/  UIADD3 UR46, UR6, 0x300, URZ ;  /* 0x00000300062e7890 */ /* 0x000fe4000fffe03f */
[----:B------:R1:W-:Y:S01]  /*7120*/  BAR.SYNC.DEFER_BLOCKING R15, 0x100 ;  /* 0x0004000f0000751d */ /* 0x0003e20000010000 */
[----:B------:R-:W-:Y:S02]  /*7130*/  UIADD3 UR50, UR6, 0x380, URZ ;  /* 0x0000038006327890 */ /* 0x000fe4000fffe03f */
[----:B------:R-:W-:Y:S02]  /*7140*/  UIADD3 UR54, UR6, 0x400, URZ ;  /* 0x0000040006367890 */ /* 0x000fe4000fffe03f */
[----:B------:R-:W-:Y:S01]  /*7150*/  UIADD3 UR10, UR6, 0x500, URZ ;  /* 0x00000500060a7890 */ /* 0x000fe2000fffe03f */
[----:B------:R-:W-:Y:S01]  /*7160*/  UMOV UR44, UR18 ;  /* 0x00000012002c7c82 */ /* 0x000fe20008000000 */
[----:B------:R-:W-:Y:S01]  /*7170*/  UMOV UR45, UR19 ;  /* 0x00000013002d7c82 */ /* 0x000fe20008000000 */
[----:B------:R-:W-:Y:S01]  /*7180*/  UMOV UR48, UR18 ;  /* 0x0000001200307c82 */ /* 0x000fe20008000000 */
[----:B------:R-:W-:Y:S01]  /*7190*/  UMOV UR49, UR19 ;  /* 0x0000001300317c82 */ /* 0x000fe20008000000 */
[----:B------:R-:W-:Y:S01]  /*71a0*/  UMOV UR52, UR18 ;  /* 0x0000001200347c82 */ /* 0x000fe20008000000 */
[----:B------:R-:W-:Y:S01]  /*71b0*/  UMOV UR53, UR19 ;  /* 0x0000001300357c82 */ /* 0x000fe20008000000 */
[----:B------:R-:W-:Y:S01]  /*71c0*/  UMOV UR11, 0x40000040 ;  /* 0x40000040000b7882 */ /* 0x000fe20000000000 */
        /* <DEDUP_REMOVED lines=65> */
[----:B------:R-:W-:Y:S01]  /*75e0*/  UMOV UR20, UR18 ;  /* 0x0000001200147c82 */ /* 0x000fe20008000000 */
[----:B------:R-:W-:Y:S01]  /*75f0*/  UMOV UR21, UR19 ;  /* 0x0000001300157c82 */ /* 0x000fe20008000000 */
[----:B------:R-:W-:Y:S01]  /*7600*/  UMOV UR22, UR10 ;  /* 0x0000000a00167c82 */ /* 0x000fe20008000000 */
[----:B------:R-:W-:Y:S01]  /*7610*/  UMOV UR23, 0x40000040 ;  /* 0x4000004000177882 */ /* 0x000fe20000000000 */
[----:B------:R-:W-:Y:S01]  /*7620*/  UIADD3 UR10, UR6, 0x502, URZ ;  /* 0x00000502060a7890 */ /* 0x000fe2000fffe03f */
[----:B------:R-:W-:Y:S02]  /*7630*/  R2UR UR18, R6 ;  /* 0x00000000061272ca */ /* 0x000fe400000e0000 */
[----:B------:R-:W-:Y:S01]  /*7640*/  R2UR UR19, R7 ;  /* 0x00000000071372ca */ /* 0x000fe200000e0000 */
        /* <DEDUP_REMOVED lines=157> */
[----:B------:R-:W-:Y:S02]  /*8020*/  UIADD3 UR10, UR6, 0x506, URZ ;  /* 0x00000506060a7890 */ /* 0x000fe4000fffe03f */
        /* <DEDUP_REMOVED lines=228> */
[----:B------:R-:W-:Y:S01]  /*8e70*/  UMOV UR11, 0x40000040 ;  /* 0x40000040000b7882 */ /* 0x000fe20000000000 */
[----:B------:R-:W-:Y:S01]  /*8e80*/  UIADD3 UR14, UR6, 0x584, URZ ;  /* 0x00000584060e7890 */ /* 0x000fe2000fffe03f */
[----:B------:R-:W-:Y:S02]  /*8e90*/  WARPGROUP.DEPBAR.LE gsb0, 0x0 ;  /* 0x00008000000079c5 */ /* 0x000fe40000010000 */
[----:B------:R-:W-:-:S06]  /*8ea0*/  WARPGROUP.ARRIVE ;  /* 0x00000000000079c5 */ /* 0x000fcc0000000000 */
[----:B------:R-:W-:Y:S01]  /*8eb0*/  HGMMA.64x16x16.F32 R88, gdesc[UR8], R88, gsb0 ;  /* 0x00200000085879f0 */ /* 0x000fe20008000858 */
[----:B------:R-:W-:Y:S02]  /*8ec0*/  UIADD3 UR10, UR6, 0xa84, URZ ;  /* 0x00000a84060a7890 */ /* 0x000fe4000fffe03f */
        /* <DEDUP_REMOVED lines=74> */
[----:B------:R-:W-:Y:S01]  /*9370*/  UIADD3 UR6, UR6, 0xa86, URZ ;  /* 0x00000a8606067890 */ /* 0x000fe2000fffe03f */
        /* <DEDUP_REMOVED lines=33> */
[----:B-1----:R-:W-:Y:S05]  /*9590*/  @P3 BRA `(.L_x_20) ;  /* 0x00000000002c3947 */ /* 0x002fea0003800000 */
[----:B------:R-:W-:Y:S05]  /*95a0*/  @!P0 BRA `(.L_x_21) ;  /* 0x0000000000048947 */ /* 0x000fea0003800000 */
[----:B------:R-:W-:Y:S01]  /*95b0*/  BPT.TRAP 0x1 ;  /* 0x000000040000795c */ /* 0x000fe20000300000 */
.L_x_21:
[----:B------:R-:W-:Y:S01]  /*95c0*/  ULEA UR6, UR37, UR39, 0x3 ;  /* 0x0000002725067291 */ /* 0x000fe2000f8e183f */
[----:B------:R-:W-:-:S04]  /*95d0*/  MOV R15, UR60 ;  /* 0x0000003c000f7c02 */ /* 0x000fc80008000f00 */
[----:B------:R-:W-:-:S04]  /*95e0*/  SHF.L.U32 R15, R15, 0x1f, RZ ;  /* 0x0000001f0f0f7819 */ /* 0x000fc800000006ff */
[----:B------:R1:W2:Y:S01]  /*95f0*/  SYNCS.PHASECHK.TRANS64.TRYWAIT P2, [UR6+0x34850], R15 ;  /* 0x0348500fff0075a7 */ /* 0x0002a20008040146 */
[----:B------:R-:W-:Y:S05]  /*9600*/  @!P0 BRA `(.L_x_22) ;  /* 0x0000000000048947 */ /* 0x000fea0003800000 */
[----:B------:R-:W-:Y:S01]  /*9610*/  BPT.TRAP 0x1 ;  /* 0x000000040000795c */ /* 0x000fe20000300000 */
.L_x_22:
[----:B--2---:R-:W-:Y:S05]  /*9620*/  @P2 BRA `(.L_x_20) ;  /* 0x0000000000082947 */ /* 0x004fea0003800000 */
[----:B------:R-:W2:Y:S02]  /*9630*/  SYNCS.PHASECHK.TRANS64.TRYWAIT P2, [UR6+0x34850], R15 ;  /* 0x0348500fff0075a7 */ /* 0x000ea40008040146 */
[----:B--2---:R-:W-:Y:S05]  /*9640*/  @!P2 BRA `(.L_x_23) ;  /* 0x000000740008a947 */ /* 0x004fea0003800000 */
.L_x_20:
[----:B------:R-:W-:Y:S01]  /*9650*/  UIADD3 UR6, UR39, 0x400, URZ ;  /* 0x0000040027067890 */ /* 0x000fe2000fffe03f */
[----:B------:R-:W-:Y:S01]  /*9660*/  WARPGROUP.ARRIVE ;  /* 0x00000000000079c5 */ /* 0x000fe20000000000 */
[----:B------:R-:W-:Y:S01]  /*9670*/  UMOV UR11, 0x40000040 ;  /* 0x40000040000b7882 */ /* 0x000fe20000000000 */
[----:B-12---:R-:W-:Y:S01]  /*9680*/  FMUL.FTZ R15, R168, UR7 ;  /* 0x00000007a80f7c20 */ /* 0x006fe20008410000 */
[----:B------:R-:W-:Y:S01]  /*9690*/  USHF.R.U32.HI UR6, URZ, 0x4, UR6 ;  /* 0x000000043f067899 */ /* 0x000fe20008011606 */
[----:B------:R-:W-:Y:S01]  /*96a0*/  FMUL.FTZ R20, R169, UR7 ;  /* 0x00000007a9147c20 */ /* 0x000fe20008410000 */
[----:B------:R-:W-:Y:S01]  /*96b0*/  FMUL.FTZ R169, R172, UR7 ;  /* 0x00000007aca97c20 */ /* 0x000fe20008410000 */
[----:B------:R-:W-:Y:S01]  /*96c0*/  FMUL.FTZ R168, R170, UR7 ;  /* 0x00000007aaa87c20 */ /* 0x000fe20008410000 */
[----:B------:R-:W-:Y:S01]  /*96d0*/  ULOP3.LUT UR6, UR6, 0x3fff, URZ, 0xc0, !UPT ;  /* 0x00003fff06067892 */ /* 0x000fe2000f8ec03f */
[----:B------:R-:W1:Y:S01]  /*96e0*/  MUFU.TANH R15, R15 ;  /* 0x0000000f000f7308 */ /* 0x000e620000002400 */
[----:B------:R-:W-:Y:S01]  /*96f0*/  FMUL.FTZ R170, R173, UR7 ;  /* 0x00000007adaa7c20 */ /* 0x000fe20008410000 */
[----:B------:R-:W-:Y:S01]  /*9700*/  FMUL.FTZ R160, R160, UR7 ;  /* 0x00000007a0a07c20 */ /* 0x000fe20008410000 */
[----:B------:R-:W-:Y:S01]  /*9710*/  ULOP3.LUT UR6, UR6, 0x5800000, URZ, 0xfc, !UPT ;  /* 0x0580000006067892 */ /* 0x000fe2000f8efc3f */
[----:B------:R-:W-:Y:S01]  /*9720*/  FMUL.FTZ R161, R161, UR7 ;  /* 0x00000007a1a17c20 */ /* 0x000fe20008410000 */
[----:B------:R-:W-:Y:S01]  /*9730*/  FMUL.FTZ R164, R164, UR7 ;  /* 0x00000007a4a47c20 */ /* 0x000fe20008410000 */
[----:B------:R-:W-:Y:S01]  /*9740*/  FMUL.FTZ R21, R171, UR7 ;  /* 0x00000007ab157c20 */ /* 0x000fe20008410000 */
[----:B------:R-:W-:Y:S01]  /*9750*/  UIMAD UR6, UR37, 0xb00, UR6 ;  /* 0x00000b00250678a4 */ /* 0x000fe2000f8e0206 */
[----:B------:R-:W2:Y:S01]  /*9760*/  MUFU.TANH R20, R20 ;  /* 0x0000001400147308 */ /* 0x000ea20000002400 */
[----:B------:R-:W-:Y:S01]  /*9770*/  FMUL.FTZ R171, R174, UR7 ;  /* 0x00000007aeab7c20 */ /* 0x000fe20008410000 */
[----:B------:R-:W-:Y:S01]  /*9780*/  FMUL.FTZ R165, R165, UR7 ;  /* 0x00000007a5a57c20 */ /* 0x000fe20008410000 */
[----:B------:R-:W-:Y:S01]  /*9790*/  FMUL.FTZ R152, R152, UR7 ;  /* 0x0000000798987c20 */ /* 0x000fe20008410000 */
[----:B------:R-:W-:Y:S01]  /*97a0*/  FMUL.FTZ R153, R153, UR7 ;  /* 0x0000000799997c20 */ /* 0x000fe20008410000 */
[----:B------:R-:W-:Y:S01]  /*97b0*/  FMUL.FTZ R156, R156, UR7 ;  /* 0x000000079c9c7c20 */ /* 0x000fe20008410000 */
[----:B------:R-:W-:Y:S01]  /*97c0*/  UMOV UR10, UR6 ;  /* 0x00000006000a7c82 */ /* 0x000fe20008000000 */
[----:B------:R-:W-:Y:S01]  /*97d0*/  FMUL.FTZ R157, R157, UR7 ;  /* 0x000000079d9d7c20 */ /* 0x000fe20008410000 */
[----:B------:R-:W-:Y:S01]  /*97e0*/  HGMMA.64x128x16.F32 R24, R176, gdesc[UR8].tnspB, R24, gsb0 ;  /* 0x41e00008b0187df0 */ /* 0x000fe20008000818 */
[----:B------:R-:W-:Y:S01]  /*97f0*/  UIADD3 UR10, UR6, 0x80, URZ ;  /* 0x00000080060a7890 */ /* 0x000fe2000fffe03f */
[----:B------:R-:W3:Y:S01]  /*9800*/  MUFU.TANH R169, R169 ;  /* 0x000000a900a97308 */ /* 0x000ee20000002400 */
[----:B------:R-:W-:Y:S01]  /*9810*/  UMOV UR11, 0x40000040 ;  /* 0x40000040000b7882 */ /* 0x000fe20000000000 */
[----:B-1----:R-:W-:Y:S01]  /*9820*/  FMNMX.FTZ R173, R15, R12, !PT ;  /* 0x0000000c0fad7209 */ /* 0x002fe20007810000 */
[----:B------:R-:W-:Y:S01]  /*9830*/  FMUL.FTZ R144, R144, UR7 ;  /* 0x0000000790907c20 */ /* 0x000fe20008410000 */
[----:B------:R-:W-:Y:S01]  /*9840*/  FMUL.FTZ R145, R145, UR7 ;  /* 0x0000000791917c20 */ /* 0x000fe20008410000 */
[----:B------:R-:W-:Y:S01]  /*9850*/  FMUL.FTZ R148, R148, UR7 ;  /* 0x0000000794947c20 */ /* 0x000fe20008410000 */
[----:B------:R-:W-:Y:S01]  /*9860*/  FMUL.FTZ R149, R149, UR7 ;  /* 0x0000000795957c20 */ /* 0x000fe20008410000 */
[----:B--2---:R-:W-:Y:S01]  /*9870*/  FMNMX.FTZ R174, R20, R173, !PT ;  /* 0x000000ad14ae7209 */ /* 0x004fe20007810000 */
[----:B------:R-:W1:Y:S01]  /*9880*/  MUFU.TANH R170, R170 ;  /* 0x000000aa00aa7308 */ /* 0x000e620000002400 */
[----:B------:R-:W-:Y:S01]  /*9890*/  FMUL.FTZ R136, R136, UR7 ;  /* 0x0000000788887c20 */ /* 0x000fe20008410000 */
[----:B------:R-:W-:Y:S01]  /*98a0*/  FMUL.FTZ R137, R137, UR7 ;  /* 0x0000000789897c20 */ /* 0x000fe20008410000 */
[----:B------:R-:W-:Y:S01]  /*98b0*/  FMUL.FTZ R140, R140, UR7 ;  /* 0x000000078c8c7c20 */ /* 0x000fe20008410000 */
[----:B------:R-:W-:Y:S01]  /*98c0*/  FMUL.FTZ R141, R141, UR7 ;  /* 0x000000078d8d7c20 */ /* 0x000fe20008410000 */
[----:B------:R-:W-:Y:S01]  /*98d0*/  FMUL.FTZ R128, R128, UR7 ;  /* 0x0000000780807c20 */ /* 0x000fe20008410000 */
[----:B------:R-:W-:Y:S01]  /*98e0*/  FMUL.FTZ R129, R129, UR7 ;  /* 0x0000000781817c20 */ /* 0x000fe20008410000 */
[----:B------:R-:W-:Y:S01]  /*98f0*/  FMUL.FTZ R132, R132, UR7 ;  /* 0x0000000784847c20 */ /* 0x000fe20008410000 */
[----:B------:R-:W2:Y:S01]  /*9900*/  MUFU.TANH R160, R160 ;  /* 0x000000a000a07308 */ /* 0x000ea20000002400 */
[----:B---3--:R-:W-:Y:S01]  /*9910*/  FMNMX.FTZ R173, R169, R174, !PT ;  /* 0x000000aea9ad7209 */ /* 0x008fe20007810000 */
[----:B------:R-:W-:Y:S01]  /*9920*/  FMUL.FTZ R133, R133, UR7 ;  /* 0x0000000785857c20 */ /* 0x000fe20008410000 */
[----:B------:R-:W-:Y:S01]  /*9930*/  FMUL.FTZ R120, R120, UR7 ;  /* 0x0000000778787c20 */ /* 0x000fe20008410000 */
[----:B------:R-:W-:Y:S01]  /*9940*/  FMUL.FTZ R121, R121, UR7 ;  /* 0x0000000779797c20 */ /* 0x000fe20008410000 */
[----:B------:R-:W-:Y:S01]  /*9950*/  FMUL.FTZ R124, R124, UR7 ;  /* 0x000000077c7c7c20 */ /* 0x000fe20008410000 */
[----:B------:R-:W-:Y:S01]  /*9960*/  FMUL.FTZ R125, R125, UR7 ;  /* 0x000000077d7d7c20 */ /* 0x000fe20008410000 */
[----:B------:R-:W-:Y:S01]  /*9970*/  FMUL.FTZ R112, R112, UR7 ;  /* 0x0000000770707c20 */ /* 0x000fe20008410000 */
[----:B------:R-:W3:Y:S01]  /*9980*/  MUFU.TANH R161, R161 ;  /* 0x000000a100a17308 */ /* 0x000ee20000002400 */
[----:B-1----:R-:W-:Y:S01]  /*9990*/  FMNMX.FTZ R173, R170, R173, !PT ;  /* 0x000000adaaad7209 */ /* 0x002fe20007810000 */
[----:B------:R-:W-:Y:S01]  /*99a0*/  FMUL.FTZ R113, R113, UR7 ;  /* 0x0000000771717c20 */ /* 0x000fe20008410000 */
[----:B------:R-:W-:Y:S01]  /*99b0*/  FMUL.FTZ R116, R116, UR7 ;  /* 0x0000000774747c20 */ /* 0x000fe20008410000 */
[----:B------:R-:W-:Y:S01]  /*99c0*/  FMUL.FTZ R117, R117, UR7 ;  /* 0x0000000775757c20 */ /* 0x000fe20008410000 */
[----:B------:R-:W-:Y:S01]  /*99d0*/  FMUL.FTZ R104, R104, UR7 ;  /* 0x0000000768687c20 */ /* 0x000fe20008410000 */
[----:B------:R-:W-:Y:S01]  /*99e0*/  FMUL.FTZ R108, R108, UR7 ;  /* 0x000000076c6c7c20 */ /* 0x000fe20008410000 */
[----:B------:R-:W-:Y:S01]  /*99f0*/  FMUL.FTZ R96, R96, UR7 ;  /* 0x0000000760607c20 */ /* 0x000fe20008410000 */
[----:B------:R-:W1:Y:S01]  /*9a00*/  MUFU.TANH R164, R164 ;  /* 0x000000a400a47308 */ /* 0x000e620000002400 */
[----:B--2---:R-:W-:Y:S01]  /*9a10*/  FMNMX.FTZ R174, R160, R173, !PT ;  /* 0x000000ada0ae7209 */ /* 0x004fe20007810000 */
        /* <DEDUP_REMOVED lines=49> */
[----:B------:R-:W2:Y:S01]  /*9d30*/  S2R R227, SR_TID.X ;  /* 0x0000000000e37919 */ /* 0x000ea20000002100 */
[----:B------:R-:W-:-:S02]  /*9d40*/  ISETP.LT.AND P2, PT, RZ, UR61, PT ;  /* 0x0000003dff007c0c */ /* 0x000fc4000bf41270 */
[----:B------:R-:W-:Y:S02]  /*9d50*/  R2UR UR60, R2 ;  /* 0x00000000023c72ca */ /* 0x000fe400000e0000 */
[----:B------:R-:W4:Y:S01]  /*9d60*/  MUFU.TANH R145, R145 ;  /* 0x0000009100917308 */ /* 0x000f220000002400 */
[----:B---3--:R-:W-:-:S07]  /*9d70*/  FMNMX.FTZ R173, R157, R174, !PT ;  /* 0x000000ae9dad7209 */ /* 0x008fce0007810000 */
[----:B------:R-:W3:Y:S01]  /*9d80*/  MUFU.TANH R148, R148 ;  /* 0x0000009400947308 */ /* 0x000ee20000002400 */
[----:B-1----:R-:W-:-:S07]  /*9d90*/  FMNMX.FTZ R174, R144, R173, !PT ;  /* 0x000000ad90ae7209 */ /* 0x002fce0007810000 */
[----:B------:R-:W1:Y:S01]  /*9da0*/  MUFU.TANH R149, R149 ;  /* 0x0000009500957308 */ /* 0x000e620000002400 */
[----:B----4-:R-:W-:-:S07]  /*9db0*/  FMNMX.FTZ R173, R145, R174, !PT ;  /* 0x000000ae91ad7209 */ /* 0x010fce0007810000 */
[----:B------:R-:W4:Y:S01]  /*9dc0*/  MUFU.TANH R136, R136 ;  /* 0x0000008800887308 */ /* 0x000f220000002400 */
[----:B---3--:R-:W-:Y:S02]  /*9dd0*/  FMNMX.FTZ R174, R148, R173, !PT ;  /* 0x000000ad94ae7209 */ /* 0x008fe40007810000 */
[----:B--2---:R-:W-:-:S05]  /*9de0*/  SHF.R.U32.HI R227, RZ, 0x7, R227 ;  /* 0x00000007ffe37819 */ /* 0x004fca00000116e3 */
[----:B------:R-:W2:Y:S01]  /*9df0*/  MUFU.TANH R137, R137 ;  /* 0x0000008900897308 */ /* 0x000ea20000002400 */
[----:B-1----:R-:W-:Y:S01]  /*9e00*/  FMNMX.FTZ R173, R149, R174, !PT ;  /* 0x000000ae95ad7209 */ /* 0x002fe20007810000 */
[----:B------:R-:W-:-:S06]  /*9e10*/  FMUL.FTZ R174, R105, UR7 ;  /* 0x0000000769ae7c20 */ /* 0x000fcc0008410000 */
[----:B------:R-:W1:Y:S08]  /*9e20*/  MUFU.TANH R140, R140 ;  /* 0x0000008c008c7308 */ /* 0x000e700000002400 */
[----:B------:R-:W3:Y:S01]  /*9e30*/  MUFU.TANH R141, R141 ;  /* 0x0000008d008d7308 */ /* 0x000ee20000002400 */
[----:B------:R-:W-:Y:S02]  /*9e40*/  WARPGROUP.DEPBAR.LE gsb0, 0x0 ;  /* 0x00008000000079c5 */ /* 0x000fe40000010000 */
[----:B------:R-:W-:Y:S01]  /*9e50*/  WARPGROUP.ARRIVE ;  /* 0x00000000000079c5 */ /* 0x000fe20000000000 */
[----:B----4-:R-:W-:-:S04]  /*9e60*/  FMNMX.FTZ R176, R136, R173, !PT ;  /* 0x000000ad88b07209 */ /* 0x010fc80007810000 */
[----:B------:R-:W4:Y:S01]  /*9e70*/  MUFU.TANH R128, R128 ;  /* 0x0000008000807308 */ /* 0x000f220000002400 */
[----:B--2---:R-:W-:Y:S01]  /*9e80*/  FMNMX.FTZ R105, R137, R176, !PT ;  /* 0x000000b089697209 */ /* 0x004fe20007810000 */
[----:B------:R-:W-:Y:S01]  /*9e90*/  HGMMA.64x128x16.F32 R24, R180, gdesc[UR8].tnspB, R24, gsb0 ;  /* 0x41e00008b4187df0 */ /* 0x000fe20008000818 */
[----:B------:R-:W-:Y:S01]  /*9ea0*/  UIADD3 UR10, UR6, 0x100, URZ ;  /* 0x00000100060a7890 */ /* 0x000fe2000fffe03f */
[----:B------:R-:W-:-:S04]  /*9eb0*/  UMOV UR11, 0x40000040 ;  /* 0x40000040000b7882 */ /* 0x000fc80000000000 */
[----:B------:R-:W2:Y:S01]  /*9ec0*/  MUFU.TANH R129, R129 ;  /* 0x0000008100817308 */ /* 0x000ea20000002400 */
[----:B-1----:R-:W-:-:S04]  /*9ed0*/  FMNMX.FTZ R176, R140, R105, !PT ;  /* 0x000000698cb07209 */ /* 0x002fc80007810000 */
[----:B---3--:R-:W-:Y:S01]  /*9ee0*/  FMNMX.FTZ R105, R141, R176, !PT ;  /* 0x000000b08d697209 */ /* 0x008fe20007810000 */
[----:B------:R-:W-:Y:S02]  /*9ef0*/  FMUL.FTZ R176, R109, UR7 ;  /* 0x000000076db07c20 */ /* 0x000fe40008410000 */
[----:B------:R-:W1:Y:S01]  /*9f00*/  MUFU.TANH R132, R132 ;  /* 0x0000008400847308 */ /* 0x000e620000002400 */
[----:B----4-:R-:W-:-:S07]  /*9f10*/  FMNMX.FTZ R178, R128, R105, !PT ;  /* 0x0000006980b27209 */ /* 0x010fce0007810000 */
[----:B------:R-:W3:Y:S01]  /*9f20*/  MUFU.TANH R133, R133 ;  /* 0x0000008500857308 */ /* 0x000ee20000002400 */
[----:B--2---:R-:W-:-:S07]  /*9f30*/  FMNMX.FTZ R105, R129, R178, !PT ;  /* 0x000000b281697209 */ /* 0x004fce0007810000 */
[----:B------:R-:W2:Y:S01]  /*9f40*/  MUFU.TANH R120, R120 ;  /* 0x0000007800787308 */ /* 0x000ea20000002400 */
[----:B-1----:R-:W-:-:S07]  /*9f50*/  FMNMX.FTZ R178, R132, R105, !PT ;  /* 0x0000006984b27209 */ /* 0x002fce0007810000 */
[----:B------:R-:W1:Y:S01]  /*9f60*/  MUFU.TANH R121, R121 ;  /* 0x0000007900797308 */ /* 0x000e620000002400 */
[----:B---3--:R-:W-:Y:S01]  /*9f70*/  FMNMX.FTZ R105, R133, R178, !PT ;  /* 0x000000b285697209 */ /* 0x008fe20007810000 */
[----:B------:R-:W-:-:S06]  /*9f80*/  FMUL.FTZ R178, R97, UR7 ;  /* 0x0000000761b27c20 */ /* 0x000fcc0008410000 */
[----:B------:R-:W3:Y:S08]  /*9f90*/  MUFU.TANH R124, R124 ;  /* 0x0000007c007c7308 */ /* 0x000ef00000002400 */
[----:B------:R-:W4:Y:S08]  /*9fa0*/  MUFU.TANH R125, R125 ;  /* 0x0000007d007d7308 */ /* 0x000f300000002400 */
[----:B------:R-:W5:Y:S08]  /*9fb0*/  MUFU.TANH R112, R112 ;  /* 0x0000007000707308 */ /* 0x000f700000002400 */
        /* <DEDUP_REMOVED lines=9> */
[----:B------:R-:W5:Y:S01]  /*a050*/  MUFU.TANH R100, R100 ;  /* 0x0000006400647308 */ /* 0x000f620000002400 */
[----:B------:R-:W-:-:S02]  /*a060*/  WARPGROUP.DEPBAR.LE gsb0, 0x0 ;  /* 0x00008000000079c5 */ /* 0x000fc40000010000 */
[----:B------:R-:W-:Y:S01]  /*a070*/  WARPGROUP.ARRIVE ;  /* 0x00000000000079c5 */ /* 0x000fe20000000000 */
[----:B--2---:R-:W-:-:S04]  /*a080*/  FMNMX.FTZ R180, R120, R105, !PT ;  /* 0x0000006978b47209 */ /* 0x004fc80007810000 */
[----:B------:R-:W-:Y:S01]  /*a090*/  MUFU.TANH R92, R92 ;  /* 0x0000005c005c7308 */ /* 0x000fe20000002400 */
[----:B-1----:R-:W-:Y:S01]  /*a0a0*/  FMNMX.FTZ R97, R121, R180, !PT ;  /* 0x000000b479617209 */ /* 0x002fe20007810000 */
[----:B------:R-:W-:Y:S01]  /*a0b0*/  HGMMA.64x128x16.F32 R24, R184, gdesc[UR8].tnspB, R24, gsb0 ;  /* 0x41e00008b8187df0 */ /* 0x000fe20008000818 */
[----:B------:R-:W-:Y:S01]  /*a0c0*/  UIADD3 UR10, UR6, 0x180, URZ ;  /* 0x00000180060a7890 */ /* 0x000fe2000fffe03f */
[----:B------:R-:W-:Y:S01]  /*a0d0*/  UMOV UR11, 0x40000040 ;  /* 0x40000040000b7882 */ /* 0x000fe20000000000 */
[----:B---3--:R-:W-:-:S03]  /*a0e0*/  FMNMX.FTZ R180, R124, R97, !PT ;  /* 0x000000617cb47209 */ /* 0x008fc60007810000 */
[----:B------:R-:W-:Y:S01]  /*a0f0*/  MUFU.TANH R168, R168 ;  /* 0x000000a800a87308 */ /* 0x000fe20000002400 */
[----:B----4-:R-:W-:Y:S01]  /*a100*/  FMNMX.FTZ R97, R125, R180, !PT ;  /* 0x000000b47d617209 */ /* 0x010fe20007810000 */
[----:B------:R-:W-:-:S03]  /*a110*/  FMUL.FTZ R180, R101, UR7 ;  /* 0x0000000765b47c20 */ /* 0x000fc60008410000 */
[----:B-----5:R-:W-:-:S03]  /*a120*/  FMNMX.FTZ R182, R112, R97, !PT ;  /* 0x0000006170b67209 */ /* 0x020fc60007810000 */
[----:B------:R-:W-:Y:S01]  /*a130*/  MUFU.TANH R21, R21 ;  /* 0x0000001500157308 */ /* 0x000fe20000002400 */
[----:B------:R-:W-:Y:S01]  /*a140*/  FMNMX.FTZ R97, R113, R182, !PT ;  /* 0x000000b671617209 */ /* 0x000fe20007810000 */
[----:B------:R-:W-:-:S06]  /*a150*/  FMUL.FTZ R182, R88, UR7 ;  /* 0x0000000758b67c20 */ /* 0x000fcc0008410000 */
[----:B------:R-:W1:Y:S08]  /*a160*/  MUFU.TANH R180, R180 ;  /* 0x000000b400b47308 */ /* 0x000e700000002400 */
[----:B------:R-:W2:Y:S08]  /*a170*/  MUFU.TANH R182, R182 ;  /* 0x000000b600b67308 */ /* 0x000eb00000002400 */
[----:B------:R-:W-:Y:S08]  /*a180*/  MUFU.TANH R171, R171 ;  /* 0x000000ab00ab7308 */ /* 0x000ff00000002400 */
        /* <DEDUP_REMOVED lines=11> */
[----:B------:R-:W-:Y:S01]  /*a240*/  MUFU.TANH R150, R150 ;  /* 0x0000009600967308 */ /* 0x000fe20000002400 */
[----:B------:R-:W-:-:S02]  /*a250*/  WARPGROUP.DEPBAR.LE gsb0, 0x0 ;  /* 0x00008000000079c5 */ /* 0x000fc40000010000 */
[----:B------:R-:W-:Y:S01]  /*a260*/  WARPGROUP.ARRIVE ;  /* 0x00000000000079c5 */ /* 0x000fe20000000000 */
[----:B------:R-:W-:Y:S01]  /*a270*/  FMNMX.FTZ R184, R116, R97, !PT ;  /* 0x0000006174b87209 */ /* 0x000fe20007810000 */
[----:B------:R-:W-:-:S03]  /*a280*/  FMUL.FTZ R186, R93, UR7 ;  /* 0x000000075dba7c20 */ /* 0x000fc60008410000 */
[----:B------:R-:W-:Y:S01]  /*a290*/  MUFU.TANH R151, R151 ;  /* 0x0000009700977308 */ /* 0x000fe20000002400 */
[----:B------:R-:W-:Y:S01]  /*a2a0*/  FMNMX.FTZ R97, R117, R184, !PT ;  /* 0x000000b875617209 */ /* 0x000fe20007810000 */
[----:B------:R-:W-:Y:S01]  /*a2b0*/  HGMMA.64x128x16.F32 R24, R188, gdesc[UR8].tnspB, R24, gsb0 ;  /* 0x41e00008bc187df0 */ /* 0x000fe20008000818 */
[----:B------:R-:W-:Y:S01]  /*a2c0*/  UIADD3 UR10, UR6, 0x200, URZ ;  /* 0x00000200060a7890 */ /* 0x000fe2000fffe03f */
[----:B------:R-:W-:Y:S01]  /*a2d0*/  FMUL.FTZ R184, R89, UR7 ;  /* 0x0000000759b87c20 */ /* 0x000fe20008410000 */
[----:B------:R-:W-:Y:S01]  /*a2e0*/  UMOV UR11, 0x40000040 ;  /* 0x40000040000b7882 */ /* 0x000fe20000000000 */
[----:B------:R-:W-:Y:S02]  /*a2f0*/  FMNMX.FTZ R97, R104, R97, !PT ;  /* 0x0000006168617209 */ /* 0x000fe40007810000 */
[----:B------:R-:W-:Y:S01]  /*a300*/  MUFU.TANH R186, R186 ;  /* 0x000000ba00ba7308 */ /* 0x000fe20000002400 */
[----:B------:R-:W3:Y:S01]  /*a310*/  LDC R89, c[0x0][0x988] ;  /* 0x00026200ff597b82 */ /* 0x000ee20000000800 */
[----:B------:R-:W-:-:S04]  /*a320*/  FMNMX.FTZ R97, R174, R97, !PT ;  /* 0x00000061ae617209 */ /* 0x000fc80007810000 */
[----:B------:R-:W-:Y:S02]  /*a330*/  FMNMX.FTZ R97, R108, R97, !PT ;  /* 0x000000616c617209 */ /* 0x000fe40007810000 */
[----:B------:R-:W4:Y:S02]  /*a340*/  MUFU.TANH R184, R184 ;  /* 0x000000b800b87308 */ /* 0x000f240000002400 */
[----:B------:R-:W-:-:S04]  /*a350*/  FMNMX.FTZ R97, R176, R97, !PT ;  /* 0x00000061b0617209 */ /* 0x000fc80007810000 */
[----:B------:R-:W-:Y:S02]  /*a360*/  FMNMX.FTZ R97, R96, R97, !PT ;  /* 0x0000006160617209 */ /* 0x000fe40007810000 */
[----:B------:R-:W5:Y:S02]  /*a370*/  MUFU.TANH R138, R138 ;  /* 0x0000008a008a7308 */ /* 0x000f640000002400 */
[----:B------:R-:W-:-:S04]  /*a380*/  FMNMX.FTZ R97, R178, R97, !PT ;  /* 0x00000061b2617209 */ /* 0x000fc80007810000 */
[----:B------:R-:W-:Y:S02]  /*a390*/  FMNMX.FTZ R97, R100, R97, !PT ;  /* 0x0000006164617209 */ /* 0x000fe40007810000 */
[----:B------:R-:W5:Y:S02]  /*a3a0*/  MUFU.TANH R139, R139 ;  /* 0x0000008b008b7308 */ /* 0x000f640000002400 */
[----:B-1----:R-:W-:-:S04]  /*a3b0*/  FMNMX.FTZ R97, R180, R97, !PT ;  /* 0x00000061b4617209 */ /* 0x002fc80007810000 */
[----:B--2---:R-:W-:Y:S02]  /*a3c0*/  FMNMX.FTZ R97, R182, R97, !PT ;  /* 0x00000061b6617209 */ /* 0x004fe40007810000 */
[----:B------:R-:W1:Y:S02]  /*a3d0*/  MUFU.TANH R142, R142 ;  /* 0x0000008e008e7308 */ /* 0x000e640000002400 */
[----:B----4-:R-:W-:-:S04]  /*a3e0*/  FMNMX.FTZ R97, R184, R97, !PT ;  /* 0x00000061b8617209 */ /* 0x010fc80007810000 */
[----:B------:R-:W-:Y:S02]  /*a3f0*/  FMNMX.FTZ R97, R92, R97, !PT ;  /* 0x000000615c617209 */ /* 0x000fe40007810000 */
[----:B------:R-:W2:Y:S02]  /*a400*/  MUFU.TANH R143, R143 ;  /* 0x0000008f008f7308 */ /* 0x000ea40000002400 */
[----:B------:R-:W-:-:S05]  /*a410*/  FMNMX.FTZ R97, R186, R97, !PT ;  /* 0x00000061ba617209 */ /* 0x000fca0007810000 */
[----:B------:R-:W4:Y:S01]  /*a420*/  SHFL.BFLY PT, R88, R97, 0x2, 0x1f ;  /* 0x0c401f0061587f89 */ /* 0x000f2200000e0000 */
[----:B------:R-:W-:Y:S08]  /*a430*/  MUFU.TANH R130, R130 ;  /* 0x0000008200827308 */ /* 0x000ff00000002400 */
[----:B------:R-:W-:Y:S08]  /*a440*/  MUFU.TANH R131, R131 ;  /* 0x0000008300837308 */ /* 0x000ff00000002400 */
[----:B------:R-:W-:Y:S01]  /*a450*/  MUFU.TANH R134, R134 ;  /* 0x0000008600867308 */ /* 0x000fe20000002400 */
[----:B----4-:R-:W-:-:S07]  /*a460*/  FMNMX.FTZ R88, R97, R88, !PT ;  /* 0x0000005861587209 */ /* 0x010fce0007810000 */
[----:B------:R-:W-:Y:S01]  /*a470*/  MUFU.TANH R135, R135 ;  /* 0x0000008700877308 */ /* 0x000fe20000002400 */
[----:B------:R-:W4:Y:S07]  /*a480*/  SHFL.BFLY PT, R93, R88, 0x1, 0x1f ;  /* 0x0c201f00585d7f89 */ /* 0x000f2e00000e0000 */
[----:B------:R-:W-:Y:S08]  /*a490*/  MUFU.TANH R122, R122 ;  /* 0x0000007a007a7308 */ /* 0x000ff00000002400 */
[----:B------:R-:W-:Y:S08]  /*a4a0*/  MUFU.TANH R123, R123 ;  /* 0x0000007b007b7308 */ /* 0x000ff00000002400 */
[----:B------:R-:W-:Y:S01]  /*a4b0*/  MUFU.TANH R126, R126 ;  /* 0x0000007e007e7308 */ /* 0x000fe20000002400 */
[----:B----4-:R-:W-:-:S07]  /*a4c0*/  FMNMX.FTZ R88, R88, R93, !PT ;  /* 0x0000005d58587209 */ /* 0x010fce0007810000 */
[----:B------:R-:W-:Y:S01]  /*a4d0*/  MUFU.TANH R127, R127 ;  /* 0x0000007f007f7308 */ /* 0x000fe20000002400 */
[----:B------:R-:W-:-:S07]  /*a4e0*/  FADD.FTZ R12, -R88, R12 ;  /* 0x0000000c580c7221 */ /* 0x000fce0000010100 */
[----:B------:R-:W-:Y:S08]  /*a4f0*/  MUFU.TANH R114, R114 ;  /* 0x0000007200727308 */ /* 0x000ff00000002400 */
[----:B------:R-:W-:Y:S08]  /*a500*/  MUFU.TANH R115, R115 ;  /* 0x0000007300737308 */ /* 0x000ff00000002400 */
[----:B------:R-:W-:Y:S01]  /*a510*/  MUFU.TANH R118, R118 ;  /* 0x0000007600767308 */ /* 0x000fe20000002400 */
[----:B------:R-:W-:-:S02]  /*a520*/  WARPGROUP.DEPBAR.LE gsb0, 0x0 ;  /* 0x00008000000079c5 */ /* 0x000fc40000010000 */
[----:B------:R-:W-:Y:S01]  /*a530*/  WARPGROUP.ARRIVE ;  /* 0x00000000000079c5 */ /* 0x000fe20000000000 */
[----:B------:R-:W-:Y:S01]  /*a540*/  FMUL.FTZ R190, R107, UR7 ;  /* 0x000000076bbe7c20 */ /* 0x000fe20008410000 */
[----:B------:R-:W-:-:S03]  /*a550*/  FMUL.FTZ R188, R119, UR7 ;  /* 0x0000000777bc7c20 */ /* 0x000fc60008410000 */
[----:B------:R-:W-:Y:S01]  /*a560*/  MUFU.TANH R106, R106 ;  /* 0x0000006a006a7308 */ /* 0x000fe20000002400 */
[----:B------:R-:W-:Y:S01]  /*a570*/  HGMMA.64x128x16.F32 R24, R192, gdesc[UR8].tnspB, R24, gsb0 ;  /* 0x41e00008c0187df0 */ /* 0x000fe20008000818 */
[----:B------:R-:W-:Y:S01]  /*a580*/  UIADD3 UR10, UR6, 0x280, URZ ;  /* 0x00000280060a7890 */ /* 0x000fe2000fffe03f */
[----:B------:R-:W-:-:S05]  /*a590*/  UMOV UR11, 0x40000040 ;  /* 0x40000040000b7882 */ /* 0x000fca0000000000 */
        /* <DEDUP_REMOVED lines=10> */
[----:B------:R-:W-:Y:S01]  /*a640*/  FMUL.FTZ R194, R99, UR7 ;  /* 0x0000000763c27c20 */ /* 0x000fe20008410000 */
[----:B------:R-:W-:-:S04]  /*a650*/  FMUL.FTZ R192, R111, UR7 ;  /* 0x000000076fc07c20 */ /* 0x000fc80008410000 */
[----:B------:R-:W-:Y:S01]  /*a660*/  HGMMA.64x128x16.F32 R24, R196, gdesc[UR8].tnspB, R24, gsb0 ;  /* 0x41e00008c4187df0 */ /* 0x000fe20008000818 */
[----:B------:R-:W-:Y:S01]  /*a670*/  UIADD3 UR10, UR6, 0x300, URZ ;  /* 0x00000300060a7890 */ /* 0x000fe2000fffe03f */
[----:B------:R-:W-:Y:S01]  /*a680*/  MUFU.TANH R192, R192 ;  /* 0x000000c000c07308 */ /* 0x000fe20000002400 */
[----:B------:R-:W-:-:S07]  /*a690*/  UMOV UR11, 0x40000040 ;  /* 0x40000040000b7882 */ /* 0x000fce0000000000 */
[----:B------:R-:W-:Y:S01]  /*a6a0*/  MUFU.TANH R194, R194 ;  /* 0x000000c200c27308 */ /* 0x000fe20000002400 */
[----:B------:R-:W-:Y:S02]  /*a6b0*/  WARPGROUP.DEPBAR.LE gsb0, 0x0 ;  /* 0x00008000000079c5 */ /* 0x000fe40000010000 */
[----:B------:R-:W-:Y:S01]  /*a6c0*/  WARPGROUP.ARRIVE ;  /* 0x00000000000079c5 */ /* 0x000fe20000000000 */
[----:B------:R-:W-:Y:S01]  /*a6d0*/  FMUL.FTZ R198, R91, UR7 ;  /* 0x000000075bc67c20 */ /* 0x000fe20008410000 */
[-C--:B---3--:R-:W-:Y:S01]  /*a6e0*/  FMUL.FTZ R91, R12, R89.reuse ;  /* 0x000000590c5b7220 */ /* 0x088fe20000410000 */
[-C--:B------:R-:W-:Y:S01]  /*a6f0*/  FMUL.FTZ R12, R88, R89.reuse ;  /* 0x00000059580c7220 */ /* 0x080fe20000410000 */
[----:B------:R-:W-:Y:S02]  /*a700*/  FMUL.FTZ R196, R103, UR7 ;  /* 0x0000000767c47c20 */ /* 0x000fe40008410000 */
[----:B------:R-:W-:Y:S01]  /*a710*/  HGMMA.64x128x16.F32 R24, R200, gdesc[UR8].tnspB, R24, gsb0 ;  /* 0x41e00008c8187df0 */ /* 0x000fe20008000818 */
[----:B------:R-:W-:Y:S01]  /*a720*/  UIADD3 UR10, UR6, 0x380, URZ ;  /* 0x00000380060a7890 */ /* 0x000fe2000fffe03f */
[--C-:B------:R-:W-:Y:S01]  /*a730*/  FFMA.FTZ R101, R152, R89, -R12.reuse ;  /* 0x0000005998657223 */ /* 0x100fe2000001080c */
[----:B------:R-:W-:Y:S01]  /*a740*/  UMOV UR11, 0x40000040 ;  /* 0x40000040000b7882 */ /* 0x000fe20000000000 */
[----:B------:R-:W-:Y:S01]  /*a750*/  FMNMX.FTZ R152, R168, R3, !PT ;  /* 0x00000003a8987209 */ /* 0x000fe20007810000 */
[-CC-:B------:R-:W-:Y:S01]  /*a760*/  FFMA.FTZ R99, R156, R89.reuse, -R12.reuse ;  /* 0x000000599c637223 */ /* 0x180fe2000001080c */
[-CC-:B------:R-:W-:Y:S01]  /*a770*/  FFMA.FTZ R107, R148, R89.reuse, -R12.reuse ;  /* 0x00000059946b7223 */ /* 0x180fe2000001080c */
[-CC-:B------:R-:W-:Y:S01]  /*a780*/  FFMA.FTZ R119, R140, R89.reuse, -R12.reuse ;  /* 0x000000598c777223 */ /* 0x180fe2000001080c */
[----:B------:R-:W-:Y:S01]  /*a790*/  FMNMX.FTZ R152, R21, R152, !PT ;  /* 0x0000009815987209 */ /* 0x000fe20007810000 */
[-CC-:B------:R-:W-:Y:S01]  /*a7a0*/  FFMA.FTZ R111, R128, R89.reuse, -R12.reuse ;  /* 0x00000059806f7223 */ /* 0x180fe2000001080c */
[----:B------:R-:W-:Y:S01]  /*a7b0*/  MUFU.TANH R196, R196 ;  /* 0x000000c400c47308 */ /* 0x000fe20000002400 */
[-CC-:B------:R-:W-:Y:S01]  /*a7c0*/  FFMA.FTZ R133, R133, R89.reuse, -R12.reuse ;  /* 0x0000005985857223 */ /* 0x180fe2000001080c */
[----:B------:R-:W-:Y:S01]  /*a7d0*/  FMNMX.FTZ R97, R171, R152, !PT ;  /* 0x00000098ab617209 */ /* 0x000fe20007810000 */
[-CC-:B------:R-:W-:Y:S01]  /*a7e0*/  FFMA.FTZ R149, R149, R89.reuse, -R12.reuse ;  /* 0x0000005995957223 */ /* 0x180fe2000001080c */
[-CC-:B------:R-:W-:Y:S01]  /*a7f0*/  FFMA.FTZ R145, R145, R89.reuse, -R12.reuse ;  /* 0x0000005991917223 */ /* 0x180fe2000001080c */
[--C-:B------:R-:W-:Y:S01]  /*a800*/  FFMA.FTZ R137, R137, R89, -R12.reuse ;  /* 0x0000005989897223 */ /* 0x100fe2000001080c */
[----:B------:R-:W-:Y:S01]  /*a810*/  FMNMX.FTZ R97, R172, R97, !PT ;  /* 0x00000061ac617209 */ /* 0x000fe20007810000 */
[-CC-:B------:R-:W-:Y:S01]  /*a820*/  FFMA.FTZ R141, R141, R89.reuse, -R12.reuse ;  /* 0x000000598d8d7223 */ /* 0x180fe2000001080c */
[----:B------:R-:W-:Y:S01]  /*a830*/  MUFU.TANH R198, R198 ;  /* 0x000000c600c67308 */ /* 0x000fe20000002400 */
[--C-:B------:R-:W-:Y:S01]  /*a840*/  FFMA.FTZ R230, R15, R89, -R12.reuse ;  /* 0x000000590fe67223 */ /* 0x100fe2000001080c */
[----:B------:R-:W-:Y:S01]  /*a850*/  FMNMX.FTZ R156, R162, R97, !PT ;  /* 0x00000061a29c7209 */ /* 0x000fe20007810000 */
[-CC-:B------:R-:W-:Y:S01]  /*a860*/  FFMA.FTZ R97, R144, R89.reuse, -R12.reuse ;  /* 0x0000005990617223 */ /* 0x180fe2000001080c */
[-CC-:B------:R-:W-:Y:S01]  /*a870*/  FFMA.FTZ R15, R20, R89.reuse, -R12.reuse ;  /* 0x00000059140f7223 */ /* 0x180fe2000001080c */
[-CC-:B------:R-:W-:Y:S01]  /*a880*/  FFMA.FTZ R95, R170, R89.reuse, -R12.reuse ;  /* 0x00000059aa5f7223 */ /* 0x180fe2000001080c */
[----:B------:R-:W-:Y:S01]  /*a890*/  FMNMX.FTZ R105, R163, R156, !PT ;  /* 0x0000009ca3697209 */ /* 0x000fe20007810000 */
[-CC-:B------:R-:W-:Y:S01]  /*a8a0*/  FFMA.FTZ R93, R160, R89.reuse, -R12.reuse ;  /* 0x00000059a05d7223 */ /* 0x180fe2000001080c */
[-CC-:B------:R-:W-:Y:S01]  /*a8b0*/  FFMA.FTZ R103, R164, R89.reuse, -R12.reuse ;  /* 0x00000059a4677223 */ /* 0x180fe2000001080c */
[--C-:B------:R-:W-:Y:S01]  /*a8c0*/  FFMA.FTZ R20, R169, R89, -R12.reuse ;  /* 0x00000059a9147223 */ /* 0x100fe2000001080c */
[----:B------:R-:W-:Y:S01]  /*a8d0*/  FMNMX.FTZ R144, R166, R105, !PT ;  /* 0x00000069a6907209 */ /* 0x000fe20007810000 */
[-CC-:B------:R-:W-:Y:S01]  /*a8e0*/  FFMA.FTZ R170, R161, R89.reuse, -R12.reuse ;  /* 0x00000059a1aa7223 */ /* 0x180fe2000001080c */
[-CC-:B------:R-:W-:Y:S01]  /*a8f0*/  FFMA.FTZ R160, R165, R89.reuse, -R12.reuse ;  /* 0x00000059a5a07223 */ /* 0x180fe2000001080c */
[-CC-:B------:R-:W-:Y:S01]  /*a900*/  FFMA.FTZ R164, R153, R89.reuse, -R12.reuse ;  /* 0x0000005999a47223 */ /* 0x180fe2000001080c */
[----:B------:R-:W-:Y:S01]  /*a910*/  FMNMX.FTZ R105, R167, R144, !PT ;  /* 0x00000090a7697209 */ /* 0x000fe20007810000 */
[-CC-:B------:R-:W-:Y:S01]  /*a920*/  FFMA.FTZ R152, R157, R89.reuse, -R12.reuse ;  /* 0x000000599d987223 */ /* 0x180fe2000001080c */
[----:B------:R3:W-:Y:S01]  /*a930*/  MUFU.EX2 R144, R145 ;  /* 0x0000009100907308 */ /* 0x0007e20000000800 */
        /* <DEDUP_REMOVED lines=8> */
[--C-:B---3--:R-:W-:Y:S01]  /*a9c0*/  FFMA.FTZ R145, R184, R89, -R12.reuse ;  /* 0x00000059b8917223 */ /* 0x108fe2000001080c */
[----:B------:R-:W-:Y:S01]  /*a9d0*/  FMNMX.FTZ R148, R158, R105, !PT ;  /* 0x000000699e947209 */ /* 0x000fe20007810000 */
[----:B------:R-:W-:Y:S01]  /*a9e0*/  FFMA.FTZ R186, R186, R89, -R12 ;  /* 0x00000059baba7223 */ /* 0x000fe2000001080c */
[----:B------:R-:W-:Y:S02]  /*a9f0*/  MUFU.EX2 R91, R91 ;  /* 0x0000005b005b7308 */ /* 0x000fe40000000800 */
[----:B------:R-:W-:-:S04]  /*aa00*/  FMNMX.FTZ R105, R159, R148, !PT ;  /* 0x000000949f697209 */ /* 0x000fc80007810000 */
[----:B------:R-:W-:Y:S01]  /*aa10*/  FMNMX.FTZ R156, R146, R105, !PT ;  /* 0x00000069929c7209 */ /* 0x000fe20007810000 */
[----:B------:R-:W-:Y:S01]  /*aa20*/  FFMA.FTZ R105, R136, R89, -R12 ;  /* 0x0000005988697223 */ /* 0x000fe2000001080c */
[----:B------:R-:W-:Y:S02]  /*aa30*/  MUFU.EX2 R148, R149 ;  /* 0x0000009500947308 */ /* 0x000fe40000000800 */
[----:B------:R-:W-:-:S04]  /*aa40*/  FMNMX.FTZ R109, R147, R156, !PT ;  /* 0x0000009c936d7209 */ /* 0x000fc80007810000 */
[----:B------:R-:W-:Y:S02]  /*aa50*/  FMNMX.FTZ R136, R150, R109, !PT ;  /* 0x0000006d96887209 */ /* 0x000fe40007810000 */
[----:B------:R-:W3:Y:S02]  /*aa60*/  MUFU.EX2 R230, R230 ;  /* 0x000000e600e67308 */ /* 0x000ee40000000800 */
[----:B------:R-:W-:-:S04]  /*aa70*/  FMNMX.FTZ R109, R151, R136, !PT ;  /* 0x00000088976d7209 */ /* 0x000fc80007810000 */
[----:B-----5:R-:W-:Y:S02]  /*aa80*/  FMNMX.FTZ R156, R138, R109, !PT ;  /* 0x0000006d8a9c7209 */ /* 0x020fe40007810000 */
[----:B------:R4:W-:Y:S02]  /*aa90*/  MUFU.EX2 R136, R137 ;  /* 0x0000008900887308 */ /* 0x0009e40000000800 */
[----:B------:R-:W-:-:S04]  /*aaa0*/  FMNMX.FTZ R109, R139, R156, !PT ;  /* 0x0000009c8b6d7209 */ /* 0x000fc80007810000 */
[----:B-1----:R-:W-:Y:S02]  /*aab0*/  FMNMX.FTZ R140, R142, R109, !PT ;  /* 0x0000006d8e8c7209 */ /* 0x002fe40007810000 */
[----:B------:R-:W1:Y:S01]  /*aac0*/  MUFU.EX2 R15, R15 ;  /* 0x0000000f000f7308 */ /* 0x000e620000000800 */
[----:B----4-:R-:W-:Y:S01]  /*aad0*/  FFMA.FTZ R137, R176, R89, -R12 ;  /* 0x00000059b0897223 */ /* 0x010fe2000001080c */
[----:B--2---:R-:W-:Y:S01]  /*aae0*/  FMNMX.FTZ R109, R143, R140, !PT ;  /* 0x0000008c8f6d7209 */ /* 0x004fe20007810000 */
[----:B---3--:R-:W-:-:S03]  /*aaf0*/  FFMA.FTZ R14, R91, R14, R230 ;  /* 0x0000000e5b0e7223 */ /* 0x008fc600000100e6 */
[----:B------:R-:W-:Y:S02]  /*ab00*/  FMNMX.FTZ R156, R130, R109, !PT ;  /* 0x0000006d829c7209 */ /* 0x000fe40007810000 */
[----:B------:R2:W-:Y:S02]  /*ab10*/  MUFU.EX2 R140, R141 ;  /* 0x0000008d008c7308 */ /* 0x0005e40000000800 */
[----:B------:R-:W-:Y:S01]  /*ab20*/  FMNMX.FTZ R109, R131, R156, !PT ;  /* 0x0000009c836d7209 */ /* 0x000fe20007810000 */
[----:B------:R-:W-:-:S03]  /*ab30*/  FFMA.FTZ R156, R129, R89, -R12 ;  /* 0x00000059819c7223 */ /* 0x000fc6000001080c */
[----:B------:R-:W-:Y:S02]  /*ab40*/  FMNMX.FTZ R128, R134, R109, !PT ;  /* 0x0000006d86807209 */ /* 0x000fe40007810000 */
[----:B------:R-:W-:Y:S01]  /*ab50*/  MUFU.EX2 R20, R20 ;  /* 0x0000001400147308 */ /* 0x000fe20000000800 */
[--C-:B--2---:R-:W-:Y:S01]  /*ab60*/  FFMA.FTZ R141, R180, R89, -R12.reuse ;  /* 0x00000059b48d7223 */ /* 0x104fe2000001080c */
[----:B------:R-:W-:Y:S02]  /*ab70*/  FMNMX.FTZ R109, R135, R128, !PT ;  /* 0x00000080876d7209 */ /* 0x000fe40007810000 */
[----:B-1----:R-:W-:Y:S02]  /*ab80*/  F2FP.F16.F32.PACK_AB R176, R15, R230 ;  /* 0x000000e60fb0723e */ /* 0x002fe400000000ff */
[----:B------:R-:W-:Y:S01]  /*ab90*/  FMNMX.FTZ R128, R122, R109, !PT ;  /* 0x0000006d7a807209 */ /* 0x000fe20007810000 */
[----:B------:R-:W-:Y:S01]  /*aba0*/  FFMA.FTZ R109, R132, R89, -R12 ;  /* 0x00000059846d7223 */ /* 0x000fe2000001080c */
[----:B------:R-:W-:Y:S02]  /*abb0*/  MUFU.EX2 R95, R95 ;  /* 0x0000005f005f7308 */ /* 0x000fe40000000800 */
[----:B------:R-:W-:-:S04]  /*abc0*/  FMNMX.FTZ R129, R123, R128, !PT ;  /* 0x000000807b817209 */ /* 0x000fc80007810000 */
[----:B------:R-:W-:Y:S02]  /*abd0*/  FMNMX.FTZ R128, R126, R129, !PT ;  /* 0x000000817e807209 */ /* 0x000fe40007810000 */
[----:B------:R-:W-:Y:S02]  /*abe0*/  MUFU.EX2 R93, R93 ;  /* 0x0000005d005d7308 */ /* 0x000fe40000000800 */
[----:B------:R-:W-:-:S04]  /*abf0*/  FMNMX.FTZ R129, R127, R128, !PT ;  /* 0x000000807f817209 */ /* 0x000fc80007810000 */
[----:B------:R-:W-:Y:S02]  /*ac00*/  FMNMX.FTZ R132, R114, R129, !PT ;  /* 0x0000008172847209 */ /* 0x000fe40007810000 */
[----:B------:R-:W-:Y:S02]  /*ac10*/  MUFU.EX2 R128, R133 ;  /* 0x0000008500807308 */ /* 0x000fe40000000800 */
[----:B------:R-:W-:-:S04]  /*ac20*/  FMNMX.FTZ R129, R115, R132, !PT ;  /* 0x0000008473817209 */ /* 0x000fc80007810000 */
[----:B------:R-:W-:Y:S02]  /*ac30*/  FMNMX.FTZ R129, R118, R129, !PT ;  /* 0x0000008176817209 */ /* 0x000fe40007810000 */
[----:B------:R-:W1:Y:S02]  /*ac40*/  MUFU.EX2 R170, R170 ;  /* 0x000000aa00aa7308 */ /* 0x000e640000000800 */
[----:B------:R-:W-:-:S04]  /*ac50*/  FMNMX.FTZ R129, R188, R129, !PT ;  /* 0x00000081bc817209 */ /* 0x000fc80007810000 */
[----:B------:R-:W-:Y:S02]  /*ac60*/  FMNMX.FTZ R129, R106, R129, !PT ;  /* 0x000000816a817209 */ /* 0x000fe40007810000 */
[----:B------:R-:W-:Y:S02]  /*ac70*/  MUFU.EX2 R103, R103 ;  /* 0x0000006700677308 */ /* 0x000fe40000000800 */
[----:B------:R-:W-:-:S04]  /*ac80*/  FMNMX.FTZ R129, R190, R129, !PT ;  /* 0x00000081be817209 */ /* 0x000fc80007810000 */
[----:B------:R-:W-:Y:S01]  /*ac90*/  FMNMX.FTZ R129, R110, R129, !PT ;  /* 0x000000816e817209 */ /* 0x000fe20007810000 */
[----:B------:R-:W-:Y:S02]  /*aca0*/  WARPGROUP.DEPBAR.LE gsb0, 0x0 ;  /* 0x00008000000079c5 */ /* 0x000fe40000010000 */
[----:B------:R-:W-:Y:S01]  /*acb0*/  WARPGROUP.ARRIVE ;  /* 0x00000000000079c5 */ /* 0x000fe20000000000 */
[----:B------:R-:W-:Y:S01]  /*acc0*/  FMNMX.FTZ R129, R192, R129, !PT ;  /* 0x00000081c0817209 */ /* 0x000fe20007810000 */
[-CC-:B------:R-:W-:Y:S01]  /*acd0*/  FFMA.FTZ R200, R120, R89.reuse, -R12.reuse ;  /* 0x0000005978c87223 */ /* 0x180fe2000001080c */
[----:B------:R-:W-:Y:S01]  /*ace0*/  FFMA.FTZ R202, R124, R89, -R12 ;  /* 0x000000597cca7223 */ /* 0x000fe2000001080c */
[----:B------:R-:W-:Y:S01]  /*acf0*/  MUFU.EX2 R160, R160 ;  /* 0x000000a000a07308 */ /* 0x000fe20000000800 */
[----:B------:R-:W-:Y:S01]  /*ad00*/  FMNMX.FTZ R129, R98, R129, !PT ;  /* 0x0000008162817209 */ /* 0x000fe20007810000 */
[----:B------:R-:W-:Y:S01]  /*ad10*/  HGMMA.64x128x16.F32 R24, R204, gdesc[UR8].tnspB, R24, gsb0 ;  /* 0x41e00008cc187df0 */ /* 0x000fe20008000818 */
[----:B------:R-:W-:Y:S01]  /*ad20*/  UIADD3 UR10, UR6, 0x400, URZ ;  /* 0x00000400060a7890 */ /* 0x000fe2000fffe03f */
[----:B-1----:R-:W-:Y:S01]  /*ad30*/  F2FP.F16.F32.PACK_AB R180, R170, R93 ;  /* 0x0000005daab4723e */ /* 0x002fe200000000ff */
[----:B------:R-:W-:Y:S01]  /*ad40*/  UMOV UR11, 0x40000040 ;  /* 0x40000040000b7882 */ /* 0x000fe20000000000 */
[----:B------:R-:W-:-:S02]  /*ad50*/  FMNMX.FTZ R129, R194, R129, !PT ;  /* 0x00000081c2817209 */ /* 0x000fc40007810000 */
[----:B------:R-:W-:Y:S02]  /*ad60*/  MUFU.EX2 R101, R101 ;  /* 0x0000006500657308 */ /* 0x000fe40000000800 */
[----:B------:R-:W-:-:S04]  /*ad70*/  FMNMX.FTZ R129, R102, R129, !PT ;  /* 0x0000008166817209 */ /* 0x000fc80007810000 */
[----:B------:R-:W-:Y:S02]  /*ad80*/  FMNMX.FTZ R129, R196, R129, !PT ;  /* 0x00000081c4817209 */ /* 0x000fe40007810000 */
[----:B------:R-:W1:Y:S02]  /*ad90*/  MUFU.EX2 R164, R164 ;  /* 0x000000a400a47308 */ /* 0x000e640000000800 */
[----:B------:R-:W-:-:S04]  /*ada0*/  FMNMX.FTZ R129, R90, R129, !PT ;  /* 0x000000815a817209 */ /* 0x000fc80007810000 */
[----:B------:R-:W-:Y:S02]  /*adb0*/  FMNMX.FTZ R129, R198, R129, !PT ;  /* 0x00000081c6817209 */ /* 0x000fe40007810000 */
[----:B------:R-:W-:Y:S02]  /*adc0*/  MUFU.EX2 R99, R99 ;  /* 0x0000006300637308 */ /* 0x000fe40000000800 */
[----:B------:R-:W-:-:S06]  /*add0*/  FMNMX.FTZ R129, R94, R129, !PT ;  /* 0x000000815e817209 */ /* 0x000fcc0007810000 */
[----:B------:R-:W-:Y:S01]  /*ade0*/  MUFU.EX2 R152, R152 ;  /* 0x0000009800987308 */ /* 0x000fe20000000800 */
[----:B-1----:R-:W-:-:S07]  /*adf0*/  F2FP.F16.F32.PACK_AB R184, R164, R101 ;  /* 0x00000065a4b8723e */ /* 0x002fce00000000ff */
[----:B------:R-:W-:Y:S08]  /*ae00*/  MUFU.EX2 R97, R97 ;  /* 0x0000006100617308 */ /* 0x000ff00000000800 */
        /* <DEDUP_REMOVED lines=11> */
[----:B------:R-:W-:Y:S01]  /*aec0*/  MUFU.EX2 R117, R117 ;  /* 0x0000007500757308 */ /* 0x000fe20000000800 */
[----:B------:R-:W-:-:S02]  /*aed0*/  WARPGROUP.DEPBAR.LE gsb0, 0x0 ;  /* 0x00008000000079c5 */ /* 0x000fc40000010000 */
[----:B------:R-:W-:Y:S01]  /*aee0*/  WARPGROUP.ARRIVE ;  /* 0x00000000000079c5 */ /* 0x000fe20000000000 */
[--C-:B------:R-:W-:Y:S01]  /*aef0*/  FFMA.FTZ R204, R112, R89, -R12.reuse ;  /* 0x0000005970cc7223 */ /* 0x100fe2000001080c */
[----:B------:R-:W-:Y:S01]  /*af00*/  FMNMX.FTZ R112, R228, R129, !PT ;  /* 0x00000081e4707209 */ /* 0x000fe20007810000 */
[-CC-:B------:R-:W-:Y:S01]  /*af10*/  FFMA.FTZ R206, R116, R89.reuse, -R12.reuse ;  /* 0x0000005974ce7223 */ /* 0x180fe2000001080c */
[-CC-:B------:R-:W-:Y:S01]  /*af20*/  FFMA.FTZ R116, R92, R89.reuse, -R12.reuse ;  /* 0x000000595c747223 */ /* 0x180fe2000001080c */
[----:B------:R-:W-:Y:S01]  /*af30*/  FFMA.FTZ R129, R174, R89, -R12 ;  /* 0x00000059ae817223 */ /* 0x000fe2000001080c */
[----:B------:R-:W-:Y:S01]  /*af40*/  HGMMA.64x128x16.F32 R24, R208, gdesc[UR8].tnspB, R24, gsb0 ;  /* 0x41e00008d0187df0 */ /* 0x000fe20008000818 */
[----:B------:R-:W-:Y:S01]  /*af50*/  UIADD3 UR10, UR6, 0x480, URZ ;  /* 0x00000480060a7890 */ /* 0x000fe2000fffe03f */
[----:B------:R-:W1:Y:S01]  /*af60*/  SHFL.BFLY PT, R133, R112, 0x2, 0x1f ;  /* 0x0c401f0070857f89 */ /* 0x000e6200000e0000 */
[----:B------:R-:W-:Y:S01]  /*af70*/  UMOV UR11, 0x40000040 ;  /* 0x40000040000b7882 */ /* 0x000fe20000000000 */
        /* <DEDUP_REMOVED lines=11> */
[----:B-1----:R-:W-:Y:S01]  /*b030*/  FMNMX.FTZ R108, R112, R133, !PT ;  /* 0x00000085706c7209 */ /* 0x002fe20007810000 */
[-CC-:B------:R-:W-:Y:S01]  /*b040*/  FFMA.FTZ R208, R104, R89.reuse, -R12.reuse ;  /* 0x0000005968d07223 */ /* 0x180fe2000001080c */
[-CC-:B------:R-:W-:Y:S01]  /*b050*/  FFMA.FTZ R133, R178, R89.reuse, -R12.reuse ;  /* 0x00000059b2857223 */ /* 0x180fe2000001080c */
[----:B------:R-:W-:Y:S01]  /*b060*/  FFMA.FTZ R104, R182, R89, -R12 ;  /* 0x00000059b6687223 */ /* 0x000fe2000001080c */
[----:B------:R-:W-:Y:S01]  /*b070*/  HGMMA.64x128x16.F32 R24, R212, gdesc[UR8].tnspB, R24, gsb0 ;  /* 0x41e00008d4187df0 */ /* 0x000fe20008000818 */
[----:B------:R-:W-:Y:S01]  /*b080*/  UIADD3 UR10, UR6, 0x500, URZ ;  /* 0x00000500060a7890 */ /* 0x000fe2000fffe03f */
[----:B------:R-:W1:Y:S01]  /*b090*/  SHFL.BFLY PT, R149, R108, 0x1, 0x1f ;  /* 0x0c201f006c957f89 */ /* 0x000e6200000e0000 */
[----:B------:R-:W-:Y:S01]  /*b0a0*/  UMOV UR11, 0x40000040 ;  /* 0x40000040000b7882 */ /* 0x000fe20000000000 */
[----:B------:R-:W-:Y:S01]  /*b0b0*/  F2FP.F16.F32.PACK_AB R178, R95, R20 ;  /* 0x000000145fb2723e */ /* 0x000fe200000000ff */
[----:B------:R-:W-:Y:S01]  /*b0c0*/  MUFU.EX2 R208, R208 ;  /* 0x000000d000d07308 */ /* 0x000fe20000000800 */
[----:B------:R-:W-:Y:S01]  /*b0d0*/  UIADD3 UR6, UR61, -0x1, URZ ;  /* 0xffffffff3d067890 */ /* 0x000fe2000fffe03f */
[----:B------:R-:W-:-:S06]  /*b0e0*/  F2FP.F16.F32.PACK_AB R182, R160, R103 ;  /* 0x00000067a0b6723e */ /* 0x000fcc00000000ff */
[----:B------:R-:W-:Y:S01]  /*b0f0*/  MUFU.EX2 R210, R210 ;  /* 0x000000d200d27308 */ /* 0x000fe20000000800 */
[----:B------:R-:W-:-:S07]  /*b100*/  UMOV UR61, UR6 ;  /* 0x00000006003d7c82 */ /* 0x000fce0008000000 */
[----:B------:R-:W-:Y:S01]  /*b110*/  MUFU.EX2 R133, R133 ;  /* 0x0000008500857308 */ /* 0x000fe20000000800 */
[----:B-1----:R-:W-:-:S07]  /*b120*/  FMNMX.FTZ R92, R108, R149, !PT ;  /* 0x000000956c5c7209 */ /* 0x002fce0007810000 */
[----:B------:R1:W-:Y:S01]  /*b130*/  MUFU.EX2 R108, R116 ;  /* 0x00000074006c7308 */ /* 0x0003e20000000800 */
[C---:B------:R-:W-:Y:S01]  /*b140*/  FADD.FTZ R12, -R92.reuse, R3 ;  /* 0x000000035c0c7221 */ /* 0x040fe20000010100 */
[----:B------:R-:W-:-:S03]  /*b150*/  FMUL.FTZ R120, R92, R89 ;  /* 0x000000595c787220 */ /* 0x000fc60000410000 */
[-C--:B------:R-:W-:Y:S01]  /*b160*/  FMUL.FTZ R12, R12, R89.reuse ;  /* 0x000000590c0c7220 */ /* 0x080fe20000410000 */
[-CC-:B------:R-:W-:Y:S01]  /*b170*/  FFMA.FTZ R177, R168, R89.reuse, -R120.reuse ;  /* 0x00000059a8b17223 */ /* 0x180fe20000010878 */
[-CC-:B------:R-:W-:Y:S01]  /*b180*/  FFMA.FTZ R112, R21, R89.reuse, -R120.reuse ;  /* 0x0000005915707223 */ /* 0x180fe20000010878 */
[----:B------:R-:W-:Y:S02]  /*b190*/  IMAD.U32 R21, RZ, RZ, UR38 ;  /* 0x00000026ff157e24 */ /* 0x000fe4000f8e00ff */
[-CC-:B------:R-:W-:Y:S01]  /*b1a0*/  FFMA.FTZ R179, R171, R89.reuse, -R120.reuse ;  /* 0x00000059abb37223 */ /* 0x180fe20000010878 */
[-CC-:B------:R-:W-:Y:S01]  /*b1b0*/  FFMA.FTZ R197, R130, R89.reuse, -R120.reuse ;  /* 0x0000005982c57223 */ /* 0x180fe20000010878 */
[----:B------:R-:W-:Y:S01]  /*b1c0*/  MUFU.EX2 R12, R12 ;  /* 0x0000000c000c7308 */ /* 0x000fe20000000800 */
[-CC-:B------:R-:W-:Y:S01]  /*b1d0*/  FFMA.FTZ R130, R131, R89.reuse, -R120.reuse ;  /* 0x0000005983827223 */ /* 0x180fe20000010878 */
[----:B------:R-:W-:Y:S01]  /*b1e0*/  @!P1 LEA R131, R21, UR39, 0x3 ;  /* 0x0000002715839c11 */ /* 0x000fe2000f8e18ff */
[-CC-:B-1----:R-:W-:Y:S01]  /*b1f0*/  FFMA.FTZ R116, R172, R89.reuse, -R120.reuse ;  /* 0x00000059ac747223 */ /* 0x182fe20000010878 */
[-CC-:B------:R-:W-:Y:S01]  /*b200*/  FFMA.FTZ R181, R162, R89.reuse, -R120.reuse ;  /* 0x00000059a2b57223 */ /* 0x180fe20000010878 */
[-CC-:B------:R-:W-:Y:S01]  /*b210*/  FFMA.FTZ R199, R134, R89.reuse, -R120.reuse ;  /* 0x0000005986c77223 */ /* 0x180fe20000010878 */
[----:B------:R-:W-:Y:S01]  /*b220*/  IADD3 R21, -R227, 0xb, RZ ;  /* 0x0000000be3157810 */ /* 0x000fe20007ffe1ff */
[----:B------:R-:W-:Y:S01]  /*b230*/  @!P1 VIADD R131, R131, 0x34840 ;  /* 0x0003484083839836 */ /* 0x000fe20000000000 */
[----:B------:R-:W1:Y:S01]  /*b240*/  MUFU.EX2 R177, R177 ;  /* 0x000000b100b17308 */ /* 0x000e620000000800 */
[-CC-:B------:R-:W-:Y:S01]  /*b250*/  FFMA.FTZ R124, R163, R89.reuse, -R120.reuse ;  /* 0x00000059a37c7223 */ /* 0x180fe20000010878 */
[-CC-:B------:R-:W-:Y:S01]  /*b260*/  FFMA.FTZ R134, R135, R89.reuse, -R120.reuse ;  /* 0x0000005987867223 */ /* 0x180fe20000010878 */
[----:B------:R-:W-:Y:S01]  /*b270*/  IMAD.U32 R135, RZ, RZ, UR37 ;  /* 0x00000025ff877e24 */ /* 0x000fe2000f8e00ff */
[----:B------:R-:W-:Y:S01]  /*b280*/  @!P1 PRMT R131, RZ, 0x654, R131 ;  /* 0x00000654ff839816 */ /* 0x000fe20000000083 */
[-CC-:B------:R-:W-:Y:S01]  /*b290*/  FFMA.FTZ R183, R166, R89.reuse, -R120.reuse ;  /* 0x00000059a6b77223 */ /* 0x180fe20000010878 */
[-CC-:B------:R-:W-:Y:S01]  /*b2a0*/  FFMA.FTZ R201, R122, R89.reuse, -R120.reuse ;  /* 0x000000597ac97223 */ /* 0x180fe20000010878 */
[-CC-:B------:R-:W-:Y:S01]  /*b2b0*/  FFMA.FTZ R132, R167, R89.reuse, -R120.reuse ;  /* 0x00000059a7847223 */ /* 0x180fe20000010878 */
[----:B------:R-:W2:Y:S01]  /*b2c0*/  MUFU.EX2 R112, R112 ;  /* 0x0000007000707308 */ /* 0x000ea20000000800 */
[----:B------:R-:W-:Y:S01]  /*b2d0*/  @!P1 LEA R135, R135, UR39, 0x3 ;  /* 0x0000002787879c11 */ /* 0x000fe2000f8e18ff */
[-CC-:B------:R-:W-:Y:S01]  /*b2e0*/  FFMA.FTZ R185, R154, R89.reuse, -R120.reuse ;  /* 0x000000599ab97223 */ /* 0x180fe20000010878 */
[-CC-:B------:R-:W-:Y:S01]  /*b2f0*/  FFMA.FTZ R154, R155, R89.reuse, -R120.reuse ;  /* 0x000000599b9a7223 */ /* 0x180fe20000010878 */
[-CC-:B------:R-:W-:Y:S01]  /*b300*/  FFMA.FTZ R187, R158, R89.reuse, -R120.reuse ;  /* 0x000000599ebb7223 */ /* 0x180fe20000010878 */
[-CC-:B------:R-:W-:Y:S01]  /*b310*/  FFMA.FTZ R203, R126, R89.reuse, -R120.reuse ;  /* 0x000000597ecb7223 */ /* 0x180fe20000010878 */
[-CC-:B------:R-:W-:Y:S01]  /*b320*/  FFMA.FTZ R158, R159, R89.reuse, -R120.reuse ;  /* 0x000000599f9e7223 */ /* 0x180fe20000010878 */
[--C-:B------:R-:W-:Y:S01]  /*b330*/  FFMA.FTZ R189, R146, R89, -R120.reuse ;  /* 0x0000005992bd7223 */ /* 0x100fe20000010878 */
[----:B------:R-:W3:Y:S01]  /*b340*/  MUFU.EX2 R179, R179 ;  /* 0x000000b300b37308 */ /* 0x000ee20000000800 */
[----:B-1----:R-:W-:Y:S01]  /*b350*/  FFMA.FTZ R13, R12, R13, R177 ;  /* 0x0000000d0c0d7223 */ /* 0x002fe200000100b1 */
[-CC-:B------:R-:W-:Y:S01]  /*b360*/  FFMA.FTZ R146, R147, R89.reuse, -R120.reuse ;  /* 0x0000005993927223 */ /* 0x180fe20000010878 */
[-CC-:B------:R-:W-:Y:S01]  /*b370*/  FFMA.FTZ R191, R150, R89.reuse, -R120.reuse ;  /* 0x0000005996bf7223 */ /* 0x180fe20000010878 */
[-CC-:B------:R-:W-:Y:S01]  /*b380*/  FFMA.FTZ R209, R106, R89.reuse, -R120.reuse ;  /* 0x000000596ad17223 */ /* 0x180fe20000010878 */
[-CC-:B------:R-:W-:Y:S01]  /*b390*/  FFMA.FTZ R150, R151, R89.reuse, -R120.reuse ;  /* 0x0000005997967223 */ /* 0x180fe20000010878 */
[-CC-:B------:R-:W-:Y:S01]  /*b3a0*/  FFMA.FTZ R193, R138, R89.reuse, -R120.reuse ;  /* 0x000000598ac17223 */ /* 0x180fe20000010878 */
[-CC-:B------:R-:W-:Y:S01]  /*b3b0*/  FFMA.FTZ R138, R139, R89.reuse, -R120.reuse ;  /* 0x000000598b8a7223 */ /* 0x180fe20000010878 */
[----:B------:R-:W1:Y:S01]  /*b3c0*/  MUFU.EX2 R116, R116 ;  /* 0x0000007400747308 */ /* 0x000e620000000800 */
[----:B--2---:R-:W-:Y:S01]  /*b3d0*/  FADD.FTZ R122, R112, R13 ;  /* 0x0000000d707a7221 */ /* 0x004fe20000010000 */
[-CC-:B------:R-:W-:Y:S01]  /*b3e0*/  FFMA.FTZ R195, R142, R89.reuse, -R120.reuse ;  /* 0x000000598ec37223 */ /* 0x180fe20000010878 */
[-CC-:B------:R-:W-:Y:S01]  /*b3f0*/  FFMA.FTZ R115, R115, R89.reuse, -R120.reuse ;  /* 0x0000005973737223 */ /* 0x180fe20000010878 */
[--C-:B------:R-:W-:Y:S01]  /*b400*/  FFMA.FTZ R142, R143, R89, -R120.reuse ;  /* 0x000000598f8e7223 */ /* 0x100fe20000010878 */
[----:B------:R-:W-:Y:S01]  /*b410*/  F2FP.F16.F32.PACK_AB R177, R112, R177 ;  /* 0x000000b170b1723e */ /* 0x000fe200000000ff */
[-CC-:B------:R-:W-:Y:S01]  /*b420*/  FFMA.FTZ R127, R127, R89.reuse, -R120.reuse ;  /* 0x000000597f7f7223 */ /* 0x180fe20000010878 */
[-C--:B------:R-:W-:Y:S01]  /*b430*/  FFMA.FTZ R205, R114, R89.reuse, -R120 ;  /* 0x0000005972cd7223 */ /* 0x080fe20000010878 */
[----:B------:R-:W2:Y:S01]  /*b440*/  MUFU.EX2 R181, R181 ;  /* 0x000000b500b57308 */ /* 0x000ea20000000800 */
[----:B---3--:R-:W-:Y:S01]  /*b450*/  FADD.FTZ R13, R179, R122 ;  /* 0x0000007ab30d7221 */ /* 0x008fe20000010000 */
[-CC-:B------:R-:W-:Y:S01]  /*b460*/  FFMA.FTZ R207, R118, R89.reuse, -R120.reuse ;  /* 0x0000005976cf7223 */ /* 0x180fe20000010878 */
[-CC-:B------:R-:W-:Y:S01]  /*b470*/  FFMA.FTZ R118, R188, R89.reuse, -R120.reuse ;  /* 0x00000059bc767223 */ /* 0x180fe20000010878 */
[-CC-:B------:R-:W-:Y:S01]  /*b480*/  FFMA.FTZ R190, R190, R89.reuse, -R120.reuse ;  /* 0x00000059bebe7223 */ /* 0x180fe20000010878 */
[-CC-:B------:R-:W-:Y:S01]  /*b490*/  FFMA.FTZ R211, R110, R89.reuse, -R120.reuse ;  /* 0x000000596ed37223 */ /* 0x180fe20000010878 */
[-CC-:B------:R-:W-:Y:S01]  /*b4a0*/  FFMA.FTZ R110, R194, R89.reuse, -R120.reuse ;  /* 0x00000059c26e7223 */ /* 0x180fe20000010878 */
[--C-:B------:R-:W-:Y:S01]  /*b4b0*/  FFMA.FTZ R192, R192, R89, -R120.reuse ;  /* 0x00000059c0c07223 */ /* 0x100fe20000010878 */
[----:B------:R-:W3:Y:S01]  /*b4c0*/  MUFU.EX2 R124, R124 ;  /* 0x0000007c007c7308 */ /* 0x000ee20000000800 */
[C---:B-1----:R-:W-:Y:S01]  /*b4d0*/  FADD.FTZ R122, R116.reuse, R13 ;  /* 0x0000000d747a7221 */ /* 0x042fe20000010000 */
[----:B------:R-:W-:Y:S01]  /*b4e0*/  F2FP.F16.F32.PACK_AB R179, R116, R179 ;  /* 0x000000b374b3723e */ /* 0x000fe200000000ff */
[-CC-:B------:R-:W-:Y:S01]  /*b4f0*/  FFMA.FTZ R102, R102, R89.reuse, -R120.reuse ;  /* 0x0000005966667223 */ /* 0x180fe20000010878 */
[-CC-:B------:R-:W-:Y:S01]  /*b500*/  FFMA.FTZ R90, R90, R89.reuse, -R120.reuse ;  /* 0x000000595a5a7223 */ /* 0x180fe20000010878 */
[----:B------:R-:W-:Y:S01]  /*b510*/  FFMA.FTZ R94, R94, R89, -R120 ;  /* 0x000000595e5e7223 */ /* 0x000fe20000010878 */
[----:B------:R-:W-:Y:S01]  /*b520*/  UMOV UR37, UR38 ;  /* 0x0000002600257c82 */ /* 0x000fe20008000000 */
[----:B------:R-:W-:Y:S01]  /*b530*/  F2FP.F16.F32.PACK_AB R188, R144, R97 ;  /* 0x0000006190bc723e */ /* 0x000fe200000000ff */
[----:B------:R-:W1:Y:S01]  /*b540*/  MUFU.EX2 R183, R183 ;  /* 0x000000b700b77308 */ /* 0x000e620000000800 */
[----:B------:R-:W-:-:S07]  /*b550*/  F2FP.F16.F32.PACK_AB R194, R140, R119 ;  /* 0x000000778cc2723e */ /* 0x000fce00000000ff */
[----:B------:R-:W4:Y:S08]  /*b560*/  MUFU.EX2 R132, R132 ;  /* 0x0000008400847308 */ /* 0x000f300000000800 */
[----:B------:R-:W5:Y:S08]  /*b570*/  MUFU.EX2 R185, R185 ;  /* 0x000000b900b97308 */ /* 0x000f700000000800 */
[----:B------:R-:W5:Y:S08]  /*b580*/  MUFU.EX2 R154, R154 ;  /* 0x0000009a009a7308 */ /* 0x000f700000000800 */
[----:B------:R-:W5:Y:S08]  /*b590*/  MUFU.EX2 R187, R187 ;  /* 0x000000bb00bb7308 */ /* 0x000f700000000800 */
[----:B------:R-:W5:Y:S01]  /*b5a0*/  MUFU.EX2 R158, R158 ;  /* 0x0000009e009e7308 */ /* 0x000f620000000800 */
[----:B------:R-:W-:-:S02]  /*b5b0*/  WARPGROUP.DEPBAR.LE gsb0, 0x0 ;  /* 0x00008000000079c5 */ /* 0x000fc40000010000 */
[----:B------:R-:W-:-:S05]  /*b5c0*/  WARPGROUP.ARRIVE ;  /* 0x00000000000079c5 */ /* 0x000fca0000000000 */
[----:B------:R-:W5:Y:S01]  /*b5d0*/  MUFU.EX2 R189, R189 ;  /* 0x000000bd00bd7308 */ /* 0x000f620000000800 */
[----:B------:R-:W-:Y:S02]  /*b5e0*/  F2FP.F16.F32.PACK_AB R212, R133, R96 ;  /* 0x0000006085d4723e */ /* 0x000fe400000000ff */
[----:B------:R-:W-:Y:S01]  /*b5f0*/  F2FP.F16.F32.PACK_AB R214, R141, R100 ;  /* 0x000000648dd6723e */ /* 0x000fe200000000ff */
[----:B------:R-:W-:Y:S04]  /*b600*/  HGMMA.64x128x16.F32 R24, R216, gdesc[UR8].tnspB, R24, gsb0 ;  /* 0x41e00008d8187df0 */ /* 0x000fe80008000818 */
[----:B------:R-:W5:Y:S08]  /*b610*/  MUFU.EX2 R146, R146 ;  /* 0x0000009200927308 */ /* 0x000f700000000800 */
        /* <DEDUP_REMOVED lines=11> */
[----:B------:R-:W-:Y:S08]  /*b6d0*/  MUFU.EX2 R203, R203 ;  /* 0x000000cb00cb7308 */ /* 0x000ff00000000800 */
[----:B------:R-:W-:Y:S08]  /*b6e0*/  MUFU.EX2 R114, R127 ;  /* 0x0000007f00727308 */ /* 0x000ff00000000800 */
[----:B------:R-:W-:Y:S08]  /*b6f0*/  MUFU.EX2 R205, R205 ;  /* 0x000000cd00cd7308 */ /* 0x000ff00000000800 */
[----:B------:R-:W-:Y:S08]  /*b700*/  MUFU.EX2 R207, R207 ;  /* 0x000000cf00cf7308 */ /* 0x000ff00000000800 */
[----:B------:R-:W-:Y:S08]  /*b710*/  MUFU.EX2 R118, R118 ;  /* 0x0000007600767308 */ /* 0x000ff00000000800 */
[----:B------:R-:W-:Y:S01]  /*b720*/  MUFU.EX2 R209, R209 ;  /* 0x000000d100d17308 */ /* 0x000fe20000000800 */
[----:B------:R-:W-:-:S02]  /*b730*/  WARPGROUP.DEPBAR.LE gsb0, 0x0 ;  /* 0x00008000000079c5 */ /* 0x000fc40000010000 */
[----:B------:R2:W-:Y:S06]  /*b740*/  BAR.ARV R21, 0x100 ;  /* 0x000400150000751d */ /* 0x0005ec0000002000 */
[----:B------:R3:W-:Y:S01]  /*b750*/  @!P1 SYNCS.ARRIVE.TRANS64.RED.A1T0 RZ, [R131+URZ], RZ ;  /* 0x000000ff83ff99a7 */ /* 0x0007e2000810043f */
[----:B------:R-:W-:Y:S01]  /*b760*/  MUFU.EX2 R213, R110 ;  /* 0x0000006e00d57308 */ /* 0x000fe20000000800 */
[----:B--2---:R-:W-:Y:S01]  /*b770*/  @!P1 IADD3 R21, R135, 0x34860, RZ ;  /* 0x0003486087159810 */ /* 0x004fe20007ffe0ff */
[-C--:B------:R-:W-:Y:S01]  /*b780*/  FMUL.FTZ R26, R26, R12.reuse ;  /* 0x0000000c1a1a7220 */ /* 0x080fe20000410000 */
[-C--:B------:R-:W-:Y:S01]  /*b790*/  FMUL.FTZ R27, R27, R12.reuse ;  /* 0x0000000c1b1b7220 */ /* 0x080fe20000410000 */
[-C--:B------:R-:W-:Y:S01]  /*b7a0*/  FMUL.FTZ R30, R30, R12.reuse ;  /* 0x0000000c1e1e7220 */ /* 0x080fe20000410000 */
[----:B------:R-:W-:Y:S01]  /*b7b0*/  @!P1 PRMT R21, RZ, 0x654, R21 ;  /* 0x00000654ff159816 */ /* 0x000fe20000000015 */
[-C--:B------:R-:W-:Y:S01]  /*b7c0*/  FMUL.FTZ R31, R31, R12.reuse ;  /* 0x0000000c1f1f7220 */ /* 0x080fe20000410000 */
[----:B---3--:R-:W-:Y:S01]  /*b7d0*/  FADD.FTZ R131, R15, R14 ;  /* 0x0000000e0f837221 */ /* 0x008fe20000010000 */
[----:B------:R-:W-:Y:S01]  /*b7e0*/  FFMA.FTZ R14, R123, R89, -R120 ;  /* 0x000000597b0e7223 */ /* 0x000fe20000010878 */
[----:B------:R2:W-:Y:S01]  /*b7f0*/  @!P1 SYNCS.ARRIVE.TRANS64.RED.A1T0 RZ, [R21+URZ], RZ ;  /* 0x000000ff15ff99a7 */ /* 0x0005e2000810043f */
[----:B------:R-:W-:Y:S01]  /*b800*/  MUFU.EX2 R211, R211 ;  /* 0x000000d300d37308 */ /* 0x000fe20000000800 */
[----:B------:R-:W-:Y:S01]  /*b810*/  FADD.FTZ R162, R20, R131 ;  /* 0x0000008314a27221 */ /* 0x000fe20000010000 */
[-C--:B------:R-:W-:Y:S01]  /*b820*/  FMUL.FTZ R34, R34, R12.reuse ;  /* 0x0000000c22227220 */ /* 0x080fe20000410000 */
[-C--:B------:R-:W-:Y:S01]  /*b830*/  FMUL.FTZ R35, R35, R12.reuse ;  /* 0x0000000c23237220 */ /* 0x080fe20000410000 */
[-C--:B------:R-:W-:Y:S01]  /*b840*/  FMUL.FTZ R38, R38, R12.reuse ;  /* 0x0000000c26267220 */ /* 0x080fe20000410000 */
[----:B------:R-:W-:Y:S01]  /*b850*/  FADD.FTZ R162, R95, R162 ;  /* 0x000000a25fa27221 */ /* 0x000fe20000010000 */
[-C--:B------:R-:W-:Y:S01]  /*b860*/  FMUL.FTZ R39, R39, R12.reuse ;  /* 0x0000000c27277220 */ /* 0x080fe20000410000 */
[----:B--2---:R-:W-:Y:S01]  /*b870*/  FADD.FTZ R21, R181, R122 ;  /* 0x0000007ab5157221 */ /* 0x004fe20000010000 */
[----:B------:R-:W2:Y:S01]  /*b880*/  MUFU.EX2 R14, R14 ;  /* 0x0000000e000e7308 */ /* 0x000ea20000000800 */
[----:B------:R-:W-:Y:S01]  /*b890*/  FADD.FTZ R13, R93, R162 ;  /* 0x000000a25d0d7221 */ /* 0x000fe20000010000 */
[C---:B------:R-:W-:Y:S01]  /*b8a0*/  F2FP.F16.F32.PACK_AB R181, R124.reuse, R181 ;  /* 0x000000b57cb5723e */ /* 0x040fe200000000ff */
[----:B------:R-:W-:Y:S01]  /*b8b0*/  FADD.FTZ R126, R124, R21 ;  /* 0x000000157c7e7221 */ /* 0x000fe20000010000 */
[-C--:B------:R-:W-:Y:S01]  /*b8c0*/  FMUL.FTZ R42, R42, R12.reuse ;  /* 0x0000000c2a2a7220 */ /* 0x080fe20000410000 */
[----:B------:R-:W-:Y:S01]  /*b8d0*/  FADD.FTZ R122, R170, R13 ;  /* 0x0000000daa7a7221 */ /* 0x000fe20000010000 */
[-C--:B------:R-:W-:Y:S01]  /*b8e0*/  FMUL.FTZ R43, R43, R12.reuse ;  /* 0x0000000c2b2b7220 */ /* 0x080fe20000410000 */
[----:B-1----:R-:W-:Y:S01]  /*b8f0*/  FADD.FTZ R21, R183, R126 ;  /* 0x0000007eb7157221 */ /* 0x002fe20000010000 */
[----:B------:R-:W-:Y:S01]  /*b900*/  MUFU.EX2 R104, R104 ;  /* 0x0000006800687308 */ /* 0x000fe20000000800 */
[----:B------:R-:W-:Y:S01]  /*b910*/  FADD.FTZ R13, R103, R122 ;  /* 0x0000007a670d7221 */ /* 0x000fe20000010000 */
[-C--:B------:R-:W-:Y:S01]  /*b920*/  FMUL.FTZ R46, R46, R12.reuse ;  /* 0x0000000c2e2e7220 */ /* 0x080fe20000410000 */
[----:B----4-:R-:W-:Y:S01]  /*b930*/  FADD.FTZ R126, R132, R21 ;  /* 0x00000015847e7221 */ /* 0x010fe20000010000 */
[-C--:B------:R-:W-:Y:S01]  /*b940*/  FMUL.FTZ R47, R47, R12.reuse ;  /* 0x0000000c2f2f7220 */ /* 0x080fe20000410000 */
[----:B------:R-:W-:Y:S01]  /*b950*/  FADD.FTZ R122, R160, R13 ;  /* 0x0000000da07a7221 */ /* 0x000fe20000010000 */
[-C--:B------:R-:W-:Y:S01]  /*b960*/  FMUL.FTZ R50, R50, R12.reuse ;  /* 0x0000000c32327220 */ /* 0x080fe20000410000 */
[----:B-----5:R-:W-:Y:S01]  /*b970*/  FADD.FTZ R21, R185, R126 ;  /* 0x0000007eb9157221 */ /* 0x020fe20000010000 */
[----:B------:R-:W-:Y:S01]  /*b980*/  MUFU.EX2 R90, R90 ;  /* 0x0000005a005a7308 */ /* 0x000fe20000000800 */
[----:B------:R-:W-:Y:S01]  /*b990*/  FADD.FTZ R13, R101, R122 ;  /* 0x0000007a650d7221 */ /* 0x000fe20000010000 */
[-C--:B------:R-:W-:Y:S01]  /*b9a0*/  FMUL.FTZ R51, R51, R12.reuse ;  /* 0x0000000c33337220 */ /* 0x080fe20000410000 */
[----:B------:R-:W-:Y:S01]  /*b9b0*/  FADD.FTZ R122, R154, R21 ;  /* 0x000000159a7a7221 */ /* 0x000fe20000010000 */
[-C--:B------:R-:W-:Y:S01]  /*b9c0*/  FMUL.FTZ R54, R54, R12.reuse ;  /* 0x0000000c36367220 */ /* 0x080fe20000410000 */
[----:B------:R-:W-:Y:S01]  /*b9d0*/  FADD.FTZ R106, R164, R13 ;  /* 0x0000000da46a7221 */ /* 0x000fe20000010000 */
[-C--:B------:R-:W-:Y:S01]  /*b9e0*/  FMUL.FTZ R55, R55, R12.reuse ;  /* 0x0000000c37377220 */ /* 0x080fe20000410000 */
[----:B------:R-:W-:Y:S01]  /*b9f0*/  FADD.FTZ R21, R187, R122 ;  /* 0x0000007abb157221 */ /* 0x000fe20000010000 */
[----:B------:R-:W-:Y:S01]  /*ba00*/  MUFU.EX2 R94, R94 ;  /* 0x0000005e005e7308 */ /* 0x000fe20000000800 */
[----:B------:R-:W-:Y:S01]  /*ba10*/  FADD.FTZ R13, R99, R106 ;  /* 0x0000006a630d7221 */ /* 0x000fe20000010000 */
[-CC-:B------:R-:W-:Y:S01]  /*ba20*/  FFMA.FTZ R106, R98, R89.reuse, -R120.reuse ;  /* 0x00000059626a7223 */ /* 0x180fe20000010878 */
[----:B------:R-:W-:Y:S01]  /*ba30*/  FADD.FTZ R126, R158, R21 ;  /* 0x000000159e7e7221 */ /* 0x000fe20000010000 */
[-C--:B------:R-:W-:Y:S01]  /*ba40*/  FMUL.FTZ R58, R58, R12.reuse ;  /* 0x0000000c3a3a7220 */ /* 0x080fe20000410000 */
[----:B------:R-:W-:Y:S01]  /*ba50*/  FADD.FTZ R122, R152, R13 ;  /* 0x0000000d987a7221 */ /* 0x000fe20000010000 */
[-C--:B------:R-:W-:Y:S01]  /*ba60*/  FFMA.FTZ R13, R196, R89.reuse, -R120 ;  /* 0x00000059c40d7223 */ /* 0x080fe20000010878 */
[----:B------:R-:W-:Y:S01]  /*ba70*/  FADD.FTZ R123, R189, R126 ;  /* 0x0000007ebd7b7221 */ /* 0x000fe20000010000 */
[----:B------:R1:W-:Y:S01]  /*ba80*/  MUFU.EX2 R98, R115 ;  /* 0x0000007300627308 */ /* 0x0003e20000000800 */
[----:B------:R-:W-:Y:S01]  /*ba90*/  FADD.FTZ R21, R97, R122 ;  /* 0x0000007a61157221 */ /* 0x000fe20000010000 */
[-C--:B------:R-:W-:Y:S01]  /*baa0*/  FMUL.FTZ R59, R59, R12.reuse ;  /* 0x0000000c3b3b7220 */ /* 0x080fe20000410000 */
[----:B------:R-:W-:Y:S01]  /*bab0*/  FADD.FTZ R126, R146, R123 ;  /* 0x0000007b927e7221 */ /* 0x000fe20000010000 */
[-C--:B------:R-:W-:Y:S01]  /*bac0*/  FMUL.FTZ R62, R62, R12.reuse ;  /* 0x0000000c3e3e7220 */ /* 0x080fe20000410000 */
[----:B------:R-:W-:Y:S01]  /*bad0*/  FADD.FTZ R122, R144, R21 ;  /* 0x00000015907a7221 */ /* 0x000fe20000010000 */
[-C--:B------:R-:W-:Y:S01]  /*bae0*/  FFMA.FTZ R21, R198, R89.reuse, -R120 ;  /* 0x00000059c6157223 */ /* 0x080fe20000010878 */
[----:B------:R-:W-:Y:S01]  /*baf0*/  FADD.FTZ R123, R191, R126 ;  /* 0x0000007ebf7b7221 */ /* 0x000fe20000010000 */
[----:B------:R-:W-:Y:S01]  /*bb00*/  MUFU.EX2 R124, R106 ;  /* 0x0000006a007c7308 */ /* 0x000fe20000000800 */
[----:B-1----:R-:W-:Y:S01]  /*bb10*/  FADD.FTZ R115, R107, R122 ;  /* 0x0000007a6b737221 */ /* 0x002fe20000010000 */
[----:B------:R-:W-:Y:S01]  /*bb20*/  FFMA.FTZ R120, R228, R89, -R120 ;  /* 0x00000059e4787223 */ /* 0x000fe20000010878 */
[----:B------:R-:W-:Y:S01]  /*bb30*/  FADD.FTZ R126, R150, R123 ;  /* 0x0000007b967e7221 */ /* 0x000fe20000010000 */
[-C--:B------:R-:W-:Y:S01]  /*bb40*/  FMUL.FTZ R63, R63, R12.reuse ;  /* 0x0000000c3f3f7220 */ /* 0x080fe20000410000 */
[----:B------:R-:W-:Y:S01]  /*bb50*/  FADD.FTZ R122, R148, R115 ;  /* 0x00000073947a7221 */ /* 0x000fe20000010000 */
[-C--:B------:R-:W-:Y:S01]  /*bb60*/  FMUL.FTZ R66, R66, R12.reuse ;  /* 0x0000000c42427220 */ /* 0x080fe20000410000 */
[----:B------:R-:W-:Y:S01]  /*bb70*/  FADD.FTZ R15, R193, R126 ;  /* 0x0000007ec10f7221 */ /* 0x000fe20000010000 */
        /* <DEDUP_REMOVED lines=24> */
[----:B------:R-:W1:Y:S01]  /*bd00*/  MUFU.EX2 R3, R186 ;  /* 0x000000ba00037308 */ /* 0x000e620000000800 */
[----:B------:R-:W-:Y:S01]  /*bd10*/  FADD.FTZ R15, R109, R112 ;  /* 0x000000706d0f7221 */ /* 0x000fe20000010000 */
[-C--:B------:R-:W-:Y:S01]  /*bd20*/  FMUL.FTZ R86, R86, R12.reuse ;  /* 0x0000000c56567220 */ /* 0x080fe20000410000 */
[----:B------:R-:W-:Y:S01]  /*bd30*/  FADD.FTZ R116, R134, R93 ;  /* 0x0000005d86747221 */ /* 0x000fe20000010000 */
[----:B------:R-:W-:Y:S01]  /*bd40*/  FMUL.FTZ R87, R87, R12 ;  /* 0x0000000c57577220 */ /* 0x000fe20000410000 */
[----:B------:R-:W-:Y:S01]  /*bd50*/  FADD.FTZ R15, R128, R15 ;  /* 0x0000000f800f7221 */ /* 0x000fe20000010000 */
[----:B------:R-:W-:Y:S01]  /*bd60*/  F2FP.F16.F32.PACK_AB R183, R132, R183 ;  /* 0x000000b784b7723e */ /* 0x000fe200000000ff */
[----:B------:R-:W-:Y:S01]  /*bd70*/  FMUL.FTZ R24, R24, R91 ;  /* 0x0000005b18187220 */ /* 0x000fe20000410000 */
[----:B------:R-:W3:Y:S01]  /*bd80*/  MUFU.EX2 R112, R192 ;  /* 0x000000c000707308 */ /* 0x000ee20000000800 */
[----:B------:R-:W-:Y:S01]  /*bd90*/  FADD.FTZ R122, R200, R15 ;  /* 0x0000000fc87a7221 */ /* 0x000fe20000010000 */
[----:B------:R-:W-:Y:S01]  /*bda0*/  FADD.FTZ R15, R201, R116 ;  /* 0x00000074c90f7221 */ /* 0x000fe20000010000 */
[C---:B--2---:R-:W-:Y:S01]  /*bdb0*/  F2FP.F16.F32.PACK_AB R201, R14.reuse, R201 ;  /* 0x000000c90ec9723e */ /* 0x044fe200000000ff */
[----:B------:R-:W-:Y:S01]  /*bdc0*/  FMUL.FTZ R25, R25, R91 ;  /* 0x0000005b19197220 */ /* 0x000fe20000410000 */
[----:B------:R-:W-:Y:S01]  /*bdd0*/  FADD.FTZ R93, R121, R122 ;  /* 0x0000007a795d7221 */ /* 0x000fe20000010000 */
[----:B------:R-:W-:Y:S01]  /*bde0*/  FADD.FTZ R116, R14, R15 ;  /* 0x0000000f0e747221 */ /* 0x000fe20000010000 */
[----:B------:R-:W-:Y:S01]  /*bdf0*/  F2FP.F16.F32.PACK_AB R185, R154, R185 ;  /* 0x000000b99ab9723e */ /* 0x000fe200000000ff */
[----:B------:R-:W-:Y:S01]  /*be00*/  MUFU.EX2 R120, R120 ;  /* 0x0000007800787308 */ /* 0x000fe20000000800 */
[----:B------:R-:W-:Y:S01]  /*be10*/  FADD.FTZ R122, R202, R93 ;  /* 0x0000005dca7a7221 */ /* 0x000fe20000010000 */
[----:B------:R-:W-:Y:S01]  /*be20*/  FADD.FTZ R15, R203, R116 ;  /* 0x00000074cb0f7221 */ /* 0x000fe20000010000 */
[----:B-1----:R-:W-:Y:S01]  /*be30*/  F2FP.F16.F32.PACK_AB R218, R3, R108 ;  /* 0x0000006c03da723e */ /* 0x002fe200000000ff */
[----:B------:R-:W-:Y:S01]  /*be40*/  FMUL.FTZ R28, R28, R91 ;  /* 0x0000005b1c1c7220 */ /* 0x000fe20000410000 */
[----:B------:R-:W-:Y:S01]  /*be50*/  FADD.FTZ R93, R125, R122 ;  /* 0x0000007a7d5d7221 */ /* 0x000fe20000010000 */
[----:B------:R-:W-:Y:S01]  /*be60*/  FADD.FTZ R116, R114, R15 ;  /* 0x0000000f72747221 */ /* 0x000fe20000010000 */
[----:B------:R-:W-:Y:S01]  /*be70*/  F2FP.F16.F32.PACK_AB R186, R152, R99 ;  /* 0x0000006398ba723e */ /* 0x000fe200000000ff */
[----:B------:R-:W-:Y:S01]  /*be80*/  FMUL.FTZ R29, R29, R91 ;  /* 0x0000005b1d1d7220 */ /* 0x000fe20000410000 */
[----:B------:R-:W-:Y:S01]  /*be90*/  FADD.FTZ R106, R204, R93 ;  /* 0x0000005dcc6a7221 */ /* 0x000fe20000010000 */
[----:B------:R-:W-:Y:S01]  /*bea0*/  FADD.FTZ R15, R205, R116 ;  /* 0x00000074cd0f7221 */ /* 0x000fe20000010000 */
[----:B------:R-:W-:Y:S01]  /*beb0*/  F2FP.F16.F32.PACK_AB R187, R158, R187 ;  /* 0x000000bb9ebb723e */ /* 0x000fe200000000ff */
[----:B------:R1:W2:Y:S01]  /*bec0*/  MUFU.EX2 R116, R102 ;  /* 0x0000006600747308 */ /* 0x0002a20000000800 */
[----:B------:R-:W-:Y:S01]  /*bed0*/  FADD.FTZ R93, R113, R106 ;  /* 0x0000006a715d7221 */ /* 0x000fe20000010000 */
[----:B------:R-:W-:Y:S01]  /*bee0*/  FADD.FTZ R106, R98, R15 ;  /* 0x0000000f626a7221 */ /* 0x000fe20000010000 */
[----:B------:R-:W-:Y:S01]  /*bef0*/  F2FP.F16.F32.PACK_AB R189, R146, R189 ;  /* 0x000000bd92bd723e */ /* 0x000fe200000000ff */
        /* <DEDUP_REMOVED lines=9> */
[----:B-1----:R-:W-:Y:S01]  /*bf90*/  FADD.FTZ R102, R208, R93 ;  /* 0x0000005dd0667221 */ /* 0x002fe20000010000 */
        /* <DEDUP_REMOVED lines=12> */
[----:B---3--:R-:W-:Y:S01]  /*c060*/  FADD.FTZ R13, R112, R13 ;  /* 0x0000000d700d7221 */ /* 0x008fe20000010000 */
        /* <DEDUP_REMOVED lines=11> */
[----:B--2---:R-:W-:Y:S01]  /*c120*/  FADD.FTZ R13, R116, R13 ;  /* 0x0000000d740d7221 */ /* 0x004fe20000010000 */
[----:B------:R-:W-:Y:S01]  /*c130*/  F2FP.F16.F32.PACK_AB R199, R134, R199 ;  /* 0x000000c786c7723e */ /* 0x000fe200000000ff */
[-C--:B------:R-:W-:Y:S01]  /*c140*/  FMUL.FTZ R49, R49, R91.reuse ;  /* 0x0000005b31317220 */ /* 0x080fe20000410000 */
[----:B------:R-:W-:Y:S01]  /*c150*/  FADD.FTZ R15, R141, R14 ;  /* 0x0000000e8d0f7221 */ /* 0x000fe20000010000 */
[----:B------:R-:W-:Y:S01]  /*c160*/  FADD.FTZ R13, R215, R13 ;  /* 0x0000000dd70d7221 */ /* 0x000fe20000010000 */
[----:B------:R-:W-:Y:S01]  /*c170*/  F2FP.F16.F32.PACK_AB R200, R121, R200 ;  /* 0x000000c879c8723e */ /* 0x000fe200000000ff */
[-C--:B------:R-:W-:Y:S01]  /*c180*/  FMUL.FTZ R52, R52, R91.reuse ;  /* 0x0000005b34347220 */ /* 0x080fe20000410000 */
[----:B------:R-:W-:Y:S01]  /*c190*/  FADD.FTZ R14, R104, R15 ;  /* 0x0000000f680e7221 */ /* 0x000fe20000010000 */
[----:B------:R-:W-:Y:S01]  /*c1a0*/  FADD.FTZ R13, R90, R13 ;  /* 0x0000000d5a0d7221 */ /* 0x000fe20000010000 */
[----:B------:R-:W-:Y:S01]  /*c1b0*/  F2FP.F16.F32.PACK_AB R202, R125, R202 ;  /* 0x000000ca7dca723e */ /* 0x000fe200000000ff */
[----:B------:R-:W-:Y:S01]  /*c1c0*/  FMUL.FTZ R53, R53, R91 ;  /* 0x0000005b35357220 */ /* 0x000fe20000410000 */
        /* <DEDUP_REMOVED lines=9> */
[----:B------:R-:W-:Y:S01]  /*c260*/  F2FP.F16.F32.PACK_AB R205, R98, R205 ;  /* 0x000000cd62cd723e */ /* 0x000fe200000000ff */
[----:B------:R-:W-:Y:S01]  /*c270*/  FADD.FTZ R13, R120, R13 ;  /* 0x0000000d780d7221 */ /* 0x000fe20000010000 */
[----:B------:R-:W-:Y:S01]  /*c280*/  F2FP.F16.F32.PACK_AB R206, R117, R206 ;  /* 0x000000ce75ce723e */ /* 0x000fe200000000ff */
[----:B------:R-:W-:Y:S01]  /*c290*/  FMUL.FTZ R60, R60, R91 ;  /* 0x0000005b3c3c7220 */ /* 0x000fe20000410000 */
[----:B------:R-:W-:Y:S01]  /*c2a0*/  F2FP.F16.F32.PACK_AB R207, R118, R207 ;  /* 0x000000cf76cf723e */ /* 0x000fe200000000ff */
[-C--:B------:R-:W-:Y:S01]  /*c2b0*/  FMUL.FTZ R61, R61, R91.reuse ;  /* 0x0000005b3d3d7220 */ /* 0x080fe20000410000 */
        /* <DEDUP_REMOVED lines=18> */
[-C--:B------:R-:W-:Y:S01]  /*c3e0*/  FMUL.FTZ R81, R81, R91.reuse ;  /* 0x0000005b51517220 */ /* 0x080fe20000410000 */
[-C--:B------:R-:W-:Y:S01]  /*c3f0*/  FMUL.FTZ R84, R84, R91.reuse ;  /* 0x0000005b54547220 */ /* 0x080fe20000410000 */
[----:B------:R-:W-:Y:S01]  /*c400*/  FMUL.FTZ R85, R85, R91 ;  /* 0x0000005b55557220 */ /* 0x000fe20000410000 */
[----:B------:R-:W-:-:S02]  /*c410*/  IMAD.MOV.U32 R3, RZ, RZ, R92 ;  /* 0x000000ffff037224 */ /* 0x000fc400078e005c */
[----:B------:R-:W-:Y:S01]  /*c420*/  IMAD.MOV.U32 R12, RZ, RZ, R88 ;  /* 0x000000ffff0c7224 */ /* 0x000fe200078e0058 */
[----:B------:R-:W-:Y:S06]  /*c430*/  @P2 BRA `(.L_x_24) ;  /* 0xffffffa800502947 */ /* 0x000fec000383ffff */
.L_x_15:
[----:B------:R-:W-:Y:S06]  /*c440*/  BAR.ARV 0x8, 0x120 ;  /* 0x0204800000007b1d */ /* 0x000fec0000002000 */
[----:B------:R-:W-:Y:S05]  /*c450*/  @!P0 BRA `(.L_x_25) ;  /* 0x0000000000048947 */ /* 0x000fea0003800000 */
[----:B------:R-:W-:Y:S01]  /*c460*/  BPT.TRAP 0x1 ;  /* 0x000000040000795c */ /* 0x000fe20000300000 */
.L_x_25:
[----:B------:R-:W-:Y:S01]  /*c470*/  R2UR UR4, R2 ;  /* 0x00000000020472ca */ /* 0x000fe200000e0000 */
[----:B------:R-:W-:-:S12]  /*c480*/  ULEA UR7, UR38, UR39, 0x3 ;  /* 0x0000002726077291 */ /* 0x000fd8000f8e183f */
[----:B------:R-:W-:-:S05]  /*c490*/  IMAD.U32 R0, RZ, RZ, UR4 ;  /* 0x00000004ff007e24 */ /* 0x000fca000f8e00ff */
[----:B------:R-:W-:-:S04]  /*c4a0*/  SHF.L.U32 R0, R0, 0x1f, RZ ;  /* 0x0000001f00007819 */ /* 0x000fc800000006ff */
[----:B------:R1:W2:Y:S01]  /*c4b0*/  SYNCS.PHASECHK.TRANS64.TRYWAIT P2, [UR7+0x34850], R0 ;  /* 0x03485000ff0075a7 */ /* 0x0002a20008040147 */
[----:B------:R-:W-:Y:S05]  /*c4c0*/  @!P0 BRA `(.L_x_26) ;  /* 0x0000000000048947 */ /* 0x000fea0003800000 */
[----:B------:R-:W-:Y:S01]  /*c4d0*/  BPT.TRAP 0x1 ;  /* 0x000000040000795c */ /* 0x000fe20000300000 */
.L_x_26:
[----:B--2---:R-:W-:Y:S05]  /*c4e0*/  @P2 BRA `(.L_x_27) ;  /* 0x0000000000082947 */ /* 0x004fea0003800000 */
[----:B------:R-:W2:Y:S02]  /*c4f0*/  SYNCS.PHASECHK.TRANS64.TRYWAIT P0, [UR7+0x34850], R0 ;  /* 0x03485000ff0075a7 */ /* 0x000ea40008000147 */
[----:B--2---:R-:W-:Y:S05]  /*c500*/  @!P0 BRA `(.L_x_28) ;  /* 0x0000004400708947 */ /* 0x004fea0003800000 */
.L_x_27:
[----:B------:R-:W-:Y:S01]  /*c510*/  UIADD3 UR4, UR39, 0x400, URZ ;  /* 0x0000040027047890 */ /* 0x000fe2000fffe03f */
[----:B------:R-:W-:Y:S01]  /*c520*/  WARPGROUP.ARRIVE ;  /* 0x00000000000079c5 */ /* 0x000fe20000000000 */
[----:B------:R-:W-:Y:S01]  /*c530*/  UMOV UR11, 0x40000040 ;  /* 0x40000040000b7882 */ /* 0x000fe20000000000 */
[----:B--2---:R-:W2:Y:S01]  /*c540*/  SHFL.BFLY PT, R3, R14, 0x2, 0x1f ;  /* 0x0c401f000e037f89 */ /* 0x004ea200000e0000 */
[----:B------:R-:W-:Y:S01]  /*c550*/  USHF.R.U32.HI UR4, URZ, 0x4, UR4 ;  /* 0x000000043f047899 */ /* 0x000fe20008011604 */
[C---:B------:R-:W-:Y:S01]  /*c560*/  IADD3 R5, P6, R16.reuse, 0x60, RZ ;  /* 0x0000006010057810 */ /* 0x040fe20007fde0ff */
[----:B------:R-:W-:Y:S01]  /*c570*/  UIADD3 UR35, -UR36, URZ, URZ ;  /* 0x0000003f24237290 */ /* 0x000fe2000fffe13f */
[----:B------:R-:W3:Y:S01]  /*c580*/  SHFL.BFLY PT, R4, R13, 0x2, 0x1f ;  /* 0x0c401f000d047f89 */ /* 0x000ee200000e0000 */
[----:B------:R-:W-:Y:S01]  /*c590*/  ULOP3.LUT UR4, UR4, 0x3fff, URZ, 0xc0, !UPT ;  /* 0x00003fff04047892 */ /* 0x000fe2000f8ec03f */
[----:B------:R-:W-:Y:S01]  /*c5a0*/  LOP3.LUT R12, R5, 0x380, RZ, 0xc0, !PT ;  /* 0x00000380050c7812 */ /* 0x000fe200078ec0ff */
[----:B------:R-:W-:Y:S01]  /*c5b0*/  ULDC.64 UR8, c[0x0][0xb70] ;  /* 0x0002dc0000087ab9 */ /* 0x000fe20000000a00 */
[----:B------:R-:W-:Y:S01]  /*c5c0*/  IADD3 R15, P5, R16, 0x40, RZ ;  /* 0x00000040100f7810 */ /* 0x000fe20007fbe0ff */
[----:B------:R-:W-:Y:S01]  /*c5d0*/  ULOP3.LUT UR4, UR4, 0x5800000, URZ, 0xfc, !UPT ;  /* 0x0580000004047892 */ /* 0x000fe2000f8efc3f */
[----:B------:R-:W-:-:S02]  /*c5e0*/  SHF.R.U64 R12, R12, 0x3, RZ ;  /* 0x000000030c0c7819 */ /* 0x000fc400000012ff */
[----:B------:R-:W-:Y:S01]  /*c5f0*/  IADD3 R7, P3, R16, 0x4040, RZ ;  /* 0x0000404010077810 */ /* 0x000fe20007f7e0ff */
[----:B------:R-:W-:Y:S01]  /*c600*/  UIMAD UR4, UR38, 0xb00, UR4 ;  /* 0x00000b00260478a4 */ /* 0x000fe2000f8e0204 */
[----:B------:R-:W-:Y:S02]  /*c610*/  LOP3.LUT R12, R12, R5, RZ, 0x3c, !PT ;  /* 0x000000050c0c7212 */ /* 0x000fe400078e3cff */
[C---:B------:R-:W-:Y:S01]  /*c620*/  IADD3 R21, P4, R16.reuse, 0x20, RZ ;  /* 0x0000002010157810 */ /* 0x040fe20007f9e0ff */
[----:B------:R-:W-:Y:S01]  /*c630*/  UIADD3 UR6, UR4, 0x80, URZ ;  /* 0x0000008004067890 */ /* 0x000fe2000fffe03f */
[----:B------:R-:W-:Y:S02]  /*c640*/  IADD3 R11, P0, R16, 0x4000, RZ ;  /* 0x00004000100b7810 */ /* 0x000fe40007f1e0ff */
[----:B------:R-:W-:Y:S01]  /*c650*/  UMOV UR10, UR4 ;  /* 0x00000004000a7c82 */ /* 0x000fe20008000000 */
[----:B------:R-:W-:Y:S01]  /*c660*/  LOP3.LUT R6, R7, 0x380, RZ, 0xc0, !PT ;  /* 0x0000038007067812 */ /* 0x000fe200078ec0ff */
[----:B------:R-:W-:Y:S01]  /*c670*/  HGMMA.64x128x16.F32 R24, R176, gdesc[UR8].tnspB, R24, gsb0 ;  /* 0x41e00008b0187df0 */ /* 0x000fe20008000818 */
[----:B------:R-:W-:Y:S01]  /*c680*/  UMOV UR11, 0x40000040 ;  /* 0x40000040000b7882 */ /* 0x000fe20000000000 */
[----:B------:R-:W-:Y:S01]  /*c690*/  UMOV UR10, UR6 ;  /* 0x00000006000a7c82 */ /* 0x000fe20008000000 */
[----:B------:R-:W-:Y:S01]  /*c6a0*/  UIADD3 UR6, UR4, 0x100, URZ ;  /* 0x0000010004067890 */ /* 0x000fe2000fffe03f */
[----:B--2---:R-:W-:Y:S01]  /*c6b0*/  FADD.FTZ R3, R3, R14 ;  /* 0x0000000e03037221 */ /* 0x004fe20000010000 */
[----:B------:R-:W-:Y:S01]  /*c6c0*/  LOP3.LUT R14, R15, 0x380, RZ, 0xc0, !PT ;  /* 0x000003800f0e7812 */ /* 0x000fe200078ec0ff */
[----:B---3--:R-:W-:Y:S01]  /*c6d0*/  FADD.FTZ R18, R4, R13 ;  /* 0x0000000d04127221 */ /* 0x008fe20000010000 */
[----:B------:R-:W-:Y:S01]  /*c6e0*/  LOP3.LUT R20, R21, 0x380, RZ, 0xc0, !PT ;  /* 0x0000038015147812 */ /* 0x000fe200078ec0ff */
[----:B------:R-:W-:Y:S01]  /*c6f0*/  IMAD.X R13, RZ, RZ, R17, P6 ;  /* 0x000000ffff0d7224 */ /* 0x000fe200030e0611 */
[----:B-1----:R-:W1:Y:S01]  /*c700*/  SHFL.BFLY PT, R0, R3, 0x1, 0x1f ;  /* 0x0c201f0003007f89 */ /* 0x002e6200000e0000 */
[----:B------:R-:W-:-:S02]  /*c710*/  SHF.R.U64 R14, R14, 0x3, RZ ;  /* 0x000000030e0e7819 */ /* 0x000fc400000012ff */
[----:B------:R-:W-:Y:S01]  /*c720*/  IADD3 R9, P2, R16, 0x4020, RZ ;  /* 0x0000402010097810 */ /* 0x000fe20007f5e0ff */
[----:B------:R-:W2:Y:S01]  /*c730*/  SHFL.BFLY PT, R5, R18, 0x1, 0x1f ;  /* 0x0c201f0012057f89 */ /* 0x000ea200000e0000 */
[----:B------:R-:W-:Y:S02]  /*c740*/  LOP3.LUT R10, R11, 0x380, RZ, 0xc0, !PT ;  /* 0x000003800b0a7812 */ /* 0x000fe400078ec0ff */
[----:B------:R-:W-:Y:S02]  /*c750*/  SHF.R.U64 R6, R6, 0x3, RZ ;  /* 0x0000000306067819 */ /* 0x000fe400000012ff */
[----:B------:R-:W-:Y:S02]  /*c760*/  SHF.R.U64 R20, R20, 0x3, RZ ;  /* 0x0000000314147819 */ /* 0x000fe400000012ff */
[----:B------:R-:W-:Y:S01]  /*c770*/  LOP3.LUT R14, R14, R15, RZ, 0x3c, !PT ;  /* 0x0000000f0e0e7212 */ /* 0x000fe200078e3cff */
[----:B------:R-:W-:Y:S01]  /*c780*/  IMAD.X R15, RZ, RZ, R17, P5 ;  /* 0x000000ffff0f7224 */ /* 0x000fe200028e0611 */
[----:B------:R-:W-:-:S02]  /*c790*/  LOP3.LUT R91, R16, 0x380, RZ, 0xc0, !PT ;  /* 0x00000380105b7812 */ /* 0x000fc400078ec0ff */
[----:B------:R-:W-:Y:S02]  /*c7a0*/  LOP3.LUT R8, R9, 0x380, RZ, 0xc0, !PT ;  /* 0x0000038009087812 */ /* 0x000fe400078ec0ff */
[----:B------:R-:W-:Y:S02]  /*c7b0*/  SHF.R.U64 R10, R10, 0x3, RZ ;  /* 0x000000030a0a7819 */ /* 0x000fe400000012ff */
[----:B------:R-:W-:Y:S01]  /*c7c0*/  LOP3.LUT R6, R6, R7, RZ, 0x3c, !PT ;  /* 0x0000000706067212 */ /* 0x000fe200078e3cff */
[----:B------:R-:W-:Y:S01]  /*c7d0*/  IMAD.X R7, RZ, RZ, R17, P3 ;  /* 0x000000ffff077224 */ /* 0x000fe200018e0611 */
[----:B------:R-:W-:Y:S02]  /*c7e0*/  R2UR UR5, R221 ;  /* 0x00000000dd0572ca */ /* 0x000fe400000e0000 */
[----:B------:R-:W-:Y:S01]  /*c7f0*/  LOP3.LUT R20, R20, R21, RZ, 0x3c, !PT ;  /* 0x0000001514147212 */ /* 0x000fe200078e3cff */
[----:B-1----:R-:W-:Y:S01]  /*c800*/  FADD.FTZ R3, R3, R0 ;  /* 0x0000000003037221 */ /* 0x002fe20000010000 */
[----:B------:R-:W-:Y:S01]  /*c810*/  SHF.R.U64 R91, R91, 0x3, RZ ;  /* 0x000000035b5b7819 */ /* 0x000fe200000012ff */
[----:B------:R-:W-:Y:S01]  /*c820*/  IMAD.MOV.U32 R0, RZ, RZ, RZ ;  /* 0x000000ffff007224 */ /* 0x000fe200078e00ff */
[----:B------:R-:W-:Y:S01]  /*c830*/  SHF.R.U64 R8, R8, 0x3, RZ ;  /* 0x0000000308087819 */ /* 0x000fe200000012ff */
[----:B--2---:R-:W-:Y:S01]  /*c840*/  FADD.FTZ R18, R18, R5 ;  /* 0x0000000512127221 */ /* 0x004fe20000010000 */
[----:B------:R-:W-:-:S02]  /*c850*/  FSETP.NE.FTZ.AND P5, PT, R3, RZ, PT ;  /* 0x000000ff0300720b */ /* 0x000fc40003fb5000 */
[----:B------:R-:W-:Y:S02]  /*c860*/  LOP3.LUT R10, R10, R11, RZ, 0x3c, !PT ;  /* 0x0000000b0a0a7212 */ /* 0x000fe400078e3cff */
[----:B------:R-:W-:Y:S01]  /*c870*/  FSETP.NE.FTZ.AND P3, PT, R18, RZ, PT ;  /* 0x000000ff1200720b */ /* 0x000fe20003f75000 */
[----:B------:R-:W-:Y:S01]  /*c880*/  UIADD3 UR34, -UR5, URZ, URZ ;  /* 0x0000003f05227290 */ /* 0x000fe2000fffe13f */
[----:B------:R-:W-:Y:S02]  /*c890*/  IADD3.X R21, RZ, R17, RZ, P4, !PT ;  /* 0x00000011ff157210 */ /* 0x000fe400027fe4ff */
[----:B------:R-:W-:Y:S02]  /*c8a0*/  R2UR UR12, R220 ;  /* 0x00000000dc0c72ca */ /* 0x000fe400000e0000 */
[----:B------:R-:W-:Y:S02]  /*c8b0*/  IADD3 R11, P4, R16, 0x4060, RZ ;  /* 0x00004060100b7810 */ /* 0x000fe40007f9e0ff */
[----:B------:R-:W-:Y:S01]  /*c8c0*/  LOP3.LUT R90, R91, R16, RZ, 0x3c, !PT ;  /* 0x000000105b5a7212 */ /* 0x000fe200078e3cff */
[--C-:B------:R-:W-:Y:S01]  /*c8d0*/  IMAD.MOV.U32 R91, RZ, RZ, R17.reuse ;  /* 0x000000ffff5b7224 */ /* 0x100fe200078e0011 */
[----:B------:R-:W-:Y:S01]  /*c8e0*/  LOP3.LUT R8, R8, R9, RZ, 0x3c, !PT ;  /* 0x0000000908087212 */ /* 0x000fe200078e3cff */
[----:B------:R-:W-:Y:S01]  /*c8f0*/  IMAD.X R9, RZ, RZ, R17, P2 ;  /* 0x000000ffff097224 */ /* 0x000fe200010e0611 */
[----:B------:R-:W-:Y:S01]  /*c900*/  LOP3.LUT R4, R11, 0x380, RZ, 0xc0, !PT ;  /* 0x000003800b047812 */ /* 0x000fe200078ec0ff */
[----:B------:R-:W-:Y:S01]  /*c910*/  @P5 MUFU.RCP R0, R3 ;  /* 0x0000000300005308 */ /* 0x000fe20000001000 */
[----:B------:R-:W-:-:S02]  /*c920*/  MOV R98, R90 ;  /* 0x0000005a00627202 */ /* 0x000fc40000000f00 */
[----:B------:R-:W-:Y:S02]  /*c930*/  SHF.R.U64 R4, R4, 0x3, RZ ;  /* 0x0000000304047819 */ /* 0x000fe400000012ff */
[----:B------:R-:W-:Y:S01]  /*c940*/  MOV R96, R14 ;  /* 0x0000000e00607202 */ /* 0x000fe20000000f00 */
[----:B------:R-:W-:Y:S01]  /*c950*/  IMAD.MOV.U32 R14, RZ, RZ, RZ ;  /* 0x000000ffff0e7224 */ /* 0x000fe200078e00ff */
[----:B------:R-:W-:Y:S02]  /*c960*/  MOV R93, R8 ;  /* 0x00000008005d7202 */ /* 0x000fe40000000f00 */
[----:B------:R-:W1:Y:S01]  /*c970*/  @P5 MUFU.LG2 R8, R3 ;  /* 0x0000000300085308 */ /* 0x000e620000000c00 */
[----:B------:R-:W-:Y:S02]  /*c980*/  MOV R91, R6 ;  /* 0x00000006005b7202 */ /* 0x000fe40000000f00 */
[----:B------:R-:W-:Y:S02]  /*c990*/  LOP3.LUT R4, R4, R11, RZ, 0x3c, !PT ;  /* 0x0000000b04047212 */ /* 0x000fe400078e3cff */
[----:B------:R-:W-:-:S02]  /*c9a0*/  IADD3.X R5, RZ, R17, RZ, P4, !PT ;  /* 0x00000011ff057210 */ /* 0x000fc400027fe4ff */
[----:B------:R-:W-:Y:S01]  /*c9b0*/  IADD3.X R11, RZ, R17, RZ, P0, !PT ;  /* 0x00000011ff0b7210 */ /* 0x000fe200007fe4ff */
[----:B------:R-:W2:Y:S01]  /*c9c0*/  @P3 MUFU.LG2 R6, R18 ;  /* 0x0000001200063308 */ /* 0x000ea20000000c00 */
[----:B------:R-:W-:Y:S01]  /*c9d0*/  MOV R90, R4 ;  /* 0x00000004005a7202 */ /* 0x000fe20000000f00 */
[----:B------:R-:W-:Y:S01]  /*c9e0*/  IMAD.U32 R4, RZ, RZ, UR7 ;  /* 0x00000007ff047e24 */ /* 0x000fe2000f8e00ff */
[----:B------:R-:W-:Y:S01]  /*c9f0*/  MOV R94, R10 ;  /* 0x0000000a005e7202 */ /* 0x000fe20000000f00 */
[C---:B------:R-:W-:Y:S01]  /*ca00*/  @P5 FMUL.FTZ R5, R89.reuse, 0.69314718246459960938 ;  /* 0x3f31721859055820 */ /* 0x040fe20000410000 */
[----:B------:R-:W-:Y:S01]  /*ca10*/  @P3 FMUL.FTZ R10, R89, 0.69314718246459960938 ;  /* 0x3f317218590a3820 */ /* 0x000fe20000410000 */
[----:B------:R-:W-:Y:S01]  /*ca20*/  @!P1 VIADD R4, R4, 0x34860 ;  /* 0x0003486004049836 */ /* 0x000fe20000000000 */
[----:B------:R-:W-:Y:S01]  /*ca30*/  LOP3.LUT P0, RZ, R23, 0x3, RZ, 0xc0, !PT ;  /* 0x0000000317ff7812 */ /* 0x000fe2000780c0ff */
[----:B------:R-:W3:Y:S01]  /*ca40*/  @P3 MUFU.RCP R14, R18 ;  /* 0x00000012000e3308 */ /* 0x000ee20000001000 */
[----:B-1----:R-:W-:Y:S01]  /*ca50*/  @P5 FMUL.FTZ R8, R8, 0.69314718246459960938 ;  /* 0x3f31721808085820 */ /* 0x002fe20000410000 */
[----:B------:R-:W-:Y:S01]  /*ca60*/  MOV R97, R20 ;  /* 0x0000001400617202 */ /* 0x000fe20000000f00 */
[----:B------:R-:W-:Y:S01]  /*ca70*/  IMAD.MOV.U32 R3, RZ, RZ, -0x800000 ;  /* 0xff800000ff037424 */ /* 0x000fe200078e00ff */
[----:B------:R-:W-:Y:S01]  /*ca80*/  @!P1 PRMT R4, RZ, 0x654, R4 ;  /* 0x00000654ff049816 */ /* 0x000fe20000000004 */
[----:B------:R-:W-:Y:S01]  /*ca90*/  ULDC UR7, c[0x0][0xa88] ;  /* 0x0002a20000077ab9 */ /* 0x000fe20000000800 */
[----:B------:R-:W-:Y:S01]  /*caa0*/  MOV R21, 0xff800000 ;  /* 0xff80000000157802 */ /* 0x000fe20000000f00 */
[----:B------:R-:W-:Y:S01]  /*cab0*/  @P5 FFMA.FTZ R3, R5, R88, R8 ;  /* 0x0000005805035223 */ /* 0x000fe20000010008 */
[----:B------:R-:W-:Y:S01]  /*cac0*/  MOV R95, R12 ;  /* 0x0000000c005f7202 */ /* 0x000fe20000000f00 */
[----:B--2---:R-:W-:-:S04]  /*cad0*/  @P3 FMUL.FTZ R7, R6, 0.69314718246459960938 ;  /* 0x3f31721806073820 */ /* 0x004fc80000410000 */
[----:B------:R-:W-:Y:S01]  /*cae0*/  @P3 FFMA.FTZ R21, R10, R92, R7 ;  /* 0x0000005c0a153223 */ /* 0x000fe20000010007 */
[----:B------:R-:W-:Y:S02]  /*caf0*/  WARPGROUP.DEPBAR.LE gsb0, 0x0 ;  /* 0x00008000000079c5 */ /* 0x000fe40000010000 */
[----:B------:R-:W-:-:S06]  /*cb00*/  WARPGROUP.ARRIVE ;  /* 0x00000000000079c5 */ /* 0x000fcc0000000000 */
[----:B------:R-:W-:Y:S01]  /*cb10*/  HGMMA.64x128x16.F32 R24, R180, gdesc[UR8].tnspB, R24, gsb0 ;  /* 0x41e00008b4187df0 */ /* 0x000fe20008000818 */
[----:B------:R-:W-:Y:S01]  /*cb20*/  UMOV UR10, UR6 ;  /* 0x00000006000a7c82 */ /* 0x000fe20008000000 */
[----:B------:R-:W-:Y:S01]  /*cb30*/  UMOV UR11, 0x40000040 ;  /* 0x40000040000b7882 */ /* 0x000fe20000000000 */
[----:B------:R-:W-:Y:S01]  /*cb40*/  UIADD3 UR6, UR4, 0x180, URZ ;  /* 0x0000018004067890 */ /* 0x000fe2000fffe03f */
        /* <DEDUP_REMOVED lines=35> */
[----:B------:R-:W-:Y:S02]  /*cd80*/  UIADD3 UR6, UR4, 0x480, URZ ;  /* 0x0000048004067890 */ /* 0x000fe4000fffe03f */
[----:B------:R-:W-:Y:S01]  /*cd90*/  UIADD3 UR4, UR4, 0x500, URZ ;  /* 0x0000050004047890 */ /* 0x000fe2000fffe03f */
[----:B------:R-:W-:Y:S02]  /*cda0*/  WARPGROUP.DEPBAR.LE gsb0, 0x0 ;  /* 0x00008000000079c5 */ /* 0x000fe40000010000 */
[----:B------:R-:W-:-:S06]  /*cdb0*/  WARPGROUP.ARRIVE ;  /* 0x00000000000079c5 */ /* 0x000fcc0000000000 */
[----:B------:R-:W-:Y:S01]  /*cdc0*/  HGMMA.64x128x16.F32 R24, R208, gdesc[UR8].tnspB, R24, gsb0 ;  /* 0x41e00008d0187df0 */ /* 0x000fe20008000818 */
[----:B------:R-:W-:Y:S01]  /*cdd0*/  UMOV UR10, UR6 ;  /* 0x00000006000a7c82 */ /* 0x000fe20008000000 */
[----:B------:R-:W-:Y:S01]  /*cde0*/  UMOV UR11, 0x40000040 ;  /* 0x40000040000b7882 */ /* 0x000fe20000000000 */
[----:B------:R-:W-:Y:S02]  /*cdf0*/  WARPGROUP.DEPBAR.LE gsb0, 0x0 ;  /* 0x00008000000079c5 */ /* 0x000fe40000010000 */
[----:B------:R-:W-:-:S07]  /*ce00*/  WARPGROUP.ARRIVE ;  /* 0x00000000000079c5 */ /* 0x000fce0000000000 */
[----:B------:R-:W-:Y:S01]  /*ce10*/  HGMMA.64x128x16.F32 R24, R212, gdesc[UR8].tnspB, R24, gsb0 ;  /* 0x41e00008d4187df0 */ /* 0x000fe20008000818 */
[----:B------:R-:W-:Y:S01]  /*ce20*/  UMOV UR10, UR4 ;  /* 0x00000004000a7c82 */ /* 0x000fe20008000000 */
[----:B------:R-:W-:Y:S01]  /*ce30*/  UMOV UR11, 0x40000040 ;  /* 0x40000040000b7882 */ /* 0x000fe20000000000 */
[----:B------:R-:W-:Y:S02]  /*ce40*/  ULDC UR4, c[0x0][0xdb4] ;  /* 0x00036d0000047ab9 */ /* 0x000fe40000000800 */
[----:B------:R-:W-:-:S03]  /*ce50*/  UIMAD UR35, UR4, UR35, UR5 ;  /* 0x00000023042372a4 */ /* 0x000fc6000f8e0205 */
[----:B------:R-:W-:Y:S01]  /*ce60*/  ULDC UR5, c[0x0][0xda8] ;  /* 0x00036a0000057ab9 */ /* 0x000fe20000000800 */
[----:B------:R-:W-:Y:S02]  /*ce70*/  USHF.R.S32.HI UR4, URZ, 0x1f, UR35 ;  /* 0x0000001f3f047899 */ /* 0x000fe40008011423 */
[----:B------:R-:W-:Y:S02]  /*ce80*/  UIMAD UR34, UR5, UR34, UR12 ;  /* 0x00000022052272a4 */ /* 0x000fe4000f8e020c */
[----:B------:R-:W-:Y:S02]  /*ce90*/  UIMAD UR6, UR4, UR8, URZ ;  /* 0x00000008040672a4 */ /* 0x000fe4000f8e023f */
[----:B------:R-:W-:Y:S02]  /*cea0*/  USHF.L.U32 UR34, UR34, 0x7, URZ ;  /* 0x0000000722227899 */ /* 0x000fe4000800063f */
[----:B------:R-:W-:Y:S02]  /*ceb0*/  UIMAD.WIDE.U32 UR4, UR35, UR8, URZ ;  /* 0x00000008230472a5 */ /* 0x000fe4000f8e003f */
[----:B------:R-:W-:-:S02]  /*cec0*/  UIMAD UR6, UR35, UR9, UR6 ;  /* 0x00000009230672a4 */ /* 0x000fc4000f8e0206 */
[----:B------:R-:W-:Y:S01]  /*ced0*/  VIADD R99, R224, UR34 ;  /* 0x00000022e0637c36 */ /* 0x000fe20008000000 */
[----:B------:R-:W-:Y:S01]  /*cee0*/  ULDC.64 UR12, c[0x0][0x208] ;  /* 0x00008200000c7ab9 */ /* 0x000fe20000000a00 */
[----:B------:R-:W-:Y:S01]  /*cef0*/  IMAD.U32 R12, RZ, RZ, UR4 ;  /* 0x00000004ff0c7e24 */ /* 0x000fe2000f8e00ff */
[----:B------:R-:W-:Y:S01]  /*cf00*/  UIADD3 UR4, UR5, UR6, URZ ;  /* 0x0000000605047290 */ /* 0x000fe2000fffe03f */
[----:B------:R-:W-:Y:S01]  /*cf10*/  VIADD R9, R99, 0x8 ;  /* 0x0000000863097836 */ /* 0x000fe20000000000 */
[----:B------:R-:W-:-:S04]  /*cf20*/  MOV R13, UR5 ;  /* 0x00000005000d7c02 */ /* 0x000fc80008000f00 */
[----:B------:R-:W-:Y:S01]  /*cf30*/  ISETP.GE.OR P2, PT, R9, UR7, P0 ;  /* 0x0000000709007c0c */ /* 0x000fe20008746670 */
[----:B------:R-:W-:Y:S01]  /*cf40*/  IMAD.U32 R13, RZ, RZ, UR4 ;  /* 0x00000004ff0d7e24 */ /* 0x000fe2000f8e00ff */
[----:B------:R-:W-:Y:S01]  /*cf50*/  USHF.R.S32.HI UR4, URZ, 0x1f, UR36 ;  /* 0x0000001f3f047899 */ /* 0x000fe20008011424 */
[----:B------:R-:W-:Y:S01]  /*cf60*/  ISETP.GE.OR P0, PT, R99, UR7, P0 ;  /* 0x0000000763007c0c */ /* 0x000fe20008706670 */
[----:B------:R-:W-:Y:S02]  /*cf70*/  WARPGROUP.DEPBAR.LE gsb0, 0x0 ;  /* 0x00008000000079c5 */ /* 0x000fe40000010000 */
[----:B------:R-:W-:-:S06]  /*cf80*/  WARPGROUP.ARRIVE ;  /* 0x00000000000079c5 */ /* 0x000fcc0000000000 */
[----:B------:R-:W-:Y:S01]  /*cf90*/  HGMMA.64x128x16.F32 R24, R216, gdesc[UR8].tnspB, R24, gsb0 ;  /* 0x41e00008d8187df0 */ /* 0x000fe20008000818 */
[----:B------:R-:W-:Y:S02]  /*cfa0*/  R2UR UR10, R19 ;  /* 0x00000000130a72ca */ /* 0x000fe400000e0000 */
[----:B------:R-:W-:Y:S02]  /*cfb0*/  WARPGROUP.DEPBAR.LE gsb0, 0x0 ;  /* 0x00008000000079c5 */ /* 0x000fe40000010000 */
[----:B------:R1:W-:Y:S01]  /*cfc0*/  @!P1 SYNCS.ARRIVE.TRANS64.RED.A1T0 RZ, [R4+URZ], RZ ;  /* 0x000000ff04ff99a7 */ /* 0x0003e2000810043f */
[----:B------:R-:W-:Y:S01]  /*cfd0*/  FMUL.FTZ R5, R24, R0 ;  /* 0x0000000018057220 */ /* 0x000fe20000410000 */
[-C--:B---3--:R-:W-:Y:S01]  /*cfe0*/  FMUL.FTZ R6, R27, R14.reuse ;  /* 0x0000000e1b067220 */ /* 0x088fe20000410000 */
[----:B------:R-:W-:Y:S01]  /*cff0*/  FMUL.FTZ R7, R26, R14 ;  /* 0x0000000e1a077220 */ /* 0x000fe20000410000 */
[-C--:B------:R-:W-:Y:S01]  /*d000*/  FMUL.FTZ R8, R29, R0.reuse ;  /* 0x000000001d087220 */ /* 0x080fe20000410000 */
[-C--:B------:R-:W-:Y:S01]  /*d010*/  FMUL.FTZ R9, R28, R0.reuse ;  /* 0x000000001c097220 */ /* 0x080fe20000410000 */
[-C--:B------:R-:W-:Y:S01]  /*d020*/  FMUL.FTZ R10, R33, R0.reuse ;  /* 0x00000000210a7220 */ /* 0x080fe20000410000 */
[-C--:B------:R-:W-:Y:S01]  /*d030*/  FMUL.FTZ R11, R32, R0.reuse ;  /* 0x00000000200b7220 */ /* 0x080fe20000410000 */
[----:B-1----:R-:W-:Y:S01]  /*d040*/  FMUL.FTZ R4, R25, R0 ;  /* 0x0000000019047220 */ /* 0x002fe20000410000 */
[-C--:B------:R-:W-:Y:S01]  /*d050*/  FMUL.FTZ R18, R34, R14.reuse ;  /* 0x0000000e22127220 */ /* 0x080fe20000410000 */
[-C--:B------:R-:W-:Y:S01]  /*d060*/  FMUL.FTZ R19, R39, R14.reuse ;  /* 0x0000000e27137220 */ /* 0x080fe20000410000 */
[----:B------:R-:W-:Y:S01]  /*d070*/  FMUL.FTZ R24, R38, R14 ;  /* 0x0000000e26187220 */ /* 0x000fe20000410000 */
[-C--:B------:R-:W-:Y:S01]  /*d080*/  FMUL.FTZ R15, R37, R0.reuse ;  /* 0x00000000250f7220 */ /* 0x080fe20000410000 */
[----:B------:R-:W-:Y:S01]  /*d090*/  F2FP.F16.F32.PACK_AB R4, R4, R5 ;  /* 0x000000050404723e */ /* 0x000fe200000000ff */
[-C--:B------:R-:W-:Y:S01]  /*d0a0*/  FMUL.FTZ R20, R36, R0.reuse ;  /* 0x0000000024147220 */ /* 0x080fe20000410000 */
[----:B------:R-:W-:Y:S01]  /*d0b0*/  F2FP.F16.F32.PACK_AB R5, R6, R7 ;  /* 0x000000070605723e */ /* 0x000fe200000000ff */
[----:B------:R-:W-:Y:S01]  /*d0c0*/  FMUL.FTZ R25, R41, R0 ;  /* 0x0000000029197220 */ /* 0x000fe20000410000 */
[----:B------:R-:W-:Y:S01]  /*d0d0*/  F2FP.F16.F32.PACK_AB R6, R8, R9 ;  /* 0x000000090806723e */ /* 0x000fe200000000ff */
[----:B------:R-:W-:Y:S01]  /*d0e0*/  FMUL.FTZ R9, R35, R14 ;  /* 0x0000000e23097220 */ /* 0x000fe20000410000 */
[----:B------:R-:W-:Y:S01]  /*d0f0*/  F2FP.F16.F32.PACK_AB R8, R10, R11 ;  /* 0x0000000b0a08723e */ /* 0x000fe200000000ff */
[----:B------:R-:W-:Y:S01]  /*d100*/  FMUL.FTZ R26, R40, R0 ;  /* 0x00000000281a7220 */ /* 0x000fe20000410000 */
[----:B------:R-:W-:Y:S01]  /*d110*/  F2FP.F16.F32.PACK_AB R11, R19, R24 ;  /* 0x00000018130b723e */ /* 0x000fe200000000ff */
[----:B------:R-:W-:Y:S01]  /*d120*/  FMUL.FTZ R27, R45, R0 ;  /* 0x000000002d1b7220 */ /* 0x000fe20000410000 */
[----:B------:R-:W-:Y:S01]  /*d130*/  F2FP.F16.F32.PACK_AB R9, R9, R18 ;  /* 0x000000120909723e */ /* 0x000fe200000000ff */
[-C--:B------:R-:W-:Y:S01]  /*d140*/  FMUL.FTZ R28, R44, R0.reuse ;  /* 0x000000002c1c7220 */ /* 0x080fe20000410000 */
[----:B------:R-:W1:Y:S01]  /*d150*/  LDC.64 R18, c[0x0][0xb78] ;  /* 0x0002de00ff127b82 */ /* 0x000e620000000a00 */
[-C--:B------:R-:W-:Y:S01]  /*d160*/  FMUL.FTZ R32, R49, R0.reuse ;  /* 0x0000000031207220 */ /* 0x080fe20000410000 */
        /* <DEDUP_REMOVED lines=18> */
[----:B------:R-:W-:Y:S01]  /*d290*/  FMUL.FTZ R69, R84, R0 ;  /* 0x0000000054457220 */ /* 0x000fe20000410000 */
[-C--:B------:R-:W-:Y:S01]  /*d2a0*/  FMUL.FTZ R7, R31, R14.reuse ;  /* 0x0000000e1f077220 */ /* 0x080fe20000410000 */
[----:B------:R-:W-:Y:S01]  /*d2b0*/  FMUL.FTZ R0, R30, R14 ;  /* 0x0000000e1e007220 */ /* 0x000fe20000410000 */
[----:B------:R-:W-:Y:S01]  /*d2c0*/  F2FP.F16.F32.PACK_AB R10, R15, R20 ;  /* 0x000000140f0a723e */ /* 0x000fe200000000ff */
[-C--:B------:R-:W-:Y:S01]  /*d2d0*/  FMUL.FTZ R20, R47, R14.reuse ;  /* 0x0000000e2f147220 */ /* 0x080fe20000410000 */
[-C--:B------:R-:W-:Y:S01]  /*d2e0*/  FMUL.FTZ R29, R46, R14.reuse ;  /* 0x0000000e2e1d7220 */ /* 0x080fe20000410000 */
[----:B------:R-:W-:Y:S01]  /*d2f0*/  FMUL.FTZ R31, R50, R14 ;  /* 0x0000000e321f7220 */ /* 0x000fe20000410000 */
[----:B------:R-:W-:Y:S01]  /*d300*/  F2FP.F16.F32.PACK_AB R7, R7, R0 ;  /* 0x000000000707723e */ /* 0x000fe200000000ff */
[----:B------:R-:W-:Y:S01]  /*d310*/  BAR.SYNC.DEFER_BLOCKING 0x1, 0x100 ;  /* 0x0044000000007b1d */ /* 0x000fe20000010000 */
        /* <DEDUP_REMOVED lines=21> */
[----:B-1----:R-:W-:Y:S01]  /*d470*/  IMAD R14, R18, UR4, RZ ;  /* 0x00000004120e7c24 */ /* 0x002fe2000f8e02ff */
[----:B------:R-:W-:Y:S01]  /*d480*/  F2FP.F16.F32.PACK_AB R24, R32, R33 ;  /* 0x000000212018723e */ /* 0x000fe200000000ff */
[----:B------:R1:W-:Y:S01]  /*d490*/  STSM.16.M88.4 [R98], R4 ;  /* 0x0000000462007844 */ /* 0x0003e20000000200 */
[----:B------:R-:W-:Y:S01]  /*d4a0*/  F2FP.F16.F32.PACK_AB R40, R40, R41 ;  /* 0x000000292828723e */ /* 0x000fe200000000ff */
[----:B------:R-:W-:Y:S01]  /*d4b0*/  IMAD R70, R19, UR36, R14 ;  /* 0x0000002413467c24 */ /* 0x000fe2000f8e020e */
[----:B------:R-:W-:Y:S01]  /*d4c0*/  F2FP.F16.F32.PACK_AB R14, R27, R28 ;  /* 0x0000001c1b0e723e */ /* 0x000fe200000000ff */
[----:B------:R-:W-:Y:S01]  /*d4d0*/  IMAD.WIDE.U32 R18, R18, UR36, R12 ;  /* 0x0000002412127c25 */ /* 0x000fe2000f8e000c */
[----:B------:R-:W-:Y:S01]  /*d4e0*/  F2FP.F16.F32.PACK_AB R13, R0, R15 ;  /* 0x0000000f000d723e */ /* 0x000fe200000000ff */
[----:B------:R-:W-:Y:S01]  /*d4f0*/  STSM.16.M88.4 [R97], R8 ;  /* 0x0000000861007844 */ /* 0x000fe20000000200 */
[----:B------:R-:W-:Y:S01]  /*d500*/  F2FP.F16.F32.PACK_AB R12, R25, R26 ;  /* 0x0000001a190c723e */ /* 0x000fe200000000ff */
[----:B------:R-:W-:Y:S01]  /*d510*/  ULDC.64 UR4, c[0x0][0xb40] ;  /* 0x0002d00000047ab9 */ /* 0x000fe20000000a00 */
[----:B------:R-:W-:-:S02]  /*d520*/  F2FP.F16.F32.PACK_AB R15, R20, R29 ;  /* 0x0000001d140f723e */ /* 0x000fc400000000ff */
[----:B------:R-:W-:Y:S02]  /*d530*/  F2FP.F16.F32.PACK_AB R25, R30, R31 ;  /* 0x0000001f1e19723e */ /* 0x000fe400000000ff */
[----:B------:R-:W-:Y:S01]  /*d540*/  F2FP.F16.F32.PACK_AB R26, R36, R37 ;  /* 0x00000025241a723e */ /* 0x000fe200000000ff */
[----:B------:R-:W-:Y:S01]  /*d550*/  STSM.16.M88.4 [R96], R12 ;  /* 0x0000000c60007844 */ /* 0x000fe20000000200 */
[----:B------:R-:W-:Y:S02]  /*d560*/  F2FP.F16.F32.PACK_AB R27, R34, R35 ;  /* 0x00000023221b723e */ /* 0x000fe400000000ff */
[----:B------:R-:W-:Y:S02]  /*d570*/  F2FP.F16.F32.PACK_AB R48, R48, R49 ;  /* 0x000000313030723e */ /* 0x000fe400000000ff */
[----:B------:R-:W-:Y:S01]  /*d580*/  F2FP.F16.F32.PACK_AB R41, R38, R39 ;  /* 0x000000272629723e */ /* 0x000fe200000000ff */
[----:B------:R-:W-:Y:S01]  /*d590*/  STSM.16.M88.4 [R95], R24 ;  /* 0x000000185f007844 */ /* 0x000fe20000000200 */
[----:B------:R-:W-:-:S02]  /*d5a0*/  F2FP.F16.F32.PACK_AB R42, R44, R45 ;  /* 0x0000002d2c2a723e */ /* 0x000fc400000000ff */
[----:B------:R-:W-:Y:S02]  /*d5b0*/  F2FP.F16.F32.PACK_AB R43, R43, R46 ;  /* 0x0000002e2b2b723e */ /* 0x000fe400000000ff */
[----:B------:R-:W-:Y:S02]  /*d5c0*/  F2FP.F16.F32.PACK_AB R49, R47, R50 ;  /* 0x000000322f31723e */ /* 0x000fe400000000ff */
[----:B------:R-:W-:Y:S01]  /*d5d0*/  F2FP.F16.F32.PACK_AB R56, R56, R57 ;  /* 0x000000393838723e */ /* 0x000fe200000000ff */
[----:B------:R-:W-:Y:S01]  /*d5e0*/  STSM.16.M88.4 [R94], R40 ;  /* 0x000000285e007844 */ /* 0x000fe20000000200 */
[----:B-1----:R-:W-:Y:S02]  /*d5f0*/  SHF.R.S32.HI R5, RZ, 0x1f, R99 ;  /* 0x0000001fff057819 */ /* 0x002fe40000011463 */
[----:B------:R-:W-:Y:S02]  /*d600*/  IADD3 R0, P1, R99, R18, RZ ;  /* 0x0000001263007210 */ /* 0x000fe40007f3e0ff */
[----:B------:R-:W-:-:S02]  /*d610*/  F2FP.F16.F32.PACK_AB R50, R52, R53 ;  /* 0x000000353432723e */ /* 0x000fc400000000ff */
[----:B------:R-:W-:Y:S02]  /*d620*/  F2FP.F16.F32.PACK_AB R51, R51, R54 ;  /* 0x000000363333723e */ /* 0x000fe400000000ff */
[----:B------:R-:W-:Y:S02]  /*d630*/  F2FP.F16.F32.PACK_AB R57, R55, R58 ;  /* 0x0000003a3739723e */ /* 0x000fe400000000ff */
[----:B------:R-:W-:Y:S01]  /*d640*/  F2FP.F16.F32.PACK_AB R64, R64, R65 ;  /* 0x000000414040723e */ /* 0x000fe200000000ff */
[----:B------:R-:W-:Y:S01]  /*d650*/  STSM.16.M88.4 [R93], R48 ;  /* 0x000000305d007844 */ /* 0x000fe20000000200 */
[----:B------:R-:W-:Y:S02]  /*d660*/  F2FP.F16.F32.PACK_AB R58, R60, R61 ;  /* 0x0000003d3c3a723e */ /* 0x000fe400000000ff */
[----:B------:R-:W-:Y:S02]  /*d670*/  F2FP.F16.F32.PACK_AB R59, R59, R62 ;  /* 0x0000003e3b3b723e */ /* 0x000fe400000000ff */
[----:B------:R-:W-:-:S02]  /*d680*/  F2FP.F16.F32.PACK_AB R65, R63, R66 ;  /* 0x000000423f41723e */ /* 0x000fc400000000ff */
[----:B------:R-:W-:Y:S01]  /*d690*/  F2FP.F16.F32.PACK_AB R66, R68, R69 ;  /* 0x000000454442723e */ /* 0x000fe200000000ff */
[----:B------:R-:W-:Y:S01]  /*d6a0*/  STSM.16.M88.4 [R91], R56 ;  /* 0x000000385b007844 */ /* 0x000fe20000000200 */
[----:B------:R-:W-:Y:S02]  /*d6b0*/  F2FP.F16.F32.PACK_AB R67, R67, R86 ;  /* 0x000000564343723e */ /* 0x000fe400000000ff */
[----:B------:R-:W-:Y:S02]  /*d6c0*/  IADD3.X R5, R5, R19, R70, P1, !PT ;  /* 0x0000001305057210 */ /* 0x000fe40000ffe446 */
[C---:B------:R-:W-:Y:S01]  /*d6d0*/  LEA R4, P1, R0.reuse, UR4, 0x2 ;  /* 0x0000000400047c11 */ /* 0x040fe2000f8210ff */
[----:B------:R-:W-:Y:S01]  /*d6e0*/  STSM.16.M88.4 [R90], R64 ;  /* 0x000000405a007844 */ /* 0x000fe20000000200 */
[----:B------:R-:W-:Y:S02]  /*d6f0*/  ULDC UR4, c[0x0][0xc] ;  /* 0x0000030000047ab9 */ /* 0x000fe40000000800 */
[----:B------:R-:W-:Y:S01]  /*d700*/  LEA.HI.X R5, R0, UR5, R5, 0x2, P1 ;  /* 0x0000000500057c11 */ /* 0x000fe200088f1405 */
[----:B------:R-:W-:Y:S01]  /*d710*/  @!PT LDS RZ, [RZ] ;  /* 0x00000000fffff984 */ /* 0x000fe20000000800 */
[----:B------:R-:W-:Y:S01]  /*d720*/  @!PT LDS RZ, [RZ] ;  /* 0x00000000fffff984 */ /* 0x000fe20000000800 */
[----:B------:R-:W-:Y:S01]  /*d730*/  @!PT LDS RZ, [RZ] ;  /* 0x00000000fffff984 */ /* 0x000fe20000000800 */
[----:B------:R-:W-:Y:S01]  /*d740*/  @!PT LDS RZ, [RZ] ;  /* 0x00000000fffff984 */ /* 0x000fe20000000800 */
[----:B------:R1:W-:Y:S06]  /*d750*/  MEMBAR.ALL.CTA ;  /* 0x0000000000007992 */ /* 0x0003ec0000008000 */
[----:B-1----:R-:W1:Y:S01]  /*d760*/  FENCE.VIEW.ASYNC.S ;  /* 0x00000000000073c6 */ /* 0x002e620000000000 */
[----:B------:R-:W-:-:S03]  /*d770*/  UIADD3 UR10, UR4, UR10, URZ ;  /* 0x0000000a040a7290 */ /* 0x000fc6000fffe03f */
[----:B-1----:R-:W1:Y:S03]  /*d780*/  SHFL.IDX PT, R0, R223, RZ, 0x1f ;  /* 0x00001fffdf007589 */ /* 0x002e6600000e0000 */
[----:B------:R-:W-:Y:S01]  /*d790*/  IMAD.U32 R19, RZ, RZ, UR10 ;  /* 0x0000000aff137e24 */ /* 0x000fe2000f8e00ff */
[----:B------:R-:W-:Y:S06]  /*d7a0*/  BAR.ARV 0x1, 0x120 ;  /* 0x0044800000007b1d */ /* 0x000fec0000002000 */
[----:B------:R2:W-:Y:S01]  /*d7b0*/  @!P0 STG.E desc[UR12][R4.64], R3 ;  /* 0x0000000304008986 */ /* 0x0005e2000c10190c */
[----:B-1----:R-:W-:-:S03]  /*d7c0*/  ISETP.NE.AND P0, PT, R0, 0x7, PT ;  /* 0x000000070000780c */ /* 0x002fc60003f05270 */
[----:B------:R2:W-:Y:S10]  /*d7d0*/  @!P2 STG.E desc[UR12][R4.64+0x20], R21 ;  /* 0x000020150400a986 */ /* 0x0005f4000c10190c */
[----:B------:R-:W-:Y:S05]  /*d7e0*/  @P0 BRA `(.L_x_29) ;  /* 0x0000000000580947 */ /* 0x000fea0003800000 */
[----:B------:R-:W-:Y:S01]  /*d7f0*/  BAR.SYNC.DEFER_BLOCKING 0x1, 0x120 ;  /* 0x0044800000007b1d */ /* 0x000fe20000010000 */
[----:B------:R-:W-:-:S05]  /*d800*/  ELECT P0, URZ, PT ;  /* 0x00000000003f782f */ /* 0x000fca0003800000 */
[----:B------:R-:W-:Y:S08]  /*d810*/  BSSY B0, `(.L_x_29) ;  /* 0x0000013000007945 */ /* 0x000ff00003800000 */
[----:B------:R-:W-:Y:S05]  /*d820*/  @!P0 BRA `(.L_x_30) ;  /* 0x0000000000448947 */ /* 0x000fea0003800000 */
[----:B------:R-:W-:Y:S01]  /*d830*/  ULDC.64 UR6, c[0x0][0x198] ;  /* 0x0000660000067ab9 */ /* 0x000fe20000000a00 */
[----:B------:R-:W-:Y:S01]  /*d840*/  UMOV UR33, URZ ;  /* 0x0000003f00217c82 */ /* 0x000fe20008000000 */
[----:B------:R-:W-:Y:S02]  /*d850*/  UIADD3 UR4, UP0, UR6, 0x9f0, URZ ;  /* 0x000009f006047890 */ /* 0x000fe4000ff1e03f */
[----:B------:R-:W-:Y:S02]  /*d860*/  UIADD3 UR6, UR39, 0x4000, URZ ;  /* 0x0000400027067890 */ /* 0x000fe4000fffe03f */
[----:B------:R-:W-:Y:S01]  /*d870*/  UIADD3.X UR5, URZ, UR7, URZ, UP0, !UPT ;  /* 0x000000073f057290 */ /* 0x000fe200087fe43f */
[----:B------:R-:W-:Y:S01]  /*d880*/  UMOV UR37, URZ ;  /* 0x0000003f00257c82 */ /* 0x000fe20008000000 */
[----:B------:R-:W-:Y:S01]  /*d890*/  UMOV UR32, UR39 ;  /* 0x0000002700207c82 */ /* 0x000fe20008000000 */
[----:B------:R-:W-:-:S06]  /*d8a0*/  UMOV UR7, 0x40 ;  /* 0x0000004000077882 */ /* 0x000fcc0000000000 */
[----:B------:R1:W-:Y:S02]  /*d8b0*/  UTMASTG.5D [UR32], [UR4] ;  /* 0x00000020040073b5 */ /* 0x0003e40008020000 */
[----:B-1----:R-:W-:Y:S01]  /*d8c0*/  UMOV UR32, UR6 ;  /* 0x0000000600207c82 */ /* 0x002fe20008000000 */
[----:B------:R-:W-:Y:S01]  /*d8d0*/  UMOV UR33, UR7 ;  /* 0x0000000700217c82 */ /* 0x000fe20008000000 */
[----:B------:R-:W-:Y:S01]  /*d8e0*/  UIADD3 UR6, UR39, 0x34820, URZ ;  /* 0x0003482027067890 */ /* 0x000fe2000fffe03f */
[----:B------:R1:W-:Y:S03]  /*d8f0*/  UTMASTG.5D [UR32], [UR4] ;  /* 0x00000020040073b5 */ /* 0x0003e60008020000 */
[----:B------:R-:W-:Y:S01]  /*d900*/  UPRMT UR6, URZ, 0x654, UR6 ;  /* 0x000006543f067896 */ /* 0x000fe20008000006 */
[----:B------:R0:W-:Y:S01]  /*d910*/  UTMACMDFLUSH ;  /* 0x00000000000079b7 */ /* 0x0001e20000000000 */
[----:B------:R-:W-:-:S07]  /*d920*/  DEPBAR.LE SB0, 0x0 ;  /* 0x000080000000791a */ /* 0x000fce0000000000 */
[----:B-1----:R-:W-:Y:S03]  /*d930*/  SYNCS.ARRIVE.TRANS64.RED.A1T0 RZ, [UR6], RZ ;  /* 0x000000ffffff79a7 */ /* 0x002fe60008100406 */
.L_x_30:
[----:B------:R-:W-:Y:S05]  /*d940*/  BSYNC B0 ;  /* 0x0000000000007941 */ /* 0x000fea0003800000 */
.L_x_29:
[----:B------:R-:W1:Y:S01]  /*d950*/  LDC R0, c[0x0][0xda4] ;  /* 0x00036900ff007b82 */ /* 0x000e620000000800 */
[----:B------:R-:W-:Y:S01]  /*d960*/  R2UR UR4, R22 ;  /* 0x00000000160472ca */ /* 0x000fe200000e0000 */
[----:B------:R-:W-:Y:S01]  /*d970*/  UIADD3 UR38, UR38, 0x1, URZ ;  /* 0x0000000126267890 */ /* 0x000fe2000fffe03f */
[----:B------:R-:W-:Y:S02]  /*d980*/  R2UR UR6, R19 ;  /* 0x00000000130672ca */ /* 0x000fe400000e0000 */
[----:B------:R-:W-:Y:S01]  /*d990*/  R2UR UR5, R2 ;  /* 0x00000000020572ca */ /* 0x000fe200000e0000 */
[----:B------:R-:W-:-:S04]  /*d9a0*/  UISETP.NE.AND UP0, UPT, UR38, 0x2, UPT ;  /* 0x000000022600788c */ /* 0x000fc8000bf05270 */
[----:B------:R-:W-:-:S04]  /*d9b0*/  USEL UR38, UR38, URZ, UP0 ;  /* 0x0000003f26267287 */ /* 0x000fc80008000000 */
[----:B------:R-:W-:-:S06]  /*d9c0*/  UIADD3 UR4, UR4, 0x1, URZ ;  /* 0x0000000104047890 */ /* 0x000fcc000fffe03f */
[----:B------:R-:W-:Y:S01]  /*d9d0*/  MOV R22, UR4 ;  /* 0x0000000400167c02 */ /* 0x000fe20008000f00 */
[----:B------:R-:W-:Y:S01]  /*d9e0*/  USEL UR4, URZ, 0x1, UP0 ;  /* 0x000000013f047887 */ /* 0x000fe20008000000 */
[----:B-1----:R-:W-:-:S03]  /*d9f0*/  ISETP.LE.AND P0, PT, R0, UR6, PT ;  /* 0x0000000600007c0c */ /* 0x002fc6000bf03270 */
[----:B------:R-:W-:-:S06]  /*da00*/  ULOP3.LUT UR5, UR5, UR4, URZ, 0x3c, !UPT ;  /* 0x0000000405057292 */ /* 0x000fcc000f8e3c3f */
[----:B------:R-:W-:-:S04]  /*da10*/  IMAD.U32 R2, RZ, RZ, UR5 ;  /* 0x00000005ff027e24 */ /* 0x000fc8000f8e00ff */
[----:B------:R-:W-:Y:S05]  /*da20*/  @!P0 BRA `(.L_x_31) ;  /* 0xffffff3000e88947 */ /* 0x000fea000383ffff */
[----:B------:R-:W-:Y:S05]  /*da30*/  EXIT ;  /* 0x000000000000794d */ /* 0x000fea0003800000 */
.L_x_7:
[----:B------:R-:W-:-:S08]  /*da40*/  NOP ;  /* 0x0000000000007918 */ /* 0x000fd00000000000 */
[----:B-1----:R-:W1:-:S00]  /*da50*/  USETMAXREG.DEALLOC.CTAPOOL 0x18 ;  /* 0x00000018000079c8 */ /* 0x002e4000080e0500 */
[----:B-1----:R-:W-:-:S06]  /*da60*/  LOP3.LUT R0, R0, 0x3, RZ, 0xc0, !PT ;  /* 0x0000000300007812 */ /* 0x002fcc00078ec0ff */
[----:B------:R-:W1:Y:S02]  /*da70*/  SHFL.IDX PT, R0, R0, RZ, 0x1f ;  /* 0x00001fff00007589 */ /* 0x000e6400000e0000 */
[----:B-1----:R-:W-:-:S13]  /*da80*/  ISETP.NE.AND P0, PT, R0, RZ, PT ;  /* 0x000000ff0000720c */ /* 0x002fda0003f05270 */
[----:B------:R-:W-:Y:S05]  /*da90*/  @P0 EXIT ;  /* 0x000000000000094d */ /* 0x000fea0003800000 */
[----:B------:R-:W1:Y:S01]  /*daa0*/  S2UR UR4, SR_CTAID.X ;  /* 0x00000000000479c3 */ /* 0x000e620000002500 */
[----:B------:R-:W-:Y:S01]  /*dab0*/  IMAD.MOV.U32 R16, RZ, RZ, RZ ;  /* 0x000000ffff107224 */ /* 0x000fe200078e00ff */
[----:B------:R-:W-:Y:S01]  /*dac0*/  MOV R17, 0x1 ;  /* 0x0000000100117802 */ /* 0x000fe20000000f00 */
[----:B------:R-:W-:-:S05]  /*dad0*/  IMAD.MOV.U32 R2, RZ, RZ, 0x1 ;  /* 0x00000001ff027424 */ /* 0x000fca00078e00ff */
[----:B------:R-:W1:Y:S02]  /*dae0*/  LDC R0, c[0x0][0xda4] ;  /* 0x00036900ff007b82 */ /* 0x000e640000000800 */
[----:B-1----:R-:W-:-:S13]  /*daf0*/  ISETP.LE.AND P0, PT, R0, UR4, PT ;  /* 0x0000000400007c0c */ /* 0x002fda000bf03270 */
[----:B------:R-:W-:Y:S05]  /*db00*/  @P0 BRA `(.L_x_32) ;  /* 0x0000002800b80947 */ /* 0x000fea0003800000 */
[----:B------:R-:W-:Y:S01]  /*db10*/  IMAD.U32 R0, RZ, RZ, UR4 ;  /* 0x00000004ff007e24 */ /* 0x000fe2000f8e00ff */
[----:B------:R-:W-:Y:S01]  /*db20*/  ULDC.64 UR36, c[0x0][0x198] ;  /* 0x0000660000247ab9 */ /* 0x000fe20000000a00 */
[----:B------:R-:W-:Y:S01]  /*db30*/  IMAD.MOV.U32 R16, RZ, RZ, RZ ;  /* 0x000000ffff107224 */ /* 0x000fe200078e00ff */
[----:B------:R-:W-:Y:S01]  /*db40*/  ULDC UR38, c[0x0][0xc] ;  /* 0x0000030000267ab9 */ /* 0x000fe20000000800 */
[----:B------:R-:W-:Y:S01]  /*db50*/  IMAD.MOV.U32 R17, RZ, RZ, 0x1 ;  /* 0x00000001ff117424 */ /* 0x000fe200078e00ff */
[----:B------:R1:W-:Y:S04]  /*db60*/  STL [R1+0x10], R0 ;  /* 0x0000100001007387 */ /* 0x0003e80000100800 */
[----:B------:R1:W-:Y:S02]  /*db70*/  STL [R1+0x18], RZ ;  /* 0x000018ff01007387 */ /* 0x0003e40000100800 */
.L_x_75:
[----:B------:R-:W2:Y:S01]  /*db80*/  LDL R4, [R1+0x10] ;  /* 0x0000100001047983 */ /* 0x000ea20000100800 */
[----:B-1----:R-:W1:Y:S01]  /*db90*/  LDC R0, c[0x0][0xda8] ;  /* 0x00036a00ff007b82 */ /* 0x002e620000000800 */
[----:B------:R-:W-:Y:S05]  /*dba0*/  YIELD ;  /* 0x0000000000007946 */ /* 0x000fea0003800000 */
[----:B------:R-:W3:Y:S01]  /*dbb0*/  S2R R5, SR_CgaCtaId ;  /* 0x0000000000057919 */ /* 0x000ee20000008800 */
[----:B------:R-:W-:Y:S02]  /*dbc0*/  ULDC.64 UR4, c[0x0][0x3f8] ;  /* 0x0000fe0000047ab9 */ /* 0x000fe40000000a00 */
[----:B------:R-:W-:-:S03]  /*dbd0*/  UISETP.NE.U32.AND UP0, UPT, UR4, URZ, UPT ;  /* 0x0000003f0400728c */ /* 0x000fc6000bf05070 */
[----:B------:R-:W-:Y:S01]  /*dbe0*/  ULDC UR4, c[0x0][0x404] ;  /* 0x0001010000047ab9 */ /* 0x000fe20000000800 */
[----:B------:R-:W-:-:S04]  /*dbf0*/  UISETP.NE.AND.EX UP0, UPT, UR5, URZ, UPT, UP0 ;  /* 0x0000003f0500728c */ /* 0x000fc8000bf05300 */
[----:B------:R-:W-:Y:S01]  /*dc00*/  USEL UR4, UR4, 0x1, UP0 ;  /* 0x0000000104047887 */ /* 0x000fe20008000000 */
[----:B-1----:R-:W-:Y:S02]  /*dc10*/  ISETP.NE.AND P0, PT, R0, 0x1, PT ;  /* 0x000000010000780c */ /* 0x002fe40003f05270 */
[----:B------:R-:W1:Y:S11]  /*dc20*/  LDC R0, c[0x0][0xdb4] ;  /* 0x00036d00ff007b82 */ /* 0x000e760000000800 */
[----:B------:R-:W2:Y:S08]  /*dc30*/  @P0 LDC R2, c[0x0][0xdac] ;  /* 0x00036b00ff020b82 */ /* 0x000eb00000000800 */
[----:B------:R-:W4:Y:S01]  /*dc40*/  @P0 LDC R3, c[0x0][0xdb0] ;  /* 0x00036c00ff030b82 */ /* 0x000f220000000800 */
[----:B-1----:R-:W-:Y:S01]  /*dc50*/  ISETP.NE.AND P1, PT, R0, 0x1, PT ;  /* 0x000000010000780c */ /* 0x002fe20003f25270 */
[----:B--2---:R-:W-:Y:S01]  /*dc60*/  @P0 IMAD.HI.U32 R2, R4, R2, RZ ;  /* 0x0000000204020227 */ /* 0x004fe200078e00ff */
[----:B------:R-:W-:-:S05]  /*dc70*/  MOV R6, R4 ;  /* 0x0000000400067202 */ /* 0x000fca0000000f00 */
[----:B------:R-:W1:Y:S01]  /*dc80*/  LDC R4, c[0x0][0x2e0] ;  /* 0x0000b800ff047b82 */ /* 0x000e620000000800 */
[----:B----4-:R-:W-:-:S05]  /*dc90*/  @P0 SHF.R.U32.HI R6, RZ, R3, R2 ;  /* 0x00000003ff060219 */ /* 0x010fca0000011602 */
[----:B------:R-:W-:Y:S02]  /*dca0*/  IMAD.MOV.U32 R19, RZ, RZ, R6 ;  /* 0x000000ffff137224 */ /* 0x000fe400078e0006 */
[----:B------:R-:W2:Y:S01]  /*dcb0*/  @P1 LDC.64 R2, c[0x0][0xdb8] ;  /* 0x00036e00ff021b82 */ /* 0x000ea20000000a00 */
[----:B------:R4:W-:Y:S01]  /*dcc0*/  STL [R1+0x8], R6 ;  /* 0x0000080601007387 */ /* 0x0009e20000100800 */
[----:B-1----:R-:W-:-:S05]  /*dcd0*/  IMAD R8, R4, UR4, RZ ;  /* 0x0000000404087c24 */ /* 0x002fca000f8e02ff */
[----:B------:R4:W-:Y:S01]  /*dce0*/  STL [R1+0x14], R8 ;  /* 0x0000140801007387 */ /* 0x0009e20000100800 */
[----:B--2---:R-:W-:-:S05]  /*dcf0*/  @P1 IMAD.HI.U32 R2, R6, R2, RZ ;  /* 0x0000000206021227 */ /* 0x004fca00078e00ff */
[----:B------:R-:W-:Y:S02]  /*dd00*/  @P1 SHF.R.U32.HI R19, RZ, R3, R2 ;  /* 0x00000003ff131219 */ /* 0x000fe40000011602 */
[----:B------:R-:W-:Y:S02]  /*dd10*/  MOV R2, 0x400 ;  /* 0x0000040000027802 */ /* 0x000fe40000000f00 */
[----:B------:R-:W-:Y:S02]  /*dd20*/  IADD3 R3, -R19, RZ, RZ ;  /* 0x000000ff13037210 */ /* 0x000fe40007ffe1ff */
[----:B---3--:R-:W-:Y:S01]  /*dd30*/  LEA R7, R5, R2, 0x18 ;  /* 0x0000000205077211 */ /* 0x008fe200078ec0ff */
[----:B------:R-:W-:-:S04]  /*dd40*/  VIADD R2, R8, 0xaf ;  /* 0x000000af08027836 */ /* 0x000fc80000000000 */
[----:B------:R-:W-:Y:S01]  /*dd50*/  VIADD R4, R7, 0x1e400 ;  /* 0x0001e40007047836 */ /* 0x000fe20000000000 */
[----:B------:R4:W-:Y:S01]  /*dd60*/  STL [R1+0x4], R7 ;  /* 0x0000040701007387 */ /* 0x0009e20000100800 */
[----:B------:R-:W-:-:S03]  /*dd70*/  IMAD.HI R2, R2, 0x2e8ba2e9, RZ ;  /* 0x2e8ba2e902027827 */ /* 0x000fc600078e02ff */
[----:B------:R-:W-:Y:S01]  /*dd80*/  LOP3.LUT P0, RZ, R4, 0x3ff, RZ, 0xc0, !PT ;  /* 0x000003ff04ff7812 */ /* 0x000fe2000780c0ff */
[----:B------:R-:W-:Y:S01]  /*dd90*/  IMAD R4, R0, R3, R6 ;  /* 0x0000000300047224 */ /* 0x000fe200078e0206 */
[----:B------:R-:W-:-:S04]  /*dda0*/  SHF.R.U32.HI R3, RZ, 0x1f, R2 ;  /* 0x0000001fff037819 */ /* 0x000fc80000011602 */
[----:B------:R-:W-:Y:S01]  /*ddb0*/  LEA.HI.SX32 R0, R2, R3, 0x1b ;  /* 0x0000000302007211 */ /* 0x000fe200078fdaff */
[----:B------:R4:W-:Y:S04]  /*ddc0*/  STL [R1], R4 ;  /* 0x0000000401007387 */ /* 0x0009e80000100800 */
[----:B------:R4:W-:Y:S02]  /*ddd0*/  STL [R1+0xc], R0 ;  /* 0x00000c0001007387 */ /* 0x0009e40000100800 */
[----:B------:R-:W-:Y:S05]  /*dde0*/  @!P0 BRA `(.L_x_33) ;  /* 0x0000000000408947 */ /* 0x000fea0003800000 */
[----:B------:R-:W-:Y:S01]  /*ddf0*/  MOV R2, 0x0 ;  /* 0x0000000000027802 */ /* 0x000fe20000000f00 */
[----:B------:R-:W-:Y:S01]  /*de00*/  ULDC.64 UR6, c[0x4][0xa0] ;  /* 0x0100280000067ab9 */ /* 0x000fe20000000a00 */
[----:B------:R-:W-:Y:S01]  /*de10*/  ULDC.64 UR8, c[0x4][0xa8] ;  /* 0x01002a0000087ab9 */ /* 0x000fe20000000a00 */
[----:B------:R-:W-:Y:S01]  /*de20*/  ULDC.64 UR4, c[0x4][0x28] ;  /* 0x01000a0000047ab9 */ /* 0x000fe20000000a00 */
[----:B----4-:R-:W-:Y:S01]  /*de30*/  IMAD.U32 R4, RZ, RZ, UR6 ;  /* 0x00000006ff047e24 */ /* 0x010fe2000f8e00ff */
[----:B------:R-:W-:Y:S01]  /*de40*/  MOV R6, UR8 ;  /* 0x0000000800067c02 */ /* 0x000fe20008000f00 */
[----:B------:R-:W1:Y:S01]  /*de50*/  LDC.64 R2, c[0x4][R2] ;  /* 0x0100000002027b82 */ /* 0x000e620000000a00 */
[----:B------:R-:W-:Y:S01]  /*de60*/  IMAD.U32 R5, RZ, RZ, UR7 ;  /* 0x00000007ff057e24 */ /* 0x000fe2000f8e00ff */
[----:B------:R-:W-:Y:S01]  /*de70*/  MOV R11, UR5 ;  /* 0x00000005000b7c02 */ /* 0x000fe20008000f00 */
[----:B------:R-:W-:Y:S01]  /*de80*/  IMAD.U32 R7, RZ, RZ, UR9 ;  /* 0x00000009ff077e24 */ /* 0x000fe2000f8e00ff */
[----:B------:R-:W-:Y:S01]  /*de90*/  MOV R13, RZ ;  /* 0x000000ff000d7202 */ /* 0x000fe20000000f00 */
[----:B------:R-:W-:-:S02]  /*dea0*/  IMAD.U32 R10, RZ, RZ, UR4 ;  /* 0x00000004ff0a7e24 */ /* 0x000fc4000f8e00ff */
[----:B------:R-:W-:Y:S02]  /*deb0*/  IMAD.MOV.U32 R8, RZ, RZ, 0x70 ;  /* 0x00000070ff087424 */ /* 0x000fe400078e00ff */
[----:B------:R-:W-:-:S07]  /*dec0*/  IMAD.MOV.U32 R12, RZ, RZ, 0x1 ;  /* 0x00000001ff0c7424 */ /* 0x000fce00078e00ff */
[----:B------:R-:W-:-:S07]  /*ded0*/  LEPC R20, `(.L_x_33) ;  /* 0x000000001014794e */ /* 0x000fce0000000000 */
[----:B-1----:R-:W-:Y:S05]  /*dee0*/  CALL.ABS.NOINC R2 ;  /* 0x0000000002007343 */ /* 0x002fea0003c00000 */
.L_x_33:
[----:B------:R-:W4:Y:S02]  /*def0*/  LDL R2, [R1+0x4] ;  /* 0x0000040001027983 */ /* 0x000f240000100800 */
[----:B----4-:R-:W-:-:S05]  /*df00*/  VIADD R0, R2, 0x400 ;  /* 0x0000040002007836 */ /* 0x010fca0000000000 */
[----:B------:R-:W-:-:S13]  /*df10*/  LOP3.LUT P0, RZ, R0, 0x3ff, RZ, 0xc0, !PT ;  /* 0x000003ff00ff7812 */ /* 0x000fda000780c0ff */
[----:B------:R-:W-:Y:S05]  /*df20*/  @!P0 BRA `(.L_x_34) ;  /* 0x0000000000808947 */ /* 0x000fea0003800000 */
[----:B------:R-:W-:Y:S01]  /*df30*/  MOV R0, 0x0 ;  /* 0x0000000000007802 */ /* 0x000fe20000000f00 */
[----:B------:R-:W-:Y:S01]  /*df40*/  ULDC.64 UR6, c[0x4][0xa0] ;  /* 0x0100280000067ab9 */ /* 0x000fe20000000a00 */
[----:B------:R-:W-:Y:S01]  /*df50*/  ULDC.64 UR8, c[0x4][0xa8] ;  /* 0x01002a0000087ab9 */ /* 0x000fe20000000a00 */
[----:B------:R-:W-:Y:S01]  /*df60*/  ULDC.64 UR4, c[0x4][0x30] ;  /* 0x01000c0000047ab9 */ /* 0x000fe20000000a00 */
[----:B------:R1:W2:Y:S01]  /*df70*/  LDC.64 R2, c[0x4][R0] ;  /* 0x0100000000027b82 */ /* 0x0002a20000000a00 */
[----:B------:R-:W-:Y:S01]  /*df80*/  IMAD.U32 R4, RZ, RZ, UR6 ;  /* 0x00000006ff047e24 */ /* 0x000fe2000f8e00ff */
[----:B------:R-:W-:Y:S01]  /*df90*/  MOV R5, UR7 ;  /* 0x0000000700057c02 */ /* 0x000fe20008000f00 */
        /* <DEDUP_REMOVED lines=9> */
.L_x_35:
[----:B------:R-:W-:Y:S01]  /*e030*/  MOV R2, 0x0 ;  /* 0x0000000000027802 */ /* 0x000fe20000000f00 */
[----:B------:R-:W-:Y:S01]  /*e040*/  ULDC.64 UR6, c[0x4][0xa0] ;  /* 0x0100280000067ab9 */ /* 0x000fe20000000a00 */
[----:B------:R-:W-:Y:S01]  /*e050*/  ULDC.64 UR8, c[0x4][0xa8] ;  /* 0x01002a0000087ab9 */ /* 0x000fe20000000a00 */
[----:B------:R-:W-:Y:S01]  /*e060*/  ULDC.64 UR4, c[0x4][0x38] ;  /* 0x01000e0000047ab9 */ /* 0x000fe20000000a00 */
[----:B------:R-:W-:Y:S01]  /*e070*/  IMAD.U32 R4, RZ, RZ, UR6 ;  /* 0x00000006ff047e24 */ /* 0x000fe2000f8e00ff */
[----:B------:R-:W-:Y:S01]  /*e080*/  MOV R5, UR7 ;  /* 0x0000000700057c02 */ /* 0x000fe20008000f00 */
[----:B------:R-:W1:Y:S01]  /*e090*/  LDC.64 R2, c[0x4][R2] ;  /* 0x0100000002027b82 */ /* 0x000e620000000a00 */
[----:B------:R-:W-:Y:S01]  /*e0a0*/  IMAD.U32 R6, RZ, RZ, UR8 ;  /* 0x00000008ff067e24 */ /* 0x000fe2000f8e00ff */
[----:B------:R-:W-:Y:S01]  /*e0b0*/  MOV R10, UR4 ;  /* 0x00000004000a7c02 */ /* 0x000fe20008000f00 */
[----:B------:R-:W-:Y:S01]  /*e0c0*/  IMAD.U32 R7, RZ, RZ, UR9 ;  /* 0x00000009ff077e24 */ /* 0x000fe2000f8e00ff */
[----:B------:R-:W-:Y:S01]  /*e0d0*/  MOV R12, 0x1 ;  /* 0x00000001000c7802 */ /* 0x000fe20000000f00 */
[----:B------:R-:W-:-:S02]  /*e0e0*/  IMAD.U32 R11, RZ, RZ, UR5 ;  /* 0x00000005ff0b7e24 */ /* 0x000fc4000f8e00ff */
[----:B------:R-:W-:Y:S02]  /*e0f0*/  IMAD.MOV.U32 R8, RZ, RZ, 0x70 ;  /* 0x00000070ff087424 */ /* 0x000fe400078e00ff */
[----:B------:R-:W-:-:S07]  /*e100*/  IMAD.MOV.U32 R13, RZ, RZ, RZ ;  /* 0x000000ffff0d7224 */ /* 0x000fce00078e00ff */
[----:B------:R-:W-:-:S07]  /*e110*/  LEPC R20, `(.L_x_34) ;  /* 0x000000001014794e */ /* 0x000fce0000000000 */
[----:B-1----:R-:W-:Y:S05]  /*e120*/  CALL.ABS.NOINC R2 ;  /* 0x0000000002007343 */ /* 0x002fea0003c00000 */
.L_x_34:
[----:B------:R-:W2:Y:S01]  /*e130*/  LDL R4, [R1] ;  /* 0x0000000001047983 */ /* 0x000ea20000100800 */
[----:B------:R-:W1:Y:S01]  /*e140*/  LDC R0, c[0x0][0x428] ;  /* 0x00010a00ff007b82 */ /* 0x000e620000000800 */
[----:B------:R-:W-:Y:S02]  /*e150*/  ULDC.64 UR4, c[0x0][0x9f8] ;  /* 0x00027e0000047ab9 */ /* 0x000fe40000000a00 */
[----:B------:R-:W3:Y:S01]  /*e160*/  LDL.LU R6, [R1+0x8] ;  /* 0x0000080001067983 */ /* 0x000ee20000300800 */
[----:B-1----:R-:W-:-:S03]  /*e170*/  ISETP.NE.AND P1, PT, R0, 0x1, PT ;  /* 0x000000010000780c */ /* 0x002fc60003f25270 */
[----:B------:R-:W4:Y:S01]  /*e180*/  LDL R5, [R1+0x10] ;  /* 0x0000100001057983 */ /* 0x000f220000100800 */
[----:B------:R-:W-:Y:S01]  /*e190*/  ISETP.NE.U32.AND P0, PT, RZ, UR4, PT ;  /* 0x00000004ff007c0c */ /* 0x000fe2000bf05070 */
[----:B------:R-:W-:Y:S01]  /*e1a0*/  ULDC.64 UR6, c[0x0][0x208] ;  /* 0x0000820000067ab9 */ /* 0x000fe20000000a00 */
[----:B------:R-:W-:Y:S01]  /*e1b0*/  ULDC UR4, c[0x0][0xda8] ;  /* 0x00036a0000047ab9 */ /* 0x000fe20000000800 */
[----:B------:R-:W1:Y:S01]  /*e1c0*/  S2R R7, SR_TID.X ;  /* 0x0000000000077919 */ /* 0x000e620000002100 */
[----:B------:R-:W-:-:S05]  /*e1d0*/  ISETP.NE.AND.EX P0, PT, RZ, UR5, PT, P0 ;  /* 0x00000005ff007c0c */ /* 0x000fca000bf05300 */
[----:B------:R-:W2:Y:S08]  /*e1e0*/  @P1 LDC R2, c[0x0][0x42c] ;  /* 0x00010b00ff021b82 */ /* 0x000eb00000000800 */
[----:B------:R-:W2:Y:S01]  /*e1f0*/  @P1 LDC R3, c[0x0][0x430] ;  /* 0x00010c00ff031b82 */ /* 0x000ea20000000800 */
[----:B-1----:R-:W-:Y:S01]  /*e200*/  LOP3.LUT R7, R7, 0x1f, RZ, 0xc0, !PT ;  /* 0x0000001f07077812 */ /* 0x002fe200078ec0ff */
[----:B--2---:R-:W-:-:S04]  /*e210*/  @P1 IMAD.HI.U32 R2, R4, R2, RZ ;  /* 0x0000000204021227 */ /* 0x004fc800078e00ff */
[----:B------:R-:W-:Y:S01]  /*e220*/  IMAD.MOV.U32 R0, RZ, RZ, R4 ;  /* 0x000000ffff007224 */ /* 0x000fe200078e0004 */
[----:B------:R-:W-:Y:S02]  /*e230*/  @P1 SHF.R.U32.HI R0, RZ, R3, R2 ;  /* 0x00000003ff001219 */ /* 0x000fe40000011602 */
[----:B------:R-:W1:Y:S01]  /*e240*/  @P0 LDC.64 R2, c[0x0][0x9f8] ;  /* 0x00027e00ff020b82 */ /* 0x000e620000000a00 */
[----:B------:R-:W-:Y:S01]  /*e250*/  MOV R4, R19 ;  /* 0x0000001300047202 */ /* 0x000fe20000000f00 */
[----:B-1----:R-:W-:-:S05]  /*e260*/  @P0 IMAD.WIDE R2, R19, 0x4, R2 ;  /* 0x0000000413020825 */ /* 0x002fca00078e0202 */
[----:B------:R1:W5:Y:S01]  /*e270*/  @P0 LDG.E R4, desc[UR6][R2.64] ;  /* 0x0000000602040981 */ /* 0x000362000c1e1900 */
[----:B------:R-:W-:Y:S01]  /*e280*/  ISETP.NE.AND P1, PT, R7, RZ, PT ;  /* 0x000000ff0700720c */ /* 0x000fe20003f25270 */
[----:B---3--:R-:W-:-:S03]  /*e290*/  IMAD.MOV R8, RZ, RZ, -R6 ;  /* 0x000000ffff087224 */ /* 0x008fc600078e0a06 */
[----:B------:R-:W-:Y:S01]  /*e2a0*/  PLOP3.LUT P2, PT, P1, PT, PT, 0x8, 0x0 ;  /* 0x000000000000781c */ /* 0x000fe20000f4e170 */
[----:B----4-:R-:W-:-:S04]  /*e2b0*/  IMAD R8, R8, UR4, R5 ;  /* 0x0000000408087c24 */ /* 0x010fc8000f8e0205 */
[----:B------:R-:W-:-:S04]  /*e2c0*/  IMAD.SHL.U32 R8, R8, 0x80, RZ ;  /* 0x0000008008087824 */ /* 0x000fc800078e00ff */
[----:B------:R-:W-:-:S05]  /*e2d0*/  VOTEU.ALL UP1, P1 ;  /* 0x00000000003f7886 */ /* 0x000fca0000820000 */
[----:B------:R-:W-:-:S04]  /*e2e0*/  @!UP1 UIADD3 UR8, UP0, UR36, 0x270, URZ ;  /* 0x0000027024089890 */ /* 0x000fc8000ff1e03f */
[----:B------:R-:W-:-:S03]  /*e2f0*/  @!UP1 UIADD3.X UR9, URZ, UR37, URZ, UP0, !UPT ;  /* 0x000000253f099290 */ /* 0x000fc600087fe43f */
[----:B-1----:R-:W-:-:S09]  /*e300*/  VOTEU.ALL UP0, P1 ;  /* 0x00000000003f7886 */ /* 0x002fd20000800000 */
.L_x_36:
[----:B------:R-:W2:Y:S01]  /*e310*/  LDL R2, [R1] ;  /* 0x0000000001027983 */ /* 0x000ea20000100800 */
[----:B------:R-:W-:Y:S02]  /*e320*/  PLOP3.LUT P0, PT, P0, P2, PT, 0xa2, 0x0 ;  /* 0x000000000000781c */ /* 0x000fe40000705472 */
[----:B------:R-:W-:Y:S01]  /*e330*/  @P2 R2UR P0, UR7, R19 ;  /* 0x00000000130722ca */ /* 0x000fe20000000000 */
[----:B------:R-:W-:-:S07]  /*e340*/  UMOV UR4, URZ ;  /* 0x0000003f00047c82 */ /* 0x000fce0008000000 */
[----:B------:R-:W-:Y:S02]  /*e350*/  PLOP3.LUT P0, PT, P0, P2, PT, 0xa2, 0x0 ;  /* 0x000000000000781c */ /* 0x000fe40000705472 */
[----:B--2---:R-:W-:-:S08]  /*e360*/  @P2 R2UR.OR P0, UR6, R2 ;  /* 0x00000000020622ca */ /* 0x004fd00000100000 */
[----:B------:R-:W-:Y:S02]  /*e370*/  PLOP3.LUT P0, PT, P0, P2, PT, 0xa2, 0x0 ;  /* 0x000000000000781c */ /* 0x000fe40000705472 */
[----:B------:R-:W-:-:S08]  /*e380*/  @P2 R2UR.OR P0, UR5, R8 ;  /* 0x00000000080522ca */ /* 0x000fd00000100000 */
[----:B------:R-:W-:-:S05]  /*e390*/  @P2 PLOP3.LUT P2, PT, P0, PT, PT, 0x80, 0x0 ;  /* 0x000000000000281c */ /* 0x000fca000074f070 */
[----:B------:R1:W-:Y:S08]  /*e3a0*/  @!UP0 UTMAPF.L2.4D [UR4], [UR8] ;  /* 0x00000004080085b8 */ /* 0x0003f00008018000 */
[----:B-1----:R-:W-:Y:S05]  /*e3b0*/  @P2 BRA.U.ANY `(.L_x_36) ;  /* 0xfffffffd00d42947 */ /* 0x002fea000393ffff */
[----:B------:R-:W-:Y:S01]  /*e3c0*/  PLOP3.LUT P2, PT, P1, PT, PT, 0x8, 0x0 ;  /* 0x000000000000781c */ /* 0x000fe20000f4e170 */
[----:B------:R-:W-:Y:S01]  /*e3d0*/  VOTEU.ALL UP0, P1 ;  /* 0x00000000003f7886 */ /* 0x000fe20000800000 */
[----:B------:R-:W-:-:S11]  /*e3e0*/  UMOV UR4, 0x40 ;  /* 0x0000004000047882 */ /* 0x000fd60000000000 */
.L_x_37:
[----:B------:R-:W2:Y:S01]  /*e3f0*/  LDL R2, [R1] ;  /* 0x0000000001027983 */ /* 0x000ea20000100800 */
[----:B------:R-:W-:Y:S02]  /*e400*/  PLOP3.LUT P0, PT, P0, P2, PT, 0xa2, 0x0 ;  /* 0x000000000000781c */ /* 0x000fe40000705472 */
[----:B------:R-:W-:-:S08]  /*e410*/  @P2 R2UR P0, UR7, R19 ;  /* 0x00000000130722ca */ /* 0x000fd00000000000 */
[----:B------:R-:W-:Y:S02]  /*e420*/  PLOP3.LUT P0, PT, P0, P2, PT, 0xa2, 0x0 ;  /* 0x000000000000781c */ /* 0x000fe40000705472 */
[----:B--2---:R-:W-:-:S08]  /*e430*/  @P2 R2UR.OR P0, UR6, R2 ;  /* 0x00000000020622ca */ /* 0x004fd00000100000 */
[----:B------:R-:W-:Y:S02]  /*e440*/  PLOP3.LUT P0, PT, P0, P2, PT, 0xa2, 0x0 ;  /* 0x000000000000781c */ /* 0x000fe40000705472 */
[----:B------:R-:W-:-:S08]  /*e450*/  @P2 R2UR.OR P0, UR5, R8 ;  /* 0x00000000080522ca */ /* 0x000fd00000100000 */
[----:B------:R-:W-:-:S05]  /*e460*/  @P2 PLOP3.LUT P2, PT, P0, PT, PT, 0x80, 0x0 ;  /* 0x000000000000281c */ /* 0x000fca000074f070 */
[----:B------:R1:W-:Y:S08]  /*e470*/  @!UP0 UTMAPF.L2.4D [UR4], [UR8] ;  /* 0x00000004080085b8 */ /* 0x0003f00008018000 */
[----:B-1----:R-:W-:Y:S05]  /*e480*/  @P2 BRA.U.ANY `(.L_x_37) ;  /* 0xfffffffd00d82947 */ /* 0x002fea000393ffff */
[----:B------:R-:W1:Y:S01]  /*e490*/  LDC.64 R2, c[0x0][0x3f8] ;  /* 0x0000fe00ff027b82 */ /* 0x000e620000000a00 */
[----:B------:R-:W-:Y:S01]  /*e4a0*/  UMOV UR4, 0xffffffff ;  /* 0xffffffff00047882 */ /* 0x000fe20000000000 */
[----:B-1----:R-:W-:-:S04]  /*e4b0*/  ISETP.NE.U32.AND P0, PT, R2, RZ, PT ;  /* 0x000000ff0200720c */ /* 0x002fc80003f05070 */
[----:B------:R-:W-:-:S04]  /*e4c0*/  ISETP.NE.AND.EX P0, PT, R3, RZ, PT, P0 ;  /* 0x000000ff0300720c */ /* 0x000fc80003f05300 */
[----:B-----5:R-:W-:Y:S01]  /*e4d0*/  SEL R5, R4, RZ, !P0 ;  /* 0x000000ff04057207 */ /* 0x020fe20004000000 */
[----:B------:R-:W-:Y:S08]  /*e4e0*/  BRA.DIV UR4, `(.L_x_38) ;  /* 0x0000002604907947 */ /* 0x000ff0000b800000 */
.L_x_91:
[----:B------:R-:W2:Y:S01]  /*e4f0*/  LDL R6, [R1+0xc] ;  /* 0x00000c0001067983 */ /* 0x000ea20000100800 */
[----:B------:R-:W-:Y:S01]  /*e500*/  UMOV UR4, 0xffffffff ;  /* 0xffffffff00047882 */ /* 0x000fe20000000000 */
[----:B------:R-:W-:Y:S02]  /*e510*/  SHF.R.S32.HI R11, RZ, 0x1f, R4 ;  /* 0x0000001fff0b7819 */ /* 0x000fe40000011404 */
[----:B--2---:R-:W-:Y:S01]  /*e520*/  IADD3 R10, R6, -0x1, RZ ;  /* 0xffffffff060a7810 */ /* 0x004fe20007ffe0ff */
[----:B------:R-:W-:Y:S06]  /*e530*/  BRA.DIV UR4, `(.L_x_39) ;  /* 0x0000002604b07947 */ /* 0x000fec000b800000 */
[----:B------:R-:W-:-:S13]  /*e540*/  ELECT P6, URZ, PT ;  /* 0x00000000003f782f */ /* 0x000fda00038c0000 */
.L_x_94:
[----:B------:R-:W-:Y:S05]  /*e550*/  @!P6 BRA `(.L_x_40) ;  /* 0x000000040000e947 */ /* 0x000fea0003800000 */
[----:B------:R-:W-:Y:S02]  /*e560*/  IMAD.MOV.U32 R18, RZ, RZ, R10 ;  /* 0x000000ffff127224 */ /* 0x000fe400078e000a */
[----:B------:R-:W-:Y:S01]  /*e570*/  IMAD.MOV.U32 R5, RZ, RZ, R4 ;  /* 0x000000ffff057224 */ /* 0x000fe200078e0004 */
[----:B------:R-:W-:Y:S06]  /*e580*/  @!P0 BRA `(.L_x_41) ;  /* 0x00000000004c8947 */ /* 0x000fec0003800000 */
[----:B------:R-:W1:Y:S01]  /*e590*/  LDC R9, c[0x0][0x41c] ;  /* 0x00010700ff097b82 */ /* 0x000e620000000800 */
[----:B------:R-:W-:Y:S01]  /*e5a0*/  MOV R5, R10 ;  /* 0x0000000a00057202 */ /* 0x000fe20000000f00 */
[----:B------:R-:W-:Y:S01]  /*e5b0*/  ULDC.64 UR4, c[0x0][0x408] ;  /* 0x0001020000047ab9 */ /* 0x000fe20000000a00 */
[----:B------:R-:W-:Y:S01]  /*e5c0*/  ULDC.64 UR6, c[0x0][0x208] ;  /* 0x0000820000067ab9 */ /* 0x000fe20000000a00 */
[----:B-1----:R-:W-:-:S13]  /*e5d0*/  ISETP.NE.AND P1, PT, R9, 0x1, PT ;  /* 0x000000010900780c */ /* 0x002fda0003f25270 */
[----:B------:R-:W1:Y:S02]  /*e5e0*/  @P1 LDC.64 R6, c[0x0][0x420] ;  /* 0x00010800ff061b82 */ /* 0x000e640000000a00 */
[----:B-1----:R-:W-:-:S05]  /*e5f0*/  @P1 IMAD.HI.U32 R6, R10, R6, RZ ;  /* 0x000000060a061227 */ /* 0x002fca00078e00ff */
[----:B------:R-:W-:Y:S01]  /*e600*/  @P1 SHF.R.U32.HI R5, RZ, R7, R6 ;  /* 0x00000007ff051219 */ /* 0x000fe20000011606 */
[----:B------:R-:W-:-:S03]  /*e610*/  IMAD R6, R11, UR4, RZ ;  /* 0x000000040b067c24 */ /* 0x000fc6000f8e02ff */
[--C-:B------:R-:W-:Y:S01]  /*e620*/  SHF.R.S32.HI R7, RZ, 0x1f, R5.reuse ;  /* 0x0000001fff077819 */ /* 0x100fe20000011405 */
[----:B------:R-:W-:-:S04]  /*e630*/  IMAD.MOV R18, RZ, RZ, -R5 ;  /* 0x000000ffff127224 */ /* 0x000fc800078e0a05 */
[----:B------:R-:W-:Y:S02]  /*e640*/  IMAD R18, R9, R18, R10 ;  /* 0x0000001209127224 */ /* 0x000fe400078e020a */
[----:B------:R-:W-:Y:S02]  /*e650*/  IMAD R9, R4, UR5, R6 ;  /* 0x0000000504097c24 */ /* 0x000fe4000f8e0206 */
[----:B------:R-:W-:-:S04]  /*e660*/  IMAD.MOV.U32 R6, RZ, RZ, R5 ;  /* 0x000000ffff067224 */ /* 0x000fc800078e0005 */
[----:B------:R-:W-:-:S05]  /*e670*/  IMAD.WIDE.U32 R6, R4, UR4, R6 ;  /* 0x0000000404067c25 */ /* 0x000fca000f8e0006 */
[----:B------:R-:W-:Y:S02]  /*e680*/  IADD3 R5, R7, R9, RZ ;  /* 0x0000000907057210 */ /* 0x000fe40007ffe0ff */
[----:B------:R-:W-:-:S04]  /*e690*/  LEA R12, P1, R6, R2, 0x2 ;  /* 0x00000002060c7211 */ /* 0x000fc800078210ff */
[----:B------:R-:W-:-:S05]  /*e6a0*/  LEA.HI.X R13, R6, R3, R5, 0x2, P1 ;  /* 0x00000003060d7211 */ /* 0x000fca00008f1405 */
[----:B------:R1:W5:Y:S04]  /*e6b0*/  LDG.E R5, desc[UR6][R12.64] ;  /* 0x000000060c057981 */ /* 0x000368000c1e1900 */
.L_x_41:
[----:B------:R-:W2:Y:S01]  /*e6c0*/  S2R R7, SR_CgaCtaId ;  /* 0x0000000000077919 */ /* 0x000ea20000008800 */
[----:B------:R-:W-:-:S04]  /*e6d0*/  MOV R6, 0x400 ;  /* 0x0000040000067802 */ /* 0x000fc80000000f00 */
[----:B--2---:R-:W-:Y:S02]  /*e6e0*/  LEA R6, R7, R6, 0x18 ;  /* 0x0000000607067211 */ /* 0x004fe400078ec0ff */
[----:B------:R-:W-:-:S03]  /*e6f0*/  SHF.L.U32 R7, R17, 0x1f, RZ ;  /* 0x0000001f11077819 */ /* 0x000fc600000006ff */
[----:B------:R-:W-:-:S04]  /*e700*/  IMAD R6, R16, 0x8, R6 ;  /* 0x0000000810067824 */ /* 0x000fc800078e0206 */
[----:B------:R-:W2:Y:S02]  /*e710*/  SYNCS.PHASECHK.TRANS64.TRYWAIT P1, [R6+URZ+0x34840], R7 ;  /* 0x03484007060075a7 */ /* 0x000ea4000802017f */
[----:B--2---:R-:W-:Y:S05]  /*e720*/  @!P1 BRA `(.L_x_42) ;  /* 0x0000002400549947 */ /* 0x004fea0003800000 */
.L_x_95:
[----:B------:R-:W3:Y:S02]  /*e730*/  S2R R9, SR_TID.X ;  /* 0x0000000000097919 */ /* 0x000ee40000002100 */
[----:B---3--:R-:W-:-:S04]  /*e740*/  LOP3.LUT R9, R9, 0x7f, RZ, 0xc0, !PT ;  /* 0x0000007f09097812 */ /* 0x008fc800078ec0ff */
[----:B------:R-:W-:-:S13]  /*e750*/  ISETP.NE.AND P1, PT, R9, RZ, PT ;  /* 0x000000ff0900720c */ /* 0x000fda0003f25270 */
[----:B------:R-:W-:Y:S05]  /*e760*/  @P1 BRA `(.L_x_43) ;  /* 0x00000000001c1947 */ /* 0x000fea0003800000 */
[----:B------:R-:W3:Y:S01]  /*e770*/  S2R R9, SR_TID.X ;  /* 0x0000000000097919 */ /* 0x000ee20000002100 */
[----:B--2---:R-:W-:-:S04]  /*e780*/  IMAD.MOV.U32 R7, RZ, RZ, 0xb000 ;  /* 0x0000b000ff077424 */ /* 0x004fc800078e00ff */
[----:B------:R4:W-:Y:S01]  /*e790*/  SYNCS.ARRIVE.TRANS64 RZ, [R6+URZ+0x34830], R7 ;  /* 0x0348300706ff79a7 */ /* 0x0009e2000800003f */
[----:B---3--:R-:W-:-:S04]  /*e7a0*/  LOP3.LUT R9, R9, 0x1f, RZ, 0xc0, !PT ;  /* 0x0000001f09097812 */ /* 0x008fc800078ec0ff */
[----:B------:R-:W-:-:S13]  /*e7b0*/  ISETP.NE.AND P1, PT, R9, RZ, PT ;  /* 0x000000ff0900720c */ /* 0x000fda0003f25270 */
[----:B----4-:R-:W-:Y:S05]  /*e7c0*/  @!P1 BRA `(.L_x_43) ;  /* 0x0000000000049947 */ /* 0x010fea0003800000 */
[----:B------:R-:W-:Y:S01]  /*e7d0*/  BPT.TRAP 0x1 ;  /* 0x000000040000795c */ /* 0x000fe20000300000 */
.L_x_43:
[----:B------:R-:W3:Y:S01]  /*e7e0*/  S2R R9, SR_CgaCtaId ;  /* 0x0000000000097919 */ /* 0x000ee20000008800 */
[----:B--2---:R-:W-:Y:S01]  /*e7f0*/  MOV R7, 0x400 ;  /* 0x0000040000077802 */ /* 0x004fe20000000f00 */
[----:B------:R-:W-:Y:S01]  /*e800*/  UIADD3 UR4, UP0, UR36, 0x370, URZ ;  /* 0x0000037024047890 */ /* 0x000fe2000ff1e03f */
[----:B------:R-:W-:Y:S01]  /*e810*/  R2UR UR9, R6 ;  /* 0x00000000060972ca */ /* 0x000fe200000e0000 */
[----:B------:R-:W-:Y:S01]  /*e820*/  UMOV UR10, URZ ;  /* 0x0000003f000a7c82 */ /* 0x000fe20008000000 */
[----:B------:R-:W-:Y:S01]  /*e830*/  R2UR UR11, R18 ;  /* 0x00000000120b72ca */ /* 0x000fe200000e0000 */
[----:B------:R-:W-:Y:S01]  /*e840*/  UIADD3.X UR5, URZ, UR37, URZ, UP0, !UPT ;  /* 0x000000253f057290 */ /* 0x000fe200087fe43f */
[----:B------:R-:W-:Y:S01]  /*e850*/  R2UR UR12, R0 ;  /* 0x00000000000c72ca */ /* 0x000fe200000e0000 */
[----:B------:R-:W-:Y:S01]  /*e860*/  UMOV UR7, 0x14f00000 ;  /* 0x14f0000000077882 */ /* 0x000fe20000000000 */
[----:B-----5:R-:W-:Y:S01]  /*e870*/  R2UR UR13, R5 ;  /* 0x00000000050d72ca */ /* 0x020fe200000e0000 */
[----:B------:R-:W-:-:S06]  /*e880*/  UMOV UR15, 0x40 ;  /* 0x00000040000f7882 */ /* 0x000fcc0000000000 */
[----:B------:R-:W-:Y:S02]  /*e890*/  UIADD3 UR9, UR9, 0x34830, URZ ;  /* 0x0003483009097890 */ /* 0x000fe4000fffe03f */
[----:B------:R-:W-:Y:S01]  /*e8a0*/  UIMAD UR11, UR11, 0xb0, URZ ;  /* 0x000000b00b0b78a4 */ /* 0x000fe2000f8e023f */
[----:B---3--:R-:W-:-:S05]  /*e8b0*/  LEA R7, R9, R7, 0x18 ;  /* 0x0000000709077211 */ /* 0x008fca00078ec0ff */
[----:B------:R-:W-:-:S05]  /*e8c0*/  IMAD R6, R16, 0xb000, R7 ;  /* 0x0000b00010067824 */ /* 0x000fca00078e0207 */
[----:B------:R-:W-:-:S13]  /*e8d0*/  R2UR UR6, R6 ;  /* 0x00000000060672ca */ /* 0x000fda00000e0000 */
[----:B------:R-:W-:Y:S02]  /*e8e0*/  UIADD3 UR8, UR6, 0x1e400, URZ ;  /* 0x0001e40006087890 */ /* 0x000fe4000fffe03f */
[----:B------:R-:W-:-:S03]  /*e8f0*/  UIADD3 UR14, UR6, 0x23c00, URZ ;  /* 0x00023c00060e7890 */ /* 0x000fc6000fffe03f */
[----:B------:R-:W-:-:S04]  /*e900*/  UMOV UR6, 0x0 ;  /* 0x0000000000067882 */ /* 0x000fc80000000000 */
[----:B------:R2:W-:Y:S02]  /*e910*/  UTMALDG.4D [UR8], [UR4], desc[UR6] ;  /* 0x00000608040075b4 */ /* 0x0005e40008019000 */
[----:B--2---:R-:W-:Y:S01]  /*e920*/  UMOV UR8, UR14 ;  /* 0x0000000e00087c82 */ /* 0x004fe20008000000 */
[----:B------:R-:W-:Y:S02]  /*e930*/  UMOV UR10, UR15 ;  /* 0x0000000f000a7c82 */ /* 0x000fe40008000000 */
[----:B------:R2:W-:Y:S02]  /*e940*/  UTMALDG.4D [UR8], [UR4], desc[UR6] ;  /* 0x00000608040075b4 */ /* 0x0005e40008019000 */
[----:B--2---:R-:W-:Y:S01]  /*e950*/  NOP ;  /* 0x0000000000007918 */ /* 0x004fe20000000000 */
.L_x_40:
[----:B------:R-:W2:Y:S04]  /*e960*/  LDL.LU R14, [R1] ;  /* 0x00000000010e7983 */ /* 0x000ea80000300800 */
[----:B-1----:R-:W3:Y:S01]  /*e970*/  LDL R13, [R1+0x18] ;  /* 0x00001800010d7983 */ /* 0x002ee20000100800 */
[----:B------:R-:W-:-:S03]  /*e980*/  MOV R9, 0x400 ;  /* 0x0000040000097802 */ /* 0x000fc60000000f00 */
[----:B------:R-:W4:Y:S01]  /*e990*/  LDL.LU R7, [R1+0x14] ;  /* 0x0000140001077983 */ /* 0x000f220000300800 */
[----:B------:R-:W1:Y:S01]  /*e9a0*/  S2R R12, SR_CgaCtaId ;  /* 0x00000000000c7919 */ /* 0x000e620000008800 */
[----:B------:R-:W-:Y:S05]  /*e9b0*/  WARPSYNC.ALL ;  /* 0x0000000000007948 */ /* 0x000fea0003800000 */
[----:B------:R-:W-:-:S13]  /*e9c0*/  ELECT P1, URZ, PT ;  /* 0x00000000003f782f */ /* 0x000fda0003820000 */
[C---:B------:R-:W-:Y:S01]  /*e9d0*/  @P1 R2UR UR13, R19.reuse ;  /* 0x00000000130d12ca */ /* 0x040fe200000e0000 */
[----:B------:R-:W-:Y:S01]  /*e9e0*/  UIADD3 UR4, UP0, UR36, 0x270, URZ ;  /* 0x0000027024047890 */ /* 0x000fe2000ff1e03f */
[C---:B------:R-:W-:Y:S02]  /*e9f0*/  @P1 R2UR UR11, R8.reuse ;  /* 0x00000000080b12ca */ /* 0x040fe400000e0000 */
[----:B------:R-:W-:Y:S02]  /*ea00*/  @P1 R2UR UR21, R19 ;  /* 0x00000000131512ca */ /* 0x000fe400000e0000 */
[----:B------:R-:W-:Y:S01]  /*ea10*/  @P1 R2UR UR19, R8 ;  /* 0x00000000081312ca */ /* 0x000fe200000e0000 */
[----:B------:R-:W-:Y:S01]  /*ea20*/  UIADD3.X UR5, URZ, UR37, URZ, UP0, !UPT ;  /* 0x000000253f057290 */ /* 0x000fe200087fe43f */
[----:B-1----:R-:W-:-:S04]  /*ea30*/  LEA R9, R12, R9, 0x18 ;  /* 0x000000090c097211 */ /* 0x002fc800078ec0ff */
[----:B------:R-:W-:Y:S02]  /*ea40*/  R2UR UR16, R9 ;  /* 0x00000000091072ca */ /* 0x000fe400000e0000 */
[----:B------:R-:W-:Y:S01]  /*ea50*/  @P1 MOV R6, 0x8000 ;  /* 0x0000800000061802 */ /* 0x000fe20000000f00 */
[----:B------:R-:W-:Y:S10]  /*ea60*/  BAR.SYNC.DEFER_BLOCKING 0x8, 0x120 ;  /* 0x0204800000007b1d */ /* 0x000ff40000010000 */
[----:B------:R-:W-:-:S02]  /*ea70*/  UIADD3 UR8, UR16, 0x16400, URZ ;  /* 0x0001640010087890 */ /* 0x000fc4000fffe03f */
[----:B------:R-:W-:Y:S02]  /*ea80*/  UIADD3 UR9, UR16, 0x34800, URZ ;  /* 0x0003480010097890 */ /* 0x000fe4000fffe03f */
[----:B------:R-:W-:Y:S01]  /*ea90*/  UIADD3 UR16, UR16, 0x1a400, URZ ;  /* 0x0001a40010107890 */ /* 0x000fe2000fffe03f */
[----:B------:R-:W-:Y:S01]  /*eaa0*/  UMOV UR6, 0x0 ;  /* 0x0000000000067882 */ /* 0x000fe20000000000 */
[----:B------:R-:W-:Y:S01]  /*eab0*/  UMOV UR7, 0x12f00000 ;  /* 0x12f0000000077882 */ /* 0x000fe20000000000 */
[----:B------:R-:W-:Y:S01]  /*eac0*/  UMOV UR10, URZ ;  /* 0x0000003f000a7c82 */ /* 0x000fe20008000000 */
[----:B------:R3:W-:Y:S01]  /*ead0*/  @P1 SYNCS.ARRIVE.TRANS64 RZ, [R9+URZ+0x34800], R6 ;  /* 0x0348000609ff19a7 */ /* 0x0007e2000800003f */
[----:B------:R-:W-:Y:S01]  /*eae0*/  UMOV UR14, 0x0 ;  /* 0x00000000000e7882 */ /* 0x000fe20000000000 */
[----:B------:R-:W-:Y:S01]  /*eaf0*/  UMOV UR15, 0x12f00000 ;  /* 0x12f00000000f7882 */ /* 0x000fe20000000000 */
[----:B------:R-:W-:Y:S01]  /*eb00*/  UMOV UR18, 0x40 ;  /* 0x0000004000127882 */ /* 0x000fe20000000000 */
[----:B------:R-:W-:Y:S01]  /*eb10*/  UMOV UR17, UR9 ;  /* 0x0000000900117c82 */ /* 0x000fe20008000000 */
[----:B------:R-:W-:Y:S01]  /*eb20*/  BSSY B0, `(.L_x_44) ;  /* 0x000000a000007945 */ /* 0x000fe20003800000 */
[----:B--2---:R-:W-:-:S02]  /*eb30*/  @P1 R2UR UR12, R14 ;  /* 0x000000000e0c12ca */ /* 0x004fc400000e0000 */
[----:B------:R-:W-:Y:S02]  /*eb40*/  @P1 R2UR UR20, R14 ;  /* 0x000000000e1412ca */ /* 0x000fe400000e0000 */
[----:B---3--:R-:W-:-:S04]  /*eb50*/  LOP3.LUT R6, R13, 0x1, RZ, 0xc, !PT ;  /* 0x000000010d067812 */ /* 0x008fc800078e0cff */
[----:B------:R-:W-:-:S05]  /*eb60*/  SHF.L.U32 R6, R6, 0x1f, RZ ;  /* 0x0000001f06067819 */ /* 0x000fca00000006ff */
[----:B------:R1:W-:Y:S02]  /*eb70*/  UTMALDG.4D [UR8], [UR4], desc[UR6] ;  /* 0x00000608040075b4 */ /* 0x0003e40008019000 */
[----:B------:R1:W-:Y:S01]  /*eb80*/  UTMALDG.4D [UR16], [UR4], desc[UR14] ;  /* 0x00000e10040075b4 */ /* 0x0003e20008019000 */
[----:B------:R-:W2:Y:S01]  /*eb90*/  SYNCS.PHASECHK.TRANS64.TRYWAIT P1, [R9+URZ+0x34820], R6 ;  /* 0x03482006090075a7 */ /* 0x000ea2000802017f */
[----:B----4-:R-:W-:Y:S01]  /*eba0*/  ISETP.GE.AND P2, PT, R7, 0xb1, PT ;  /* 0x000000b10700780c */ /* 0x010fe20003f46270 */
[----:B-12---:R-:W-:-:S12]  /*ebb0*/  @!P1 BRA `(.L_x_45) ;  /* 0x0000002000449947 */ /* 0x006fd80003800000 */
.L_x_96:
[----:B------:R-:W-:Y:S05]  /*ebc0*/  BSYNC B0 ;  /* 0x0000000000007941 */ /* 0x000fea0003800000 */
.L_x_44:
[----:B------:R-:W-:Y:S05]  /*ebd0*/  @!P2 BRA `(.L_x_46) ;  /* 0x000000140094a947 */ /* 0x000fea0003800000 */
[----:B-1----:R-:W2:Y:S01]  /*ebe0*/  LDL R7, [R1+0xc] ;  /* 0x00000c0001077983 */ /* 0x002ea20000100800 */
[----:B------:R-:W-:Y:S02]  /*ebf0*/  IMAD.MOV.U32 R6, RZ, RZ, 0x1 ;  /* 0x00000001ff067424 */ /* 0x000fe400078e00ff */
[----:B--2---:R-:W-:-:S05]  /*ec00*/  IMAD.MOV R13, RZ, RZ, -R7 ;  /* 0x000000ffff0d7224 */ /* 0x004fca00078e0a07 */
[----:B------:R-:W-:-:S04]  /*ec10*/  VIADDMNMX R13, R13, R6, 0xffffffff, !PT ;  /* 0xffffffff0d0d7446 */ /* 0x000fc80007800106 */
[----:B------:R-:W-:-:S04]  /*ec20*/  IADD3 R6, R7, R13, RZ ;  /* 0x0000000d07067210 */ /* 0x000fc80007ffe0ff */
[----:B------:R-:W-:-:S04]  /*ec30*/  LOP3.LUT R6, R6, 0x1, RZ, 0xc0, !PT ;  /* 0x0000000106067812 */ /* 0x000fc800078ec0ff */
[----:B------:R-:W-:Y:S01]  /*ec40*/  ISETP.NE.U32.AND P1, PT, R6, 0x1, PT ;  /* 0x000000010600780c */ /* 0x000fe20003f25070 */
[----:B------:R-:W-:-:S12]  /*ec50*/  VIADD R6, R7, 0xfffffffe ;  /* 0xfffffffe07067836 */ /* 0x000fd80000000000 */
[----:B------:R-:W-:Y:S05]  /*ec60*/  @P1 BRA `(.L_x_47) ;  /* 0x0000000400d81947 */ /* 0x000fea0003800000 */
[----:B------:R-:W-:Y:S01]  /*ec70*/  VIADD R7, R16, 0x1 ;  /* 0x0000000110077836 */ /* 0x000fe20000000000 */
[----:B------:R-:W-:Y:S04]  /*ec80*/  BSSY B0, `(.L_x_48) ;  /* 0x0000070000007945 */ /* 0x000fe80003800000 */
[----:B------:R-:W-:-:S04]  /*ec90*/  ISETP.NE.AND P1, PT, R7, 0x2, PT ;  /* 0x000000020700780c */ /* 0x000fc80003f25270 */
[----:B------:R-:W-:Y:S02]  /*eca0*/  SEL R12, RZ, 0x1, P1 ;  /* 0x00000001ff0c7807 */ /* 0x000fe40000800000 */
[----:B------:R-:W-:Y:S02]  /*ecb0*/  SEL R7, R7, RZ, P1 ;  /* 0x000000ff07077207 */ /* 0x000fe40000800000 */
[----:B------:R-:W-:Y:S01]  /*ecc0*/  LOP3.LUT R12, R17, R12, RZ, 0x3c, !PT ;  /* 0x0000000c110c7212 */ /* 0x000fe200078e3cff */
[----:B------:R-:W-:Y:S06]  /*ecd0*/  @!P6 BRA `(.L_x_49) ;  /* 0x0000000400a8e947 */ /* 0x000fec0003800000 */
[----:B------:R-:W-:Y:S01]  /*ece0*/  MOV R8, R5 ;  /* 0x0000000500087202 */ /* 0x000fe20000000f00 */
[----:B------:R-:W-:Y:S06]  /*ecf0*/  @!P0 BRA `(.L_x_50) ;  /* 0x0000000000488947 */ /* 0x000fec0003800000 */
[----:B------:R-:W1:Y:S01]  /*ed00*/  LDC R15, c[0x0][0x41c] ;  /* 0x00010700ff0f7b82 */ /* 0x000e620000000800 */
[----:B------:R-:W-:Y:S01]  /*ed10*/  ULDC.64 UR4, c[0x0][0x408] ;  /* 0x0001020000047ab9 */ /* 0x000fe20000000a00 */
[----:B------:R-:W-:Y:S01]  /*ed20*/  ULDC.64 UR6, c[0x0][0x208] ;  /* 0x0000820000067ab9 */ /* 0x000fe20000000a00 */
[----:B-1----:R-:W-:-:S13]  /*ed30*/  ISETP.NE.AND P1, PT, R15, 0x1, PT ;  /* 0x000000010f00780c */ /* 0x002fda0003f25270 */
[----:B------:R-:W1:Y:S02]  /*ed40*/  @P1 LDC.64 R8, c[0x0][0x420] ;  /* 0x00010800ff081b82 */ /* 0x000e640000000a00 */
[----:B-1----:R-:W-:-:S04]  /*ed50*/  @P1 IMAD.HI.U32 R14, R6, R8, RZ ;  /* 0x00000008060e1227 */ /* 0x002fc800078e00ff */
[----:B------:R-:W-:Y:S01]  /*ed60*/  IMAD.MOV.U32 R8, RZ, RZ, R6 ;  /* 0x000000ffff087224 */ /* 0x000fe200078e0006 */
[----:B------:R-:W-:Y:S01]  /*ed70*/  @P1 SHF.R.U32.HI R8, RZ, R9, R14 ;  /* 0x00000009ff081219 */ /* 0x000fe2000001160e */
[----:B------:R-:W-:-:S04]  /*ed80*/  IMAD R14, R11, UR4, RZ ;  /* 0x000000040b0e7c24 */ /* 0x000fc8000f8e02ff */
[----:B------:R-:W-:Y:S02]  /*ed90*/  IMAD.MOV R9, RZ, RZ, -R8 ;  /* 0x000000ffff097224 */ /* 0x000fe400078e0a08 */
[----:B------:R-:W-:Y:S02]  /*eda0*/  IMAD R14, R4, UR5, R14 ;  /* 0x00000005040e7c24 */ /* 0x000fe4000f8e020e */
[----:B------:R-:W-:Y:S01]  /*edb0*/  IMAD R6, R15, R9, R6 ;  /* 0x000000090f067224 */ /* 0x000fe200078e0206 */
[----:B------:R-:W-:-:S03]  /*edc0*/  SHF.R.S32.HI R9, RZ, 0x1f, R8 ;  /* 0x0000001fff097819 */ /* 0x000fc60000011408 */
[----:B------:R-:W-:-:S03]  /*edd0*/  IMAD.WIDE.U32 R8, R4, UR4, R8 ;  /* 0x0000000404087c25 */ /* 0x000fc6000f8e0008 */
[----:B------:R-:W-:Y:S02]  /*ede0*/  LEA R2, P1, R8, R2, 0x2 ;  /* 0x0000000208027211 */ /* 0x000fe400078210ff */
[----:B------:R-:W-:-:S04]  /*edf0*/  IADD3 R9, R14, R9, RZ ;  /* 0x000000090e097210 */ /* 0x000fc80007ffe0ff */
[----:B------:R-:W-:-:S05]  /*ee00*/  LEA.HI.X R3, R8, R3, R9, 0x2, P1 ;  /* 0x0000000308037211 */ /* 0x000fca00008f1409 */
[----:B------:R1:W5:Y:S02]  /*ee10*/  LDG.E R8, desc[UR6][R2.64] ;  /* 0x0000000602087981 */ /* 0x000364000c1e1900 */
.L_x_50:
[----:B-1----:R-:W1:Y:S01]  /*ee20*/  S2R R3, SR_CgaCtaId ;  /* 0x0000000000037919 */ /* 0x002e620000008800 */
[----:B------:R-:W-:-:S04]  /*ee30*/  MOV R2, 0x400 ;  /* 0x0000040000027802 */ /* 0x000fc80000000f00 */
[----:B-1----:R-:W-:Y:S02]  /*ee40*/  LEA R2, R3, R2, 0x18 ;  /* 0x0000000203027211 */ /* 0x002fe400078ec0ff */
[----:B------:R-:W-:-:S03]  /*ee50*/  SHF.L.U32 R3, R12, 0x1f, RZ ;  /* 0x0000001f0c037819 */ /* 0x000fc600000006ff */
[----:B------:R-:W-:-:S04]  /*ee60*/  IMAD R2, R7, 0x8, R2 ;  /* 0x0000000807027824 */ /* 0x000fc800078e0202 */
[----:B------:R-:W1:Y:S02]  /*ee70*/  SYNCS.PHASECHK.TRANS64.TRYWAIT P1, [R2+URZ+0x34840], R3 ;  /* 0x03484003020075a7 */ /* 0x000e64000802017f */
[----:B-1----:R-:W-:Y:S05]  /*ee80*/  @!P1 BRA `(.L_x_51) ;  /* 0x0000001c00b09947 */ /* 0x002fea0003800000 */
.L_x_97:
[----:B------:R-:W2:Y:S02]  /*ee90*/  S2R R9, SR_TID.X ;  /* 0x0000000000097919 */ /* 0x000ea40000002100 */
[----:B--2---:R-:W-:-:S04]  /*eea0*/  LOP3.LUT R9, R9, 0x7f, RZ, 0xc0, !PT ;  /* 0x0000007f09097812 */ /* 0x004fc800078ec0ff */
[----:B------:R-:W-:-:S13]  /*eeb0*/  ISETP.NE.AND P2, PT, R9, RZ, PT ;  /* 0x000000ff0900720c */ /* 0x000fda0003f45270 */
[----:B------:R-:W-:Y:S05]  /*eec0*/  @P2 BRA `(.L_x_52) ;  /* 0x00000000001c2947 */ /* 0x000fea0003800000 */
[----:B------:R-:W2:Y:S01]  /*eed0*/  S2R R9, SR_TID.X ;  /* 0x0000000000097919 */ /* 0x000ea20000002100 */
[----:B-1----:R-:W-:-:S04]  /*eee0*/  IMAD.MOV.U32 R3, RZ, RZ, 0xb000 ;  /* 0x0000b000ff037424 */ /* 0x002fc800078e00ff */
[----:B------:R3:W-:Y:S01]  /*eef0*/  SYNCS.ARRIVE.TRANS64 RZ, [R2+URZ+0x34830], R3 ;  /* 0x0348300302ff79a7 */ /* 0x0007e2000800003f */
[----:B--2---:R-:W-:-:S04]  /*ef00*/  LOP3.LUT R9, R9, 0x1f, RZ, 0xc0, !PT ;  /* 0x0000001f09097812 */ /* 0x004fc800078ec0ff */
[----:B------:R-:W-:-:S13]  /*ef10*/  ISETP.NE.AND P1, PT, R9, RZ, PT ;  /* 0x000000ff0900720c */ /* 0x000fda0003f25270 */
[----:B---3--:R-:W-:Y:S05]  /*ef20*/  @!P1 BRA `(.L_x_52) ;  /* 0x0000000000049947 */ /* 0x008fea0003800000 */
[----:B------:R-:W-:Y:S01]  /*ef30*/  BPT.TRAP 0x1 ;  /* 0x000000040000795c */ /* 0x000fe20000300000 */
.L_x_52:
[----:B------:R-:W2:Y:S01]  /*ef40*/  S2R R9, SR_CgaCtaId ;  /* 0x0000000000097919 */ /* 0x000ea20000008800 */
[----:B-1----:R-:W-:Y:S01]  /*ef50*/  MOV R3, 0x400 ;  /* 0x0000040000037802 */ /* 0x002fe20000000f00 */
        /* <DEDUP_REMOVED lines=8> */
[----:B------:R-:W-:Y:S01]  /*efe0*/  UMOV UR7, 0x14f00000 ;  /* 0x14f0000000077882 */ /* 0x000fe20000000000 */
[----:B------:R-:W-:-:S05]  /*eff0*/  UMOV UR16, 0x40 ;  /* 0x0000004000107882 */ /* 0x000fca0000000000 */
[----:B------:R-:W-:Y:S02]  /*f000*/  UIADD3 UR9, UR9, 0x34830, URZ ;  /* 0x0003483009097890 */ /* 0x000fe4000fffe03f */
[----:B------:R-:W-:Y:S01]  /*f010*/  UIMAD UR11, UR11, 0xb0, URZ ;  /* 0x000000b00b0b78a4 */ /* 0x000fe2000f8e023f */
[----:B--2---:R-:W-:-:S05]  /*f020*/  LEA R3, R9, R3, 0x18 ;  /* 0x0000000309037211 */ /* 0x004fca00078ec0ff */
[----:B------:R-:W-:-:S05]  /*f030*/  IMAD R2, R7, 0xb000, R3 ;  /* 0x0000b00007027824 */ /* 0x000fca00078e0203 */
[----:B------:R-:W-:Y:S02]  /*f040*/  R2UR UR8, R2 ;  /* 0x00000000020872ca */ /* 0x000fe400000e0000 */
[----:B------:R-:W-:Y:S02]  /*f050*/  IADD3 R2, R3, 0x34800, RZ ;  /* 0x0003480003027810 */ /* 0x000fe40007ffe0ff */
[----:B------:R-:W-:-:S03]  /*f060*/  SHF.L.U32 R3, R17, 0x1f, RZ ;  /* 0x0000001f11037819 */ /* 0x000fc600000006ff */
[----:B------:R-:W-:-:S06]  /*f070*/  IMAD R2, R16, 0x8, R2 ;  /* 0x0000000810027824 */ /* 0x000fcc00078e0202 */
[----:B------:R-:W-:Y:S02]  /*f080*/  UIADD3 UR14, UR8, 0x1e400, URZ ;  /* 0x0001e400080e7890 */ /* 0x000fe4000fffe03f */
[----:B------:R-:W-:-:S05]  /*f090*/  UIADD3 UR15, UR8, 0x23c00, URZ ;  /* 0x00023c00080f7890 */ /* 0x000fca000fffe03f */
[----:B------:R-:W-:Y:S02]  /*f0a0*/  UMOV UR8, UR14 ;  /* 0x0000000e00087c82 */ /* 0x000fe40008000000 */
[----:B------:R1:W-:Y:S02]  /*f0b0*/  UTMALDG.4D [UR8], [UR4], desc[UR6] ;  /* 0x00000608040075b4 */ /* 0x0003e40008019000 */
[----:B-1----:R-:W-:Y:S01]  /*f0c0*/  UMOV UR8, UR15 ;  /* 0x0000000f00087c82 */ /* 0x002fe20008000000 */
[----:B------:R-:W-:Y:S02]  /*f0d0*/  UMOV UR10, UR16 ;  /* 0x00000010000a7c82 */ /* 0x000fe40008000000 */
[----:B------:R1:W-:Y:S01]  /*f0e0*/  UTMALDG.4D [UR8], [UR4], desc[UR6] ;  /* 0x00000608040075b4 */ /* 0x0003e20008019000 */
[----:B------:R-:W2:Y:S02]  /*f0f0*/  SYNCS.PHASECHK.TRANS64.TRYWAIT P1, [R2+URZ+0x60], R3 ;  /* 0x00006003020075a7 */ /* 0x000ea4000802017f */
[----:B-12---:R-:W-:Y:S05]  /*f100*/  @!P1 BRA `(.L_x_53) ;  /* 0x0000001c00249947 */ /* 0x006fea0003800000 */
.L_x_98:
[----:B------:R-:W-:Y:S05]  /*f110*/  @P2 BRA `(.L_x_54) ;  /* 0x00000000002c2947 */ /* 0x000fea0003800000 */
[----:B------:R-:W2:Y:S01]  /*f120*/  S2R R9, SR_TID.X ;  /* 0x0000000000097919 */ /* 0x000ea20000002100 */
[----:B------:R-:W-:Y:S02]  /*f130*/  MOV R14, 0x400 ;  /* 0x00000400000e7802 */ /* 0x000fe40000000f00 */
[----:B-1----:R-:W-:Y:S01]  /*f140*/  MOV R3, 0xb000 ;  /* 0x0000b00000037802 */ /* 0x002fe20000000f00 */
[----:B------:R-:W1:Y:S01]  /*f150*/  S2R R15, SR_CgaCtaId ;  /* 0x00000000000f7919 */ /* 0x000e620000008800 */
[----:B--2---:R-:W-:-:S04]  /*f160*/  LOP3.LUT R9, R9, 0x1f, RZ, 0xc0, !PT ;  /* 0x0000001f09097812 */ /* 0x004fc800078ec0ff */
[----:B------:R-:W-:Y:S02]  /*f170*/  ISETP.NE.AND P1, PT, R9, RZ, PT ;  /* 0x000000ff0900720c */ /* 0x000fe40003f25270 */
[----:B-1----:R-:W-:-:S05]  /*f180*/  LEA R14, R15, R14, 0x18 ;  /* 0x0000000e0f0e7211 */ /* 0x002fca00078ec0ff */
[----:B------:R-:W-:-:S04]  /*f190*/  IMAD R2, R16, 0x8, R14 ;  /* 0x0000000810027824 */ /* 0x000fc800078e020e */
[----:B------:R2:W-:Y:S02]  /*f1a0*/  SYNCS.ARRIVE.TRANS64 RZ, [R2+URZ+0x34850], R3 ;  /* 0x0348500302ff79a7 */ /* 0x0005e4000800003f */
[----:B------:R-:W-:Y:S05]  /*f1b0*/  @!P1 BRA `(.L_x_54) ;  /* 0x0000000000049947 */ /* 0x000fea0003800000 */
[----:B------:R-:W-:Y:S01]  /*f1c0*/  BPT.TRAP 0x1 ;  /* 0x000000040000795c */ /* 0x000fe20000300000 */
.L_x_54:
[----:B------:R-:W3:Y:S01]  /*f1d0*/  S2R R9, SR_CgaCtaId ;  /* 0x0000000000097919 */ /* 0x000ee20000008800 */
[----:B-12---:R-:W-:Y:S01]  /*f1e0*/  MOV R3, 0x400 ;  /* 0x0000040000037802 */ /* 0x006fe20000000f00 */
[----:B------:R-:W-:Y:S01]  /*f1f0*/  UIADD3 UR4, UP0, UR36, 0x470, URZ ;  /* 0x0000047024047890 */ /* 0x000fe2000ff1e03f */
[----:B------:R-:W-:Y:S01]  /*f200*/  R2UR UR11, R18 ;  /* 0x00000000120b72ca */ /* 0x000fe200000e0000 */
[----:B------:R-:W-:Y:S01]  /*f210*/  UMOV UR10, URZ ;  /* 0x0000003f000a7c82 */ /* 0x000fe20008000000 */
[----:B------:R-:W-:Y:S01]  /*f220*/  R2UR UR13, R5 ;  /* 0x00000000050d72ca */ /* 0x000fe200000e0000 */
[----:B------:R-:W-:Y:S01]  /*f230*/  UIADD3.X UR5, URZ, UR37, URZ, UP0, !UPT ;  /* 0x000000253f057290 */ /* 0x000fe200087fe43f */
[----:B------:R-:W-:Y:S01]  /*f240*/  R2UR UR12, R0 ;  /* 0x00000000000c72ca */ /* 0x000fe200000e0000 */
[----:B------:R-:W-:Y:S01]  /*f250*/  UMOV UR6, 0x0 ;  /* 0x0000000000067882 */ /* 0x000fe20000000000 */
[----:B------:R-:W-:Y:S01]  /*f260*/  UMOV UR7, 0x14f00000 ;  /* 0x14f0000000077882 */ /* 0x000fe20000000000 */
[----:B------:R-:W-:Y:S01]  /*f270*/  UMOV UR15, 0x40 ;  /* 0x00000040000f7882 */ /* 0x000fe20000000000 */
[----:B------:R-:W-:Y:S01]  /*f280*/  IMAD.MOV.U32 R5, RZ, RZ, R8 ;  /* 0x000000ffff057224 */ /* 0x000fe200078e0008 */
[----:B------:R-:W-:-:S04]  /*f290*/  MOV R18, R6 ;  /* 0x0000000600127202 */ /* 0x000fc80000000f00 */
[----:B------:R-:W-:Y:S01]  /*f2a0*/  UIMAD UR11, UR11, 0xb0, URZ ;  /* 0x000000b00b0b78a4 */ /* 0x000fe2000f8e023f */
[----:B---3--:R-:W-:-:S05]  /*f2b0*/  LEA R3, R9, R3, 0x18 ;  /* 0x0000000309037211 */ /* 0x008fca00078ec0ff */
[----:B------:R-:W-:-:S05]  /*f2c0*/  IMAD R2, R16, 0x8, R3 ;  /* 0x0000000810027824 */ /* 0x000fca00078e0203 */
[----:B------:R-:W-:Y:S01]  /*f2d0*/  R2UR UR9, R2 ;  /* 0x00000000020972ca */ /* 0x000fe200000e0000 */
[----:B------:R-:W-:-:S05]  /*f2e0*/  IMAD R2, R16, 0xb000, R3 ;  /* 0x0000b00010027824 */ /* 0x000fca00078e0203 */
[----:B------:R-:W-:-:S07]  /*f2f0*/  R2UR UR14, R2 ;  /* 0x00000000020e72ca */ /* 0x000fce00000e0000 */
[----:B------:R-:W-:-:S06]  /*f300*/  UIADD3 UR9, UR9, 0x34850, URZ ;  /* 0x0003485009097890 */ /* 0x000fcc000fffe03f */
[----:B------:R-:W-:Y:S02]  /*f310*/  UIADD3 UR8, UR14, 0x400, URZ ;  /* 0x000004000e087890 */ /* 0x000fe4000fffe03f */
[----:B------:R-:W-:-:S07]  /*f320*/  UIADD3 UR14, UR14, 0x5c00, URZ ;  /* 0x00005c000e0e7890 */ /* 0x000fce000fffe03f */
[----:B------:R1:W-:Y:S02]  /*f330*/  UTMALDG.4D [UR8], [UR4], desc[UR6] ;  /* 0x00000608040075b4 */ /* 0x0003e40008019000 */
[----:B-1----:R-:W-:Y:S01]  /*f340*/  UMOV UR8, UR14 ;  /* 0x0000000e00087c82 */ /* 0x002fe20008000000 */
[----:B------:R-:W-:Y:S02]  /*f350*/  UMOV UR10, UR15 ;  /* 0x0000000f000a7c82 */ /* 0x000fe40008000000 */
[----:B------:R1:W-:Y:S02]  /*f360*/  UTMALDG.4D [UR8], [UR4], desc[UR6] ;  /* 0x00000608040075b4 */ /* 0x0003e40008019000 */
[----:B-1----:R-:W-:Y:S01]  /*f370*/  NOP ;  /* 0x0000000000007918 */ /* 0x002fe20000000000 */
.L_x_49:
[----:B------:R-:W-:Y:S05]  /*f380*/  BSYNC B0 ;  /* 0x0000000000007941 */ /* 0x000fea0003800000 */
.L_x_48:
[----:B------:R-:W2:Y:S01]  /*f390*/  LDL.LU R2, [R1+0xc] ;  /* 0x00000c0001027983 */ /* 0x000ea20000300800 */
[----:B------:R-:W-:Y:S01]  /*f3a0*/  IMAD.MOV.U32 R16, RZ, RZ, R7 ;  /* 0x000000ffff107224 */ /* 0x000fe200078e0007 */
[----:B------:R-:W-:Y:S01]  /*f3b0*/  MOV R17, R12 ;  /* 0x0000000c00117202 */ /* 0x000fe20000000f00 */
[----:B--2---:R-:W-:-:S07]  /*f3c0*/  VIADD R6, R2, 0xfffffffd ;  /* 0xfffffffd02067836 */ /* 0x004fce0000000000 */
.L_x_47:
[----:B------:R-:W-:Y:S01]  /*f3d0*/  IMAD.MOV R13, RZ, RZ, -R13 ;  /* 0x000000ffff0d7224 */ /* 0x000fe200078e0a0d */
[----:B------:R-:W-:Y:S04]  /*f3e0*/  BSSY B0, `(.L_x_46) ;  /* 0x00000e4000007945 */ /* 0x000fe80003800000 */
[----:B------:R-:W-:-:S13]  /*f3f0*/  ISETP.NE.AND P1, PT, R10, R13, PT ;  /* 0x0000000d0a00720c */ /* 0x000fda0003f25270 */
[----:B------:R-:W-:Y:S05]  /*f400*/  @!P1 BRA `(.L_x_55) ;  /* 0x0000000c00849947 */ /* 0x000fea0003800000 */
[----:B------:R-:W-:-:S07]  /*f410*/  IMAD.MOV.U32 R8, RZ, RZ, R5 ;  /* 0x000000ffff087224 */ /* 0x000fce00078e0005 */
.L_x_70:
[----:B------:R-:W-:Y:S01]  /*f420*/  IADD3 R7, R16, 0x1, RZ ;  /* 0x0000000110077810 */ /* 0x000fe20007ffe0ff */
[----:B------:R-:W-:Y:S03]  /*f430*/  BSSY B1, `(.L_x_56) ;  /* 0x000006c000017945 */ /* 0x000fe60003800000 */
[----:B------:R-:W-:-:S04]  /*f440*/  ISETP.NE.AND P1, PT, R7, 0x2, PT ;  /* 0x000000020700780c */ /* 0x000fc80003f25270 */
[----:B------:R-:W-:Y:S02]  /*f450*/  SEL R10, RZ, 0x1, P1 ;  /* 0x00000001ff0a7807 */ /* 0x000fe40000800000 */
[----:B------:R-:W-:Y:S02]  /*f460*/  SEL R7, R7, RZ, P1 ;  /* 0x000000ff07077207 */ /* 0x000fe40000800000 */
[----:B------:R-:W-:Y:S01]  /*f470*/  LOP3.LUT R10, R17, R10, RZ, 0x3c, !PT ;  /* 0x0000000a110a7212 */ /* 0x000fe200078e3cff */
[----:B------:R-:W-:Y:S06]  /*f480*/  @!P6 BRA `(.L_x_57) ;  /* 0x000000040098e947 */ /* 0x000fec0003800000 */
[----:B------:R-:W-:Y:S01]  /*f490*/  IMAD.MOV.U32 R12, RZ, RZ, R6 ;  /* 0x000000ffff0c7224 */ /* 0x000fe200078e0006 */
[----:B------:R-:W-:Y:S06]  /*f4a0*/  @!P0 BRA `(.L_x_58) ;  /* 0x00000000004c8947 */ /* 0x000fec0003800000 */
[----:B------:R-:W1:Y:S01]  /*f4b0*/  LDC R9, c[0x0][0x41c] ;  /* 0x00010700ff097b82 */ /* 0x000e620000000800 */
[----:B------:R-:W-:Y:S01]  /*f4c0*/  ULDC.64 UR4, c[0x0][0x408] ;  /* 0x0001020000047ab9 */ /* 0x000fe20000000a00 */
[----:B------:R-:W-:Y:S01]  /*f4d0*/  ULDC.64 UR6, c[0x0][0x208] ;  /* 0x0000820000067ab9 */ /* 0x000fe20000000a00 */
[----:B------:R-:W-:-:S04]  /*f4e0*/  IMAD R13, R11, UR4, RZ ;  /* 0x000000040b0d7c24 */ /* 0x000fc8000f8e02ff */
[----:B------:R-:W-:Y:S01]  /*f4f0*/  IMAD R13, R4, UR5, R13 ;  /* 0x00000005040d7c24 */ /* 0x000fe2000f8e020d */
[----:B-1----:R-:W-:-:S13]  /*f500*/  ISETP.NE.AND P1, PT, R9, 0x1, PT ;  /* 0x000000010900780c */ /* 0x002fda0003f25270 */
[----:B------:R-:W1:Y:S02]  /*f510*/  @P1 LDC.64 R2, c[0x0][0x420] ;  /* 0x00010800ff021b82 */ /* 0x000e640000000a00 */
[----:B-1----:R-:W-:-:S04]  /*f520*/  @P1 IMAD.HI.U32 R8, R6, R2, RZ ;  /* 0x0000000206081227 */ /* 0x002fc800078e00ff */
[----:B------:R-:W-:Y:S01]  /*f530*/  IMAD.MOV.U32 R2, RZ, RZ, R6 ;  /* 0x000000ffff027224 */ /* 0x000fe200078e0006 */
[----:B------:R-:W-:-:S04]  /*f540*/  @P1 SHF.R.U32.HI R2, RZ, R3, R8 ;  /* 0x00000003ff021219 */ /* 0x000fc80000011608 */
[----:B------:R-:W-:Y:S02]  /*f550*/  IADD3 R12, -R2, RZ, RZ ;  /* 0x000000ff020c7210 */ /* 0x000fe40007ffe1ff */
[----:B------:R-:W-:-:S03]  /*f560*/  SHF.R.S32.HI R3, RZ, 0x1f, R2 ;  /* 0x0000001fff037819 */ /* 0x000fc60000011402 */
[----:B------:R-:W-:Y:S02]  /*f570*/  IMAD R12, R9, R12, R6 ;  /* 0x0000000c090c7224 */ /* 0x000fe400078e0206 */
[----:B------:R-:W1:Y:S01]  /*f580*/  LDC.64 R8, c[0x0][0x3f8] ;  /* 0x0000fe00ff087b82 */ /* 0x000e620000000a00 */
[----:B------:R-:W-:-:S04]  /*f590*/  IMAD.WIDE.U32 R2, R4, UR4, R2 ;  /* 0x0000000404027c25 */ /* 0x000fc8000f8e0002 */
[----:B------:R-:W-:Y:S01]  /*f5a0*/  IMAD.IADD R13, R13, 0x1, R3 ;  /* 0x000000010d0d7824 */ /* 0x000fe200078e0203 */
[----:B-1----:R-:W-:-:S04]  /*f5b0*/  LEA R8, P1, R2, R8, 0x2 ;  /* 0x0000000802087211 */ /* 0x002fc800078210ff */
[----:B------:R-:W-:-:S05]  /*f5c0*/  LEA.HI.X R9, R2, R9, R13, 0x2, P1 ;  /* 0x0000000902097211 */ /* 0x000fca00008f140d */
[----:B------:R1:W5:Y:S04]  /*f5d0*/  LDG.E R8, desc[UR6][R8.64] ;  /* 0x0000000608087981 */ /* 0x000368000c1e1900 */
.L_x_58:
[----:B------:R-:W2:Y:S01]  /*f5e0*/  S2R R3, SR_CgaCtaId ;  /* 0x0000000000037919 */ /* 0x000ea20000008800 */
[----:B------:R-:W-:-:S04]  /*f5f0*/  MOV R2, 0x400 ;  /* 0x0000040000027802 */ /* 0x000fc80000000f00 */
[----:B--2---:R-:W-:Y:S02]  /*f600*/  LEA R2, R3, R2, 0x18 ;  /* 0x0000000203027211 */ /* 0x004fe400078ec0ff */
[----:B------:R-:W-:-:S03]  /*f610*/  SHF.L.U32 R3, R10, 0x1f, RZ ;  /* 0x0000001f0a037819 */ /* 0x000fc600000006ff */
[----:B------:R-:W-:-:S04]  /*f620*/  IMAD R2, R7, 0x8, R2 ;  /* 0x0000000807027824 */ /* 0x000fc800078e0202 */
[----:B------:R-:W2:Y:S02]  /*f630*/  SYNCS.PHASECHK.TRANS64.TRYWAIT P1, [R2+URZ+0x34840], R3 ;  /* 0x03484003020075a7 */ /* 0x000ea4000802017f */
[----:B--2---:R-:W-:Y:S05]  /*f640*/  @!P1 BRA `(.L_x_59) ;  /* 0x0000001400e89947 */ /* 0x004fea0003800000 */
.L_x_99:
[----:B-1----:R-:W1:Y:S02]  /*f650*/  S2R R9, SR_TID.X ;  /* 0x0000000000097919 */ /* 0x002e640000002100 */
[----:B-1----:R-:W-:-:S04]  /*f660*/  LOP3.LUT R9, R9, 0x7f, RZ, 0xc0, !PT ;  /* 0x0000007f09097812 */ /* 0x002fc800078ec0ff */
[----:B------:R-:W-:-:S13]  /*f670*/  ISETP.NE.AND P2, PT, R9, RZ, PT ;  /* 0x000000ff0900720c */ /* 0x000fda0003f45270 */
[----:B------:R-:W-:Y:S05]  /*f680*/  @P2 BRA `(.L_x_60) ;  /* 0x00000000001c2947 */ /* 0x000fea0003800000 */
[----:B------:R-:W1:Y:S01]  /*f690*/  S2R R9, SR_TID.X ;  /* 0x0000000000097919 */ /* 0x000e620000002100 */
[----:B--2---:R-:W-:-:S04]  /*f6a0*/  MOV R3, 0xb000 ;  /* 0x0000b00000037802 */ /* 0x004fc80000000f00 */
[----:B------:R3:W-:Y:S01]  /*f6b0*/  SYNCS.ARRIVE.TRANS64 RZ, [R2+URZ+0x34830], R3 ;  /* 0x0348300302ff79a7 */ /* 0x0007e2000800003f */
[----:B-1----:R-:W-:-:S04]  /*f6c0*/  LOP3.LUT R9, R9, 0x1f, RZ, 0xc0, !PT ;  /* 0x0000001f09097812 */ /* 0x002fc800078ec0ff */
[----:B------:R-:W-:-:S13]  /*f6d0*/  ISETP.NE.AND P1, PT, R9, RZ, PT ;  /* 0x000000ff0900720c */ /* 0x000fda0003f25270 */
[----:B---3--:R-:W-:Y:S05]  /*f6e0*/  @!P1 BRA `(.L_x_60) ;  /* 0x0000000000049947 */ /* 0x008fea0003800000 */
[----:B------:R-:W-:Y:S01]  /*f6f0*/  BPT.TRAP 0x1 ;  /* 0x000000040000795c */ /* 0x000fe20000300000 */
.L_x_60:
[----:B------:R-:W1:Y:S01]  /*f700*/  S2R R9, SR_CgaCtaId ;  /* 0x0000000000097919 */ /* 0x000e620000008800 */
        /* <DEDUP_REMOVED lines=10> */
[----:B------:R-:W-:Y:S01]  /*f7b0*/  UMOV UR16, 0x40 ;  /* 0x0000004000107882 */ /* 0x000fe20000000000 */
[----:B------:R-:W-:-:S04]  /*f7c0*/  SHF.L.U32 R17, R17, 0x1f, RZ ;  /* 0x0000001f11117819 */ /* 0x000fc800000006ff */
[----:B------:R-:W-:Y:S02]  /*f7d0*/  UIADD3 UR9, UR9, 0x34830, URZ ;  /* 0x0003483009097890 */ /* 0x000fe4000fffe03f */
[----:B------:R-:W-:Y:S01]  /*f7e0*/  UIMAD UR11, UR11, 0xb0, URZ ;  /* 0x000000b00b0b78a4 */ /* 0x000fe2000f8e023f */
[----:B-1----:R-:W-:-:S05]  /*f7f0*/  LEA R3, R9, R3, 0x18 ;  /* 0x0000000309037211 */ /* 0x002fca00078ec0ff */
[----:B------:R-:W-:Y:S02]  /*f800*/  IMAD R2, R7, 0xb000, R3 ;  /* 0x0000b00007027824 */ /* 0x000fe400078e0203 */
[----:B------:R-:W-:-:S03]  /*f810*/  VIADD R3, R3, 0x34800 ;  /* 0x0003480003037836 */ /* 0x000fc60000000000 */
[----:B------:R-:W-:Y:S01]  /*f820*/  R2UR UR8, R2 ;  /* 0x00000000020872ca */ /* 0x000fe200000e0000 */
[----:B------:R-:W-:-:S12]  /*f830*/  IMAD R2, R16, 0x8, R3 ;  /* 0x0000000810027824 */ /* 0x000fd800078e0203 */
        /* <DEDUP_REMOVED lines=9> */
.L_x_100:
[----:B------:R-:W-:Y:S05]  /*f8d0*/  @P2 BRA `(.L_x_62) ;  /* 0x00000000001c2947 */ /* 0x000fea0003800000 */
[----:B------:R-:W2:Y:S01]  /*f8e0*/  S2R R9, SR_TID.X ;  /* 0x0000000000097919 */ /* 0x000ea20000002100 */
[----:B------:R-:W-:-:S04]  /*f8f0*/  MOV R3, 0xb000 ;  /* 0x0000b00000037802 */ /* 0x000fc80000000f00 */
[----:B------:R3:W-:Y:S01]  /*f900*/  SYNCS.ARRIVE.TRANS64 RZ, [R2+URZ+0x50], R3 ;  /* 0x0000500302ff79a7 */ /* 0x0007e2000800003f */
[----:B--2---:R-:W-:-:S04]  /*f910*/  LOP3.LUT R9, R9, 0x1f, RZ, 0xc0, !PT ;  /* 0x0000001f09097812 */ /* 0x004fc800078ec0ff */
[----:B------:R-:W-:-:S13]  /*f920*/  ISETP.NE.AND P1, PT, R9, RZ, PT ;  /* 0x000000ff0900720c */ /* 0x000fda0003f25270 */
[----:B---3--:R-:W-:Y:S05]  /*f930*/  @!P1 BRA `(.L_x_62) ;  /* 0x0000000000049947 */ /* 0x008fea0003800000 */
[----:B------:R-:W-:Y:S01]  /*f940*/  BPT.TRAP 0x1 ;  /* 0x000000040000795c */ /* 0x000fe20000300000 */
.L_x_62:
[----:B------:R-:W2:Y:S01]  /*f950*/  S2R R9, SR_CgaCtaId ;  /* 0x0000000000097919 */ /* 0x000ea20000008800 */
[----:B------:R-:W-:Y:S01]  /*f960*/  MOV R3, 0x400 ;  /* 0x0000040000037802 */ /* 0x000fe20000000f00 */
[----:B------:R-:W-:Y:S01]  /*f970*/  UIADD3 UR4, UP0, UR36, 0x470, URZ ;  /* 0x0000047024047890 */ /* 0x000fe2000ff1e03f */
[----:B------:R-:W-:Y:S01]  /*f980*/  R2UR UR11, R18 ;  /* 0x00000000120b72ca */ /* 0x000fe200000e0000 */
[----:B------:R-:W-:Y:S01]  /*f990*/  UMOV UR10, URZ ;  /* 0x0000003f000a7c82 */ /* 0x000fe20008000000 */
[----:B------:R-:W-:Y:S01]  /*f9a0*/  R2UR UR9, R2 ;  /* 0x00000000020972ca */ /* 0x000fe200000e0000 */
[----:B------:R-:W-:Y:S01]  /*f9b0*/  UIADD3.X UR5, URZ, UR37, URZ, UP0, !UPT ;  /* 0x000000253f057290 */ /* 0x000fe200087fe43f */
[----:B------:R-:W-:Y:S01]  /*f9c0*/  R2UR UR13, R5 ;  /* 0x00000000050d72ca */ /* 0x000fe200000e0000 */
[----:B------:R-:W-:Y:S01]  /*f9d0*/  UMOV UR7, 0x14f00000 ;  /* 0x14f0000000077882 */ /* 0x000fe20000000000 */
[----:B------:R-:W-:Y:S01]  /*f9e0*/  R2UR UR12, R0 ;  /* 0x00000000000c72ca */ /* 0x000fe200000e0000 */
[----:B------:R-:W-:Y:S01]  /*f9f0*/  UMOV UR15, 0x40 ;  /* 0x00000040000f7882 */ /* 0x000fe20000000000 */
[----:B------:R-:W-:-:S02]  /*fa00*/  IMAD.MOV.U32 R18, RZ, RZ, R12 ;  /* 0x000000ffff127224 */ /* 0x000fc400078e000c */
[----:B------:R-:W-:-:S03]  /*fa10*/  IMAD.MOV.U32 R5, RZ, RZ, R8 ;  /* 0x000000ffff057224 */ /* 0x000fc600078e0008 */
[----:B------:R-:W-:Y:S02]  /*fa20*/  UIMAD UR11, UR11, 0xb0, URZ ;  /* 0x000000b00b0b78a4 */ /* 0x000fe4000f8e023f */
[----:B------:R-:W-:Y:S01]  /*fa30*/  UIADD3 UR9, UR9, 0x50, URZ ;  /* 0x0000005009097890 */ /* 0x000fe2000fffe03f */
[----:B--2---:R-:W-:-:S05]  /*fa40*/  LEA R3, R9, R3, 0x18 ;  /* 0x0000000309037211 */ /* 0x004fca00078ec0ff */
        /* <DEDUP_REMOVED lines=10> */
.L_x_57:
[----:B------:R-:W-:Y:S05]  /*faf0*/  BSYNC B1 ;  /* 0x0000000000017941 */ /* 0x000fea0003800000 */
.L_x_56:
[----:B------:R-:W-:Y:S01]  /*fb00*/  IADD3 R16, R7, 0x1, RZ ;  /* 0x0000000107107810 */ /* 0x000fe20007ffe0ff */
[----:B------:R-:W-:Y:S03]  /*fb10*/  BSSY B1, `(.L_x_63) ;  /* 0x000006d000017945 */ /* 0x000fe60003800000 */
[----:B------:R-:W-:-:S04]  /*fb20*/  ISETP.NE.AND P1, PT, R16, 0x2, PT ;  /* 0x000000021000780c */ /* 0x000fc80003f25270 */
[----:B-1----:R-:W-:Y:S02]  /*fb30*/  SEL R17, RZ, 0x1, P1 ;  /* 0x00000001ff117807 */ /* 0x002fe40000800000 */
[----:B------:R-:W-:Y:S02]  /*fb40*/  SEL R16, R16, RZ, P1 ;  /* 0x000000ff10107207 */ /* 0x000fe40000800000 */
[----:B------:R-:W-:Y:S01]  /*fb50*/  LOP3.LUT R17, R10, R17, RZ, 0x3c, !PT ;  /* 0x000000110a117212 */ /* 0x000fe200078e3cff */
[----:B------:R-:W-:Y:S06]  /*fb60*/  @!P6 BRA `(.L_x_64) ;  /* 0x00000004009ce947 */ /* 0x000fec0003800000 */
[----:B------:R-:W-:Y:S01]  /*fb70*/  VIADD R12, R6, 0xffffffff ;  /* 0xffffffff060c7836 */ /* 0x000fe20000000000 */
        /* <DEDUP_REMOVED lines=11> */
[----:B------:R-:W-:-:S05]  /*fc30*/  IADD3 R3, -R2, RZ, RZ ;  /* 0x000000ff02037210 */ /* 0x000fca0007ffe1ff */
[----:B------:R-:W-:Y:S01]  /*fc40*/  IMAD R12, R8, R3, R12 ;  /* 0x00000003080c7224 */ /* 0x000fe200078e020c */
[--C-:B------:R-:W-:Y:S01]  /*fc50*/  SHF.R.S32.HI R3, RZ, 0x1f, R2.reuse ;  /* 0x0000001fff037819 */ /* 0x100fe20000011402 */
[----:B------:R-:W1:Y:S02]  /*fc60*/  LDC.64 R8, c[0x0][0x3f8] ;  /* 0x0000fe00ff087b82 */ /* 0x000e640000000a00 */
[----:B------:R-:W-:-:S04]  /*fc70*/  IMAD.WIDE.U32 R2, R4, UR4, R2 ;  /* 0x0000000404027c25 */ /* 0x000fc8000f8e0002 */
[----:B------:R-:W-:Y:S01]  /*fc80*/  IMAD.IADD R13, R13, 0x1, R3 ;  /* 0x000000010d0d7824 */ /* 0x000fe200078e0203 */
[----:B-1----:R-:W-:-:S04]  /*fc90*/  LEA R8, P1, R2, R8, 0x2 ;  /* 0x0000000802087211 */ /* 0x002fc800078210ff */
[----:B------:R-:W-:-:S05]  /*fca0*/  LEA.HI.X R9, R2, R9, R13, 0x2, P1 ;  /* 0x0000000902097211 */ /* 0x000fca00008f140d */
[----:B------:R1:W5:Y:S04]  /*fcb0*/  LDG.E R8, desc[UR6][R8.64] ;  /* 0x0000000608087981 */ /* 0x000368000c1e1900 */
.L_x_65:
[----:B------:R-:W2:Y:S01]  /*fcc0*/  S2R R3, SR_CgaCtaId ;  /* 0x0000000000037919 */ /* 0x000ea20000008800 */
[----:B------:R-:W-:-:S04]  /*fcd0*/  MOV R2, 0x400 ;  /* 0x0000040000027802 */ /* 0x000fc80000000f00 */
[----:B--2---:R-:W-:Y:S02]  /*fce0*/  LEA R2, R3, R2, 0x18 ;  /* 0x0000000203027211 */ /* 0x004fe400078ec0ff */
[----:B------:R-:W-:-:S03]  /*fcf0*/  SHF.L.U32 R3, R17, 0x1f, RZ ;  /* 0x0000001f11037819 */ /* 0x000fc600000006ff */
[----:B------:R-:W-:-:S04]  /*fd00*/  IMAD R2, R16, 0x8, R2 ;  /* 0x0000000810027824 */ /* 0x000fc800078e0202 */
[----:B------:R-:W2:Y:S02]  /*fd10*/  SYNCS.PHASECHK.TRANS64.TRYWAIT P1, [R2+URZ+0x34840], R3 ;  /* 0x03484003020075a7 */ /* 0x000ea4000802017f */
[----:B--2---:R-:W-:Y:S05]  /*fd20*/  @!P1 BRA `(.L_x_66) ;  /* 0x0000001000589947 */ /* 0x004fea0003800000 */
.L_x_101:
        /* <DEDUP_REMOVED lines=11> */
.L_x_67:
[----:B------:R-:W1:Y:S01]  /*fde0*/  S2R R13, SR_CgaCtaId ;  /* 0x00000000000d7919 */ /* 0x000e620000008800 */
[----:B------:R-:W-:Y:S01]  /*fdf0*/  MOV R9, 0x400 ;  /* 0x0000040000097802 */ /* 0x000fe20000000f00 */
[----:B------:R-:W-:Y:S01]  /*fe00*/  UIADD3 UR4, UP0, UR36, 0x370, URZ ;  /* 0x0000037024047890 */ /* 0x000fe2000ff1e03f */
[----:B------:R-:W-:Y:S01]  /*fe10*/  R2UR UR11, R12 ;  /* 0x000000000c0b72ca */ /* 0x000fe200000e0000 */
[----:B------:R-:W-:Y:S01]  /*fe20*/  UMOV UR10, URZ ;  /* 0x0000003f000a7c82 */ /* 0x000fe20008000000 */
[----:B------:R-:W-:Y:S01]  /*fe30*/  R2UR UR12, R0 ;  /* 0x00000000000c72ca */ /* 0x000fe200000e0000 */
[----:B------:R-:W-:Y:S01]  /*fe40*/  UIADD3.X UR5, URZ, UR37, URZ, UP0, !UPT ;  /* 0x000000253f057290 */ /* 0x000fe200087fe43f */
[----:B-----5:R-:W-:Y:S01]  /*fe50*/  R2UR UR13, R8 ;  /* 0x00000000080d72ca */ /* 0x020fe200000e0000 */
[----:B------:R-:W-:Y:S01]  /*fe60*/  UMOV UR6, 0x0 ;  /* 0x0000000000067882 */ /* 0x000fe20000000000 */
[----:B------:R-:W-:Y:S01]  /*fe70*/  UMOV UR7, 0x14f00000 ;  /* 0x14f0000000077882 */ /* 0x000fe20000000000 */
[----:B------:R-:W-:-:S06]  /*fe80*/  UMOV UR16, 0x40 ;  /* 0x0000004000107882 */ /* 0x000fcc0000000000 */
[----:B------:R-:W-:Y:S01]  /*fe90*/  UIMAD UR11, UR11, 0xb0, URZ ;  /* 0x000000b00b0b78a4 */ /* 0x000fe2000f8e023f */
[----:B-1----:R-:W-:-:S05]  /*fea0*/  LEA R9, R13, R9, 0x18 ;  /* 0x000000090d097211 */ /* 0x002fca00078ec0ff */
[----:B--2---:R-:W-:-:S04]  /*feb0*/  VIADD R2, R9, 0x34800 ;  /* 0x0003480009027836 */ /* 0x004fc80000000000 */
[----:B------:R-:W-:Y:S01]  /*fec0*/  IMAD R3, R16, 0x8, R2 ;  /* 0x0000000810037824 */ /* 0x000fe200078e0202 */
[----:B------:R-:W-:-:S04]  /*fed0*/  LEA R2, R7, R2, 0x3 ;  /* 0x0000000207027211 */ /* 0x000fc800078e18ff */
[----:B------:R-:W-:Y:S01]  /*fee0*/  R2UR UR9, R3 ;  /* 0x00000000030972ca */ /* 0x000fe200000e0000 */
[----:B------:R-:W-:-:S05]  /*fef0*/  IMAD R3, R16, 0xb000, R9 ;  /* 0x0000b00010037824 */ /* 0x000fca00078e0209 */
[----:B------:R-:W-:Y:S02]  /*ff00*/  R2UR UR8, R3 ;  /* 0x00000000030872ca */ /* 0x000fe400000e0000 */
[----:B------:R-:W-:-:S05]  /*ff10*/  SHF.L.U32 R3, R10, 0x1f, RZ ;  /* 0x0000001f0a037819 */ /* 0x000fca00000006ff */
[----:B------:R-:W-:-:S06]  /*ff20*/  UIADD3 UR9, UR9, 0x30, URZ ;  /* 0x0000003009097890 */ /* 0x000fcc000fffe03f */
        /* <DEDUP_REMOVED lines=9> */
.L_x_102:
        /* <DEDUP_REMOVED lines=8> */
.L_x_69:
        /* <DEDUP_REMOVED lines=11> */
[----:B------:R-:W-:Y:S01]  /*100f0*/  UMOV UR15, 0x40 ;  /* 0x00000040000f7882 */ /* 0x000fe20000000000 */
[----:B------:R-:W-:Y:S01]  /*10100*/  IMAD.MOV.U32 R18, RZ, RZ, R12 ;  /* 0x000000ffff127224 */ /* 0x000fe200078e000c */
[----:B------:R-:W-:-:S03]  /*10110*/  MOV R5, R8 ;  /* 0x0000000800057202 */ /* 0x000fc60000000f00 */
[----:B------:R-:W-:Y:S02]  /*10120*/  UIMAD UR11, UR11, 0xb0, URZ ;  /* 0x000000b00b0b78a4 */ /* 0x000fe4000f8e023f */
[----:B------:R-:W-:Y:S01]  /*10130*/  UIADD3 UR9, UR9, 0x50, URZ ;  /* 0x0000005009097890 */ /* 0x000fe2000fffe03f */
[----:B--2---:R-:W-:-:S05]  /*10140*/  LEA R3, R9, R3, 0x18 ;  /* 0x0000000309037211 */ /* 0x004fca00078ec0ff */
[----:B------:R-:W-:-:S05]  /*10150*/  IMAD R7, R7, 0xb000, R3 ;  /* 0x0000b00007077824 */ /* 0x000fca00078e0203 */
[----:B------:R-:W-:-:S13]  /*10160*/  R2UR UR14, R7 ;  /* 0x00000000070e72ca */ /* 0x000fda00000e0000 */
[----:B------:R-:W-:Y:S02]  /*10170*/  UIADD3 UR8, UR14, 0x400, URZ ;  /* 0x000004000e087890 */ /* 0x000fe4000fffe03f */
[----:B------:R-:W-:-:S07]  /*10180*/  UIADD3 UR14, UR14, 0x5c00, URZ ;  /* 0x00005c000e0e7890 */ /* 0x000fce000fffe03f */
[----:B------:R1:W-:Y:S02]  /*10190*/  UTMALDG.4D [UR8], [UR4], desc[UR6] ;  /* 0x00000608040075b4 */ /* 0x0003e40008019000 */
[----:B-1----:R-:W-:Y:S01]  /*101a0*/  UMOV UR8, UR14 ;  /* 0x0000000e00087c82 */ /* 0x002fe20008000000 */
[----:B------:R-:W-:Y:S02]  /*101b0*/  UMOV UR10, UR15 ;  /* 0x0000000f000a7c82 */ /* 0x000fe40008000000 */
[----:B------:R1:W-:Y:S02]  /*101c0*/  UTMALDG.4D [UR8], [UR4], desc[UR6] ;  /* 0x00000608040075b4 */ /* 0x0003e40008019000 */
[----:B-1----:R-:W-:Y:S01]  /*101d0*/  NOP ;  /* 0x0000000000007918 */ /* 0x002fe20000000000 */
.L_x_64:
[----:B------:R-:W-:Y:S05]  /*101e0*/  BSYNC B1 ;  /* 0x0000000000017941 */ /* 0x000fea0003800000 */
.L_x_63:
[C---:B------:R-:W-:Y:S01]  /*101f0*/  ISETP.GT.AND P1, PT, R6.reuse, 0x1, PT ;  /* 0x000000010600780c */ /* 0x040fe20003f24270 */
[----:B------:R-:W-:-:S12]  /*10200*/  VIADD R6, R6, 0xfffffffe ;  /* 0xfffffffe06067836 */ /* 0x000fd80000000000 */
[----:B------:R-:W-:Y:S05]  /*10210*/  @P1 BRA `(.L_x_70) ;  /* 0xfffffff000801947 */ /* 0x000fea000383ffff */
.L_x_55:
[----:B------:R-:W-:Y:S05]  /*10220*/  BSYNC B0 ;  /* 0x0000000000007941 */ /* 0x000fea0003800000 */
.L_x_46:
[----:B------:R-:W-:Y:S04]  /*10230*/  BSSY B0, `(.L_x_71) ;  /* 0x000002c000007945 */ /* 0x000fe80003800000 */
[----:B------:R-:W-:Y:S05]  /*10240*/  @!P6 BRA `(.L_x_72) ;  /* 0x0000000000a8e947 */ /* 0x000fea0003800000 */
[----:B------:R-:W2:Y:S01]  /*10250*/  S2R R3, SR_CgaCtaId ;  /* 0x0000000000037919 */ /* 0x000ea20000008800 */
[----:B------:R-:W-:Y:S01]  /*10260*/  MOV R2, 0x400 ;  /* 0x0000040000027802 */ /* 0x000fe20000000f00 */
[----:B------:R-:W3:Y:S03]  /*10270*/  S2R R4, SR_TID.X ;  /* 0x0000000000047919 */ /* 0x000ee60000002100 */
[----:B--2---:R-:W-:Y:S02]  /*10280*/  LEA R2, R3, R2, 0x18 ;  /* 0x0000000203027211 */ /* 0x004fe400078ec0ff */
[----:B---3--:R-:W-:-:S03]  /*10290*/  LOP3.LUT R4, R4, 0x7f, RZ, 0xc0, !PT ;  /* 0x0000007f04047812 */ /* 0x008fc600078ec0ff */
[----:B------:R-:W-:Y:S01]  /*102a0*/  IMAD R3, R16, 0x8, R2 ;  /* 0x0000000810037824 */ /* 0x000fe200078e0202 */
[----:B------:R-:W-:Y:S02]  /*102b0*/  SHF.L.U32 R2, R17, 0x1f, RZ ;  /* 0x0000001f11027819 */ /* 0x000fe400000006ff */
[----:B------:R-:W-:Y:S02]  /*102c0*/  ISETP.NE.AND P1, PT, R4, RZ, PT ;  /* 0x000000ff0400720c */ /* 0x000fe40003f25270 */
[----:B------:R-:W2:Y:S02]  /*102d0*/  SYNCS.PHASECHK.TRANS64.TRYWAIT P0, [R3+URZ+0x34860], R2 ;  /* 0x03486002030075a7 */ /* 0x000ea4000800017f */
[----:B--2---:R-:W-:Y:S09]  /*102e0*/  @!P0 BRA `(.L_x_73) ;  /* 0x0000000c00108947 */ /* 0x004ff20003800000 */
.L_x_103:
[----:B------:R-:W-:Y:S05]  /*102f0*/  @P1 BRA `(.L_x_74) ;  /* 0x00000000001c1947 */ /* 0x000fea0003800000 */
[----:B------:R-:W3:Y:S01]  /*10300*/  S2R R4, SR_TID.X ;  /* 0x0000000000047919 */ /* 0x000ee20000002100 */
[----:B--2---:R-:W-:-:S04]  /*10310*/  MOV R2, 0xb000 ;  /* 0x0000b00000027802 */ /* 0x004fc80000000f00 */
[----:B------:R4:W-:Y:S01]  /*10320*/  SYNCS.ARRIVE.TRANS64 RZ, [R3+URZ+0x34850], R2 ;  /* 0x0348500203ff79a7 */ /* 0x0009e2000800003f */
[----:B---3--:R-:W-:-:S04]  /*10330*/  LOP3.LUT R4, R4, 0x1f, RZ, 0xc0, !PT ;  /* 0x0000001f04047812 */ /* 0x008fc800078ec0ff */
[----:B------:R-:W-:-:S13]  /*10340*/  ISETP.NE.AND P0, PT, R4, RZ, PT ;  /* 0x000000ff0400720c */ /* 0x000fda0003f05270 */
[----:B----4-:R-:W-:Y:S05]  /*10350*/  @!P0 BRA `(.L_x_74) ;  /* 0x0000000000048947 */ /* 0x010fea0003800000 */
[----:B------:R-:W-:Y:S01]  /*10360*/  BPT.TRAP 0x1 ;  /* 0x000000040000795c */ /* 0x000fe20000300000 */
.L_x_74:
        /* <DEDUP_REMOVED lines=24> */
.L_x_72:
[----:B------:R-:W-:Y:S05]  /*104f0*/  BSYNC B0 ;  /* 0x0000000000007941 */ /* 0x000fea0003800000 */
.L_x_71:
[----:B------:R-:W2:Y:S01]  /*10500*/  LDL.LU R0, [R1+0x10] ;  /* 0x0000100001007983 */ /* 0x000ea20000300800 */
[----:B------:R-:W-:-:S03]  /*10510*/  ULDC UR4, c[0x0][0xda4] ;  /* 0x0003690000047ab9 */ /* 0x000fc60000000800 */
[----:B------:R-:W3:Y:S01]  /*10520*/  LDL.LU R2, [R1+0x18] ;  /* 0x0000180001027983 */ /* 0x000ee20000300800 */
[----:B------:R-:W-:-:S05]  /*10530*/  VIADD R16, R16, 0x1 ;  /* 0x0000000110107836 */ /* 0x000fca0000000000 */
[----:B------:R-:W-:-:S04]  /*10540*/  ISETP.NE.AND P0, PT, R16, 0x2, PT ;  /* 0x000000021000780c */ /* 0x000fc80003f05270 */
[----:B------:R-:W-:Y:S01]  /*10550*/  SEL R16, R16, RZ, P0 ;  /* 0x000000ff10107207 */ /* 0x000fe20000000000 */
[----:B--2---:R-:W-:Y:S01]  /*10560*/  VIADD R0, R0, UR38 ;  /* 0x0000002600007c36 */ /* 0x004fe20008000000 */
[----:B---3--:R-:W-:-:S04]  /*10570*/  IADD3 R2, R2, 0x1, RZ ;  /* 0x0000000102027810 */ /* 0x008fc80007ffe0ff */
[----:B------:R2:W-:Y:S01]  /*10580*/  STL [R1+0x10], R0 ;  /* 0x0000100001007387 */ /* 0x0005e20000100800 */
[----:B------:R-:W-:-:S03]  /*10590*/  ISETP.GE.AND P1, PT, R0, UR4, PT ;  /* 0x0000000400007c0c */ /* 0x000fc6000bf26270 */
[----:B------:R3:W-:Y:S01]  /*105a0*/  STL [R1+0x18], R2 ;  /* 0x0000180201007387 */ /* 0x0007e20000100800 */
[----:B--2---:R-:W-:-:S04]  /*105b0*/  SEL R0, RZ, 0x1, P0 ;  /* 0x00000001ff007807 */ /* 0x004fc80000000000 */
[----:B------:R-:W-:-:S05]  /*105c0*/  LOP3.LUT R17, R17, R0, RZ, 0x3c, !PT ;  /* 0x0000000011117212 */ /* 0x000fca00078e3cff */
[----:B---3--:R-:W-:Y:S05]  /*105d0*/  @!P1 BRA `(.L_x_75) ;  /* 0xffffffd400689947 */ /* 0x008fea000383ffff */
[----:B------:R-:W-:-:S07]  /*105e0*/  LOP3.LUT R2, R2, 0x1, RZ, 0xc, !PT ;  /* 0x0000000102027812 */ /* 0x000fce00078e0cff */
.L_x_32:
[----:B------:R-:W2:Y:S01]  /*105f0*/  S2R R3, SR_CgaCtaId ;  /* 0x0000000000037919 */ /* 0x000ea20000008800 */
[----:B------:R-:W-:Y:S01]  /*10600*/  MOV R0, 0x400 ;  /* 0x0000040000007802 */ /* 0x000fe20000000f00 */
[----:B------:R-:W-:Y:S03]  /*10610*/  BSSY B0, `(.L_x_76) ;  /* 0x0000005000007945 */ /* 0x000fe60003800000 */
[----:B--2---:R-:W-:Y:S02]  /*10620*/  LEA R0, R3, R0, 0x18 ;  /* 0x0000000003007211 */ /* 0x004fe400078ec0ff */
[----:B------:R-:W-:-:S04]  /*10630*/  SHF.L.U32 R3, R2, 0x1f, RZ ;  /* 0x0000001f02037819 */ /* 0x000fc800000006ff */
[----:B------:R-:W2:Y:S02]  /*10640*/  SYNCS.PHASECHK.TRANS64.TRYWAIT P0, [R0+URZ+0x34820], R3 ;  /* 0x03482003000075a7 */ /* 0x000ea4000800017f */
[----:B--2---:R-:W-:Y:S05]  /*10650*/  @!P0 BRA `(.L_x_77) ;  /* 0x0000000800488947 */ /* 0x004fea0003800000 */
.L_x_104:
[----:B------:R-:W-:Y:S05]  /*10660*/  BSYNC B0 ;  /* 0x0000000000007941 */ /* 0x000fea0003800000 */
.L_x_76:
[----:B------:R-:W-:-:S03]  /*10670*/  UMOV UR4, 0xffffffff ;  /* 0xffffffff00047882 */ /* 0x000fc60000000000 */
[----:B------:R-:W-:Y:S05]  /*10680*/  BRA.DIV UR4, `(.L_x_78) ;  /* 0x0000000a04507947 */ /* 0x000fea000b800000 */
[----:B------:R-:W3:Y:S02]  /*10690*/  S2R R2, SR_TID.X ;  /* 0x0000000000027919 */ /* 0x000ee40000002100 */
[----:B---3--:R-:W-:-:S04]  /*106a0*/  SHF.R.U32.HI R2, RZ, 0x5, R2 ;  /* 0x00000005ff027819 */ /* 0x008fc80000011602 */
[----:B------:R-:W-:-:S05]  /*106b0*/  LOP3.LUT R2, R2, 0x3, RZ, 0xc0, !PT ;  /* 0x0000000302027812 */ /* 0x000fca00078ec0ff */
[----:B------:R3:W4:Y:S02]  /*106c0*/  SHFL.IDX PT, R14, R2, RZ, 0x1f ;  /* 0x00001fff020e7589 */ /* 0x00072400000e0000 */
.L_x_107:
[----:B----4-:R-:W-:Y:S01]  /*106d0*/  ISETP.NE.AND P0, PT, R14, RZ, PT ;  /* 0x000000ff0e00720c */ /* 0x010fe20003f05270 */
[----:B------:R-:W-:-:S12]  /*106e0*/  BSSY B0, `(.L_x_79) ;  /* 0x0000026000007945 */ /* 0x000fd80003800000 */
[----:B------:R-:W-:Y:S05]  /*106f0*/  @P0 BRA `(.L_x_80) ;  /* 0x0000000000900947 */ /* 0x000fea0003800000 */
[----:B------:R-:W-:-:S03]  /*10700*/  UMOV UR4, 0xffffffff ;  /* 0xffffffff00047882 */ /* 0x000fc60000000000 */
[----:B------:R-:W-:Y:S05]  /*10710*/  BRA.DIV UR4, `(.L_x_81) ;  /* 0x0000000a04607947 */ /* 0x000fea000b800000 */
[----:B------:R-:W-:-:S13]  /*10720*/  ELECT P6, URZ, PT ;  /* 0x00000000003f782f */ /* 0x000fda00038c0000 */
.L_x_110:
[----:B------:R-:W-:Y:S05]  /*10730*/  @!P6 BRA `(.L_x_80) ;  /* 0x000000000080e947 */ /* 0x000fea0003800000 */
[----:B---3--:R-:W3:Y:S02]  /*10740*/  LDL R2, [R1+0x1c] ;  /* 0x00001c0001027983 */ /* 0x008ee40000100800 */
[----:B---3--:R-:W-:-:S13]  /*10750*/  R2UR UR4, R2 ;  /* 0x00000000020472ca */ /* 0x008fda00000e0000 */
[----:B------:R-:W-:-:S06]  /*10760*/  ULOP3.LUT UR4, UR4, 0x2, URZ, 0xfc, !UPT ;  /* 0x0000000204047892 */ /* 0x000fcc000f8efc3f */
[----:B------:R-:W-:-:S05]  /*10770*/  IMAD.U32 R2, RZ, RZ, UR4 ;  /* 0x00000004ff027e24 */ /* 0x000fca000f8e00ff */
[----:B------:R-:W-:-:S13]  /*10780*/  ISETP.NE.AND P2, PT, R2, 0x3, PT ;  /* 0x000000030200780c */ /* 0x000fda0003f45270 */
[----:B------:R-:W-:Y:S05]  /*10790*/  @!P2 BRA `(.L_x_82) ;  /* 0x000000000004a947 */ /* 0x000fea0003800000 */
[----:B------:R-:W-:Y:S01]  /*107a0*/  BPT.TRAP 0x1 ;  /* 0x000000040000795c */ /* 0x000fe20000300000 */
.L_x_82:
[----:B--2---:R-:W-:Y:S01]  /*107b0*/  VIADD R3, R0, 0x34840 ;  /* 0x0003484000037836 */ /* 0x004fe20000000000 */
[----:B------:R-:W-:Y:S01]  /*107c0*/  SHF.L.U32 R5, R17, 0x1f, RZ ;  /* 0x0000001f11057819 */ /* 0x000fe200000006ff */
[----:B------:R-:W-:-:S03]  /*107d0*/  VIADD R2, R16, 0x1 ;  /* 0x0000000110027836 */ /* 0x000fc60000000000 */
[----:B-1----:R-:W-:Y:S02]  /*107e0*/  LEA R6, R16, R3, 0x3 ;  /* 0x0000000310067211 */ /* 0x002fe400078e18ff */
[----:B------:R-:W-:Y:S02]  /*107f0*/  ISETP.NE.AND P1, PT, R2, 0x2, PT ;  /* 0x000000020200780c */ /* 0x000fe40003f25270 */
[----:B------:R-:W1:Y:S02]  /*10800*/  SYNCS.PHASECHK.TRANS64.TRYWAIT P0, [R6+URZ], R5 ;  /* 0x00000005060075a7 */ /* 0x000e64000800017f */
[----:B------:R-:W-:-:S04]  /*10810*/  SEL R4, RZ, 0x1, P1 ;  /* 0x00000001ff047807 */ /* 0x000fc80000800000 */
[----:B------:R-:W-:Y:S02]  /*10820*/  LOP3.LUT R17, R17, R4, RZ, 0x3c, !PT ;  /* 0x0000000411117212 */ /* 0x000fe400078e3cff */
[----:B------:R-:W-:Y:S02]  /*10830*/  SEL R4, R2, RZ, P1 ;  /* 0x000000ff02047207 */ /* 0x000fe40000800000 */
[----:B------:R-:W-:-:S03]  /*10840*/  SHF.L.U32 R2, R17, 0x1f, RZ ;  /* 0x0000001f11027819 */ /* 0x000fc600000006ff */
[----:B------:R-:W-:Y:S01]  /*10850*/  IMAD R3, R4, 0x8, R3 ;  /* 0x0000000804037824 */ /* 0x000fe200078e0203 */
[----:B-1----:R-:W-:Y:S06]  /*10860*/  @!P0 BRA `(.L_x_83) ;  /* 0x00000008002c8947 */ /* 0x002fec0003800000 */
.L_x_111:
[----:B------:R-:W2:Y:S02]  /*10870*/  SYNCS.PHASECHK.TRANS64.TRYWAIT P0, [R3+URZ], R2 ;  /* 0x00000002030075a7 */ /* 0x000ea4000800017f */
[----:B--2---:R-:W-:Y:S05]  /*10880*/  @!P0 BRA `(.L_x_84) ;  /* 0x0000000800388947 */ /* 0x004fea0003800000 */
.L_x_112:
[----:B------:R-:W-:Y:S05]  /*10890*/  @!P2 BRA `(.L_x_85) ;  /* 0x000000000004a947 */ /* 0x000fea0003800000 */
[----:B------:R-:W-:Y:S01]  /*108a0*/  BPT.TRAP 0x1 ;  /* 0x000000040000795c */ /* 0x000fe20000300000 */
.L_x_85:
[----:B--2---:R-:W-:-:S05]  /*108b0*/  IADD3 R3, R0, 0x34860, RZ ;  /* 0x0003486000037810 */ /* 0x004fca0007ffe0ff */
[----:B------:R-:W-:-:S04]  /*108c0*/  IMAD R16, R16, 0x8, R3 ;  /* 0x0000000810107824 */ /* 0x000fc800078e0203 */
[----:B------:R-:W2:Y:S02]  /*108d0*/  SYNCS.PHASECHK.TRANS64.TRYWAIT P0, [R16+URZ], R5 ;  /* 0x00000005100075a7 */ /* 0x000ea4000800017f */
[----:B--2---:R-:W-:Y:S05]  /*108e0*/  @!P0 BRA `(.L_x_86) ;  /* 0x0000000800348947 */ /* 0x004fea0003800000 */
.L_x_113:
[----:B------:R-:W-:-:S07]  /*108f0*/  IMAD R3, R4, 0x8, R3 ;  /* 0x0000000804037824 */ /* 0x000fce00078e0203 */
.L_x_87:
[----:B---3--:R3:W4:Y:S02]  /*10900*/  SYNCS.PHASECHK.TRANS64.TRYWAIT P0, [R3+URZ], R2 ;  /* 0x00000002030075a7 */ /* 0x008724000800017f */
[----:B----4-:R-:W-:Y:S05]  /*10910*/  @!P0 NANOSLEEP.SYNCS 0x989680 ;  /* 0x009896800000895d */ /* 0x010fea0003900000 */
[----:B------:R-:W4:Y:S02]  /*10920*/  @!P0 SYNCS.PHASECHK.TRANS64 P0, [R3+URZ], R2 ;  /* 0x00000002030085a7 */ /* 0x000f24000800007f */
[----:B----4-:R-:W-:Y:S05]  /*10930*/  @!P0 BRA `(.L_x_87) ;  /* 0xfffffffc00f08947 */ /* 0x010fea000383ffff */
.L_x_80:
[----:B------:R-:W-:Y:S05]  /*10940*/  BSYNC B0 ;  /* 0x0000000000007941 */ /* 0x000fea0003800000 */
.L_x_79:
[----:B------:R-:W-:Y:S05]  /*10950*/  EXIT ;  /* 0x000000000000794d */ /* 0x000fea0003800000 */
.L_x_10:
[----:B-1----:R-:W-:-:S04]  /*10960*/  MOV R3, UR39 ;  /* 0x0000002700037c02 */ /* 0x002fc80008000f00 */
[----:B------:R1:W2:Y:S03]  /*10970*/  SYNCS.PHASECHK.TRANS64.TRYWAIT P1, [R3+URZ+0x34800], R0 ;  /* 0x03480000030075a7 */ /* 0x0002a6000802017f */
[----:B--2---:R-:W-:Y:S05]  /*10980*/  @!P1 NANOSLEEP.SYNCS 0x989680 ;  /* 0x009896800000995d */ /* 0x004fea0003900000 */
[----:B------:R-:W2:Y:S02]  /*10990*/  @!P1 SYNCS.PHASECHK.TRANS64 P1, [R3+URZ+0x34800], R0 ;  /* 0x03480000030095a7 */ /* 0x000ea4000802007f */
[----:B--2---:R-:W-:Y:S05]  /*109a0*/  @!P1 BRA `(.L_x_10) ;  /* 0xfffffffc00ec9947 */ /* 0x004fea000383ffff */
[----:B------:R-:W-:Y:S05]  /*109b0*/  BRA `(.L_x_88) ;  /* 0xffffff08000c7947 */ /* 0x000fea000383ffff */
.L_x_14:
[----:B--2---:R2:W3:Y:S02]  /*109c0*/  SYNCS.PHASECHK.TRANS64.TRYWAIT P2, [R3+URZ+0x34830], R0 ;  /* 0x03483000030075a7 */ /* 0x0044e4000804017f */
[----:B---3--:R-:W-:Y:S05]  /*109d0*/  @!P2 NANOSLEEP.SYNCS 0x989680 ;  /* 0x009896800000a95d */ /* 0x008fea0003900000 */
[----:B------:R-:W3:Y:S02]  /*109e0*/  @!P2 SYNCS.PHASECHK.TRANS64 P2, [R3+URZ+0x34830], R0 ;  /* 0x034830000300a5a7 */ /* 0x000ee4000804007f */
[----:B---3--:R-:W-:Y:S05]  /*109f0*/  @!P2 BRA `(.L_x_14) ;  /* 0xfffffffc00f0a947 */ /* 0x008fea000383ffff */
[----:B------:R-:W-:Y:S05]  /*10a00*/  BRA `(.L_x_13) ;  /* 0xffffff08003c7947 */ /* 0x000fea000383ffff */
.L_x_19:
[----:B--2---:R-:W-:-:S04]  /*10a10*/  IMAD.U32 R20, RZ, RZ, UR6 ;  /* 0x00000006ff147e24 */ /* 0x004fc8000f8e00ff */
[----:B------:R2:W3:Y:S03]  /*10a20*/  SYNCS.PHASECHK.TRANS64.TRYWAIT P2, [R20+URZ+0x34830], R15 ;  /* 0x0348300f140075a7 */ /* 0x0004e6000804017f */
[----:B---3--:R-:W-:Y:S05]  /*10a30*/  @!P2 NANOSLEEP.SYNCS 0x989680 ;  /* 0x009896800000a95d */ /* 0x008fea0003900000 */
[----:B------:R-:W3:Y:S02]  /*10a40*/  @!P2 SYNCS.PHASECHK.TRANS64 P2, [R20+URZ+0x34830], R15 ;  /* 0x0348300f1400a5a7 */ /* 0x000ee4000804007f */
[----:B---3--:R-:W-:Y:S05]  /*10a50*/  @!P2 BRA `(.L_x_19) ;  /* 0xfffffffc00eca947 */ /* 0x008fea000383ffff */
[----:B------:R-:W-:Y:S05]  /*10a60*/  BRA `(.L_x_16) ;  /* 0xffffff6400187947 */ /* 0x000fea000383ffff */
.L_x_23:
[----:B--2---:R-:W-:-:S04]  /*10a70*/  IMAD.U32 R20, RZ, RZ, UR6 ;  /* 0x00000006ff147e24 */ /* 0x004fc8000f8e00ff */
[----:B------:R2:W3:Y:S03]  /*10a80*/  SYNCS.PHASECHK.TRANS64.TRYWAIT P2, [R20+URZ+0x34850], R15 ;  /* 0x0348500f140075a7 */ /* 0x0004e6000804017f */
[----:B---3--:R-:W-:Y:S05]  /*10a90*/  @!P2 NANOSLEEP.SYNCS 0x989680 ;  /* 0x009896800000a95d */ /* 0x008fea0003900000 */
[----:B------:R-:W3:Y:S02]  /*10aa0*/  @!P2 SYNCS.PHASECHK.TRANS64 P2, [R20+URZ+0x34850], R15 ;  /* 0x0348500f1400a5a7 */ /* 0x000ee4000804007f */
[----:B---3--:R-:W-:Y:S05]  /*10ab0*/  @!P2 BRA `(.L_x_23) ;  /* 0xfffffffc00eca947 */ /* 0x008fea000383ffff */
[----:B------:R-:W-:Y:S05]  /*10ac0*/  BRA `(.L_x_20) ;  /* 0xffffff8800e07947 */ /* 0x000fea000383ffff */
.L_x_28:
[----:B--2---:R-:W-:-:S04]  /*10ad0*/  MOV R3, UR7 ;  /* 0x0000000700037c02 */ /* 0x004fc80008000f00 */
[----:B------:R2:W3:Y:S03]  /*10ae0*/  SYNCS.PHASECHK.TRANS64.TRYWAIT P0, [R3+URZ+0x34850], R0 ;  /* 0x03485000030075a7 */ /* 0x0004e6000800017f */
[----:B---3--:R-:W-:Y:S05]  /*10af0*/  @!P0 NANOSLEEP.SYNCS 0x989680 ;  /* 0x009896800000895d */ /* 0x008fea0003900000 */
[----:B------:R-:W3:Y:S02]  /*10b00*/  @!P0 SYNCS.PHASECHK.TRANS64 P0, [R3+URZ+0x34850], R0 ;  /* 0x03485000030085a7 */ /* 0x000ee4000800007f */
[----:B---3--:R-:W-:Y:S05]  /*10b10*/  @!P0 BRA `(.L_x_28) ;  /* 0xfffffffc00ec8947 */ /* 0x008fea000383ffff */
[----:B------:R-:W-:Y:S05]  /*10b20*/  BRA `(.L_x_27) ;  /* 0xffffffb800787947 */ /* 0x000fea000383ffff */
.L_x_38:
[----:B------:R-:W1:Y:S01]  /*10b30*/  S2R R6, SR_TID.X ;  /* 0x0000000000067919 */ /* 0x000e620000002100 */
[----:B------:R-:W-:Y:S01]  /*10b40*/  BSSY B0, `(.L_x_89) ;  /* 0x000000a000007945 */ /* 0x000fe20003800000 */
[----:B------:R-:W-:Y:S01]  /*10b50*/  IMAD.MOV.U32 R12, RZ, RZ, RZ ;  /* 0x000000ffff0c7224 */ /* 0x000fe200078e00ff */
[----:B------:R-:W-:Y:S01]  /*10b60*/  MOV R11, 0x1f ;  /* 0x0000001f000b7802 */ /* 0x000fe20000000f00 */
[----:B------:R-:W-:Y:S01]  /*10b70*/  IMAD.MOV.U32 R15, RZ, RZ, -0x1 ;  /* 0xffffffffff0f7424 */ /* 0x000fe200078e00ff */
[----:B-1----:R-:W-:-:S04]  /*10b80*/  SHF.R.U32.HI R6, RZ, 0x5, R6 ;  /* 0x00000005ff067819 */ /* 0x002fc80000011606 */
[----:B------:R-:W-:-:S05]  /*10b90*/  LOP3.LUT R6, R6, 0x3, RZ, 0xc0, !PT ;  /* 0x0000000306067812 */ /* 0x000fca00078ec0ff */
[----:B------:R-:W-:-:S07]  /*10ba0*/  IMAD.MOV.U32 R13, RZ, RZ, R6 ;  /* 0x000000ffff0d7224 */ /* 0x000fce00078e0006 */
[----:B------:R-:W-:Y:S05]  /*10bb0*/  WARPSYNC.COLLECTIVE R15, `(.L_x_90) ;  /* 0x000000000f087348 */ /* 0x000fea0003c00000 */
[----:B------:R1:W2:Y:S02]  /*10bc0*/  SHFL.IDX P6, R14, R13, R12, R11 ;  /* 0x0000000c0d0e7389 */ /* 0x0002a400000c000b */
[----:B-12---:R-:W-:Y:S01]  /*10bd0*/  ENDCOLLECTIVE ;  /* 0x000000000000791b */ /* 0x006fe20003800000 */
.L_x_90:
[----:B------:R-:W-:Y:S05]  /*10be0*/  BSYNC B0 ;  /* 0x0000000000007941 */ /* 0x000fea0003800000 */
.L_x_89:
[----:B------:R-:W-:Y:S05]  /*10bf0*/  BRA `(.L_x_91) ;  /* 0xffffffd8003c7947 */ /* 0x000fea000383ffff */
.L_x_39:
[----:B------:R-:W-:Y:S01]  /*10c00*/  BSSY B0, `(.L_x_92) ;  /* 0x0000006000007945 */ /* 0x000fe20003800000 */
[----:B------:R-:W-:-:S07]  /*10c10*/  IMAD.MOV.U32 R15, RZ, RZ, -0x1 ;  /* 0xffffffffff0f7424 */ /* 0x000fce00078e00ff */
[----:B------:R-:W-:Y:S05]  /*10c20*/  WARPSYNC.COLLECTIVE R15, `(.L_x_93) ;  /* 0x000000000f0c7348 */ /* 0x000fea0003c00000 */
[----:B------:R-:W-:Y:S02]  /*10c30*/  ELECT P6, UR62, PT ;  /* 0x00000000003e782f */ /* 0x000fe400038c0000 */
[----:B------:R-:W-:Y:S01]  /*10c40*/  MOV R14, UR62 ;  /* 0x0000003e000e7c02 */ /* 0x000fe20008000f00 */
[----:B------:R-:W-:Y:S10]  /*10c50*/  ENDCOLLECTIVE ;  /* 0x000000000000791b */ /* 0x000ff40003800000 */
.L_x_93:
[----:B------:R-:W-:Y:S05]  /*10c60*/  BSYNC B0 ;  /* 0x0000000000007941 */ /* 0x000fea0003800000 */
.L_x_92:
[----:B------:R-:W-:Y:S05]  /*10c70*/  BRA `(.L_x_94) ;  /* 0xffffffd800347947 */ /* 0x000fea000383ffff */
.L_x_42:
[----:B--2---:R2:W3:Y:S02]  /*10c80*/  SYNCS.PHASECHK.TRANS64.TRYWAIT P1, [R6+URZ+0x34840], R7 ;  /* 0x03484007060075a7 */ /* 0x0044e4000802017f */
[----:B---3--:R-:W-:Y:S05]  /*10c90*/  @!P1 NANOSLEEP.SYNCS 0x989680 ;  /* 0x009896800000995d */ /* 0x008fea0003900000 */
[----:B------:R-:W3:Y:S02]  /*10ca0*/  @!P1 SYNCS.PHASECHK.TRANS64 P1, [R6+URZ+0x34840], R7 ;  /* 0x03484007060095a7 */ /* 0x000ee4000802007f */
[----:B---3--:R-:W-:Y:S05]  /*10cb0*/  @!P1 BRA `(.L_x_42) ;  /* 0xfffffffc00f09947 */ /* 0x008fea000383ffff */
[----:B------:R-:W-:Y:S05]  /*10cc0*/  BRA `(.L_x_95) ;  /* 0xffffffd800987947 */ /* 0x000fea000383ffff */
.L_x_45:
[----:B-1----:R-:W1:Y:S01]  /*10cd0*/  S2R R8, SR_CgaCtaId ;  /* 0x0000000000087919 */ /* 0x002e620000008800 */
[----:B------:R-:W-:-:S04]  /*10ce0*/  MOV R7, 0x400 ;  /* 0x0000040000077802 */ /* 0x000fc80000000f00 */
[----:B-1----:R-:W-:-:S04]  /*10cf0*/  LEA R7, R8, R7, 0x18 ;  /* 0x0000000708077211 */ /* 0x002fc800078ec0ff */
[----:B------:R1:W2:Y:S03]  /*10d00*/  SYNCS.PHASECHK.TRANS64.TRYWAIT P1, [R7+URZ+0x34820], R6 ;  /* 0x03482006070075a7 */ /* 0x0002a6000802017f */
[----:B--2---:R-:W-:Y:S05]  /*10d10*/  @!P1 NANOSLEEP.SYNCS 0x989680 ;  /* 0x009896800000995d */ /* 0x004fea0003900000 */
[----:B------:R-:W2:Y:S02]  /*10d20*/  @!P1 SYNCS.PHASECHK.TRANS64 P1, [R7+URZ+0x34820], R6 ;  /* 0x03482006070095a7 */ /* 0x000ea4000802007f */
[----:B--2---:R-:W-:Y:S05]  /*10d30*/  @!P1 BRA `(.L_x_45) ;  /* 0xfffffffc00e49947 */ /* 0x004fea000383ffff */
[----:B------:R-:W-:Y:S05]  /*10d40*/  BRA `(.L_x_96) ;  /* 0xffffffdc009c7947 */ /* 0x000fea000383ffff */
.L_x_51:
[----:B-1----:R1:W2:Y:S02]  /*10d50*/  SYNCS.PHASECHK.TRANS64.TRYWAIT P1, [R2+URZ+0x34840], R3 ;  /* 0x03484003020075a7 */ /* 0x0022a4000802017f */
[----:B--2---:R-:W-:Y:S05]  /*10d60*/  @!P1 NANOSLEEP.SYNCS 0x989680 ;  /* 0x009896800000995d */ /* 0x004fea0003900000 */
[----:B------:R-:W2:Y:S02]  /*10d70*/  @!P1 SYNCS.PHASECHK.TRANS64 P1, [R2+URZ+0x34840], R3 ;  /* 0x03484003020095a7 */ /* 0x000ea4000802007f */
[----:B--2---:R-:W-:Y:S05]  /*10d80*/  @!P1 BRA `(.L_x_51) ;  /* 0xfffffffc00f09947 */ /* 0x004fea000383ffff */
[----:B------:R-:W-:Y:S05]  /*10d90*/  BRA `(.L_x_97) ;  /* 0xffffffe0003c7947 */ /* 0x000fea000383ffff */
.L_x_53:
[----:B-1----:R1:W2:Y:S02]  /*10da0*/  SYNCS.PHASECHK.TRANS64.TRYWAIT P1, [R2+URZ+0x60], R3 ;  /* 0x00006003020075a7 */ /* 0x0022a4000802017f */
[----:B--2---:R-:W-:Y:S05]  /*10db0*/  @!P1 NANOSLEEP.SYNCS 0x989680 ;  /* 0x009896800000995d */ /* 0x004fea0003900000 */
[----:B------:R-:W2:Y:S02]  /*10dc0*/  @!P1 SYNCS.PHASECHK.TRANS64 P1, [R2+URZ+0x60], R3 ;  /* 0x00006003020095a7 */ /* 0x000ea4000802007f */
[----:B--2---:R-:W-:Y:S05]  /*10dd0*/  @!P1 BRA `(.L_x_53) ;  /* 0xfffffffc00f09947 */ /* 0x004fea000383ffff */
[----:B------:R-:W-:Y:S05]  /*10de0*/  BRA `(.L_x_98) ;  /* 0xffffffe000c87947 */ /* 0x000fea000383ffff */
.L_x_59:
[----:B--2---:R2:W3:Y:S02]  /*10df0*/  SYNCS.PHASECHK.TRANS64.TRYWAIT P1, [R2+URZ+0x34840], R3 ;  /* 0x03484003020075a7 */ /* 0x0044e4000802017f */
[----:B---3--:R-:W-:Y:S05]  /*10e00*/  @!P1 NANOSLEEP.SYNCS 0x989680 ;  /* 0x009896800000995d */ /* 0x008fea0003900000 */
[----:B------:R-:W3:Y:S02]  /*10e10*/  @!P1 SYNCS.PHASECHK.TRANS64 P1, [R2+URZ+0x34840], R3 ;  /* 0x03484003020095a7 */ /* 0x000ee4000802007f */
[----:B---3--:R-:W-:Y:S05]  /*10e20*/  @!P1 BRA `(.L_x_59) ;  /* 0xfffffffc00f09947 */ /* 0x008fea000383ffff */
[----:B------:R-:W-:Y:S05]  /*10e30*/  BRA `(.L_x_99) ;  /* 0xffffffe800047947 */ /* 0x000fea000383ffff */
.L_x_61:
[----:B-1----:R1:W2:Y:S02]  /*10e40*/  SYNCS.PHASECHK.TRANS64.TRYWAIT P1, [R2+URZ+0x60], R17 ;  /* 0x00006011020075a7 */ /* 0x0022a4000802017f */
[----:B--2---:R-:W-:Y:S05]  /*10e50*/  @!P1 NANOSLEEP.SYNCS 0x989680 ;  /* 0x009896800000995d */ /* 0x004fea0003900000 */
[----:B------:R-:W2:Y:S02]  /*10e60*/  @!P1 SYNCS.PHASECHK.TRANS64 P1, [R2+URZ+0x60], R17 ;  /* 0x00006011020095a7 */ /* 0x000ea4000802007f */
[----:B--2---:R-:W-:Y:S05]  /*10e70*/  @!P1 BRA `(.L_x_61) ;  /* 0xfffffffc00f09947 */ /* 0x004fea000383ffff */
[----:B------:R-:W-:Y:S05]  /*10e80*/  BRA `(.L_x_100) ;  /* 0xffffffe800907947 */ /* 0x000fea000383ffff */
.L_x_66:
[----:B--2---:R2:W3:Y:S02]  /*10e90*/  SYNCS.PHASECHK.TRANS64.TRYWAIT P1, [R2+URZ+0x34840], R3 ;  /* 0x03484003020075a7 */ /* 0x0044e4000802017f */
[----:B---3--:R-:W-:Y:S05]  /*10ea0*/  @!P1 NANOSLEEP.SYNCS 0x989680 ;  /* 0x009896800000995d */ /* 0x008fea0003900000 */
[----:B------:R-:W3:Y:S02]  /*10eb0*/  @!P1 SYNCS.PHASECHK.TRANS64 P1, [R2+URZ+0x34840], R3 ;  /* 0x03484003020095a7 */ /* 0x000ee4000802007f */
[----:B---3--:R-:W-:Y:S05]  /*10ec0*/  @!P1 BRA `(.L_x_66) ;  /* 0xfffffffc00f09947 */ /* 0x008fea000383ffff */
[----:B------:R-:W-:Y:S05]  /*10ed0*/  BRA `(.L_x_101) ;  /* 0xffffffec00947947 */ /* 0x000fea000383ffff */
.L_x_68:
[----:B-1----:R1:W2:Y:S02]  /*10ee0*/  SYNCS.PHASECHK.TRANS64.TRYWAIT P1, [R2+URZ+0x60], R3 ;  /* 0x00006003020075a7 */ /* 0x0022a4000802017f */
[----:B--2---:R-:W-:Y:S05]  /*10ef0*/  @!P1 NANOSLEEP.SYNCS 0x989680 ;  /* 0x009896800000995d */ /* 0x004fea0003900000 */
[----:B------:R-:W2:Y:S02]  /*10f00*/  @!P1 SYNCS.PHASECHK.TRANS64 P1, [R2+URZ+0x60], R3 ;  /* 0x00006003020095a7 */ /* 0x000ea4000802007f */
[----:B--2---:R-:W-:Y:S05]  /*10f10*/  @!P1 BRA `(.L_x_68) ;  /* 0xfffffffc00f09947 */ /* 0x004fea000383ffff */
[----:B------:R-:W-:Y:S05]  /*10f20*/  BRA `(.L_x_102) ;  /* 0xfffffff000247947 */ /* 0x000fea000383ffff */
.L_x_73:
[----:B--2---:R2:W3:Y:S02]  /*10f30*/  SYNCS.PHASECHK.TRANS64.TRYWAIT P0, [R3+URZ+0x34860], R2 ;  /* 0x03486002030075a7 */ /* 0x0044e4000800017f */
[----:B---3--:R-:W-:Y:S05]  /*10f40*/  @!P0 NANOSLEEP.SYNCS 0x989680 ;  /* 0x009896800000895d */ /* 0x008fea0003900000 */
[----:B------:R-:W3:Y:S02]  /*10f50*/  @!P0 SYNCS.PHASECHK.TRANS64 P0, [R3+URZ+0x34860], R2 ;  /* 0x03486002030085a7 */ /* 0x000ee4000800007f */
[----:B---3--:R-:W-:Y:S05]  /*10f60*/  @!P0 BRA `(.L_x_73) ;  /* 0xfffffffc00f08947 */ /* 0x008fea000383ffff */
[----:B------:R-:W-:Y:S05]  /*10f70*/  BRA `(.L_x_103) ;  /* 0xfffffff000dc7947 */ /* 0x000fea000383ffff */
.L_x_77:
[----:B--2---:R2:W3:Y:S02]  /*10f80*/  SYNCS.PHASECHK.TRANS64.TRYWAIT P0, [R0+URZ+0x34820], R3 ;  /* 0x03482003000075a7 */ /* 0x0044e4000800017f */
[----:B---3--:R-:W-:Y:S05]  /*10f90*/  @!P0 NANOSLEEP.SYNCS 0x989680 ;  /* 0x009896800000895d */ /* 0x008fea0003900000 */
[----:B------:R-:W3:Y:S02]  /*10fa0*/  @!P0 SYNCS.PHASECHK.TRANS64 P0, [R0+URZ+0x34820], R3 ;  /* 0x03482003000085a7 */ /* 0x000ee4000800007f */
[----:B---3--:R-:W-:Y:S05]  /*10fb0*/  @!P0 BRA `(.L_x_77) ;  /* 0xfffffffc00f08947 */ /* 0x008fea000383ffff */
[----:B------:R-:W-:Y:S05]  /*10fc0*/  BRA `(.L_x_104) ;  /* 0xfffffff400a47947 */ /* 0x000fea000383ffff */
.L_x_78:
[----:B------:R-:W3:Y:S01]  /*10fd0*/  S2R R2, SR_TID.X ;  /* 0x0000000000027919 */ /* 0x000ee20000002100 */
[----:B------:R-:W-:Y:S01]  /*10fe0*/  BSSY B0, `(.L_x_105) ;  /* 0x000000a000007945 */ /* 0x000fe20003800000 */
[----:B------:R-:W-:Y:S01]  /*10ff0*/  IMAD.MOV.U32 R12, RZ, RZ, RZ ;  /* 0x000000ffff0c7224 */ /* 0x000fe200078e00ff */
[----:B------:R-:W-:Y:S01]  /*11000*/  MOV R15, 0xffffffff ;  /* 0xffffffff000f7802 */ /* 0x000fe20000000f00 */
[----:B------:R-:W-:Y:S01]  /*11010*/  IMAD.MOV.U32 R11, RZ, RZ, 0x1f ;  /* 0x0000001fff0b7424 */ /* 0x000fe200078e00ff */
[----:B---3--:R-:W-:-:S04]  /*11020*/  SHF.R.U32.HI R2, RZ, 0x5, R2 ;  /* 0x00000005ff027819 */ /* 0x008fc80000011602 */
[----:B------:R-:W-:-:S04]  /*11030*/  LOP3.LUT R2, R2, 0x3, RZ, 0xc0, !PT ;  /* 0x0000000302027812 */ /* 0x000fc800078ec0ff */
[----:B------:R-:W-:-:S07]  /*11040*/  MOV R13, R2 ;  /* 0x00000002000d7202 */ /* 0x000fce0000000f00 */
[----:B-12---:R-:W-:Y:S05]  /*11050*/  WARPSYNC.COLLECTIVE R15, `(.L_x_106) ;  /* 0x000000000f087348 */ /* 0x006fea0003c00000 */
[----:B------:R3:W4:Y:S02]  /*11060*/  SHFL.IDX P6, R14, R13, R12, R11 ;  /* 0x0000000c0d0e7389 */ /* 0x00072400000c000b */
[----:B-1234-:R-:W-:Y:S01]  /*11070*/  ENDCOLLECTIVE ;  /* 0x000000000000791b */ /* 0x01efe20003800000 */
.L_x_106:
[----:B------:R-:W-:Y:S05]  /*11080*/  BSYNC B0 ;  /* 0x0000000000007941 */ /* 0x000fea0003800000 */
.L_x_105:
[----:B------:R-:W-:Y:S05]  /*11090*/  BRA `(.L_x_107) ;  /* 0xfffffff4008c7947 */ /* 0x000fea000383ffff */
.L_x_81:
[----:B------:R-:W-:Y:S01]  /*110a0*/  BSSY B1, `(.L_x_108) ;  /* 0x0000006000017945 */ /* 0x000fe20003800000 */
[----:B------:R-:W-:-:S07]  /*110b0*/  IMAD.MOV.U32 R15, RZ, RZ, -0x1 ;  /* 0xffffffffff0f7424 */ /* 0x000fce00078e00ff */
[----:B-123--:R-:W-:Y:S05]  /*110c0*/  WARPSYNC.COLLECTIVE R15, `(.L_x_109) ;  /* 0x000000000f0c7348 */ /* 0x00efea0003c00000 */
[----:B------:R-:W-:Y:S02]  /*110d0*/  ELECT P6, UR62, PT ;  /* 0x00000000003e782f */ /* 0x000fe400038c0000 */
[----:B------:R-:W-:Y:S01]  /*110e0*/  MOV R14, UR62 ;  /* 0x0000003e000e7c02 */ /* 0x000fe20008000f00 */
[----:B-123--:R-:W-:Y:S10]  /*110f0*/  ENDCOLLECTIVE ;  /* 0x000000000000791b */ /* 0x00eff40003800000 */
.L_x_109:
[----:B------:R-:W-:Y:S05]  /*11100*/  BSYNC B1 ;  /* 0x0000000000017941 */ /* 0x000fea0003800000 */
.L_x_108:
[----:B------:R-:W-:Y:S05]  /*11110*/  BRA `(.L_x_110) ;  /* 0xfffffff400847947 */ /* 0x000fea000383ffff */
.L_x_83:
[----:B-1----:R1:W2:Y:S02]  /*11120*/  SYNCS.PHASECHK.TRANS64.TRYWAIT P0, [R6+URZ], R5 ;  /* 0x00000005060075a7 */ /* 0x0022a4000800017f */
[----:B--2---:R-:W-:Y:S05]  /*11130*/  @!P0 NANOSLEEP.SYNCS 0x989680 ;  /* 0x009896800000895d */ /* 0x004fea0003900000 */
[----:B------:R-:W2:Y:S02]  /*11140*/  @!P0 SYNCS.PHASECHK.TRANS64 P0, [R6+URZ], R5 ;  /* 0x00000005060085a7 */ /* 0x000ea4000800007f */
[----:B--2---:R-:W-:Y:S05]  /*11150*/  @!P0 BRA `(.L_x_83) ;  /* 0xfffffffc00f08947 */ /* 0x004fea000383ffff */
[----:B------:R-:W-:Y:S05]  /*11160*/  BRA `(.L_x_111) ;  /* 0xfffffff400c07947 */ /* 0x000fea000383ffff */
.L_x_84:
[----:B--2---:R2:W3:Y:S02]  /*11170*/  SYNCS.PHASECHK.TRANS64.TRYWAIT P0, [R3+URZ], R2 ;  /* 0x00000002030075a7 */ /* 0x0044e4000800017f */
[----:B---3--:R-:W-:Y:S05]  /*11180*/  @!P0 NANOSLEEP.SYNCS 0x989680 ;  /* 0x009896800000895d */ /* 0x008fea0003900000 */
[----:B------:R-:W3:Y:S02]  /*11190*/  @!P0 SYNCS.PHASECHK.TRANS64 P0, [R3+URZ], R2 ;  /* 0x00000002030085a7 */ /* 0x000ee4000800007f */
[----:B---3--:R-:W-:Y:S05]  /*111a0*/  @!P0 BRA `(.L_x_84) ;  /* 0xfffffffc00f08947 */ /* 0x008fea000383ffff */
[----:B------:R-:W-:Y:S05]  /*111b0*/  BRA `(.L_x_112) ;  /* 0xfffffff400b47947 */ /* 0x000fea000383ffff */
.L_x_86:
[----:B--2---:R2:W3:Y:S02]  /*111c0*/  SYNCS.PHASECHK.TRANS64.TRYWAIT P0, [R16+URZ], R5 ;  /* 0x00000005100075a7 */ /* 0x0044e4000800017f */
[----:B---3--:R-:W-:Y:S05]  /*111d0*/  @!P0 NANOSLEEP.SYNCS 0x989680 ;  /* 0x009896800000895d */ /* 0x008fea0003900000 */
[----:B------:R-:W3:Y:S02]  /*111e0*/  @!P0 SYNCS.PHASECHK.TRANS64 P0, [R16+URZ], R5 ;  /* 0x00000005100085a7 */ /* 0x000ee4000800007f */
[----:B---3--:R-:W-:Y:S05]  /*111f0*/  @!P0 BRA `(.L_x_86) ;  /* 0xfffffffc00f08947 */ /* 0x008fea000383ffff */
[----:B------:R-:W-:Y:S05]  /*11200*/  BRA `(.L_x_113) ;  /* 0xfffffff400b87947 */ /* 0x000fea000383ffff */
.L_x_114:
[----:B------:R-:W-:-:S00]  /*11210*/  BRA `(.L_x_114) ;  /* 0xfffffffc00fc7947 */ /* 0x000fc0000383ffff */
[----:B------:R-:W-:-:S00]  /*11220*/  NOP ;  /* 0x0000000000007918 */ /* 0x000fc00000000000 */
        /* <DEDUP_REMOVED lines=13> */
.L_x_2726:


//--------------------- .text._ZN7cutlass13device_kernelIN5flash11enable_sm90INS1_16FlashAttnFwdSm90INS1_25CollectiveMainloopFwdSm90ILi2EN4cute5tupleIJNS5_1CILi2EEENS7_ILi1EEES9_EEENS6_IJNS7_ILi128EEENS7_ILi176EEESB_EEELi128ENS_6half_tEfNS_4arch4Sm90ELb0ELb0ELb1ELb0ELb0ELb0ELb0ELb1ELb1ELb0ELb0ELb0EEENS1_21CollectiveEpilogueFwdINS6_IJSB_SB_SC_EEESA_SE_SG_Li256ELb0ELb0ELb0ELb0EEENS1_29StaticPersistentTileSchedulerILb0EEEEEEEEEvNT_6ParamsE --------------------------
	.section	.text._ZN7cutlass13device_kernelIN5flash11enable_sm90INS1_16FlashAttnFwdSm90INS1_25CollectiveMainloopFwdSm90ILi2EN4cute5tupleIJNS5_1CILi2EEENS7_ILi1EEES9_EEENS6_IJNS7_ILi128EEENS7_ILi176EEESB_EEELi128ENS_6half_tEfNS_4arch4Sm90ELb0ELb0ELb1ELb0ELb0ELb0ELb0ELb1ELb1ELb0ELb0ELb0EEENS1_21CollectiveEpilogueFwdINS6_IJSB_SB_SC_EEESA_SE_SG_Li256ELb0ELb0ELb0ELb0EEENS1_29StaticPersistentTileSchedulerILb0EEEEEEEEEvNT_6ParamsE,"ax",@progbits
	.align	128
.text._ZN7cutlass13device_kernelIN5flash11enable_sm90INS1_16FlashAttnFwdSm90INS1_25CollectiveMainloopFwdSm90ILi2EN4cute5tupleIJNS5_1CILi2EEENS7_ILi1EEES9_EEENS6_IJNS7_ILi128EEENS7_ILi176EEESB_EEELi128ENS_6half_tEfNS_4arch4Sm90ELb0ELb0ELb1ELb0ELb0ELb0ELb0ELb1ELb1ELb0ELb0ELb0EEENS1_21CollectiveEpilogueFwdINS6_IJSB_SB_SC_EEESA_SE_SG_Li256ELb0ELb0ELb0ELb0EEENS1_29StaticPersistentTileSchedulerILb0EEEEEEEEEvNT_6ParamsE:
        .type           _ZN7cutlass13device_kernelIN5flash11enable_sm90INS1_16FlashAttnFwdSm90INS1_25CollectiveMainloopFwdSm90ILi2EN4cute5tupleIJNS5_1CILi2EEENS7_ILi1EEES9_EEENS6_IJNS7_ILi128EEENS7_ILi176EEESB_EEELi128ENS_6half_tEfNS_4arch4Sm90ELb0ELb0ELb1ELb0ELb0ELb0ELb0ELb1ELb1ELb0ELb0ELb0EEENS1_21CollectiveEpilogueFwdINS6_IJSB_SB_SC_EEESA_SE_SG_Li256ELb0ELb0ELb0ELb0EEENS1_29StaticPersistentTileSchedulerILb0EEEEEEEEEvNT_6ParamsE,@function
        .size           _ZN7cutlass13device_kernelIN5flash11enable_sm90INS1_16FlashAttnFwdSm90INS1_25CollectiveMainloopFwdSm90ILi2EN4cute5tupleIJNS5_1CILi2EEENS7_ILi1EEES9_EEENS6_IJNS7_ILi128EEENS7_ILi176EEESB_EEELi128ENS_6half_tEfNS_4arch4Sm90ELb0ELb0ELb1ELb0ELb0ELb0ELb0ELb1ELb1ELb0ELb0ELb0EEENS1_21CollectiveEpilogueFwdINS6_IJSB_SB_SC_EEESA_SE_SG_Li256ELb0ELb0ELb0ELb0EEENS1_29StaticPersistentTileSchedulerILb0EEEEEEEEEvNT_6ParamsE,(.L_x_2727 - _ZN7cutlass13device_kernelIN5flash11enable_sm90INS1_16FlashAttnFwdSm90INS1_25CollectiveMainloopFwdSm90ILi2EN4cute5tupleIJNS5_1CILi2EEENS7_ILi1EEES9_EEENS6_IJNS7_ILi128EEENS7_ILi176EEESB_EEELi128ENS_6half_tEfNS_4arch4Sm90ELb0ELb0ELb1ELb0ELb0ELb0ELb0ELb1ELb1ELb0ELb0ELb0EEENS1_21CollectiveEpilogueFwdINS6_IJSB_SB_SC_EEESA_SE_SG_Li256ELb0ELb0ELb0ELb0EEENS1_29StaticPersistentTileSchedulerILb0EEEEEEEEEvNT_6ParamsE)
        .other          _ZN7cutlass13device_kernelIN5flash11enable_sm90INS1_16FlashAttnFwdSm90INS1_25CollectiveMainloopFwdSm90ILi2EN4cute5tupleIJNS5_1CILi2EEENS7_ILi1EEES9_EEENS6_IJNS7_ILi128EEENS7_ILi176EEESB_EEELi128ENS_6half_tEfNS_4arch4Sm90ELb0ELb0ELb1ELb0ELb0ELb0ELb0ELb1ELb1ELb0ELb0ELb0EEENS1_21CollectiveEpilogueFwdINS6_IJSB_SB_SC_EEESA_SE_SG_Li256ELb0ELb0ELb0ELb0EEENS1_29StaticPersistentTileSchedulerILb0EEEEEEEEEvNT_6ParamsE,@"STO_CUDA_ENTRY STV_DEFAULT"
_ZN7cutlass13device_kernelIN5flash11enable_sm90INS1_16FlashAttnFwdSm90INS1_25CollectiveMainloopFwdSm90ILi2EN4cute5tupleIJNS5_1CILi2EEENS7_ILi1EEES9_EEENS6_IJNS7_ILi128EEENS7_ILi176EEESB_EEELi128ENS_6half_tEfNS_4arch4Sm90ELb0ELb0ELb1ELb0ELb0ELb0ELb0ELb1ELb1ELb0ELb0ELb0EEENS1_21CollectiveEpilogueFwdINS6_IJSB_SB_SC_EEESA_SE_SG_Li256ELb0ELb0ELb0ELb0EEENS1_29StaticPersistentTileSchedulerILb0EEEEEEEEEvNT_6ParamsE:
[----:B------:R-:W1:Y:S02]  /*0000*/  LDC R1, c[0x0][0x28] ;  /* 0x00000a00ff017b82 */ /* 0x000e640000000800 */
[----:B-1----:R-:W-:Y:S01]  /*0010*/  VIADD R1, R1, 0xffffffd0 ;  /* 0xffffffd001017836 */ /* 0x002fe20000000000 */
[----:B------:R-:W1:Y:S01]  /*0020*/  S2R R10, SR_TID.X ;  /* 0x00000000000a7919 */ /* 0x000e620000002100 */
[----:B------:R-:W-:Y:S01]  /*0030*/  ELECT P0, URZ, PT ;  /* 0x00000000003f782f */ /* 0x000fe20003800000 */
[----:B------:R-:W-:Y:S01]  /*0040*/  BSSY B0, `(.L_x_115) ;  /* 0x0000013000007945 */ /* 0x000fe20003800000 */
[----:B-1----:R-:W-:-:S05]  /*0050*/  SHF.R.U32.HI R0, RZ, 0x5, R10 ;  /* 0x00000005ff007819 */ /* 0x002fca000001160a */
        /* <DEDUP_REMOVED lines=17> */
.L_x_116:
[----:B------:R-:W-:Y:S05]  /*0170*/  BSYNC B0 ;  /* 0x0000000000007941 */ /* 0x000fea0003800000 */
.L_x_115:
[----:B------:R-:W-:Y:S01]  /*0180*/  VOTEU.ANY UP0, P0 ;  /* 0x00000000003f7886 */ /* 0x000fe20000000100 */
[----:B------:R-:W1:Y:S01]  /*0190*/  SHFL.IDX PT, R2, R0, RZ, 0x1f ;  /* 0x00001fff00027589 */ /* 0x000e6200000e0000 */
[----:B------:R-:W-:Y:S01]  /*01a0*/  UMOV UR4, 0x1 ;  /* 0x0000000100047882 */ /* 0x000fe20000000000 */
[----:B------:R-:W-:Y:S01]  /*01b0*/  UMOV UR7, 0x2 ;  /* 0x0000000200077882 */ /* 0x000fe20000000000 */
[----:B------:R-:W-:Y:S01]  /*01c0*/  SHF.R.U32.HI R3, RZ, 0x7, R10 ;  /* 0x00000007ff037819 */ /* 0x000fe2000001160a */
[----:B------:R-:W2:Y:S01]  /*01d0*/  @UP0 S2UR UR8, SR_CgaCtaId ;  /* 0x00000000000809c3 */ /* 0x000ea20000008800 */
[----:B------:R-:W-:Y:S01]  /*01e0*/  @UP0 UMOV UR6, 0x400 ;  /* 0x0000040000060882 */ /* 0x000fe20000000000 */
[----:B------:R-:W-:-:S04]  /*01f0*/  @UP0 UIADD3 UR4, -UR4, 0x100000, URZ ;  /* 0x0010000004040890 */ /* 0x000fc8000fffe13f */
[----:B------:R-:W-:Y:S02]  /*0200*/  @UP0 USHF.L.U32 UR5, UR4, 0xb, URZ ;  /* 0x0000000b04050899 */ /* 0x000fe4000800063f */
[----:B------:R-:W-:Y:S01]  /*0210*/  @UP0 USHF.L.U32 UR4, UR4, 0x1, URZ ;  /* 0x0000000104040899 */ /* 0x000fe2000800063f */
[----:B------:R-:W-:Y:S01]  /*0220*/  VOTEU.ANY UP1, P0 ;  /* 0x00000000003f7886 */ /* 0x000fe20000020100 */
[----:B------:R3:W4:Y:S01]  /*0230*/  SHFL.IDX PT, R12, R3, RZ, 0x1f ;  /* 0x00001fff030c7589 */ /* 0x00072200000e0000 */
[----:B-1----:R-:W-:Y:S01]  /*0240*/  ISETP.NE.AND P1, PT, R2, RZ, PT ;  /* 0x000000ff0200720c */ /* 0x002fe20003f25270 */
[----:B--2---:R-:W-:Y:S02]  /*0250*/  @UP0 ULEA UR8, UR8, UR6, 0x18 ;  /* 0x0000000608080291 */ /* 0x004fe4000f8ec03f */
[----:B------:R-:W-:-:S04]  /*0260*/  @UP0 UIADD3 UR6, -UR7, 0x100000, URZ ;  /* 0x0010000007060890 */ /* 0x000fc8000fffe13f */
[----:B------:R-:W-:Y:S02]  /*0270*/  @UP0 USHF.L.U32 UR7, UR6, 0xb, URZ ;  /* 0x0000000b06070899 */ /* 0x000fe4000800063f */
[----:B------:R-:W-:Y:S01]  /*0280*/  @UP0 USHF.L.U32 UR6, UR6, 0x1, URZ ;  /* 0x0000000106060899 */ /* 0x000fe2000800063f */
[----:B------:R-:W-:Y:S01]  /*0290*/  VOTEU.ANY UP0, P0 ;  /* 0x00000000003f7886 */ /* 0x000fe20000000100 */
[----:B------:R-:W1:Y:S04]  /*02a0*/  FENCE.VIEW.ASYNC.S ;  /* 0x00000000000073c6 */ /* 0x000e680000000000 */
[----:B-1----:R3:W1:Y:S06]  /*02b0*/  @UP0 SYNCS.EXCH.64 URZ, [UR8+0x34800], UR4 ;  /* 0x03480004083f05b2 */ /* 0x00266c0008000100 */
[----:B------:R3:W2:Y:S02]  /*02c0*/  @UP1 SYNCS.EXCH.64 URZ, [UR8+0x34820], UR6 ;  /* 0x03482006083f15b2 */ /* 0x0006a40008000100 */
[----:B---34-:R-:W-:Y:S05]  /*02d0*/  @P1 BRA `(.L_x_117) ;  /* 0x0000000000481947 */ /* 0x018fea0003800000 */
[----:B------:R-:W3:Y:S01]  /*02e0*/  S2UR UR5, SR_CgaCtaId ;  /* 0x00000000000579c3 */ /* 0x000ee20000008800 */
[----:B------:R-:W-:Y:S01]  /*02f0*/  UMOV UR4, 0x400 ;  /* 0x0000040000047882 */ /* 0x000fe20000000000 */
[----:B------:R-:W-:Y:S01]  /*0300*/  UMOV UR6, 0x1 ;  /* 0x0000000100067882 */ /* 0x000fe20000000000 */
[----:B------:R-:W-:Y:S01]  /*0310*/  UMOV UR9, 0x4 ;  /* 0x0000000400097882 */ /* 0x000fe20000000000 */
[----:B------:R-:W-:-:S04]  /*0320*/  UIADD3 UR6, -UR6, 0x100000, URZ ;  /* 0x0010000006067890 */ /* 0x000fc8000fffe13f */
[----:B------:R-:W-:Y:S02]  /*0330*/  USHF.L.U32 UR7, UR6, 0xb, URZ ;  /* 0x0000000b06077899 */ /* 0x000fe4000800063f */
[----:B------:R-:W-:Y:S01]  /*0340*/  USHF.L.U32 UR6, UR6, 0x1, URZ ;  /* 0x0000000106067899 */ /* 0x000fe2000800063f */
[----:B------:R-:W-:Y:S01]  /*0350*/  ELECT P0, URZ, PT ;  /* 0x00000000003f782f */ /* 0x000fe20003800000 */
[----:B---3--:R-:W-:Y:S02]  /*0360*/  ULEA UR8, UR5, UR4, 0x18 ;  /* 0x0000000405087291 */ /* 0x008fe4000f8ec03f */
[----:B------:R-:W-:-:S04]  /*0370*/  UIADD3 UR4, -UR9, 0x100000, URZ ;  /* 0x0010000009047890 */ /* 0x000fc8000fffe13f */
[----:B------:R-:W-:Y:S02]  /*0380*/  USHF.L.U32 UR5, UR4, 0xb, URZ ;  /* 0x0000000b04057899 */ /* 0x000fe4000800063f */
[----:B------:R-:W-:Y:S01]  /*0390*/  USHF.L.U32 UR4, UR4, 0x1, URZ ;  /* 0x0000000104047899 */ /* 0x000fe2000800063f */
[----:B------:R-:W3:Y:S03]  /*03a0*/  FENCE.VIEW.ASYNC.S ;  /* 0x00000000000073c6 */ /* 0x000ee60000000000 */
[----:B---3--:R3:W4:Y:S08]  /*03b0*/  SYNCS.EXCH.64 URZ, [UR8+0x34830], UR6 ;  /* 0x03483006083f75b2 */ /* 0x0087300008000100 */
[----:B------:R3:W1:Y:S01]  /*03c0*/  SYNCS.EXCH.64 URZ, [UR8+0x34840], UR4 ;  /* 0x03484004083f75b2 */ /* 0x0006620008000100 */
[----:B------:R3:W1:Y:S01]  /*03d0*/  SYNCS.EXCH.64 URZ, [UR8+0x34838], UR6 ;  /* 0x03483806083f75b2 */ /* 0x0006620008000100 */
[----:B------:R3:W1:Y:S01]  /*03e0*/  SYNCS.EXCH.64 URZ, [UR8+0x34848], UR4 ;  /* 0x03484804083f75b2 */ /* 0x0006620008000100 */
[----:B------:R-:W-:Y:S01]  /*03f0*/  NOP ;  /* 0x0000000000007918 */ /* 0x000fe20000000000 */
.L_x_117:
[----:B---3--:R-:W3:Y:S01]  /*0400*/  S2UR UR4, SR_CTAID.Y ;  /* 0x00000000000479c3 */ /* 0x008ee20000002600 */
[----:B------:R-:W5:Y:S01]  /*0410*/  SHFL.IDX PT, R6, R0, RZ, 0x1f ;  /* 0x00001fff00067589 */ /* 0x000f6200000e0000 */
[----:B------:R-:W-:Y:S01]  /*0420*/  ULDC UR5, c[0x0][0x154] ;  /* 0x0000550000057ab9 */ /* 0x000fe20000000800 */
[----:B------:R-:W-:-:S05]  /*0430*/  NOP ;  /* 0x0000000000007918 */ /* 0x000fca0000000000 */
[----:B------:R-:W4:Y:S08]  /*0440*/  S2UR UR6, SR_CTAID.X ;  /* 0x00000000000679c3 */ /* 0x000f300000002500 */
[----:B------:R-:W2:Y:S01]  /*0450*/  LDC R7, c[0x0][0x148] ;  /* 0x00005200ff077b82 */ /* 0x000ea20000000800 */
[----:B---3--:R-:W-:Y:S02]  /*0460*/  I2FP.F32.U32 R3, UR4 ;  /* 0x0000000400037c45 */ /* 0x008fe40008201000 */
[----:B-----5:R-:W-:-:S03]  /*0470*/  ISETP.NE.AND P0, PT, R6, RZ, PT ;  /* 0x000000ff0600720c */ /* 0x020fc60003f05270 */
[----:B------:R-:W-:Y:S01]  /*0480*/  FMUL R5, R3, UR5 ;  /* 0x0000000503057c20 */ /* 0x000fe20008400000 */
[----:B------:R-:W-:Y:S02]  /*0490*/  SHF.R.S32.HI R3, RZ, 0x1f, R10 ;  /* 0x0000001fff037819 */ /* 0x000fe4000001140a */
[----:B----4-:R-:W-:Y:S02]  /*04a0*/  I2FP.F32.U32 R4, UR6 ;  /* 0x0000000600047c45 */ /* 0x010fe40008201000 */
[----:B------:R-:W-:Y:S01]  /*04b0*/  LEA.HI R3, R3, R10, RZ, 0x7 ;  /* 0x0000000a03037211 */ /* 0x000fe200078f38ff */
[----:B------:R-:W3:Y:S02]  /*04c0*/  F2I.U32.TRUNC.NTZ R5, R5 ;  /* 0x0000000500057305 */ /* 0x000ee4000020f000 */
[----:B---3--:R-:W-:-:S04]  /*04d0*/  IMAD.MOV R8, RZ, RZ, -R5 ;  /* 0x000000ffff087224 */ /* 0x008fc800078e0a05 */
[----:B--2---:R-:W-:Y:S01]  /*04e0*/  IMAD R11, R7, R8, UR4 ;  /* 0x00000004070b7e24 */ /* 0x004fe2000f8e0208 */
[----:B------:R-:W-:Y:S02]  /*04f0*/  ULDC UR4, c[0x0][0x150] ;  /* 0x0000540000047ab9 */ /* 0x000fe40000000800 */
[----:B------:R-:W-:Y:S01]  /*0500*/  FMUL R8, R4, UR4 ;  /* 0x0000000404087c20 */ /* 0x000fe20008400000 */
[----:B------:R-:W-:Y:S06]  /*0510*/  @P0 BRA `(.L_x_118) ;  /* 0x0000000000480947 */ /* 0x000fec0003800000 */
[----:B------:R-:W2:Y:S01]  /*0520*/  S2UR UR5, SR_CgaCtaId ;  /* 0x00000000000579c3 */ /* 0x000ea20000008800 */
[----:B------:R-:W-:Y:S01]  /*0530*/  UMOV UR4, 0x400 ;  /* 0x0000040000047882 */ /* 0x000fe20000000000 */
[----:B------:R-:W-:Y:S01]  /*0540*/  UMOV UR6, 0x1 ;  /* 0x0000000100067882 */ /* 0x000fe20000000000 */
[----:B------:R-:W-:Y:S01]  /*0550*/  UMOV UR7, 0x4 ;  /* 0x0000000400077882 */ /* 0x000fe20000000000 */
[----:B------:R-:W-:Y:S01]  /*0560*/  ELECT P0, URZ, PT ;  /* 0x00000000003f782f */ /* 0x000fe20003800000 */
[----:B--2---:R-:W-:Y:S02]  /*0570*/  ULEA UR8, UR5, UR4, 0x18 ;  /* 0x0000000405087291 */ /* 0x004fe4000f8ec03f */
[----:B------:R-:W-:-:S04]  /*0580*/  UIADD3 UR4, -UR6, 0x100000, URZ ;  /* 0x0010000006047890 */ /* 0x000fc8000fffe13f */
[----:B------:R-:W-:Y:S02]  /*0590*/  USHF.L.U32 UR5, UR4, 0xb, URZ ;  /* 0x0000000b04057899 */ /* 0x000fe4000800063f */
[----:B------:R-:W-:Y:S02]  /*05a0*/  USHF.L.U32 UR4, UR4, 0x1, URZ ;  /* 0x0000000104047899 */ /* 0x000fe4000800063f */
[----:B------:R-:W-:-:S04]  /*05b0*/  UIADD3 UR6, -UR7, 0x100000, URZ ;  /* 0x0010000007067890 */ /* 0x000fc8000fffe13f */
[----:B------:R-:W-:Y:S02]  /*05c0*/  USHF.L.U32 UR7, UR6, 0xb, URZ ;  /* 0x0000000b06077899 */ /* 0x000fe4000800063f */
[----:B------:R-:W-:Y:S01]  /*05d0*/  USHF.L.U32 UR6, UR6, 0x1, URZ ;  /* 0x0000000106067899 */ /* 0x000fe2000800063f */
[----:B------:R-:W2:Y:S03]  /*05e0*/  FENCE.VIEW.ASYNC.S ;  /* 0x00000000000073c6 */ /* 0x000ea60000000000 */
[----:B--2---:R2:W3:Y:S08]  /*05f0*/  SYNCS.EXCH.64 URZ, [UR8+0x34850], UR4 ;  /* 0x03485004083f75b2 */ /* 0x0044f00008000100 */
[----:B------:R2:W4:Y:S01]  /*0600*/  SYNCS.EXCH.64 URZ, [UR8+0x34860], UR6 ;  /* 0x03486006083f75b2 */ /* 0x0005220008000100 */
[----:B------:R2:W1:Y:S01]  /*0610*/  SYNCS.EXCH.64 URZ, [UR8+0x34858], UR4 ;  /* 0x03485804083f75b2 */ /* 0x0004620008000100 */
[----:B------:R2:W1:Y:S01]  /*0620*/  SYNCS.EXCH.64 URZ, [UR8+0x34868], UR6 ;  /* 0x03486806083f75b2 */ /* 0x0004620008000100 */
[----:B------:R-:W-:Y:S01]  /*0630*/  NOP ;  /* 0x0000000000007918 */ /* 0x000fe20000000000 */
.L_x_118:
[----:B------:R-:W5:Y:S01]  /*0640*/  SHFL.IDX PT, R9, R0, RZ, 0x1f ;  /* 0x00001fff00097589 */ /* 0x000f6200000e0000 */
[----:B------:R-:W-:Y:S01]  /*0650*/  LOP3.LUT R3, R3, 0xffffff80, RZ, 0xc0, !PT ;  /* 0xffffff8003037812 */ /* 0x000fe200078ec0ff */
[----:B------:R-:W1:Y:S01]  /*0660*/  F2I.U32.TRUNC.NTZ R8, R8 ;  /* 0x0000000800087305 */ /* 0x000e62000020f000 */
[----:B------:R-:W-:Y:S01]  /*0670*/  SHF.R.S32.HI R7, RZ, 0x1f, R2 ;  /* 0x0000001fff077819 */ /* 0x000fe20000011402 */
[----:B------:R-:W-:Y:S02]  /*0680*/  NOP ;  /* 0x0000000000007918 */ /* 0x000fe40000000000 */
[----:B------:R-:W-:Y:S01]  /*0690*/  IMAD.IADD R3, R10, 0x1, -R3 ;  /* 0x000000010a037824 */ /* 0x000fe200078e0a03 */
[----:B------:R-:W-:Y:S01]  /*06a0*/  LEA.HI R7, R7, R2, RZ, 0x2 ;  /* 0x0000000207077211 */ /* 0x000fe200078f10ff */
[----:B------:R-:W1:Y:S03]  /*06b0*/  LDC R10, c[0x0][0x144] ;  /* 0x00005100ff0a7b82 */ /* 0x000e660000000800 */
[----:B------:R-:W-:-:S02]  /*06c0*/  SHF.R.S32.HI R4, RZ, 0x1f, R3 ;  /* 0x0000001fff047819 */ /* 0x000fc40000011403 */
[----:B------:R-:W-:Y:S02]  /*06d0*/  LOP3.LUT R7, R7, 0x3ffffffc, RZ, 0xc0, !PT ;  /* 0x3ffffffc07077812 */ /* 0x000fe400078ec0ff */
[----:B------:R-:W-:-:S04]  /*06e0*/  LEA.HI R4, R4, R3, RZ, 0x3 ;  /* 0x0000000304047211 */ /* 0x000fc800078f18ff */
[--C-:B------:R-:W-:Y:S02]  /*06f0*/  SHF.R.S32.HI R5, RZ, 0x3, R4.reuse ;  /* 0x00000003ff057819 */ /* 0x100fe40000011404 */
[----:B------:R-:W-:Y:S02]  /*0700*/  SHF.R.S32.HI R4, RZ, 0x1f, R4 ;  /* 0x0000001fff047819 */ /* 0x000fe40000011404 */
[----:B-----5:R-:W-:Y:S02]  /*0710*/  ISETP.NE.AND P0, PT, R9, RZ, PT ;  /* 0x000000ff0900720c */ /* 0x020fe40003f05270 */
[----:B------:R-:W-:Y:S02]  /*0720*/  LEA.HI R4, R4, R5, RZ, 0x2 ;  /* 0x0000000504047211 */ /* 0x000fe400078f10ff */
[----:B------:R-:W-:Y:S02]  /*0730*/  SHF.R.S32.HI R9, RZ, 0x1f, R6 ;  /* 0x0000001fff097819 */ /* 0x000fe40000011406 */
[----:B------:R-:W-:-:S02]  /*0740*/  LOP3.LUT R4, R4, 0xfffffffc, RZ, 0xc0, !PT ;  /* 0xfffffffc04047812 */ /* 0x000fc400078ec0ff */
[----:B------:R-:W-:-:S05]  /*0750*/  LEA.HI R9, R9, R6, RZ, 0x2 ;  /* 0x0000000609097211 */ /* 0x000fca00078f10ff */
[----:B------:R-:W-:Y:S05]  /*0760*/  @P0 BRA `(.L_x_119) ;  /* 0x0000000000480947 */ /* 0x000fea0003800000 */
[----:B--2---:R-:W2:Y:S01]  /*0770*/  S2UR UR5, SR_CgaCtaId ;  /* 0x00000000000579c3 */ /* 0x004ea20000008800 */
        /* <DEDUP_REMOVED lines=12> */
[----:B--2---:R2:W1:Y:S08]  /*0840*/  SYNCS.EXCH.64 URZ, [UR8+0x34870], UR4 ;  /* 0x03487004083f75b2 */ /* 0x0044700008000100 */
[----:B------:R2:W1:Y:S01]  /*0850*/  SYNCS.EXCH.64 URZ, [UR8+0x34880], UR6 ;  /* 0x03488006083f75b2 */ /* 0x0004620008000100 */
[----:B------:R2:W1:Y:S01]  /*0860*/  SYNCS.EXCH.64 URZ, [UR8+0x34878], UR4 ;  /* 0x03487804083f75b2 */ /* 0x0004620008000100 */
[----:B------:R2:W1:Y:S01]  /*0870*/  SYNCS.EXCH.64 URZ, [UR8+0x34888], UR6 ;  /* 0x03488806083f75b2 */ /* 0x0004620008000100 */
[----:B------:R-:W-:Y:S01]  /*0880*/  NOP ;  /* 0x0000000000007918 */ /* 0x000fe20000000000 */
.L_x_119:
[----:B------:R-:W5:Y:S01]  /*0890*/  SHFL.IDX PT, R13, R0, RZ, 0x1f ;  /* 0x00001fff000d7589 */ /* 0x000f6200000e0000 */
[----:B--2---:R-:W2:Y:S01]  /*08a0*/  S2UR UR4, SR_CTAID.X ;  /* 0x00000000000479c3 */ /* 0x004ea20000002500 */
[----:B------:R-:W-:Y:S01]  /*08b0*/  LOP3.LUT R9, R9, 0x3ffffffc, RZ, 0xc0, !PT ;  /* 0x3ffffffc09097812 */ /* 0x000fe200078ec0ff */
[----:B------:R-:W-:Y:S01]  /*08c0*/  IMAD.IADD R4, R5, 0x1, -R4 ;  /* 0x0000000105047824 */ /* 0x000fe200078e0a04 */
[----:B------:R-:W-:Y:S01]  /*08d0*/  NOP ;  /* 0x0000000000007918 */ /* 0x000fe20000000000 */
[----:B------:R-:W-:Y:S02]  /*08e0*/  IMAD.IADD R7, R2, 0x1, -R7 ;  /* 0x0000000102077824 */ /* 0x000fe400078e0a07 */
[----:B------:R-:W-:Y:S02]  /*08f0*/  IMAD.IADD R9, R6, 0x1, -R9 ;  /* 0x0000000106097824 */ /* 0x000fe400078e0a09 */
[----:B------:R-:W3:Y:S01]  /*0900*/  LDC R6, c[0x0][0x140] ;  /* 0x00005000ff067b82 */ /* 0x000ee20000000800 */
[----:B------:R-:W-:Y:S01]  /*0910*/  LEA R7, R7, R4, 0x2 ;  /* 0x0000000407077211 */ /* 0x000fe200078e10ff */
[----:B------:R-:W-:-:S02]  /*0920*/  IMAD R9, R9, 0x4, R4 ;  /* 0x0000000409097824 */ /* 0x000fc400078e0204 */
[----:B-1----:R-:W-:Y:S01]  /*0930*/  IMAD.MOV R5, RZ, RZ, -R8 ;  /* 0x000000ffff057224 */ /* 0x002fe200078e0a08 */
[----:B------:R-:W-:Y:S02]  /*0940*/  LEA.HI R2, R7, R7, RZ, 0x1 ;  /* 0x0000000707027211 */ /* 0x000fe400078f08ff */
[----:B------:R-:W-:Y:S02]  /*0950*/  LEA.HI R4, R9, R9, RZ, 0x1 ;  /* 0x0000000909047211 */ /* 0x000fe400078f08ff */
[----:B------:R-:W-:Y:S02]  /*0960*/  LOP3.LUT R2, R2, 0xfffffffe, RZ, 0xc0, !PT ;  /* 0xfffffffe02027812 */ /* 0x000fe400078ec0ff */
[----:B------:R-:W-:-:S03]  /*0970*/  LOP3.LUT R4, R4, 0xfffffffe, RZ, 0xc0, !PT ;  /* 0xfffffffe04047812 */ /* 0x000fc600078ec0ff */
[----:B------:R-:W-:Y:S01]  /*0980*/  IMAD.IADD R2, R7, 0x1, -R2 ;  /* 0x0000000107027824 */ /* 0x000fe200078e0a02 */
[----:B-----5:R-:W-:Y:S01]  /*0990*/  ISETP.NE.AND P0, PT, R13, RZ, PT ;  /* 0x000000ff0d00720c */ /* 0x020fe20003f05270 */
[----:B--2---:R-:W-:Y:S02]  /*09a0*/  IMAD R5, R10, R5, UR4 ;  /* 0x000000040a057e24 */ /* 0x004fe4000f8e0205 */
[----:B------:R-:W-:-:S03]  /*09b0*/  IMAD.IADD R4, R9, 0x1, -R4 ;  /* 0x0000000109047824 */ /* 0x000fc600078e0a04 */
[-C--:B------:R-:W-:Y:S02]  /*09c0*/  ISETP.NE.AND P3, PT, R2, R5.reuse, PT ;  /* 0x000000050200720c */ /* 0x080fe40003f65270 */
[----:B------:R-:W-:-:S05]  /*09d0*/  ISETP.NE.AND P5, PT, R4, R5, PT ;  /* 0x000000050400720c */ /* 0x000fca0003fa5270 */
[----:B------:R-:W-:Y:S08]  /*09e0*/  @P0 BRA `(.L_x_120) ;  /* 0x0000000000480947 */ /* 0x000ff00003800000 */
[----:B------:R-:W1:Y:S01]  /*09f0*/  S2UR UR5, SR_CgaCtaId ;  /* 0x00000000000579c3 */ /* 0x000e620000008800 */
        /* <DEDUP_REMOVED lines=12> */
[----:B-1----:R1:W2:Y:S08]  /*0ac0*/  SYNCS.EXCH.64 URZ, [UR8+0x34890], UR4 ;  /* 0x03489004083f75b2 */ /* 0x0022b00008000100 */
[----:B------:R1:W1:Y:S01]  /*0ad0*/  SYNCS.EXCH.64 URZ, [UR8+0x348a0], UR6 ;  /* 0x0348a006083f75b2 */ /* 0x0002620008000100 */
[----:B------:R1:W1:Y:S01]  /*0ae0*/  SYNCS.EXCH.64 URZ, [UR8+0x34898], UR4 ;  /* 0x03489804083f75b2 */ /* 0x0002620008000100 */
[----:B------:R1:W1:Y:S01]  /*0af0*/  SYNCS.EXCH.64 URZ, [UR8+0x348a8], UR6 ;  /* 0x0348a806083f75b2 */ /* 0x0002620008000100 */
[----:B------:R-:W-:Y:S01]  /*0b00*/  NOP ;  /* 0x0000000000007918 */ /* 0x000fe20000000000 */
.L_x_120:
[----:B------:R-:W5:Y:S01]  /*0b10*/  SHFL.IDX PT, R5, R0, RZ, 0x1f ;  /* 0x00001fff00057589 */ /* 0x000f6200000e0000 */
[----:B------:R-:W-:Y:S01]  /*0b20*/  IMAD.SHL.U32 R2, R7, 0x4, RZ ;  /* 0x0000000407027824 */ /* 0x000fe200078e00ff */
[----:B------:R-:W-:Y:S01]  /*0b30*/  MOV R23, 0x1 ;  /* 0x0000000100177802 */ /* 0x000fe20000000f00 */
[----:B------:R-:W-:Y:S01]  /*0b40*/  IMAD.SHL.U32 R4, R9, 0x4, RZ ;  /* 0x0000000409047824 */ /* 0x000fe200078e00ff */
[----:B------:R-:W-:Y:S01]  /*0b50*/  LOP3.LUT P0, RZ, R3, 0x7, RZ, 0xc0, !PT ;  /* 0x0000000703ff7812 */ /* 0x000fe2000780c0ff */
[----:B------:R-:W-:Y:S01]  /*0b60*/  IMAD.MOV.U32 R22, RZ, RZ, 0x1 ;  /* 0x00000001ff167424 */ /* 0x000fe200078e00ff */
[----:B------:R-:W-:Y:S01]  /*0b70*/  LOP3.LUT R10, R7, 0xc, R2, 0x78, !PT ;  /* 0x0000000c070a7812 */ /* 0x000fe200078e7802 */
[----:B------:R-:W-:Y:S01]  /*0b80*/  NOP ;  /* 0x0000000000007918 */ /* 0x000fe20000000000 */
[----:B------:R-:W-:Y:S02]  /*0b90*/  LOP3.LUT R8, R9, 0xc, R4, 0x78, !PT ;  /* 0x0000000c09087812 */ /* 0x000fe400078e7804 */
[----:B------:R-:W-:Y:S01]  /*0ba0*/  @P3 LEA.HI R2, R10, R10, RZ, 0x1 ;  /* 0x0000000a0a023211 */ /* 0x000fe200078f08ff */
[----:B------:R1:W-:Y:S01]  /*0bb0*/  STL [R1+0x4], R10 ;  /* 0x0000040a01007387 */ /* 0x0003e20000100800 */
[----:B------:R-:W-:-:S02]  /*0bc0*/  @P5 LEA.HI R4, R8, R8, RZ, 0x1 ;  /* 0x0000000808045211 */ /* 0x000fc400078f08ff */
[----:B------:R-:W-:Y:S01]  /*0bd0*/  @P3 SHF.R.S32.HI R2, RZ, 0x1, R2 ;  /* 0x00000001ff023819 */ /* 0x000fe20000011402 */
[----:B------:R1:W-:Y:S01]  /*0be0*/  STL [R1], R8 ;  /* 0x0000000801007387 */ /* 0x0003e20000100800 */
[----:B------:R-:W-:Y:S02]  /*0bf0*/  @P5 SHF.R.S32.HI R4, RZ, 0x1, R4 ;  /* 0x00000001ff045819 */ /* 0x000fe40000011404 */
[-C--:B------:R-:W-:Y:S02]  /*0c00*/  @P3 ISETP.NE.AND P6, PT, R2, R11.reuse, PT ;  /* 0x0000000b0200320c */ /* 0x080fe40003fc5270 */
[----:B------:R-:W-:Y:S02]  /*0c10*/  @P5 ISETP.NE.AND P4, PT, R4, R11, PT ;  /* 0x0000000b0400520c */ /* 0x000fe40003f85270 */
[----:B------:R-:W-:Y:S02]  /*0c20*/  @P3 SEL R23, RZ, 0x1, P6 ;  /* 0x00000001ff173807 */ /* 0x000fe40003000000 */
[----:B-----5:R-:W-:-:S02]  /*0c30*/  ISETP.NE.AND P3, PT, R5, RZ, PT ;  /* 0x000000ff0500720c */ /* 0x020fc40003f65270 */
[----:B------:R-:W-:Y:S02]  /*0c40*/  ISETP.LT.U32.AND P6, PT, R10, 0x2, !P0 ;  /* 0x000000020a00780c */ /* 0x000fe400047c1070 */
[----:B------:R-:W-:Y:S02]  /*0c50*/  ISETP.LT.U32.AND P0, PT, R8, 0x2, !P0 ;  /* 0x000000020800780c */ /* 0x000fe40004701070 */
[----:B---3--:R-:W-:Y:S02]  /*0c60*/  ISETP.EQ.U32.AND P1, PT, R6, 0x1, PT ;  /* 0x000000010600780c */ /* 0x008fe40003f22070 */
[----:B------:R-:W-:Y:S02]  /*0c70*/  ISETP.NE.AND P2, PT, R12, RZ, PT ;  /* 0x000000ff0c00720c */ /* 0x000fe40003f45270 */
[----:B------:R-:W-:Y:S02]  /*0c80*/  SEL R2, RZ, 0x1, !P6 ;  /* 0x00000001ff027807 */ /* 0x000fe40007000000 */
[----:B------:R-:W-:-:S02]  /*0c90*/  SEL R3, RZ, 0x1, !P0 ;  /* 0x00000001ff037807 */ /* 0x000fc40004000000 */
[----:B------:R-:W-:Y:S01]  /*0ca0*/  @P5 SEL R22, RZ, 0x1, P4 ;  /* 0x00000001ff165807 */ /* 0x000fe20002000000 */
[----:B-1----:R-:W-:Y:S06]  /*0cb0*/  @P3 BRA `(.L_x_121) ;  /* 0x0000000000483947 */ /* 0x002fec0003800000 */
        /* <DEDUP_REMOVED lines=13> */
[----:B-1----:R1:W3:Y:S08]  /*0d90*/  SYNCS.EXCH.64 URZ, [UR8+0x348b0], UR4 ;  /* 0x0348b004083f75b2 */ /* 0x0022f00008000100 */
[----:B------:R1:W1:Y:S01]  /*0da0*/  SYNCS.EXCH.64 URZ, [UR8+0x348c0], UR6 ;  /* 0x0348c006083f75b2 */ /* 0x0002620008000100 */
[----:B------:R1:W1:Y:S01]  /*0db0*/  SYNCS.EXCH.64 URZ, [UR8+0x348b8], UR4 ;  /* 0x0348b804083f75b2 */ /* 0x0002620008000100 */
[----:B------:R1:W1:Y:S01]  /*0dc0*/  SYNCS.EXCH.64 URZ, [UR8+0x348c8], UR6 ;  /* 0x0348c806083f75b2 */ /* 0x0002620008000100 */
[----:B------:R-:W-:Y:S01]  /*0dd0*/  NOP ;  /* 0x0000000000007918 */ /* 0x000fe20000000000 */
.L_x_121:
[----:B------:R-:W-:Y:S01]  /*0de0*/  LOP3.LUT R23, R23, R2, RZ, 0xc0, !PT ;  /* 0x0000000217177212 */ /* 0x000fe200078ec0ff */
[----:B------:R-:W-:Y:S01]  /*0df0*/  NOP ;  /* 0x0000000000007918 */ /* 0x000fe20000000000 */
[----:B------:R-:W-:Y:S01]  /*0e00*/  LOP3.LUT R22, R22, R3, RZ, 0xc0, !PT ;  /* 0x0000000316167212 */ /* 0x000fe200078ec0ff */
[----:B------:R-:W-:Y:S06]  /*0e10*/  @!P1 BRA `(.L_x_122) ;  /* 0x0000000000089947 */ /* 0x000fec0003800000 */
[----:B-1234-:R-:W-:Y:S01]  /*0e20*/  UCGABAR_ARV ;  /* 0x00000000000079c7 */ /* 0x01efe20008000000 */
[----:B------:R-:W-:Y:S05]  /*0e30*/  BRA `(.L_x_123) ;  /* 0x0000000000047947 */ /* 0x000fea0003800000 */
.L_x_122:
[----:B-1234-:R-:W-:Y:S01]  /*0e40*/  NOP ;  /* 0x0000000000007918 */ /* 0x01efe20000000000 */
.L_x_123:
[----:B------:R-:W-:Y:S05]  /*0e50*/  @!P1 BRA `(.L_x_124) ;  /* 0x00000000000c9947 */ /* 0x000fea0003800000 */
[----:B------:R-:W-:Y:S01]  /*0e60*/  UCGABAR_WAIT ;  /* 0x0000000000007dc7 */ /* 0x000fe20008000000 */
[----:B------:R-:W-:Y:S01]  /*0e70*/  CCTL.IVALL ;  /* 0x00000000ff00798f */ /* 0x000fe20002000000 */
[----:B------:R-:W-:Y:S05]  /*0e80*/  BRA `(.L_x_125) ;  /* 0x0000000000047947 */ /* 0x000fea0003800000 */
.L_x_124:
[----:B------:R-:W-:Y:S06]  /*0e90*/  BAR.SYNC.DEFER_BLOCKING 0x0 ;  /* 0x0000000000007b1d */ /* 0x000fec0000010000 */
.L_x_125:
[----:B------:R-:W-:-:S05]  /*0ea0*/  IMAD.MOV.U32 R2, RZ, RZ, 0x1 ;  /* 0x00000001ff027424 */ /* 0x000fca00078e00ff */
[----:B------:R-:W-:-:S05]  /*0eb0*/  SEL R2, R2, 0x2, !P2 ;  /* 0x0000000202027807 */ /* 0x000fca0005000000 */
[----:B------:R1:W-:Y:S01]  /*0ec0*/  STL [R1+0x1c], R2 ;  /* 0x00001c0201007387 */ /* 0x0003e20000100800 */
[----:B------:R-:W-:Y:S05]  /*0ed0*/  @!P2 BRA `(.L_x_126) ;  /* 0x000000cc0054a947 */ /* 0x000fea0003800000 */
.L_x_127:
[----:B------:R-:W-:-:S08]  /*0ee0*/  NOP ;  /* 0x0000000000007918 */ /* 0x000fd00000000000 */
[----:B------:R-:W2:Y:S02]  /*0ef0*/  USETMAXREG.TRY_ALLOC.CTAPOOL UP0, 0xf0 ;  /* 0x000000f0000079c8 */ /* 0x000ea40008000600 */
[----:B--2---:R-:W-:-:S13]  /*0f00*/  PLOP3.LUT P0, PT, PT, PT, UP0, 0x80, 0x0 ;  /* 0x000000000000781c */ /* 0x004fda0003f0f008 */
[----:B------:R-:W-:Y:S05]  /*0f10*/  @!P0 BRA `(.L_x_127) ;  /* 0xfffffffc00f08947 */ /* 0x000fea000383ffff */
[----:B-1----:R-:W1:Y:S01]  /*0f20*/  S2R R2, SR_TID.X ;  /* 0x0000000000027919 */ /* 0x002e620000002100 */
[----:B------:R-:W2:Y:S08]  /*0f30*/  S2UR UR7, SR_CTAID.X ;  /* 0x00000000000779c3 */ /* 0x000eb00000002500 */
[----:B------:R-:W-:Y:S06]  /*0f40*/  BAR.ARV 0x8, 0x120 ;  /* 0x0204800000007b1d */ /* 0x000fec0000002000 */
[----:B-1----:R-:W-:-:S04]  /*0f50*/  LOP3.LUT R0, R2, 0xffffff80, RZ, 0xc0, !PT ;  /* 0xffffff8002007812 */ /* 0x002fc800078ec0ff */
[----:B------:R-:W-:Y:S02]  /*0f60*/  ISETP.NE.AND P0, PT, R0, 0x80, PT ;  /* 0x000000800000780c */ /* 0x000fe40003f05270 */
[----:B------:R-:W2:Y:S11]  /*0f70*/  LDC R0, c[0x0][0xda4] ;  /* 0x00036900ff007b82 */ /* 0x000eb60000000800 */
[----:B------:R-:W-:Y:S06]  /*0f80*/  @!P0 BAR.ARV 0x9, 0x100 ;  /* 0x0244000000008b1d */ /* 0x000fec0000002000 */
[----:B--2---:R-:W-:-:S13]  /*0f90*/  ISETP.LE.AND P0, PT, R0, UR7, PT ;  /* 0x0000000700007c0c */ /* 0x004fda000bf03270 */
[----:B------:R-:W-:Y:S05]  /*0fa0*/  @P0 EXIT ;  /* 0x000000000000094d */ /* 0x000fea0003800000 */
[----:B------:R-:W2:Y:S01]  /*0fb0*/  LDL.LU R8, [R1+0x1c] ;  /* 0x00001c0001087983 */ /* 0x000ea20000300800 */
[----:B------:R-:W-:-:S05]  /*0fc0*/  VIADD R0, R2, 0xffffff80 ;  /* 0xffffff8002007836 */ /* 0x000fca0000000000 */
[----:B------:R-:W-:-:S04]  /*0fd0*/  SHF.R.S32.HI R3, RZ, 0x1f, R0 ;  /* 0x0000001fff037819 */ /* 0x000fc80000011400 */
[----:B------:R-:W-:-:S04]  /*0fe0*/  LEA.HI R2, R3, R0, RZ, 0x7 ;  /* 0x0000000003027211 */ /* 0x000fc800078f38ff */
[----:B------:R-:W-:Y:S01]  /*0ff0*/  LOP3.LUT R5, R2, 0xffffff80, RZ, 0xc0, !PT ;  /* 0xffffff8002057812 */ /* 0x000fe200078ec0ff */
[----:B------:R-:W1:Y:S01]  /*1000*/  S2UR UR4, SR_CgaCtaId ;  /* 0x00000000000479c3 */ /* 0x000e620000008800 */
[----:B------:R-:W-:-:S03]  /*1010*/  LEA.HI R6, R3, R0, RZ, 0x4 ;  /* 0x0000000003067211 */ /* 0x000fc600078f20ff */
[----:B------:R-:W-:Y:S01]  /*1020*/  IMAD.IADD R222, R0, 0x1, -R5 ;  /* 0x0000000100de7824 */ /* 0x000fe200078e0a05 */
[----:B------:R-:W-:-:S03]  /*1030*/  LOP3.LUT R7, R6, 0x3fffff0, RZ, 0xc0, !PT ;  /* 0x03fffff006077812 */ /* 0x000fc600078ec0ff */
[----:B------:R-:W3:Y:S01]  /*1040*/  S2UR UR6, SR_SWINHI ;  /* 0x00000000000679c3 */ /* 0x000ee20000002f00 */
[----:B------:R-:W-:Y:S02]  /*1050*/  SHF.R.S32.HI R5, RZ, 0x1f, R222 ;  /* 0x0000001fff057819 */ /* 0x000fe400000114de */
[----:B------:R-:W-:Y:S02]  /*1060*/  SHF.R.S32.HI R9, RZ, 0x4, R6 ;  /* 0x00000004ff097819 */ /* 0x000fe40000011406 */
[----:B------:R-:W-:Y:S01]  /*1070*/  LEA.HI R4, R5, R222, RZ, 0x2 ;  /* 0x000000de05047211 */ /* 0x000fe200078f10ff */
[----:B------:R-:W-:Y:S01]  /*1080*/  IMAD.IADD R7, R0, 0x1, -R7 ;  /* 0x0000000100077824 */ /* 0x000fe200078e0a07 */
[----:B------:R-:W-:Y:S02]  /*1090*/  LEA.HI R226, R3, R0, RZ, 0x5 ;  /* 0x0000000003e27211 */ /* 0x000fe400078f28ff */
[----:B------:R-:W-:Y:S02]  /*10a0*/  LEA.HI R6, R6, R9, RZ, 0x1 ;  /* 0x0000000906067211 */ /* 0x000fe400078f08ff */
[----:B------:R-:W-:-:S02]  /*10b0*/  SHF.R.S32.HI R0, RZ, 0x2, R4 ;  /* 0x00000002ff007819 */ /* 0x000fc40000011404 */
[----:B------:R-:W-:Y:S02]  /*10c0*/  SHF.R.S32.HI R3, RZ, 0x1f, R4 ;  /* 0x0000001fff037819 */ /* 0x000fe40000011404 */
[----:B------:R-:W-:Y:S02]  /*10d0*/  LOP3.LUT R6, R6, 0x1ffffffe, RZ, 0xc0, !PT ;  /* 0x1ffffffe06067812 */ /* 0x000fe400078ec0ff */
[----:B------:R-:W-:Y:S02]  /*10e0*/  SHF.R.S32.HI R226, RZ, 0x5, R226 ;  /* 0x00000005ffe27819 */ /* 0x000fe400000114e2 */
[----:B------:R-:W-:Y:S02]  /*10f0*/  LEA.HI R3, R3, R0, RZ, 0x3 ;  /* 0x0000000003037211 */ /* 0x000fe400078f18ff */
[----:B------:R-:W-:Y:S01]  /*1100*/  SHF.R.S32.HI R225, RZ, 0x7, R2 ;  /* 0x00000007ffe17819 */ /* 0x000fe20000011402 */
[----:B------:R-:W-:Y:S01]  /*1110*/  UMOV UR39, 0x400 ;  /* 0x0000040000277882 */ /* 0x000fe20000000000 */
[----:B------:R-:W-:Y:S01]  /*1120*/  LEA R7, R226, R7, 0x4 ;  /* 0x00000007e2077211 */ /* 0x000fe200078e20ff */
[----:B------:R-:W-:Y:S01]  /*1130*/  IMAD.IADD R6, R9, 0x1, -R6 ;  /* 0x0000000109067824 */ /* 0x000fe200078e0a06 */
[----:B------:R-:W-:Y:S01]  /*1140*/  LOP3.LUT R3, R3, 0xfffffff8, RZ, 0xc0, !PT ;  /* 0xfffffff803037812 */ /* 0x000fe200078ec0ff */
[----:B-1----:R-:W-:Y:S01]  /*1150*/  ULEA UR39, UR4, UR39, 0x18 ;  /* 0x0000002704277291 */ /* 0x002fe2000f8ec03f */
[----:B------:R-:W-:-:S02]  /*1160*/  LEA.HI R5, R5, R222, RZ, 0x5 ;  /* 0x000000de05057211 */ /* 0x000fc400078f28ff */
[----:B------:R-:W-:Y:S01]  /*1170*/  LEA.HI R2, R2, R225, RZ, 0x1 ;  /* 0x000000e102027211 */ /* 0x000fe200078f08ff */
[----:B------:R-:W-:Y:S02]  /*1180*/  IMAD R6, R7, 0x8, R6 ;  /* 0x0000000807067824 */ /* 0x000fe400078e0206 */
[----:B------:R-:W-:Y:S01]  /*1190*/  IMAD.IADD R7, R0, 0x1, -R3 ;  /* 0x0000000100077824 */ /* 0x000fe200078e0a03 */
[----:B------:R-:W-:Y:S02]  /*11a0*/  LOP3.LUT R3, R4, 0x7ffffffc, RZ, 0xc0, !PT ;  /* 0x7ffffffc04037812 */ /* 0x000fe400078ec0ff */
[----:B------:R-:W-:Y:S02]  /*11b0*/  SHF.R.S32.HI R0, RZ, 0x5, R5 ;  /* 0x00000005ff007819 */ /* 0x000fe40000011405 */
[----:B------:R-:W-:Y:S01]  /*11c0*/  LOP3.LUT R2, R2, 0x3fffffe, RZ, 0xc0, !PT ;  /* 0x03fffffe02027812 */ /* 0x000fe200078ec0ff */
[----:B------:R-:W-:Y:S01]  /*11d0*/  UMOV UR4, UR39 ;  /* 0x0000002700047c82 */ /* 0x000fe20008000000 */
[----:B---3--:R-:W-:Y:S01]  /*11e0*/  UMOV UR5, UR6 ;  /* 0x0000000600057c82 */ /* 0x008fe20008000000 */
[----:B------:R-:W-:Y:S01]  /*11f0*/  SHF.L.U32 R5, R6, 0x3, RZ ;  /* 0x0000000306057819 */ /* 0x000fe200000006ff */
[----:B------:R-:W-:-:S02]  /*1200*/  IMAD.MOV.U32 R228, RZ, RZ, -0x2 ;  /* 0xfffffffeffe47424 */ /* 0x000fc400078e00ff */
[----:B------:R-:W-:Y:S02]  /*1210*/  IMAD.U32 R16, RZ, RZ, UR4 ;  /* 0x00000004ff107e24 */ /* 0x000fe4000f8e00ff */
[----:B------:R-:W-:Y:S02]  /*1220*/  IMAD.U32 R17, RZ, RZ, UR5 ;  /* 0x00000005ff117e24 */ /* 0x000fe4000f8e00ff */
[----:B------:R-:W-:Y:S02]  /*1230*/  IMAD.IADD R3, R222, 0x1, -R3 ;  /* 0x00000001de037824 */ /* 0x000fe400078e0a03 */
[----:B------:R-:W-:Y:S02]  /*1240*/  IMAD R7, R0, 0x10, R7 ;  /* 0x0000001000077824 */ /* 0x000fe400078e0207 */
[----:B------:R-:W-:Y:S02]  /*1250*/  IMAD.IADD R2, R225, 0x1, -R2 ;  /* 0x00000001e1027824 */ /* 0x000fe400078e0a02 */
[----:B------:R-:W-:-:S02]  /*1260*/  IMAD R228, R3, R228, 0xb0 ;  /* 0x000000b003e47424 */ /* 0x000fc400078e02e4 */
[----:B------:R-:W-:Y:S01]  /*1270*/  IMAD.WIDE R16, R5, 0x2, R16 ;  /* 0x0000000205107825 */ /* 0x000fe200078e0210 */
[----:B------:R-:W-:-:S03]  /*1280*/  UMOV UR61, URZ ;  /* 0x0000003f003d7c82 */ /* 0x000fc60008000000 */
[----:B------:R-:W-:Y:S02]  /*1290*/  IMAD R227, R2, 0x40, R7 ;  /* 0x0000004002e37824 */ /* 0x000fe400078e0207 */
[----:B------:R-:W-:Y:S02]  /*12a0*/  IMAD.U32 R220, RZ, RZ, UR7 ;  /* 0x00000007ffdc7e24 */ /* 0x000fe4000f8e00ff */
[----:B------:R-:W-:Y:S01]  /*12b0*/  IMAD.MOV.U32 R221, RZ, RZ, RZ ;  /* 0x000000ffffdd7224 */ /* 0x000fe200078e00ff */
[----:B------:R-:W-:Y:S01]  /*12c0*/  UMOV UR38, URZ ;  /* 0x0000003f00267c82 */ /* 0x000fe20008000000 */
[----:B--2---:R-:W-:-:S07]  /*12d0*/  LOP3.LUT R18, R8, 0x1, RZ, 0xfc, !PT ;  /* 0x0000000108127812 */ /* 0x004fce00078efcff */
.L_x_154:
[----:B------:R-:W1:Y:S01]  /*12e0*/  SHFL.IDX PT, R0, R225, RZ, 0x1f ;  /* 0x00001fffe1007589 */ /* 0x000e6200000e0000 */
[----:B------:R-:W2:Y:S01]  /*12f0*/  LDC R113, c[0x0][0x2e0] ;  /* 0x0000b800ff717b82 */ /* 0x000ea20000000800 */
[----:B------:R-:W-:Y:S01]  /*1300*/  ULDC UR4, c[0x0][0xda8] ;  /* 0x00036a0000047ab9 */ /* 0x000fe20000000800 */
[----:B------:R-:W-:Y:S01]  /*1310*/  ULDC.64 UR6, c[0x0][0x3f8] ;  /* 0x0000fe0000067ab9 */ /* 0x000fe20000000a00 */
[----:B------:R-:W-:Y:S01]  /*1320*/  R2UR UR10, R220 ;  /* 0x00000000dc0a72ca */ /* 0x000fe200000e0000 */
[----:B------:R-:W-:Y:S02]  /*1330*/  UISETP.NE.AND UP1, UPT, UR4, 0x1, UPT ;  /* 0x000000010400788c */ /* 0x000fe4000bf25270 */
[----:B------:R-:W-:Y:S01]  /*1340*/  UISETP.NE.U32.AND UP0, UPT, UR6, URZ, UPT ;  /* 0x0000003f0600728c */ /* 0x000fe2000bf05070 */
[----:B------:R-:W-:Y:S02]  /*1350*/  ULDC UR5, c[0x0][0xdb4] ;  /* 0x00036d0000057ab9 */ /* 0x000fe40000000800 */
[----:B------:R-:W-:Y:S01]  /*1360*/  ULDC UR6, c[0x0][0x404] ;  /* 0x0001010000067ab9 */ /* 0x000fe20000000800 */
[----:B------:R-:W-:-:S02]  /*1370*/  UISETP.NE.AND.EX UP0, UPT, UR7, URZ, UPT, UP0 ;  /* 0x0000003f0700728c */ /* 0x000fc4000bf05300 */
[----:B------:R-:W-:Y:S02]  /*1380*/  UIADD3 UR8, UR39, 0x16400, URZ ;  /* 0x0001640027087890 */ /* 0x000fe4000fffe03f */
[----:B------:R-:W-:Y:S02]  /*1390*/  UISETP.NE.AND UP2, UPT, UR5, 0x1, UPT ;  /* 0x000000010500788c */ /* 0x000fe4000bf45270 */
[----:B------:R-:W-:Y:S01]  /*13a0*/  USEL UR6, UR6, 0x1, UP0 ;  /* 0x0000000106067887 */ /* 0x000fe20008000000 */
[----:B------:R-:W-:Y:S01]  /*13b0*/  @UP1 ULDC UR5, c[0x0][0xdac] ;  /* 0x00036b0000051ab9 */ /* 0x000fe20000000800 */
[----:B------:R-:W-:Y:S01]  /*13c0*/  ULOP3.LUT UP0, URZ, UR8, 0x9f, URZ, 0xc0, !UPT ;  /* 0x0000009f083f7892 */ /* 0x000fe2000f80c03f */
[----:B------:R-:W-:Y:S01]  /*13d0*/  UMOV UR11, UR10 ;  /* 0x0000000a000b7c82 */ /* 0x000fe20008000000 */
[----:B-1----:R-:W-:Y:S02]  /*13e0*/  R2UR UR9, R0 ;  /* 0x00000000000972ca */ /* 0x002fe400000e0000 */
[----:B--2---:R-:W-:Y:S01]  /*13f0*/  IMAD R113, R113, UR6, RZ ;  /* 0x0000000671717c24 */ /* 0x004fe2000f8e02ff */
[----:B------:R-:W-:Y:S01]  /*1400*/  @UP1 ULDC UR6, c[0x0][0xdb0] ;  /* 0x00036c0000061ab9 */ /* 0x000fe20000000800 */
[----:B------:R-:W-:-:S03]  /*1410*/  PLOP3.LUT P0, PT, PT, PT, UP0, 0x80, 0x0 ;  /* 0x000000000000781c */ /* 0x000fc60003f0f008 */
[----:B------:R-:W-:-:S05]  /*1420*/  IADD3 R0, R113, 0xaf, RZ ;  /* 0x000000af71007810 */ /* 0x000fca0007ffe0ff */
[----:B------:R-:W-:Y:S01]  /*1430*/  IMAD.HI R0, R0, 0x2e8ba2e9, RZ ;  /* 0x2e8ba2e900007827 */ /* 0x000fe200078e02ff */
[----:B------:R-:W-:-:S03]  /*1440*/  ULEA.HI UR4, UR9, UR9, URZ, 0x1 ;  /* 0x0000000909047291 */ /* 0x000fc6000f8f083f */
[----:B------:R-:W-:Y:S01]  /*1450*/  IMAD.U32 R19, RZ, RZ, UR9 ;  /* 0x00000009ff137e24 */ /* 0x000fe2000f8e00ff */
[----:B------:R-:W-:Y:S01]  /*1460*/  SHF.R.U32.HI R3, RZ, 0x1f, R0 ;  /* 0x0000001fff037819 */ /* 0x000fe20000011600 */
[----:B------:R-:W-:Y:S02]  /*1470*/  ULOP3.LUT UR7, UR4, 0x1e, URZ, 0xc0, !UPT ;  /* 0x0000001e04077892 */ /* 0x000fe4000f8ec03f */
[----:B------:R-:W-:Y:S01]  /*1480*/  UIMAD.WIDE.U32 UR4, UR10, UR5, URZ ;  /* 0x000000050a0472a5 */ /* 0x000fe2000f8e003f */
[----:B------:R-:W-:Y:S01]  /*1490*/  LEA.HI.SX32 R112, R0, R3, 0x1b ;  /* 0x0000000300707211 */ /* 0x000fe200078fdaff */
[----:B------:R-:W-:Y:S02]  /*14a0*/  UIADD3 UR7, UR9, -UR7, URZ ;  /* 0x8000000709077290 */ /* 0x000fe4000fffe03f */
[----:B------:R-:W-:Y:S02]  /*14b0*/  @UP1 USHF.R.U32.HI UR11, URZ, UR6, UR5 ;  /* 0x000000063f0b1299 */ /* 0x000fe40008011605 */
[----:B------:R-:W-:-:S03]  /*14c0*/  ULEA UR7, UR7, UR8, 0xd ;  /* 0x0000000807077291 */ /* 0x000fc6000f8e683f */
[----:B------:R-:W-:Y:S01]  /*14d0*/  @UP2 ULDC.64 UR8, c[0x0][0xdb8] ;  /* 0x00036e0000082ab9 */ /* 0x000fe20000000a00 */
[----:B------:R-:W-:Y:S01]  /*14e0*/  USHF.R.U32.HI UR7, URZ, 0x4, UR7 ;  /* 0x000000043f077899 */ /* 0x000fe20008011607 */
[----:B------:R-:W-:Y:S01]  /*14f0*/  IMAD.U32 R224, RZ, RZ, UR11 ;  /* 0x0000000bffe07e24 */ /* 0x000fe2000f8e00ff */
[----:B------:R-:W-:Y:S02]  /*1500*/  UIMAD.WIDE.U32 UR4, UR11, UR8, URZ ;  /* 0x000000080b0472a5 */ /* 0x000fe4000f8e003f */
[----:B------:R-:W-:Y:S01]  /*1510*/  UMOV UR36, UR11 ;  /* 0x0000000b00247c82 */ /* 0x000fe20008000000 */
[----:B------:R-:W-:Y:S02]  /*1520*/  ULOP3.LUT UR48, UR7, 0x3fff, URZ, 0xc0, !UPT ;  /* 0x00003fff07307892 */ /* 0x000fe4000f8ec03f */
[----:B------:R-:W-:Y:S02]  /*1530*/  @UP2 USHF.R.U32.HI UR36, URZ, UR9, UR5 ;  /* 0x000000093f242299 */ /* 0x000fe40008011605 */
[----:B------:R-:W-:-:S02]  /*1540*/  UMOV UR4, UR10 ;  /* 0x0000000a00047c82 */ /* 0x000fc40008000000 */
[----:B------:R-:W-:Y:S01]  /*1550*/  IMAD.U32 R223, RZ, RZ, UR4 ;  /* 0x00000004ffdf7e24 */ /* 0x000fe2000f8e00ff */
[----:B------:R-:W-:Y:S07]  /*1560*/  @!P0 BRA `(.L_x_128) ;  /* 0x0000000000408947 */ /* 0x000fee0003800000 */
[----:B------:R-:W-:Y:S01]  /*1570*/  MOV R0, 0x0 ;  /* 0x0000000000007802 */ /* 0x000fe20000000f00 */
[----:B------:R-:W-:Y:S01]  /*1580*/  ULDC.64 UR4, c[0x4][0xa0] ;  /* 0x0100280000047ab9 */ /* 0x000fe20000000a00 */
[----:B------:R-:W-:Y:S01]  /*1590*/  ULDC.64 UR6, c[0x4][0x40] ;  /* 0x0100100000067ab9 */ /* 0x000fe20000000a00 */
[----:B------:R-:W-:Y:S01]  /*15a0*/  IMAD.U32 R4, RZ, RZ, UR4 ;  /* 0x00000004ff047e24 */ /* 0x000fe2000f8e00ff */
[----:B------:R1:W2:Y:S01]  /*15b0*/  LDC.64 R2, c[0x4][R0] ;  /* 0x0100000000027b82 */ /* 0x0002a20000000a00 */
[----:B------:R-:W-:Y:S01]  /*15c0*/  IMAD.U32 R5, RZ, RZ, UR5 ;  /* 0x00000005ff057e24 */ /* 0x000fe2000f8e00ff */
[----:B------:R-:W-:Y:S01]  /*15d0*/  ULDC.64 UR4, c[0x4][0xa8] ;  /* 0x01002a0000047ab9 */ /* 0x000fe20000000a00 */
[----:B------:R-:W-:Y:S01]  /*15e0*/  MOV R10, UR6 ;  /* 0x00000006000a7c02 */ /* 0x000fe20008000f00 */
[----:B------:R-:W-:Y:S02]  /*15f0*/  IMAD.U32 R6, RZ, RZ, UR4 ;  /* 0x00000004ff067e24 */ /* 0x000fe4000f8e00ff */
[----:B------:R-:W-:-:S02]  /*1600*/  IMAD.U32 R7, RZ, RZ, UR5 ;  /* 0x00000005ff077e24 */ /* 0x000fc4000f8e00ff */
[----:B------:R-:W-:Y:S02]  /*1610*/  IMAD.U32 R11, RZ, RZ, UR7 ;  /* 0x00000007ff0b7e24 */ /* 0x000fe4000f8e00ff */
[----:B------:R-:W-:Y:S02]  /*1620*/  IMAD.MOV.U32 R8, RZ, RZ, 0x70 ;  /* 0x00000070ff087424 */ /* 0x000fe400078e00ff */
[----:B------:R-:W-:Y:S02]  /*1630*/  IMAD.MOV.U32 R12, RZ, RZ, 0x1 ;  /* 0x00000001ff0c7424 */ /* 0x000fe400078e00ff */
[----:B-1----:R-:W-:-:S07]  /*1640*/  IMAD.MOV.U32 R13, RZ, RZ, RZ ;  /* 0x000000ffff0d7224 */ /* 0x002fce00078e00ff */
[----:B------:R-:W-:-:S07]  /*1650*/  LEPC R20, `(.L_x_128) ;  /* 0x000000001014794e */ /* 0x000fce0000000000 */
[----:B--2---:R-:W-:Y:S05]  /*1660*/  CALL.ABS.NOINC R2 ;  /* 0x0000000002007343 */ /* 0x004fea0003c00000 */
.L_x_128:
[----:B------:R-:W-:Y:S02]  /*1670*/  LOP3.LUT R0, R221, 0x1, RZ, 0xc0, !PT ;  /* 0x00000001dd007812 */ /* 0x000fe400078ec0ff */
[----:B------:R-:W-:Y:S02]  /*1680*/  ISETP.NE.AND P0, PT, R18, 0x3, PT ;  /* 0x000000031200780c */ /* 0x000fe40003f05270 */
[----:B------:R-:W-:-:S04]  /*1690*/  SHF.L.U32 R0, R0, 0x1f, RZ ;  /* 0x0000001f00007819 */ /* 0x000fc800000006ff */
[----:B------:R-:W1:Y:S02]  /*16a0*/  SYNCS.PHASECHK.TRANS64.TRYWAIT P1, [UR39+0x34800], R0 ;  /* 0x03480000ff0075a7 */ /* 0x000e640008020167 */
[----:B-1----:R-:W-:Y:S05]  /*16b0*/  @!P1 BRA `(.L_x_129) ;  /* 0x000000f400c49947 */ /* 0x002fea0003800000 */
.L_x_219:
[----:B------:R-:W-:Y:S05]  /*16c0*/  @!P0 BRA `(.L_x_130) ;  /* 0x0000000000048947 */ /* 0x000fea0003800000 */
[----:B------:R-:W-:Y:S01]  /*16d0*/  BPT.TRAP 0x1 ;  /* 0x000000040000795c */ /* 0x000fe20000300000 */
.L_x_130:
[----:B------:R-:W-:Y:S02]  /*16e0*/  IMAD.U32 R10, RZ, RZ, UR38 ;  /* 0x00000026ff0a7e24 */ /* 0x000fe4000f8e00ff */
[----:B-1----:R-:W-:-:S03]  /*16f0*/  IMAD.U32 R3, RZ, RZ, UR61 ;  /* 0x0000003dff037e24 */ /* 0x002fc6000f8e00ff */
[----:B------:R-:W-:Y:S02]  /*1700*/  LEA R10, R10, UR39, 0x3 ;  /* 0x000000270a0a7c11 */ /* 0x000fe4000f8e18ff */
[----:B------:R-:W-:-:S04]  /*1710*/  SHF.L.U32 R3, R3, 0x1f, RZ ;  /* 0x0000001f03037819 */ /* 0x000fc800000006ff */
[----:B------:R1:W2:Y:S01]  /*1720*/  SYNCS.PHASECHK.TRANS64.TRYWAIT P1, [R10+URZ+0x34830], R3 ;  /* 0x034830030a0075a7 */ /* 0x0002a2000802017f */
[----:B------:R-:W-:Y:S05]  /*1730*/  @!P0 BRA `(.L_x_131) ;  /* 0x0000000000048947 */ /* 0x000fea0003800000 */
[----:B------:R-:W-:Y:S01]  /*1740*/  BPT.TRAP 0x1 ;  /* 0x000000040000795c */ /* 0x000fe20000300000 */
.L_x_131:
[----:B--2---:R-:W-:Y:S05]  /*1750*/  @P1 BRA `(.L_x_132) ;  /* 0x0000000000081947 */ /* 0x004fea0003800000 */
[----:B------:R-:W2:Y:S02]  /*1760*/  SYNCS.PHASECHK.TRANS64.TRYWAIT P1, [R10+URZ+0x34830], R3 ;  /* 0x034830030a0075a7 */ /* 0x000ea4000802017f */
[----:B--2---:R-:W-:Y:S05]  /*1770*/  @!P1 BRA `(.L_x_133) ;  /* 0x000000f400ac9947 */ /* 0x004fea0003800000 */
.L_x_132:
[----:B------:R-:W-:Y:S05]  /*1780*/  WARPSYNC.ALL ;  /* 0x0000000000007948 */ /* 0x000fea0003800000 */
[----:B------:R-:W-:Y:S01]  /*1790*/  UIADD3 UR4, UR39, 0x1e400, URZ ;  /* 0x0001e40027047890 */ /* 0x000fe2000fffe03f */
[----:B------:R-:W-:Y:S01]  /*17a0*/  WARPGROUP.ARRIVE ;  /* 0x00000000000079c5 */ /* 0x000fe20000000000 */
[----:B------:R-:W-:Y:S02]  /*17b0*/  ULOP3.LUT UR48, UR48, 0x10000, URZ, 0xfc, !UPT ;  /* 0x0001000030307892 */ /* 0x000fe4000f8efc3f */
[----:B------:R-:W-:Y:S01]  /*17c0*/  USHF.R.U32.HI UR4, URZ, 0x4, UR4 ;  /* 0x000000043f047899 */ /* 0x000fe20008011604 */
[----:B------:R-:W-:Y:S01]  /*17d0*/  UMOV UR41, 0x40000040 ;  /* 0x4000004000297882 */ /* 0x000fe20000000000 */
[----:B------:R-:W-:-:S02]  /*17e0*/  UMOV UR43, 0x40000040 ;  /* 0x40000040002b7882 */ /* 0x000fc40000000000 */
[----:B------:R-:W-:Y:S01]  /*17f0*/  ULOP3.LUT UR6, UR4, 0x3fff, URZ, 0xc0, !UPT ;  /* 0x00003fff04067892 */ /* 0x000fe2000f8ec03f */
[----:B------:R-:W-:Y:S01]  /*1800*/  IMAD.U32 R9, RZ, RZ, UR41 ;  /* 0x00000029ff097e24 */ /* 0x000fe2000f8e00ff */
[----:B------:R-:W-:Y:S01]  /*1810*/  UMOV UR40, UR48 ;  /* 0x0000003000287c82 */ /* 0x000fe20008000000 */
[----:B------:R-:W-:Y:S01]  /*1820*/  UMOV UR5, UR41 ;  /* 0x0000002900057c82 */ /* 0x000fe20008000000 */
[----:B------:R-:W-:Y:S01]  /*1830*/  ULOP3.LUT UR7, UR6, 0x10000, URZ, 0xfc, !UPT ;  /* 0x0001000006077892 */ /* 0x000fe2000f8efc3f */
[----:B------:R-:W-:Y:S01]  /*1840*/  MOV R8, UR40 ;  /* 0x0000002800087c02 */ /* 0x000fe20008000f00 */
[----:B------:R-:W-:Y:S01]  /*1850*/  UMOV UR4, UR40 ;  /* 0x0000002800047c82 */ /* 0x000fe20008000000 */
[----:B------:R-:W-:Y:S01]  /*1860*/  UMOV UR8, UR40 ;  /* 0x0000002800087c82 */ /* 0x000fe20008000000 */
[----:B------:R-:W-:Y:S02]  /*1870*/  UIMAD UR37, UR38, 0xb00, UR7 ;  /* 0x00000b00262578a4 */ /* 0x000fe4000f8e0207 */
[----:B------:R-:W-:Y:S01]  /*1880*/  IMAD.U32 R0, RZ, RZ, UR7 ;  /* 0x00000007ff007e24 */ /* 0x000fe2000f8e00ff */
[----:B------:R-:W-:Y:S01]  /*1890*/  UMOV UR7, 0x40000040 ;  /* 0x4000004000077882 */ /* 0x000fe20000000000 */
[----:B------:R-:W-:-:S02]  /*18a0*/  UIADD3 UR6, UR37, 0x80, URZ ;  /* 0x0000008025067890 */ /* 0x000fc4000fffe03f */
[----:B------:R-:W-:Y:S02]  /*18b0*/  UIADD3 UR10, UR37, 0x100, URZ ;  /* 0x00000100250a7890 */ /* 0x000fe4000fffe03f */
[----:B------:R-:W-:Y:S01]  /*18c0*/  UMOV UR42, UR37 ;  /* 0x00000025002a7c82 */ /* 0x000fe20008000000 */
[----:B------:R-:W-:Y:S01]  /*18d0*/  UMOV UR9, UR41 ;  /* 0x0000002900097c82 */ /* 0x000fe20008000000 */
[----:B------:R-:W-:Y:S01]  /*18e0*/  HGMMA.64x16x16.F32 R104, gdesc[UR40], RZ, !UPT, gsb0 ;  /* 0x00200000286879f0 */ /* 0x000fe2000c0008ff */
        /* <DEDUP_REMOVED lines=25> */
[----:B------:R-:W-:Y:S01]  /*1a80*/  UMOV UR43, 0x40000040 ;  /* 0x40000040002b7882 */ /* 0x000fe20000000000 */
[----:B------:R-:W-:Y:S01]  /*1a90*/  UIADD3 UR46, UR37, 0x604, URZ ;  /* 0x00000604252e7890 */ /* 0x000fe2000fffe03f */
[----:B------:R-:W-:Y:S01]  /*1aa0*/  UMOV UR47, 0x40000040 ;  /* 0x40000040002f7882 */ /* 0x000fe20000000000 */
[----:B------:R-:W-:Y:S01]  /*1ab0*/  UIADD3 UR50, UR37, 0x606, URZ ;  /* 0x0000060625327890 */ /* 0x000fe2000fffe03f */
[----:B------:R-:W-:Y:S01]  /*1ac0*/  UMOV UR51, 0x40000040 ;  /* 0x4000004000337882 */ /* 0x000fe20000000000 */
        /* <DEDUP_REMOVED lines=50> */
[----:B------:R-:W-:Y:S02]  /*1df0*/  UMOV UR41, 0x40000040 ;  /* 0x4000004000297882 */ /* 0x000fe40000000000 */
[----:B------:R-:W-:Y:S01]  /*1e00*/  UMOV UR9, UR41 ;  /* 0x0000002900097c82 */ /* 0x000fe20008000000 */
[----:B------:R-:W-:Y:S01]  /*1e10*/  UMOV UR13, UR41 ;  /* 0x00000029000d7c82 */ /* 0x000fe20008000000 */
[----:B------:R-:W-:Y:S01]  /*1e20*/  UMOV UR17, UR41 ;  /* 0x0000002900117c82 */ /* 0x000fe20008000000 */
[----:B------:R-:W-:Y:S01]  /*1e30*/  UMOV UR21, UR41 ;  /* 0x0000002900157c82 */ /* 0x000fe20008000000 */
[----:B------:R-:W-:Y:S01]  /*1e40*/  UMOV UR25, UR41 ;  /* 0x0000002900197c82 */ /* 0x000fe20008000000 */
[----:B------:R-:W-:Y:S01]  /*1e50*/  UMOV UR29, UR41 ;  /* 0x00000029001d7c82 */ /* 0x000fe20008000000 */
[----:B------:R-:W-:Y:S01]  /*1e60*/  UMOV UR33, UR41 ;  /* 0x0000002900217c82 */ /* 0x000fe20008000000 */
[----:B------:R-:W-:Y:S01]  /*1e70*/  IMAD.U32 R7, RZ, RZ, UR41 ;  /* 0x00000029ff077e24 */ /* 0x000fe2000f8e00ff */
[----:B------:R-:W-:-:S02]  /*1e80*/  WARPGROUP.DEPBAR.LE gsb0, 0x0 ;  /* 0x00008000000079c5 */ /* 0x000fc40000010000 */
[----:B------:R-:W-:-:S06]  /*1e90*/  WARPGROUP.ARRIVE ;  /* 0x00000000000079c5 */ /* 0x000fcc0000000000 */
[----:B------:R-:W-:Y:S01]  /*1ea0*/  HGMMA.64x16x16.F32 R24, gdesc[UR4], RZ, !UPT, gsb0 ;  /* 0x00200000041879f0 */ /* 0x000fe2000c0008ff */
[----:B------:R-:W-:Y:S02]  /*1eb0*/  UIADD3 UR4, UR48, 0x2, URZ ;  /* 0x0000000230047890 */ /* 0x000fe4000fffe03f */
[----:B------:R-:W-:Y:S01]  /*1ec0*/  UIADD3 UR6, UR37, 0x2, URZ ;  /* 0x0000000225067890 */ /* 0x000fe2000fffe03f */
[----:B------:R-:W-:Y:S01]  /*1ed0*/  UMOV UR5, UR41 ;  /* 0x0000002900057c82 */ /* 0x000fe20008000000 */
[----:B------:R-:W-:-:S03]  /*1ee0*/  UMOV UR7, 0x40000040 ;  /* 0x4000004000077882 */ /* 0x000fc60000000000 */
[----:B------:R-:W-:Y:S02]  /*1ef0*/  UMOV UR40, UR4 ;  /* 0x0000000400287c82 */ /* 0x000fe40008000000 */
        /* <DEDUP_REMOVED lines=15> */
[----:B------:R-:W-:Y:S01]  /*1ff0*/  HGMMA.64x16x16.F32 R104, gdesc[UR40], R104, gsb0 ;  /* 0x00200000286879f0 */ /* 0x000fe20008000868 */
[----:B------:R-:W-:Y:S02]  /*2000*/  UMOV UR43, 0x40000040 ;  /* 0x40000040002b7882 */ /* 0x000fe40000000000 */
[----:B------:R-:W-:Y:S02]  /*2010*/  WARPGROUP.DEPBAR.LE gsb0, 0x0 ;  /* 0x00008000000079c5 */ /* 0x000fe40000010000 */
[----:B------:R-:W-:-:S06]  /*2020*/  WARPGROUP.ARRIVE ;  /* 0x00000000000079c5 */ /* 0x000fcc0000000000 */
[----:B------:R-:W-:Y:S01]  /*2030*/  HGMMA.64x16x16.F32 R96, gdesc[UR4], R96, gsb0 ;  /* 0x00200000046079f0 */ /* 0x000fe20008000860 */
[----:B------:R-:W-:Y:S02]  /*2040*/  UIADD3 UR4, UR37, 0x202, URZ ;  /* 0x0000020225047890 */ /* 0x000fe4000fffe03f */
[----:B------:R-:W-:Y:S01]  /*2050*/  UIADD3 UR6, UR37, 0x482, URZ ;  /* 0x0000048225067890 */ /* 0x000fe2000fffe03f */
[----:B------:R-:W-:Y:S01]  /*2060*/  UMOV UR5, UR41 ;  /* 0x0000002900057c82 */ /* 0x000fe20008000000 */
[----:B------:R-:W-:-:S03]  /*2070*/  UMOV UR7, 0x40000040 ;  /* 0x4000004000077882 */ /* 0x000fc60000000000 */
[----:B------:R-:W-:Y:S01]  /*2080*/  UMOV UR18, UR4 ;  /* 0x0000000400127c82 */ /* 0x000fe20008000000 */
[----:B------:R-:W-:Y:S01]  /*2090*/  UMOV UR4, UR40 ;  /* 0x0000002800047c82 */ /* 0x000fe20008000000 */
        /* <DEDUP_REMOVED lines=137> */
[----:B-12---:R-:W-:Y:S01]  /*2930*/  IMAD.U32 R3, RZ, RZ, UR41 ;  /* 0x00000029ff037e24 */ /* 0x006fe2000f8e00ff */
        /* <DEDUP_REMOVED lines=20> */
[----:B------:R-:W-:Y:S01]  /*2a80*/  MOV R2, UR40 ;  /* 0x0000002800027c02 */ /* 0x000fe20008000f00 */
        /* <DEDUP_REMOVED lines=63> */
[----:B------:R-:W-:Y:S01]  /*2e80*/  UMOV UR7, 0x40000040 ;  /* 0x4000004000077882 */ /* 0x000fe20000000000 */
        /* <DEDUP_REMOVED lines=17> */
[----:B------:R-:W-:Y:S01]  /*2fa0*/  UMOV UR6, UR10 ;  /* 0x0000000a00067c82 */ /* 0x000fe20008000000 */
[----:B------:R-:W-:Y:S01]  /*2fb0*/  UMOV UR7, 0x40000040 ;  /* 0x4000004000077882 */ /* 0x000fe20000000000 */
[----:B------:R-:W-:Y:S01]  /*2fc0*/  UMOV UR10, UR14 ;  /* 0x0000000e000a7c82 */ /* 0x000fe20008000000 */
[----:B------:R-:W-:Y:S01]  /*2fd0*/  UMOV UR14, UR18 ;  /* 0x00000012000e7c82 */ /* 0x000fe20008000000 */
        /* <DEDUP_REMOVED lines=9> */
[----:B------:R-:W-:-:S06]  /*3070*/  UMOV UR7, 0x40000040 ;  /* 0x4000004000077882 */ /* 0x000fcc0000000000 */
[----:B------:R-:W-:Y:S01]  /*3080*/  UMOV UR18, UR6 ;  /* 0x0000000600127c82 */ /* 0x000fe20008000000 */
[----:B------:R-:W-:Y:S01]  /*3090*/  UIADD3 UR6, UR37, 0xa00, URZ ;  /* 0x00000a0025067890 */ /* 0x000fe2000fffe03f */
[----:B------:R-:W-:Y:S02]  /*30a0*/  WARPGROUP.DEPBAR.LE gsb0, 0x0 ;  /* 0x00008000000079c5 */ /* 0x000fe40000010000 */
[----:B------:R-:W-:-:S06]  /*30b0*/  WARPGROUP.ARRIVE ;  /* 0x00000000000079c5 */ /* 0x000fcc0000000000 */
[----:B------:R-:W-:Y:S01]  /*30c0*/  HGMMA.64x16x16.F32 R80, gdesc[UR8], R80, gsb0 ;  /* 0x00200000085079f0 */ /* 0x000fe20008000850 */
[----:B------:R-:W-:Y:S02]  /*30d0*/  UIADD3 UR8, UR37, 0xa80, URZ ;  /* 0x00000a8025087890 */ /* 0x000fe4000fffe03f */
[----:B------:R-:W-:Y:S01]  /*30e0*/  UIADD3 UR10, UR37, 0x582, URZ ;  /* 0x00000582250a7890 */ /* 0x000fe2000fffe03f */
[----:B------:R-:W-:Y:S01]  /*30f0*/  UMOV UR9, 0x40000040 ;  /* 0x4000004000097882 */ /* 0x000fe20000000000 */
[----:B------:R-:W-:Y:S01]  /*3100*/  UMOV UR11, 0x40000040 ;  /* 0x40000040000b7882 */ /* 0x000fe20000000000 */
[----:B------:R-:W-:Y:S01]  /*3110*/  UMOV UR41, UR9 ;  /* 0x0000000900297c82 */ /* 0x000fe20008000000 */
[----:B------:R-:W-:Y:S01]  /*3120*/  UMOV UR33, UR9 ;  /* 0x0000000900217c82 */ /* 0x000fe20008000000 */
[----:B------:R-:W-:Y:S02]  /*3130*/  WARPGROUP.DEPBAR.LE gsb0, 0x0 ;  /* 0x00008000000079c5 */ /* 0x000fe40000010000 */
[----:B------:R-:W-:-:S06]  /*3140*/  WARPGROUP.ARRIVE ;  /* 0x00000000000079c5 */ /* 0x000fcc0000000000 */
[----:B------:R-:W-:Y:S01]  /*3150*/  HGMMA.64x16x16.F32 R72, gdesc[UR12], R72, gsb0 ;  /* 0x002000000c4879f0 */ /* 0x000fe20008000848 */
[----:B------:R-:W-:Y:S01]  /*3160*/  UIADD3 UR14, UR37, 0x782, URZ ;  /* 0x00000782250e7890 */ /* 0x000fe2000fffe03f */
[----:B------:R-:W-:Y:S01]  /*3170*/  UMOV UR13, UR9 ;  /* 0x00000009000d7c82 */ /* 0x000fe20008000000 */
[----:B------:R-:W-:Y:S01]  /*3180*/  UMOV UR15, 0x40000040 ;  /* 0x40000040000f7882 */ /* 0x000fe20000000000 */
        /* <DEDUP_REMOVED lines=27> */
[----:B------:R-:W-:Y:S01]  /*3340*/  UMOV UR6, UR8 ;  /* 0x0000000800067c82 */ /* 0x000fe20008000000 */
[----:B------:R-:W-:Y:S01]  /*3350*/  UMOV UR7, 0x40000040 ;  /* 0x4000004000077882 */ /* 0x000fe20000000000 */
[----:B------:R-:W-:-:S07]  /*3360*/  UIADD3 UR8, UR48, 0x402, URZ ;  /* 0x0000040230087890 */ /* 0x000fce000fffe03f */
[----:B------:R-:W-:Y:S01]  /*3370*/  UMOV UR40, UR8 ;  /* 0x0000000800287c82 */ /* 0x000fe20008000000 */
[----:B------:R-:W-:Y:S01]  /*3380*/  UMOV UR32, UR8 ;  /* 0x0000000800207c82 */ /* 0x000fe20008000000 */
[----:B------:R-:W-:Y:S01]  /*3390*/  UMOV UR12, UR8 ;  /* 0x00000008000c7c82 */ /* 0x000fe20008000000 */
[----:B------:R-:W-:Y:S01]  /*33a0*/  UMOV UR16, UR8 ;  /* 0x0000000800107c82 */ /* 0x000fe20008000000 */
[----:B------:R-:W-:Y:S01]  /*33b0*/  UMOV UR20, UR8 ;  /* 0x0000000800147c82 */ /* 0x000fe20008000000 */
[----:B------:R-:W-:Y:S01]  /*33c0*/  UMOV UR24, UR8 ;  /* 0x0000000800187c82 */ /* 0x000fe20008000000 */
[----:B------:R-:W-:Y:S01]  /*33d0*/  UMOV UR28, UR8 ;  /* 0x00000008001c7c82 */ /* 0x000fe20008000000 */
        /* <DEDUP_REMOVED lines=185> */
[----:B------:R-:W-:Y:S05]  /*3f70*/  @!P0 BRA `(.L_x_134) ;  /* 0x0000000000048947 */ /* 0x000fea0003800000 */
[----:B------:R-:W-:Y:S01]  /*3f80*/  BPT.TRAP 0x1 ;  /* 0x000000040000795c */ /* 0x000fe20000300000 */
.L_x_134:
[----:B------:R-:W-:Y:S01]  /*3f90*/  ULDC UR6, c[0x0][0x9d8] ;  /* 0x0002760000067ab9 */ /* 0x000fe20000000800 */
[----:B------:R-:W-:Y:S01]  /*3fa0*/  ULDC UR7, c[0x0][0x988] ;  /* 0x0002620000077ab9 */ /* 0x000fe20000000800 */
[----:B------:R-:W-:Y:S01]  /*3fb0*/  FMUL.FTZ R13, R104, UR6 ;  /* 0x00000006680d7c20 */ /* 0x000fe20008410000 */
[----:B------:R-:W-:Y:S01]  /*3fc0*/  FMUL.FTZ R14, R105, UR6 ;  /* 0x00000006690e7c20 */ /* 0x000fe20008410000 */
[----:B------:R-:W-:Y:S01]  /*3fd0*/  FMUL.FTZ R21, R108, UR6 ;  /* 0x000000066c157c20 */ /* 0x000fe20008410000 */
[----:B------:R-:W-:Y:S01]  /*3fe0*/  FMUL.FTZ R104, R109, UR6 ;  /* 0x000000066d687c20 */ /* 0x000fe20008410000 */
[----:B------:R-:W2:Y:S01]  /*3ff0*/  LDL R134, [R1+0x4] ;  /* 0x0000040001867983 */ /* 0x000ea20000100800 */
[----:B------:R-:W-:Y:S01]  /*4000*/  FMUL.FTZ R122, R33, UR6 ;  /* 0x00000006217a7c20 */ /* 0x000fe20008410000 */
[----:B------:R-:W1:Y:S01]  /*4010*/  MUFU.TANH R13, R13 ;  /* 0x0000000d000d7308 */ /* 0x000e620000002400 */
[----:B------:R-:W-:Y:S02]  /*4020*/  IMAD.IADD R33, R228, 0x1, R113 ;  /* 0x00000001e4217824 */ /* 0x000fe400078e0271 */
[----:B------:R-:W-:Y:S01]  /*4030*/  FMUL.FTZ R105, R96, UR6 ;  /* 0x0000000660697c20 */ /* 0x000fe20008410000 */
[----:B------:R-:W-:Y:S01]  /*4040*/  FMUL.FTZ R126, R36, UR6 ;  /* 0x00000006247e7c20 */ /* 0x000fe20008410000 */
[----:B------:R-:W-:Y:S01]  /*4050*/  FMUL.FTZ R11, R106, UR6 ;  /* 0x000000066a0b7c20 */ /* 0x000fe20008410000 */
[----:B------:R-:W-:-:S02]  /*4060*/  IMAD R36, R112, -0xb0, R33 ;  /* 0xffffff5070247824 */ /* 0x000fc400078e0221 */
[----:B------:R-:W-:Y:S01]  /*4070*/  FMUL.FTZ R106, R97, UR6 ;  /* 0x00000006616a7c20 */ /* 0x000fe20008410000 */
[----:B------:R-:W-:Y:S01]  /*4080*/  FMUL.FTZ R12, R107, UR6 ;  /* 0x000000066b0c7c20 */ /* 0x000fe20008410000 */
[----:B------:R-:W3:Y:S01]  /*4090*/  MUFU.TANH R14, R14 ;  /* 0x0000000e000e7308 */ /* 0x000ee20000002400 */
[----:B------:R-:W-:Y:S01]  /*40a0*/  FMUL.FTZ R107, R100, UR6 ;  /* 0x00000006646b7c20 */ /* 0x000fe20008410000 */
[----:B------:R-:W-:Y:S01]  /*40b0*/  ISETP.GT.AND P2, PT, R36, RZ, PT ;  /* 0x000000ff2400720c */ /* 0x000fe20003f44270 */
[----:B------:R-:W-:Y:S01]  /*40c0*/  FMUL.FTZ R128, R24, UR6 ;  /* 0x0000000618807c20 */ /* 0x000fe20008410000 */
[----:B------:R-:W-:Y:S01]  /*40d0*/  ISETP.GT.AND P1, PT, R36, 0x1, PT ;  /* 0x000000012400780c */ /* 0x000fe20003f24270 */
[----:B------:R-:W-:Y:S01]  /*40e0*/  FMUL.FTZ R20, R110, UR6 ;  /* 0x000000066e147c20 */ /* 0x000fe20008410000 */
[----:B------:R-:W-:Y:S01]  /*40f0*/  ISETP.GT.AND P6, PT, R36, 0x8, PT ;  /* 0x000000082400780c */ /* 0x000fe20003fc4270 */
[----:B------:R-:W-:Y:S01]  /*4100*/  FMUL.FTZ R100, R101, UR6 ;  /* 0x0000000665647c20 */ /* 0x000fe20008410000 */
[----:B------:R-:W4:Y:S01]  /*4110*/  MUFU.TANH R21, R21 ;  /* 0x0000001500157308 */ /* 0x000f220000002400 */
[----:B-1----:R-:W-:Y:S01]  /*4120*/  FSEL R24, R13, -INF , P2 ;  /* 0xff8000000d187808 */ /* 0x002fe20001000000 */
[----:B------:R-:W-:Y:S01]  /*4130*/  FMUL.FTZ R15, R111, UR6 ;  /* 0x000000066f0f7c20 */ /* 0x000fe20008410000 */
[----:B------:R-:W-:Y:S01]  /*4140*/  FMUL.FTZ R97, R98, UR6 ;  /* 0x0000000662617c20 */ /* 0x000fe20008410000 */
[----:B------:R-:W-:Y:S01]  /*4150*/  FMUL.FTZ R98, R102, UR6 ;  /* 0x0000000666627c20 */ /* 0x000fe20008410000 */
[----:B------:R-:W-:Y:S01]  /*4160*/  ISETP.GT.AND P5, PT, R36, 0x9, PT ;  /* 0x000000092400780c */ /* 0x000fe20003fa4270 */
[----:B------:R-:W-:Y:S01]  /*4170*/  FMUL.FTZ R102, R88, UR6 ;  /* 0x0000000658667c20 */ /* 0x000fe20008410000 */
[----:B------:R-:W-:Y:S01]  /*4180*/  ISETP.GT.AND P4, PT, R36, 0x10, PT ;  /* 0x000000102400780c */ /* 0x000fe20003f84270 */
[----:B------:R-:W1:Y:S01]  /*4190*/  MUFU.TANH R104, R104 ;  /* 0x0000006800687308 */ /* 0x000e620000002400 */
[----:B---3--:R-:W-:Y:S01]  /*41a0*/  FSEL R109, R14, -INF , P1 ;  /* 0xff8000000e6d7808 */ /* 0x008fe20000800000 */
[----:B------:R-:W-:Y:S01]  /*41b0*/  FMUL.FTZ R101, R89, UR6 ;  /* 0x0000000659657c20 */ /* 0x000fe20008410000 */
[----:B------:R-:W-:Y:S01]  /*41c0*/  FMUL.FTZ R96, R99, UR6 ;  /* 0x0000000663607c20 */ /* 0x000fe20008410000 */
[----:B------:R-:W-:Y:S01]  /*41d0*/  FMUL.FTZ R99, R103, UR6 ;  /* 0x0000000667637c20 */ /* 0x000fe20008410000 */
[----:B------:R-:W-:Y:S01]  /*41e0*/  FMNMX.FTZ R132, R24, R109, !PT ;  /* 0x0000006d18847209 */ /* 0x000fe20007810000 */
[----:B------:R-:W-:Y:S01]  /*41f0*/  FMUL.FTZ R103, R92, UR6 ;  /* 0x000000065c677c20 */ /* 0x000fe20008410000 */
[----:B------:R-:W-:Y:S01]  /*4200*/  ISETP.GT.AND P3, PT, R36, 0x11, PT ;  /* 0x000000112400780c */ /* 0x000fe20003f64270 */
[----:B------:R-:W3:Y:S01]  /*4210*/  MUFU.TANH R105, R105 ;  /* 0x0000006900697308 */ /* 0x000ee20000002400 */
[----:B----4-:R-:W-:Y:S01]  /*4220*/  FSEL R111, R21, -INF , P6 ;  /* 0xff800000156f7808 */ /* 0x010fe20003000000 */
[----:B------:R-:W-:Y:S01]  /*4230*/  FMUL.FTZ R92, R93, UR6 ;  /* 0x000000065d5c7c20 */ /* 0x000fe20008410000 */
[----:B------:R-:W-:Y:S01]  /*4240*/  FMUL.FTZ R88, R90, UR6 ;  /* 0x000000065a587c20 */ /* 0x000fe20008410000 */
[----:B------:R-:W-:Y:S01]  /*4250*/  FMUL.FTZ R90, R94, UR6 ;  /* 0x000000065e5a7c20 */ /* 0x000fe20008410000 */
[----:B------:R-:W-:Y:S01]  /*4260*/  FMNMX.FTZ R132, R111, R132, !PT ;  /* 0x000000846f847209 */ /* 0x000fe20007810000 */
[----:B------:R-:W-:Y:S01]  /*4270*/  FMUL.FTZ R94, R80, UR6 ;  /* 0x00000006505e7c20 */ /* 0x000fe20008410000 */
[----:B------:R-:W-:Y:S01]  /*4280*/  FMUL.FTZ R93, R81, UR6 ;  /* 0x00000006515d7c20 */ /* 0x000fe20008410000 */
[----:B------:R-:W4:Y:S01]  /*4290*/  MUFU.TANH R11, R11 ;  /* 0x0000000b000b7308 */ /* 0x000f220000002400 */
[----:B-1----:R-:W-:Y:S01]  /*42a0*/  FSEL R115, R104, -INF , P5 ;  /* 0xff80000068737808 */ /* 0x002fe20002800000 */
[----:B------:R-:W-:Y:S01]  /*42b0*/  FMUL.FTZ R89, R91, UR6 ;  /* 0x000000065b597c20 */ /* 0x000fe20008410000 */
[----:B------:R-:W-:Y:S01]  /*42c0*/  FMUL.FTZ R91, R95, UR6 ;  /* 0x000000065f5b7c20 */ /* 0x000fe20008410000 */
[----:B------:R-:W-:Y:S01]  /*42d0*/  FMUL.FTZ R95, R84, UR6 ;  /* 0x00000006545f7c20 */ /* 0x000fe20008410000 */
[----:B------:R-:W-:Y:S01]  /*42e0*/  FMNMX.FTZ R132, R115, R132, !PT ;  /* 0x0000008473847209 */ /* 0x000fe20007810000 */
[----:B------:R-:W-:Y:S01]  /*42f0*/  FMUL.FTZ R84, R85, UR6 ;  /* 0x0000000655547c20 */ /* 0x000fe20008410000 */
[----:B------:R-:W-:Y:S01]  /*4300*/  FMUL.FTZ R130, R25, UR6 ;  /* 0x0000000619827c20 */ /* 0x000fe20008410000 */
[----:B------:R-:W1:Y:S01]  /*4310*/  MUFU.TANH R106, R106 ;  /* 0x0000006a006a7308 */ /* 0x000e620000002400 */
[----:B---3--:R-:W-:Y:S01]  /*4320*/  FSEL R105, R105, -INF , P4 ;  /* 0xff80000069697808 */ /* 0x008fe20002000000 */
[----:B------:R-:W-:Y:S01]  /*4330*/  FMUL.FTZ R29, R29, UR6 ;  /* 0x000000061d1d7c20 */ /* 0x000fe20008410000 */
[----:B------:R-:W-:Y:S01]  /*4340*/  FMUL.FTZ R80, R82, UR6 ;  /* 0x0000000652507c20 */ /* 0x000fe20008410000 */
[----:B------:R-:W-:Y:S01]  /*4350*/  FMUL.FTZ R82, R86, UR6 ;  /* 0x0000000656527c20 */ /* 0x000fe20008410000 */
[----:B------:R-:W-:Y:S01]  /*4360*/  FMNMX.FTZ R132, R105, R132, !PT ;  /* 0x0000008469847209 */ /* 0x000fe20007810000 */
[----:B------:R-:W-:Y:S01]  /*4370*/  FMUL.FTZ R86, R72, UR6 ;  /* 0x0000000648567c20 */ /* 0x000fe20008410000 */
[----:B------:R-:W-:Y:S01]  /*4380*/  FMUL.FTZ R85, R73, UR6 ;  /* 0x0000000649557c20 */ /* 0x000fe20008410000 */
[----:B------:R-:W3:Y:S01]  /*4390*/  MUFU.TANH R12, R12 ;  /* 0x0000000c000c7308 */ /* 0x000ee20000002400 */
[----:B----4-:R-:W-:Y:S01]  /*43a0*/  FSEL R11, R11, -INF , P2 ;  /* 0xff8000000b0b7808 */ /* 0x010fe20001000000 */
[----:B------:R-:W-:Y:S01]  /*43b0*/  FMUL.FTZ R81, R83, UR6 ;  /* 0x0000000653517c20 */ /* 0x000fe20008410000 */
[----:B------:R-:W-:Y:S01]  /*43c0*/  ISETP.GT.AND P2, PT, R36, 0x18, PT ;  /* 0x000000182400780c */ /* 0x000fe20003f44270 */
[----:B------:R-:W-:Y:S01]  /*43d0*/  FMUL.FTZ R83, R87, UR6 ;  /* 0x0000000657537c20 */ /* 0x000fe20008410000 */
[----:B------:R-:W-:Y:S01]  /*43e0*/  FMUL.FTZ R87, R76, UR6 ;  /* 0x000000064c577c20 */ /* 0x000fe20008410000 */
        /* <DEDUP_REMOVED lines=13> */
[----:B------:R-:W-:Y:S01]  /*44c0*/  ISETP.GT.AND P1, PT, R36, 0x19, PT ;  /* 0x000000192400780c */ /* 0x000fe20003f24270 */
[----:B------:R-:W-:Y:S01]  /*44d0*/  FMUL.FTZ R114, R41, UR6 ;  /* 0x0000000629727c20 */ /* 0x000fe20008410000 */
[----:B------:R-:W-:Y:S01]  /*44e0*/  FMUL.FTZ R52, R54, UR6 ;  /* 0x0000000636347c20 */ /* 0x000fe20008410000 */
[----:B------:R-:W-:Y:S01]  /*44f0*/  FMUL.FTZ R54, R40, UR6 ;  /* 0x0000000628367c20 */ /* 0x000fe20008410000 */
[----:B------:R-:W-:Y:S01]  /*4500*/  FMUL.FTZ R77, R65, UR6 ;  /* 0x00000006414d7c20 */ /* 0x000fe20008410000 */
        /* <DEDUP_REMOVED lines=11> */
[----:B------:R-:W-:Y:S01]  /*45c0*/  ISETP.GT.AND P6, PT, R36, 0x20, PT ;  /* 0x000000202400780c */ /* 0x000fe20003fc4270 */
[----:B------:R-:W-:Y:S01]  /*45d0*/  FMUL.FTZ R68, R69, UR6 ;  /* 0x0000000645447c20 */ /* 0x000fe20008410000 */
[----:B------:R-:W-:Y:S01]  /*45e0*/  FMUL.FTZ R69, R56, UR6 ;  /* 0x0000000638457c20 */ /* 0x000fe20008410000 */
        /* <DEDUP_REMOVED lines=37> */
[----:B------:R-:W-:Y:S01]  /*4840*/  P2R R116, PR, RZ, 0x1 ;  /* 0x00000001ff747803 */ /* 0x000fe20000000000 */
[----:B------:R-:W-:Y:S01]  /*4850*/  FMUL.FTZ R39, R39, UR6 ;  /* 0x0000000627277c20 */ /* 0x000fe20008410000 */
[----:B------:R-:W-:Y:S01]  /*4860*/  FMNMX.FTZ R132, R151, R132, !PT ;  /* 0x0000008497847209 */ /* 0x000fe20007810000 */
[----:B------:R-:W-:Y:S01]  /*4870*/  FMUL.FTZ R26, R26, UR6 ;  /* 0x000000061a1a7c20 */ /* 0x000fe20008410000 */
[----:B------:R-:W-:Y:S01]  /*4880*/  FMUL.FTZ R30, R30, UR6 ;  /* 0x000000061e1e7c20 */ /* 0x000fe20008410000 */
[----:B------:R-:W-:Y:S01]  /*4890*/  MUFU.TANH R98, R98 ;  /* 0x0000006200627308 */ /* 0x000fe20000002400 */
[----:B-1----:R-:W-:-:S02]  /*48a0*/  FSEL R25, R96, -INF , P3 ;  /* 0xff80000060197808 */ /* 0x002fc40001800000 */
[----:B------:R-:W-:-:S05]  /*48b0*/  ISETP.GT.AND P3, PT, R36, 0x29, PT ;  /* 0x000000292400780c */ /* 0x000fca0003f64270 */
[----:B------:R-:W1:Y:S01]  /*48c0*/  MUFU.TANH R92, R92 ;  /* 0x0000005c005c7308 */ /* 0x000e620000002400 */
[----:B---3--:R-:W-:-:S04]  /*48d0*/  FSEL R149, R103, -INF , P4 ;  /* 0xff80000067957808 */ /* 0x008fc80002000000 */
[----:B------:R-:W-:-:S03]  /*48e0*/  FMNMX.FTZ R132, R149, R132, !PT ;  /* 0x0000008495847209 */ /* 0x000fc60007810000 */
[----:B------:R-:W3:Y:S08]  /*48f0*/  MUFU.TANH R99, R99 ;  /* 0x0000006300637308 */ /* 0x000ef00000002400 */
[----:B------:R-:W-:Y:S01]  /*4900*/  MUFU.TANH R94, R94 ;  /* 0x0000005e005e7308 */ /* 0x000fe20000002400 */
[----:B-1----:R-:W-:-:S04]  /*4910*/  FSEL R103, R92, -INF , P3 ;  /* 0xff8000005c677808 */ /* 0x002fc80001800000 */
[----:B------:R-:W-:-:S03]  /*4920*/  FMNMX.FTZ R132, R103, R132, !PT ;  /* 0x0000008467847209 */ /* 0x000fc60007810000 */
[----:B------:R-:W1:Y:S01]  /*4930*/  MUFU.TANH R88, R88 ;  /* 0x0000005800587308 */ /* 0x000e620000002400 */
[----:B---3--:R-:W-:Y:S02]  /*4940*/  FSEL R33, R99, -INF , P1 ;  /* 0xff80000063217808 */ /* 0x008fe40000800000 */
[----:B------:R-:W-:-:S05]  /*4950*/  ISETP.GT.AND P1, PT, R36, 0x31, PT ;  /* 0x000000312400780c */ /* 0x000fca0003f24270 */
[----:B------:R-:W3:Y:S08]  /*4960*/  MUFU.TANH R93, R93 ;  /* 0x0000005d005d7308 */ /* 0x000ef00000002400 */
[----:B------:R-:W4:Y:S01]  /*4970*/  MUFU.TANH R89, R89 ;  /* 0x0000005900597308 */ /* 0x000f220000002400 */
[----:B-1----:R-:W-:Y:S01]  /*4980*/  FSEL R35, R88, -INF , P6 ;  /* 0xff80000058237808 */ /* 0x002fe20003000000 */
[----:B------:R-:W-:Y:S01]  /*4990*/  IMAD.U32 R88, RZ, RZ, UR7 ;  /* 0x00000007ff587e24 */ /* 0x000fe2000f8e00ff */
[----:B------:R-:W-:-:S05]  /*49a0*/  ISETP.GT.AND P6, PT, R36, 0x38, PT ;  /* 0x000000382400780c */ /* 0x000fca0003fc4270 */
[----:B------:R-:W1:Y:S01]  /*49b0*/  MUFU.TANH R95, R95 ;  /* 0x0000005f005f7308 */ /* 0x000e620000002400 */
[----:B---3--:R-:W-:-:S07]  /*49c0*/  FSEL R131, R93, -INF , P1 ;  /* 0xff8000005d837808 */ /* 0x008fce0000800000 */
[----:B------:R-:W3:Y:S01]  /*49d0*/  MUFU.TANH R90, R90 ;  /* 0x0000005a005a7308 */ /* 0x000ee20000002400 */
[----:B----4-:R-:W-:Y:S02]  /*49e0*/  FSEL R37, R89, -INF , P5 ;  /* 0xff80000059257808 */ /* 0x010fe40002800000 */
[----:B------:R-:W-:-:S05]  /*49f0*/  ISETP.GT.AND P5, PT, R36, 0x39, PT ;  /* 0x000000392400780c */ /* 0x000fca0003fa4270 */
[----:B------:R4:W-:Y:S01]  /*4a00*/  MUFU.TANH R185, R29 ;  /* 0x0000001d00b97308 */ /* 0x0009e20000002400 */
[----:B-1----:R-:W-:-:S07]  /*4a10*/  FSEL R145, R95, -INF , P6 ;  /* 0xff8000005f917808 */ /* 0x002fce0003000000 */
[----:B------:R-:W1:Y:S01]  /*4a20*/  MUFU.TANH R84, R84 ;  /* 0x0000005400547308 */ /* 0x000e620000002400 */
[----:B----4-:R-:W-:Y:S02]  /*4a30*/  FSEL R29, R98, -INF , P2 ;  /* 0xff800000621d7808 */ /* 0x010fe40001000000 */
[----:B------:R-:W-:Y:S02]  /*4a40*/  ISETP.GT.AND P2, PT, R36, 0x30, PT ;  /* 0x000000302400780c */ /* 0x000fe40003f44270 */
[----:B---3--:R-:W-:Y:S02]  /*4a50*/  FSEL R41, R90, -INF , P4 ;  /* 0xff8000005a297808 */ /* 0x008fe40002000000 */
[----:B------:R-:W-:Y:S01]  /*4a60*/  FSEL R147, R94, -INF , P2 ;  /* 0xff8000005e937808 */ /* 0x000fe20001000000 */
[----:B------:R-:W3:Y:S01]  /*4a70*/  MUFU.TANH R91, R91 ;  /* 0x0000005b005b7308 */ /* 0x000ee20000002400 */
[----:B------:R-:W-:Y:S02]  /*4a80*/  ISETP.GT.AND P4, PT, R36, 0x40, PT ;  /* 0x000000402400780c */ /* 0x000fe40003f84270 */
[----:B------:R-:W-:-:S04]  /*4a90*/  FMNMX.FTZ R132, R147, R132, !PT ;  /* 0x0000008493847209 */ /* 0x000fc80007810000 */
[----:B------:R-:W-:Y:S01]  /*4aa0*/  FMNMX.FTZ R132, R131, R132, !PT ;  /* 0x0000008483847209 */ /* 0x000fe20007810000 */
[----:B------:R-:W4:Y:S01]  /*4ab0*/  MUFU.TANH R86, R86 ;  /* 0x0000005600567308 */ /* 0x000f220000002400 */
[----:B-1----:R-:W-:Y:S02]  /*4ac0*/  FSEL R101, R84, -INF , P5 ;  /* 0xff80000054657808 */ /* 0x002fe40002800000 */
[----:B------:R-:W-:-:S04]  /*4ad0*/  FMNMX.FTZ R132, R145, R132, !PT ;  /* 0x0000008491847209 */ /* 0x000fc80007810000 */
[----:B------:R-:W-:Y:S01]  /*4ae0*/  FMNMX.FTZ R132, R101, R132, !PT ;  /* 0x0000008465847209 */ /* 0x000fe20007810000 */
[----:B------:R-:W1:Y:S01]  /*4af0*/  MUFU.TANH R80, R80 ;  /* 0x0000005000507308 */ /* 0x000e620000002400 */
[----:B---3--:R-:W-:Y:S02]  /*4b00*/  FSEL R43, R91, -INF , P3 ;  /* 0xff8000005b2b7808 */ /* 0x008fe40001800000 */
[----:B------:R-:W-:-:S05]  /*4b10*/  ISETP.GT.AND P3, PT, R36, 0x41, PT ;  /* 0x000000412400780c */ /* 0x000fca0003f64270 */
[----:B------:R-:W3:Y:S01]  /*4b20*/  MUFU.TANH R85, R85 ;  /* 0x0000005500557308 */ /* 0x000ee20000002400 */
[----:B----4-:R-:W-:-:S04]  /*4b30*/  FSEL R143, R86, -INF , P4 ;  /* 0xff800000568f7808 */ /* 0x010fc80002000000 */
[----:B------:R-:W-:-:S03]  /*4b40*/  FMNMX.FTZ R132, R143, R132, !PT ;  /* 0x000000848f847209 */ /* 0x000fc60007810000 */
[----:B------:R-:W4:Y:S01]  /*4b50*/  MUFU.TANH R81, R81 ;  /* 0x0000005100517308 */ /* 0x000f220000002400 */
[----:B-1----:R-:W-:Y:S02]  /*4b60*/  FSEL R45, R80, -INF , P2 ;  /* 0xff800000502d7808 */ /* 0x002fe40001000000 */
[----:B------:R-:W-:-:S05]  /*4b70*/  ISETP.GT.AND P2, PT, R36, 0x48, PT ;  /* 0x000000482400780c */ /* 0x000fca0003f44270 */
[----:B------:R-:W1:Y:S01]  /*4b80*/  MUFU.TANH R87, R87 ;  /* 0x0000005700577308 */ /* 0x000e620000002400 */
[----:B---3--:R-:W-:-:S04]  /*4b90*/  FSEL R125, R85, -INF , P3 ;  /* 0xff800000557d7808 */ /* 0x008fc80001800000 */
[----:B------:R-:W-:-:S03]  /*4ba0*/  FMNMX.FTZ R132, R125, R132, !PT ;  /* 0x000000847d847209 */ /* 0x000fc60007810000 */
[----:B------:R-:W3:Y:S01]  /*4bb0*/  MUFU.TANH R82, R82 ;  /* 0x0000005200527308 */ /* 0x000ee20000002400 */
[----:B----4-:R-:W-:Y:S02]  /*4bc0*/  FSEL R81, R81, -INF , P1 ;  /* 0xff80000051517808 */ /* 0x010fe40000800000 */
[----:B------:R-:W-:-:S05]  /*4bd0*/  ISETP.GT.AND P1, PT, R36, 0x49, PT ;  /* 0x000000492400780c */ /* 0x000fca0003f24270 */
[----:B------:R-:W4:Y:S01]  /*4be0*/  MUFU.TANH R76, R76 ;  /* 0x0000004c004c7308 */ /* 0x000f220000002400 */
[----:B-1----:R-:W-:-:S04]  /*4bf0*/  FSEL R141, R87, -INF , P2 ;  /* 0xff800000578d7808 */ /* 0x002fc80001000000 */
[----:B------:R-:W-:-:S03]  /*4c00*/  FMNMX.FTZ R132, R141, R132, !PT ;  /* 0x000000848d847209 */ /* 0x000fc60007810000 */
        /* <DEDUP_REMOVED lines=139> */
[----:B----4-:R-:W-:Y:S01]  /*54c0*/  FSEL R99, R32, -INF , P1 ;  /* 0xff80000020637808 */ /* 0x010fe20000800000 */
[----:B------:R-:W-:Y:S01]  /*54d0*/  FMUL.FTZ R32, R31, UR6 ;  /* 0x000000061f207c20 */ /* 0x000fe20008410000 */
[----:B------:R-:W-:-:S04]  /*54e0*/  ISETP.GT.AND P1, PT, R36, 0xa9, PT ;  /* 0x000000a92400780c */ /* 0x000fc80003f24270 */
[----:B------:R-:W-:Y:S01]  /*54f0*/  FSEL R185, R185, -INF , P1 ;  /* 0xff800000b9b97808 */ /* 0x000fe20000800000 */
[----:B------:R-:W4:Y:S01]  /*5500*/  MUFU.TANH R20, R39 ;  /* 0x0000002700147308 */ /* 0x000f220000002400 */
[----:B-1----:R-:W-:-:S04]  /*5510*/  FSEL R183, R14, -INF , P2 ;  /* 0xff8000000eb77808 */ /* 0x002fc80001000000 */
[----:B------:R-:W-:-:S03]  /*5520*/  FMNMX.FTZ R132, R183, R132, !PT ;  /* 0x00000084b7847209 */ /* 0x000fc60007810000 */
[----:B------:R-:W1:Y:S01]  /*5530*/  MUFU.TANH R26, R26 ;  /* 0x0000001a001a7308 */ /* 0x000e620000002400 */
[----:B------:R-:W-:-:S05]  /*5540*/  FMNMX.FTZ R132, R185, R132, !PT ;  /* 0x00000084b9847209 */ /* 0x000fca0007810000 */
[----:B------:R-:W5:Y:S02]  /*5550*/  SHFL.BFLY PT, R89, R132, 0x2, 0x1f ;  /* 0x0c401f0084597f89 */ /* 0x000f6400000e0000 */
[----:B------:R-:W-:Y:S08]  /*5560*/  MUFU.TANH R30, R30 ;  /* 0x0000001e001e7308 */ /* 0x000ff00000002400 */
[----:B------:R-:W-:Y:S01]  /*5570*/  MUFU.TANH R32, R32 ;  /* 0x0000002000207308 */ /* 0x000fe20000002400 */
[----:B-----5:R-:W-:-:S05]  /*5580*/  FMNMX.FTZ R28, R132, R89, !PT ;  /* 0x00000059841c7209 */ /* 0x020fca0007810000 */
[----:B------:R-:W5:Y:S02]  /*5590*/  SHFL.BFLY PT, R89, R28, 0x1, 0x1f ;  /* 0x0c201f001c597f89 */ /* 0x000f6400000e0000 */
[----:B-----5:R-:W-:Y:S01]  /*55a0*/  FMNMX.FTZ R89, R28, R89, !PT ;  /* 0x000000591c597209 */ /* 0x020fe20007810000 */
[----:B------:R-:W-:-:S03]  /*55b0*/  FMUL.FTZ R28, R27, UR6 ;  /* 0x000000061b1c7c20 */ /* 0x000fc60008410000 */
[C---:B------:R-:W-:Y:S01]  /*55c0*/  FSETP.NEU.FTZ.AND P0, PT, R89.reuse, -INF , PT ;  /* 0xff8000005900780b */ /* 0x040fe20003f1d000 */
[----:B------:R-:W-:Y:S02]  /*55d0*/  FMUL.FTZ R14, R89, R88 ;  /* 0x00000058590e7220 */ /* 0x000fe40000410000 */
[----:B------:R-:W5:Y:S03]  /*55e0*/  MUFU.TANH R28, R28 ;  /* 0x0000001c001c7308 */ /* 0x000f660000002400 */
[----:B------:R-:W-:Y:S02]  /*55f0*/  FSEL R14, R14, RZ, P0 ;  /* 0x000000ff0e0e7208 */ /* 0x000fe40000000000 */
[----:B------:R-:W-:-:S03]  /*5600*/  ISETP.NE.AND P0, PT, R116, RZ, PT ;  /* 0x000000ff7400720c */ /* 0x000fc60003f05270 */
[--C-:B------:R-:W-:Y:S01]  /*5610*/  FFMA.FTZ R176, R24, R88, -R14.reuse ;  /* 0x0000005818b07223 */ /* 0x100fe2000001080e */
[----:B------:R-:W-:Y:S01]  /*5620*/  FMNMX.FTZ R24, R11, R12, !PT ;  /* 0x0000000c0b187209 */ /* 0x000fe20007810000 */
[-CC-:B------:R-:W-:Y:S01]  /*5630*/  FFMA.FTZ R180, R105, R88.reuse, -R14.reuse ;  /* 0x0000005869b47223 */ /* 0x180fe2000001080e */
[-CC-:B------:R-:W-:Y:S01]  /*5640*/  FFMA.FTZ R105, R121, R88.reuse, -R14.reuse ;  /* 0x0000005879697223 */ /* 0x180fe2000001080e */
[--C-:B------:R-:W-:Y:S01]  /*5650*/  FFMA.FTZ R121, R127, R88, -R14.reuse ;  /* 0x000000587f797223 */ /* 0x100fe2000001080e */
[----:B------:R-:W-:Y:S01]  /*5660*/  FMNMX.FTZ R24, R13, R24, !PT ;  /* 0x000000180d187209 */ /* 0x000fe20007810000 */
[-CC-:B------:R-:W-:Y:S01]  /*5670*/  FFMA.FTZ R27, R109, R88.reuse, -R14.reuse ;  /* 0x000000586d1b7223 */ /* 0x180fe2000001080e */
[----:B---3--:R-:W-:Y:S01]  /*5680*/  FSEL R127, R38, -INF , P6 ;  /* 0xff800000267f7808 */ /* 0x008fe20003000000 */
[--C-:B------:R-:W-:Y:S01]  /*5690*/  FFMA.FTZ R109, R131, R88, -R14.reuse ;  /* 0x00000058836d7223 */ /* 0x100fe2000001080e */
[----:B------:R-:W-:Y:S01]  /*56a0*/  FMNMX.FTZ R24, R15, R24, !PT ;  /* 0x000000180f187209 */ /* 0x000fe20007810000 */
[-CC-:B------:R-:W-:Y:S01]  /*56b0*/  FFMA.FTZ R31, R115, R88.reuse, -R14.reuse ;  /* 0x00000058731f7223 */ /* 0x180fe2000001080e */
[----:B----4-:R-:W-:Y:S01]  /*56c0*/  FSEL R131, R20, -INF , P5 ;  /* 0xff80000014837808 */ /* 0x010fe20002800000 */
[--C-:B------:R-:W-:Y:S01]  /*56d0*/  FFMA.FTZ R115, R133, R88, -R14.reuse ;  /* 0x0000005885737223 */ /* 0x100fe2000001080e */
[----:B------:R-:W-:Y:S01]  /*56e0*/  FMNMX.FTZ R24, R21, R24, !PT ;  /* 0x0000001815187209 */ /* 0x000fe20007810000 */
[-CC-:B------:R-:W-:Y:S01]  /*56f0*/  FFMA.FTZ R196, R139, R88.reuse, -R14.reuse ;  /* 0x000000588bc47223 */ /* 0x180fe2000001080e */
[----:B-1----:R-:W-:Y:S01]  /*5700*/  FSEL R133, R26, -INF , P4 ;  /* 0xff8000001a857808 */ /* 0x002fe20002000000 */
[--C-:B------:R-:W-:Y:S01]  /*5710*/  FFMA.FTZ R194, R141, R88, -R14.reuse ;  /* 0x000000588dc27223 */ /* 0x100fe2000001080e */
[----:B------:R-:W-:Y:S01]  /*5720*/  FMNMX.FTZ R24, R25, R24, !PT ;  /* 0x0000001819187209 */ /* 0x000fe20007810000 */
[-CC-:B------:R-:W-:Y:S01]  /*5730*/  FFMA.FTZ R188, R147, R88.reuse, -R14.reuse ;  /* 0x0000005893bc7223 */ /* 0x180fe2000001080e */
[----:B-----5:R-:W-:Y:S01]  /*5740*/  FSEL R139, R28, -INF , P3 ;  /* 0xff8000001c8b7808 */ /* 0x020fe20001800000 */
[--C-:B------:R-:W-:Y:S01]  /*5750*/  FFMA.FTZ R39, R117, R88, -R14.reuse ;  /* 0x0000005875277223 */ /* 0x100fe2000001080e */
[----:B------:R-:W-:Y:S01]  /*5760*/  FMNMX.FTZ R24, R29, R24, !PT ;  /* 0x000000181d187209 */ /* 0x000fe20007810000 */
[-CC-:B------:R-:W-:Y:S01]  /*5770*/  FFMA.FTZ R117, R91, R88.reuse, -R14.reuse ;  /* 0x000000585b757223 */ /* 0x180fe2000001080e */
[----:B------:R-:W-:Y:S01]  /*5780*/  FSEL R141, R30, -INF , P2 ;  /* 0xff8000001e8d7808 */ /* 0x000fe20001000000 */
[--C-:B------:R-:W-:Y:S01]  /*5790*/  FFMA.FTZ R178, R111, R88, -R14.reuse ;  /* 0x000000586fb27223 */ /* 0x100fe2000001080e */
[----:B------:R-:W-:Y:S01]  /*57a0*/  FMNMX.FTZ R24, R33, R24, !PT ;  /* 0x0000001821187209 */ /* 0x000fe20007810000 */
[----:B------:R-:W-:Y:S01]  /*57b0*/  MUFU.EX2 R176, R176 ;  /* 0x000000b000b07308 */ /* 0x000fe20000000800 */
[----:B------:R-:W-:Y:S01]  /*57c0*/  FSEL R147, R32, -INF , P1 ;  /* 0xff80000020937808 */ /* 0x000fe20000800000 */
[--C-:B------:R-:W-:Y:S01]  /*57d0*/  FFMA.FTZ R182, R107, R88, -R14.reuse ;  /* 0x000000586bb67223 */ /* 0x100fe2000001080e */
[----:B------:R-:W-:Y:S01]  /*57e0*/  FMNMX.FTZ R24, R35, R24, !PT ;  /* 0x0000001823187209 */ /* 0x000fe20007810000 */
[-CC-:B------:R-:W-:Y:S01]  /*57f0*/  FFMA.FTZ R190, R145, R88.reuse, -R14.reuse ;  /* 0x0000005891be7223 */ /* 0x180fe2000001080e */
[-CC-:B------:R-:W-:Y:S01]  /*5800*/  FFMA.FTZ R145, R177, R88.reuse, -R14.reuse ;  /* 0x00000058b1917223 */ /* 0x180fe2000001080e */
[--C-:B------:R-:W-:Y:S01]  /*5810*/  FFMA.FTZ R184, R123, R88, -R14.reuse ;  /* 0x000000587bb87223 */ /* 0x100fe2000001080e */
[----:B------:R-:W-:Y:S01]  /*5820*/  FMNMX.FTZ R24, R37, R24, !PT ;  /* 0x0000001825187209 */ /* 0x000fe20007810000 */
[----:B------:R-:W1:Y:S01]  /*5830*/  MUFU.EX2 R27, R27 ;  /* 0x0000001b001b7308 */ /* 0x000e620000000800 */
[-CC-:B------:R-:W-:Y:S01]  /*5840*/  FFMA.FTZ R216, R179, R88.reuse, -R14.reuse ;  /* 0x00000058b3d87223 */ /* 0x180fe2000001080e */
[--C-:B------:R-:W-:Y:S01]  /*5850*/  FFMA.FTZ R107, R151, R88, -R14.reuse ;  /* 0x00000058976b7223 */ /* 0x100fe2000001080e */
[----:B------:R-:W-:Y:S01]  /*5860*/  FMNMX.FTZ R24, R41, R24, !PT ;  /* 0x0000001829187209 */ /* 0x000fe20007810000 */
[-CC-:B------:R-:W-:Y:S01]  /*5870*/  FFMA.FTZ R186, R149, R88.reuse, -R14.reuse ;  /* 0x0000005895ba7223 */ /* 0x180fe2000001080e */
[-CC-:B------:R-:W-:Y:S01]  /*5880*/  FFMA.FTZ R192, R143, R88.reuse, -R14.reuse ;  /* 0x000000588fc07223 */ /* 0x180fe2000001080e */
[--C-:B------:R-:W-:Y:S01]  /*5890*/  FFMA.FTZ R111, R125, R88, -R14.reuse ;  /* 0x000000587d6f7223 */ /* 0x100fe2000001080e */
[----:B------:R-:W-:Y:S01]  /*58a0*/  FMNMX.FTZ R24, R43, R24, !PT ;  /* 0x000000182b187209 */ /* 0x000fe20007810000 */
[----:B------:R-:W3:Y:S01]  /*58b0*/  MUFU.EX2 R178, R178 ;  /* 0x000000b200b27308 */ /* 0x000ee20000000800 */
[-CC-:B------:R-:W-:Y:S01]  /*58c0*/  FFMA.FTZ R198, R137, R88.reuse, -R14.reuse ;  /* 0x0000005889c67223 */ /* 0x180fe2000001080e */
[--C-:B------:R-:W-:Y:S01]  /*58d0*/  FFMA.FTZ R200, R135, R88, -R14.reuse ;  /* 0x0000005887c87223 */ /* 0x100fe2000001080e */
[----:B------:R-:W-:Y:S01]  /*58e0*/  FMNMX.FTZ R24, R45, R24, !PT ;  /* 0x000000182d187209 */ /* 0x000fe20007810000 */
[-CC-:B------:R-:W-:Y:S01]  /*58f0*/  FFMA.FTZ R123, R129, R88.reuse, -R14.reuse ;  /* 0x00000058817b7223 */ /* 0x180fe2000001080e */
[-CC-:B------:R-:W-:Y:S01]  /*5900*/  FFMA.FTZ R103, R103, R88.reuse, -R14.reuse ;  /* 0x0000005867677223 */ /* 0x180fe2000001080e */
[--C-:B------:R-:W-:Y:S01]  /*5910*/  FFMA.FTZ R101, R101, R88, -R14.reuse ;  /* 0x0000005865657223 */ /* 0x100fe2000001080e */
[----:B------:R-:W-:Y:S01]  /*5920*/  FMNMX.FTZ R24, R81, R24, !PT ;  /* 0x0000001851187209 */ /* 0x000fe20007810000 */
[----:B------:R-:W4:Y:S01]  /*5930*/  MUFU.EX2 R31, R31 ;  /* 0x0000001f001f7308 */ /* 0x000f220000000800 */
[-CC-:B------:R-:W-:Y:S01]  /*5940*/  FFMA.FTZ R202, R153, R88.reuse, -R14.reuse ;  /* 0x0000005899ca7223 */ /* 0x180fe2000001080e */
[--C-:B------:R-:W-:Y:S01]  /*5950*/  FFMA.FTZ R125, R159, R88, -R14.reuse ;  /* 0x000000589f7d7223 */ /* 0x100fe2000001080e */
[----:B------:R-:W-:Y:S01]  /*5960*/  FMNMX.FTZ R24, R47, R24, !PT ;  /* 0x000000182f187209 */ /* 0x000fe20007810000 */
[-CC-:B------:R-:W-:Y:S01]  /*5970*/  FFMA.FTZ R204, R157, R88.reuse, -R14.reuse ;  /* 0x000000589dcc7223 */ /* 0x180fe2000001080e */
[-CC-:B------:R-:W-:Y:S01]  /*5980*/  FFMA.FTZ R129, R155, R88.reuse, -R14.reuse ;  /* 0x000000589b817223 */ /* 0x180fe2000001080e */
[--C-:B------:R-:W-:Y:S01]  /*5990*/  FFMA.FTZ R206, R161, R88, -R14.reuse ;  /* 0x00000058a1ce7223 */ /* 0x100fe2000001080e */
[----:B------:R-:W-:Y:S01]  /*59a0*/  FMNMX.FTZ R24, R83, R24, !PT ;  /* 0x0000001853187209 */ /* 0x000fe20007810000 */
[----:B------:R-:W5:Y:S01]  /*59b0*/  MUFU.EX2 R180, R180 ;  /* 0x000000b400b47308 */ /* 0x000f620000000800 */
[-CC-:B------:R-:W-:Y:S01]  /*59c0*/  FFMA.FTZ R135, R163, R88.reuse, -R14.reuse ;  /* 0x00000058a3877223 */ /* 0x180fe2000001080e */
[--C-:B------:R-:W-:Y:S01]  /*59d0*/  FFMA.FTZ R208, R165, R88, -R14.reuse ;  /* 0x00000058a5d07223 */ /* 0x100fe2000001080e */
[----:B------:R-:W-:Y:S01]  /*59e0*/  FMNMX.FTZ R24, R49, R24, !PT ;  /* 0x0000001831187209 */ /* 0x000fe20007810000 */
[-CC-:B------:R-:W-:Y:S01]  /*59f0*/  FFMA.FTZ R137, R167, R88.reuse, -R14.reuse ;  /* 0x00000058a7897223 */ /* 0x180fe2000001080e */
[-CC-:B------:R-:W-:Y:S01]  /*5a00*/  FFMA.FTZ R210, R169, R88.reuse, -R14.reuse ;  /* 0x00000058a9d27223 */ /* 0x180fe2000001080e */
[--C-:B------:R-:W-:Y:S01]  /*5a10*/  FFMA.FTZ R119, R119, R88, -R14.reuse ;  /* 0x0000005877777223 */ /* 0x100fe2000001080e */
[----:B------:R-:W-:Y:S01]  /*5a20*/  FMNMX.FTZ R24, R73, R24, !PT ;  /* 0x0000001849187209 */ /* 0x000fe20007810000 */
[----:B------:R-:W2:Y:S01]  /*5a30*/  MUFU.EX2 R39, R39 ;  /* 0x0000002700277308 */ /* 0x000ea20000000800 */
        /* <DEDUP_REMOVED lines=8> */
[----:B------:R-:W-:Y:S01]  /*5ac0*/  FFMA.FTZ R151, R185, R88, -R14 ;  /* 0x00000058b9977223 */ /* 0x000fe2000001080e */
[----:B------:R-:W-:-:S02]  /*5ad0*/  ISETP.GE.AND P2, PT, R113, 0xb1, PT ;  /* 0x000000b17100780c */ /* 0x000fc40003f46270 */
[----:B------:R-:W-:-:S04]  /*5ae0*/  FMNMX.FTZ R24, R53, R24, !PT ;  /* 0x0000001835187209 */ /* 0x000fc80007810000 */
[----:B------:R-:W-:Y:S01]  /*5af0*/  FMNMX.FTZ R24, R65, R24, !PT ;  /* 0x0000001841187209 */ /* 0x000fe20007810000 */
[----:B------:R-:W2:Y:S03]  /*5b00*/  MUFU.EX2 R105, R105 ;  /* 0x0000006900697308 */ /* 0x000ea60000000800 */
[----:B------:R-:W-:-:S04]  /*5b10*/  FMNMX.FTZ R24, R67, R24, !PT ;  /* 0x0000001843187209 */ /* 0x000fc80007810000 */
[----:B------:R-:W-:Y:S01]  /*5b20*/  FMNMX.FTZ R24, R55, R24, !PT ;  /* 0x0000001837187209 */ /* 0x000fe20007810000 */
[----:B------:R-:W2:Y:S03]  /*5b30*/  MUFU.EX2 R184, R184 ;  /* 0x000000b800b87308 */ /* 0x000ea60000000800 */
[----:B------:R-:W-:-:S04]  /*5b40*/  FMNMX.FTZ R24, R57, R24, !PT ;  /* 0x0000001839187209 */ /* 0x000fc80007810000 */
[----:B------:R-:W-:Y:S01]  /*5b50*/  FMNMX.FTZ R24, R59, R24, !PT ;  /* 0x000000183b187209 */ /* 0x000fe20007810000 */
[----:B------:R-:W-:Y:S03]  /*5b60*/  MUFU.EX2 R107, R107 ;  /* 0x0000006b006b7308 */ /* 0x000fe60000000800 */
        /* <DEDUP_REMOVED lines=26> */
[----:B------:R-:W-:Y:S04]  /*5d10*/  MUFU.EX2 R194, R194 ;  /* 0x000000c200c27308 */ /* 0x000fe80000000800 */
[----:B------:R-:W1:Y:S04]  /*5d20*/  SHFL.BFLY PT, R91, R24, 0x2, 0x1f ;  /* 0x0c401f00185b7f89 */ /* 0x000e6800000e0000 */
[----:B------:R-:W-:Y:S08]  /*5d30*/  MUFU.EX2 R115, R115 ;  /* 0x0000007300737308 */ /* 0x000ff00000000800 */
[----:B------:R-:W-:Y:S08]  /*5d40*/  MUFU.EX2 R196, R196 ;  /* 0x000000c400c47308 */ /* 0x000ff00000000800 */
[----:B------:R-:W-:Y:S01]  /*5d50*/  MUFU.EX2 R117, R117 ;  /* 0x0000007500757308 */ /* 0x000fe20000000800 */
[----:B-1----:R-:W-:-:S07]  /*5d60*/  FMNMX.FTZ R20, R24, R91, !PT ;  /* 0x0000005b18147209 */ /* 0x002fce0007810000 */
[----:B------:R-:W-:Y:S01]  /*5d70*/  MUFU.EX2 R198, R198 ;  /* 0x000000c600c67308 */ /* 0x000fe20000000800 */
[----:B------:R-:W1:Y:S07]  /*5d80*/  SHFL.BFLY PT, R91, R20, 0x1, 0x1f ;  /* 0x0c201f00145b7f89 */ /* 0x000e6e00000e0000 */
[----:B------:R-:W-:Y:S08]  /*5d90*/  MUFU.EX2 R121, R121 ;  /* 0x0000007900797308 */ /* 0x000ff00000000800 */
[----:B------:R-:W-:Y:S08]  /*5da0*/  MUFU.EX2 R200, R200 ;  /* 0x000000c800c87308 */ /* 0x000ff00000000800 */
[----:B------:R-:W-:Y:S01]  /*5db0*/  MUFU.EX2 R123, R123 ;  /* 0x0000007b007b7308 */ /* 0x000fe20000000800 */
[----:B-1----:R-:W-:-:S04]  /*5dc0*/  FMNMX.FTZ R91, R20, R91, !PT ;  /* 0x0000005b145b7209 */ /* 0x002fc80007810000 */
[C---:B------:R-:W-:Y:S01]  /*5dd0*/  FSETP.NEU.FTZ.AND P1, PT, R91.reuse, -INF , PT ;  /* 0xff8000005b00780b */ /* 0x040fe20003f3d000 */
[----:B------:R-:W-:Y:S02]  /*5de0*/  FMUL.FTZ R38, R91, R88 ;  /* 0x000000585b267220 */ /* 0x000fe40000410000 */
[----:B------:R-:W-:Y:S03]  /*5df0*/  MUFU.EX2 R202, R202 ;  /* 0x000000ca00ca7308 */ /* 0x000fe60000000800 */
[----:B------:R-:W-:Y:S02]  /*5e00*/  FSEL R38, R38, RZ, P1 ;  /* 0x000000ff26267208 */ /* 0x000fe40000800000 */
[----:B------:R-:W-:-:S03]  /*5e10*/  ISETP.NE.AND P1, PT, R23, RZ, PT ;  /* 0x000000ff1700720c */ /* 0x000fc60003f25270 */
[-CC-:B------:R-:W-:Y:S01]  /*5e20*/  FFMA.FTZ R177, R11, R88.reuse, -R38.reuse ;  /* 0x000000580bb17223 */ /* 0x180fe20000010826 */
[----:B------:R-:W-:Y:S01]  /*5e30*/  FADD.FTZ R11, R176, R27 ;  /* 0x0000001bb00b7221 */ /* 0x000fe20000010000 */
[-CC-:B------:R-:W-:Y:S01]  /*5e40*/  FFMA.FTZ R12, R12, R88.reuse, -R38.reuse ;  /* 0x000000580c0c7223 */ /* 0x180fe20000010826 */
[-CC-:B------:R-:W-:Y:S01]  /*5e50*/  FFMA.FTZ R179, R13, R88.reuse, -R38.reuse ;  /* 0x000000580db37223 */ /* 0x180fe20000010826 */
[-CC-:B------:R-:W-:Y:S01]  /*5e60*/  FFMA.FTZ R14, R15, R88.reuse, -R38.reuse ;  /* 0x000000580f0e7223 */ /* 0x180fe20000010826 */
[----:B---3--:R-:W-:Y:S01]  /*5e70*/  FADD.FTZ R42, R178, R11 ;  /* 0x0000000bb22a7221 */ /* 0x008fe20000010000 */
[----:B------:R-:W-:Y:S01]  /*5e80*/  MUFU.EX2 R177, R177 ;  /* 0x000000b100b17308 */ /* 0x000fe20000000800 */
[-CC-:B------:R-:W-:Y:S01]  /*5e90*/  FFMA.FTZ R181, R21, R88.reuse, -R38.reuse ;  /* 0x0000005815b57223 */ /* 0x180fe20000010826 */
[-C--:B------:R-:W-:Y:S01]  /*5ea0*/  FFMA.FTZ R20, R25, R88.reuse, -R38 ;  /* 0x0000005819147223 */ /* 0x080fe20000010826 */
[----:B----4-:R-:W-:Y:S01]  /*5eb0*/  FADD.FTZ R11, R31, R42 ;  /* 0x0000002a1f0b7221 */ /* 0x010fe20000010000 */
[-CC-:B------:R-:W-:Y:S01]  /*5ec0*/  FFMA.FTZ R183, R29, R88.reuse, -R38.reuse ;  /* 0x000000581db77223 */ /* 0x180fe20000010826 */
[-CC-:B------:R-:W-:Y:S01]  /*5ed0*/  FFMA.FTZ R24, R33, R88.reuse, -R38.reuse ;  /* 0x0000005821187223 */ /* 0x180fe20000010826 */
[-CC-:B------:R-:W-:Y:S01]  /*5ee0*/  FFMA.FTZ R185, R35, R88.reuse, -R38.reuse ;  /* 0x0000005823b97223 */ /* 0x180fe20000010826 */
[----:B-----5:R-:W-:Y:S01]  /*5ef0*/  FADD.FTZ R42, R180, R11 ;  /* 0x0000000bb42a7221 */ /* 0x020fe20000010000 */
[----:B------:R-:W1:Y:S01]  /*5f00*/  MUFU.EX2 R12, R12 ;  /* 0x0000000c000c7308 */ /* 0x000e620000000800 */
[-CC-:B------:R-:W-:Y:S01]  /*5f10*/  FFMA.FTZ R26, R37, R88.reuse, -R38.reuse ;  /* 0x00000058251a7223 */ /* 0x180fe20000010826 */
[-C--:B------:R-:W-:Y:S01]  /*5f20*/  FFMA.FTZ R187, R41, R88.reuse, -R38 ;  /* 0x0000005829bb7223 */ /* 0x080fe20000010826 */
[----:B--2---:R-:W-:Y:S01]  /*5f30*/  FADD.FTZ R11, R39, R42 ;  /* 0x0000002a270b7221 */ /* 0x004fe20000010000 */
[-CC-:B------:R-:W-:Y:S01]  /*5f40*/  FFMA.FTZ R28, R43, R88.reuse, -R38.reuse ;  /* 0x000000582b1c7223 */ /* 0x180fe20000010826 */
[-CC-:B------:R-:W-:Y:S01]  /*5f50*/  FFMA.FTZ R189, R45, R88.reuse, -R38.reuse ;  /* 0x000000582dbd7223 */ /* 0x180fe20000010826 */
[-CC-:B------:R-:W-:Y:S01]  /*5f60*/  FFMA.FTZ R30, R81, R88.reuse, -R38.reuse ;  /* 0x00000058511e7223 */ /* 0x180fe20000010826 */
[----:B------:R-:W-:Y:S01]  /*5f70*/  FADD.FTZ R44, R182, R11 ;  /* 0x0000000bb62c7221 */ /* 0x000fe20000010000 */
[----:B------:R-:W2:Y:S01]  /*5f80*/  MUFU.EX2 R179, R179 ;  /* 0x000000b300b37308 */ /* 0x000ea20000000800 */
[-CC-:B------:R-:W-:Y:S01]  /*5f90*/  FFMA.FTZ R191, R47, R88.reuse, -R38.reuse ;  /* 0x000000582fbf7223 */ /* 0x180fe20000010826 */
[-C--:B------:R-:W-:Y:S01]  /*5fa0*/  FFMA.FTZ R32, R83, R88.reuse, -R38 ;  /* 0x0000005853207223 */ /* 0x080fe20000010826 */
[----:B------:R-:W-:Y:S01]  /*5fb0*/  FADD.FTZ R11, R105, R44 ;  /* 0x0000002c690b7221 */ /* 0x000fe20000010000 */
[----:B------:R-:W-:Y:S01]  /*5fc0*/  FFMA.FTZ R193, R49, R88, -R38 ;  /* 0x0000005831c17223 */ /* 0x000fe20000010826 */
[----:B------:R-:W-:-:S02]  /*5fd0*/  @P1 VIADD R10, R10, 0x34840 ;  /* 0x000348400a0a1836 */ /* 0x000fc40000000000 */
[-C--:B------:R-:W-:Y:S01]  /*5fe0*/  FFMA.FTZ R34, R73, R88.reuse, -R38 ;  /* 0x0000005849227223 */ /* 0x080fe20000010826 */
[----:B------:R-:W-:Y:S01]  /*5ff0*/  FADD.FTZ R44, R184, R11 ;  /* 0x0000000bb82c7221 */ /* 0x000fe20000010000 */
[----:B------:R-:W3:Y:S01]  /*6000*/  MUFU.EX2 R14, R14 ;  /* 0x0000000e000e7308 */ /* 0x000ee20000000800 */
[----:B-1----:R-:W-:Y:S01]  /*6010*/  FADD.FTZ R46, R177, R12 ;  /* 0x0000000cb12e7221 */ /* 0x002fe20000010000 */
[----:B------:R-:W-:Y:S01]  /*6020*/  @P1 PRMT R10, R134, 0x654, R10 ;  /* 0x00000654860a1816 */ /* 0x000fe2000000000a */
[----:B------:R-:W-:Y:S01]  /*6030*/  FADD.FTZ R13, R107, R44 ;  /* 0x0000002c6b0d7221 */ /* 0x000fe20000010000 */
[-CC-:B------:R-:W-:Y:S01]  /*6040*/  FFMA.FTZ R195, R51, R88.reuse, -R38.reuse ;  /* 0x0000005833c37223 */ /* 0x180fe20000010826 */
[-C--:B------:R-:W-:Y:S01]  /*6050*/  FFMA.FTZ R36, R75, R88.reuse, -R38 ;  /* 0x000000584b247223 */ /* 0x080fe20000010826 */
[----:B------:R1:W-:Y:S01]  /*6060*/  @P1 SYNCS.ARRIVE.TRANS64.RED.A1T0 RZ, [R10+URZ], RZ ;  /* 0x000000ff0aff19a7 */ /* 0x0003e2000810043f */
[----:B------:R-:W-:Y:S01]  /*6070*/  FADD.FTZ R48, R186, R13 ;  /* 0x0000000dba307221 */ /* 0x000fe20000010000 */
[----:B------:R-:W4:Y:S01]  /*6080*/  MUFU.EX2 R181, R181 ;  /* 0x000000b500b57308 */ /* 0x000f220000000800 */
[----:B--2---:R-:W-:Y:S01]  /*6090*/  FADD.FTZ R11, R179, R46 ;  /* 0x0000002eb30b7221 */ /* 0x004fe20000010000 */
[-C--:B------:R-:W-:Y:S01]  /*60a0*/  FFMA.FTZ R197, R53, R88.reuse, -R38 ;  /* 0x0000005835c57223 */ /* 0x080fe20000010826 */
[----:B------:R-:W-:Y:S01]  /*60b0*/  FADD.FTZ R13, R103, R48 ;  /* 0x00000030670d7221 */ /* 0x000fe20000010000 */
[-CC-:B------:R-:W-:Y:S01]  /*60c0*/  FFMA.FTZ R40, R65, R88.reuse, -R38.reuse ;  /* 0x0000005841287223 */ /* 0x180fe20000010826 */
[-CC-:B------:R-:W-:Y:S01]  /*60d0*/  FFMA.FTZ R199, R67, R88.reuse, -R38.reuse ;  /* 0x0000005843c77223 */ /* 0x180fe20000010826 */
[-CC-:B------:R-:W-:Y:S01]  /*60e0*/  FFMA.FTZ R42, R55, R88.reuse, -R38.reuse ;  /* 0x00000058372a7223 */ /* 0x180fe20000010826 */
[-CC-:B------:R-:W-:Y:S01]  /*60f0*/  FFMA.FTZ R201, R57, R88.reuse, -R38.reuse ;  /* 0x0000005839c97223 */ /* 0x180fe20000010826 */
[----:B------:R-:W2:Y:S01]  /*6100*/  MUFU.EX2 R20, R20 ;  /* 0x0000001400147308 */ /* 0x000ea20000000800 */
[----:B---3--:R-:W-:Y:S01]  /*6110*/  FADD.FTZ R46, R14, R11 ;  /* 0x0000000b0e2e7221 */ /* 0x008fe20000010000 */
[-CC-:B------:R-:W-:Y:S01]  /*6120*/  FFMA.FTZ R44, R59, R88.reuse, -R38.reuse ;  /* 0x000000583b2c7223 */ /* 0x180fe20000010826 */
[-CC-:B------:R-:W-:Y:S01]  /*6130*/  FFMA.FTZ R203, R61, R88.reuse, -R38.reuse ;  /* 0x000000583dcb7223 */ /* 0x180fe20000010826 */
[-CC-:B------:R-:W-:Y:S01]  /*6140*/  FFMA.FTZ R205, R71, R88.reuse, -R38.reuse ;  /* 0x0000005847cd7223 */ /* 0x180fe20000010826 */
[-CC-:B------:R-:W-:Y:S01]  /*6150*/  FFMA.FTZ R77, R77, R88.reuse, -R38.reuse ;  /* 0x000000584d4d7223 */ /* 0x180fe20000010826 */
[-CC-:B------:R-:W-:Y:S01]  /*6160*/  FFMA.FTZ R79, R79, R88.reuse, -R38.reuse ;  /* 0x000000584f4f7223 */ /* 0x180fe20000010826 */
[-C--:B------:R-:W-:Y:S01]  /*6170*/  FFMA.FTZ R85, R85, R88.reuse, -R38 ;  /* 0x0000005855557223 */ /* 0x080fe20000010826 */
[----:B------:R-:W3:Y:S01]  /*6180*/  MUFU.EX2 R183, R183 ;  /* 0x000000b700b77308 */ /* 0x000ee20000000800 */
[----:B----4-:R-:W-:Y:S01]  /*6190*/  FADD.FTZ R11, R181, R46 ;  /* 0x0000002eb50b7221 */ /* 0x010fe20000010000 */
[----:B------:R-:W-:Y:S01]  /*61a0*/  FADD.FTZ R46, R188, R13 ;  /* 0x0000000dbc2e7221 */ /* 0x000fe20000010000 */
[-CC-:B------:R-:W-:Y:S01]  /*61b0*/  FFMA.FTZ R87, R87, R88.reuse, -R38.reuse ;  /* 0x0000005857577223 */ /* 0x180fe20000010826 */
[-CC-:B------:R-:W-:Y:S01]  /*61c0*/  FFMA.FTZ R93, R93, R88.reuse, -R38.reuse ;  /* 0x000000585d5d7223 */ /* 0x180fe20000010826 */
[-C--:B------:R-:W-:Y:S01]  /*61d0*/  FFMA.FTZ R95, R95, R88.reuse, -R38 ;  /* 0x000000585f5f7223 */ /* 0x080fe20000010826 */
[----:B------:R-:W-:Y:S01]  /*61e0*/  FADD.FTZ R13, R109, R46 ;  /* 0x0000002e6d0d7221 */ /* 0x000fe20000010000 */
[-CC-:B------:R-:W-:Y:S01]  /*61f0*/  FFMA.FTZ R46, R63, R88.reuse, -R38.reuse ;  /* 0x000000583f2e7223 */ /* 0x180fe20000010826 */
[----:B------:R-:W4:Y:S01]  /*6200*/  MUFU.EX2 R24, R24 ;  /* 0x0000001800187308 */ /* 0x000f220000000800 */
[----:B--2---:R-:W-:Y:S01]  /*6210*/  FADD.FTZ R48, R20, R11 ;  /* 0x0000000b14307221 */ /* 0x004fe20000010000 */
[----:B------:R-:W-:Y:S01]  /*6220*/  FADD.FTZ R50, R190, R13 ;  /* 0x0000000dbe327221 */ /* 0x000fe20000010000 */
[-CC-:B------:R-:W-:Y:S01]  /*6230*/  FFMA.FTZ R97, R97, R88.reuse, -R38.reuse ;  /* 0x0000005861617223 */ /* 0x180fe20000010826 */
[-CC-:B------:R-:W-:Y:S01]  /*6240*/  FFMA.FTZ R99, R99, R88.reuse, -R38.reuse ;  /* 0x0000005863637223 */ /* 0x180fe20000010826 */
[-C--:B------:R-:W-:Y:S01]  /*6250*/  FFMA.FTZ R127, R127, R88.reuse, -R38 ;  /* 0x000000587f7f7223 */ /* 0x080fe20000010826 */
[----:B------:R-:W-:Y:S01]  /*6260*/  FADD.FTZ R13, R101, R50 ;  /* 0x00000032650d7221 */ /* 0x000fe20000010000 */
[-C--:B------:R-:W-:Y:S01]  /*6270*/  FFMA.FTZ R131, R131, R88.reuse, -R38 ;  /* 0x0000005883837223 */ /* 0x080fe20000010826 */
[----:B------:R-:W2:Y:S01]  /*6280*/  MUFU.EX2 R185, R185 ;  /* 0x000000b900b97308 */ /* 0x000ea20000000800 */
[----:B---3--:R-:W-:Y:S01]  /*6290*/  FADD.FTZ R11, R183, R48 ;  /* 0x00000030b70b7221 */ /* 0x008fe20000010000 */
[-CC-:B------:R-:W-:Y:S01]  /*62a0*/  FFMA.FTZ R133, R133, R88.reuse, -R38.reuse ;  /* 0x0000005885857223 */ /* 0x180fe20000010826 */
[-CC-:B------:R-:W-:Y:S01]  /*62b0*/  FFMA.FTZ R139, R139, R88.reuse, -R38.reuse ;  /* 0x000000588b8b7223 */ /* 0x180fe20000010826 */
[-CC-:B------:R-:W-:Y:S01]  /*62c0*/  FFMA.FTZ R141, R141, R88.reuse, -R38.reuse ;  /* 0x000000588d8d7223 */ /* 0x180fe20000010826 */
[----:B------:R-:W-:Y:S01]  /*62d0*/  FFMA.FTZ R147, R147, R88, -R38 ;  /* 0x0000005893937223 */ /* 0x000fe20000010826 */
[----:B------:R-:W-:-:S02]  /*62e0*/  F2FP.F16.F32.PACK_AB R177, R12, R177 ;  /* 0x000000b10cb1723e */ /* 0x000fc400000000ff */
[----:B------:R-:W-:Y:S01]  /*62f0*/  CS2R R82, SRZ ;  /* 0x0000000000527805 */ /* 0x000fe2000001ff00 */
[----:B------:R-:W3:Y:S01]  /*6300*/  MUFU.EX2 R26, R26 ;  /* 0x0000001a001a7308 */ /* 0x000ee20000000800 */
[----:B----4-:R-:W-:Y:S01]  /*6310*/  FADD.FTZ R48, R24, R11 ;  /* 0x0000000b18307221 */ /* 0x010fe20000010000 */
[----:B------:R-:W-:Y:S02]  /*6320*/  F2FP.F16.F32.PACK_AB R179, R14, R179 ;  /* 0x000000b30eb3723e */ /* 0x000fe400000000ff */
[----:B------:R-:W-:Y:S02]  /*6330*/  CS2R R80, SRZ ;  /* 0x0000000000507805 */ /* 0x000fe4000001ff00 */
[----:B------:R-:W-:Y:S02]  /*6340*/  F2FP.F16.F32.PACK_AB R176, R27, R176 ;  /* 0x000000b01bb0723e */ /* 0x000fe400000000ff */
[----:B------:R-:W-:Y:S02]  /*6350*/  CS2R R74, SRZ ;  /* 0x00000000004a7805 */ /* 0x000fe4000001ff00 */
[----:B------:R-:W-:-:S02]  /*6360*/  F2FP.F16.F32.PACK_AB R178, R31, R178 ;  /* 0x000000b21fb2723e */ /* 0x000fc400000000ff */
[----:B------:R-:W-:Y:S01]  /*6370*/  CS2R R72, SRZ ;  /* 0x0000000000487805 */ /* 0x000fe2000001ff00 */
[----:B------:R-:W4:Y:S01]  /*6380*/  MUFU.EX2 R187, R187 ;  /* 0x000000bb00bb7308 */ /* 0x000f220000000800 */
[----:B--2---:R-:W-:Y:S01]  /*6390*/  FADD.FTZ R11, R185, R48 ;  /* 0x00000030b90b7221 */ /* 0x004fe20000010000 */
[----:B------:R-:W-:Y:S01]  /*63a0*/  FADD.FTZ R48, R192, R13 ;  /* 0x0000000dc0307221 */ /* 0x000fe20000010000 */
[----:B------:R-:W-:Y:S02]  /*63b0*/  F2FP.F16.F32.PACK_AB R180, R39, R180 ;  /* 0x000000b427b4723e */ /* 0x000fe400000000ff */
[----:B------:R-:W-:Y:S02]  /*63c0*/  CS2R R70, SRZ ;  /* 0x0000000000467805 */ /* 0x000fe4000001ff00 */
[----:B------:R-:W-:Y:S01]  /*63d0*/  F2FP.F16.F32.PACK_AB R183, R24, R183 ;  /* 0x000000b718b7723e */ /* 0x000fe200000000ff */
[----:B------:R-:W-:Y:S01]  /*63e0*/  FADD.FTZ R13, R111, R48 ;  /* 0x000000306f0d7221 */ /* 0x000fe20000010000 */
[----:B------:R-:W-:Y:S01]  /*63f0*/  FFMA.FTZ R48, R69, R88, -R38 ;  /* 0x0000005845307223 */ /* 0x000fe20000010826 */
[----:B------:R-:W2:Y:S01]  /*6400*/  MUFU.EX2 R28, R28 ;  /* 0x0000001c001c7308 */ /* 0x000ea20000000800 */
[----:B---3--:R-:W-:Y:S01]  /*6410*/  FADD.FTZ R50, R26, R11 ;  /* 0x0000000b1a327221 */ /* 0x008fe20000010000 */
[----:B------:R-:W-:Y:S01]  /*6420*/  FADD.FTZ R52, R194, R13 ;  /* 0x0000000dc2347221 */ /* 0x000fe20000010000 */
[----:B------:R-:W-:-:S02]  /*6430*/  F2FP.F16.F32.PACK_AB R185, R26, R185 ;  /* 0x000000b91ab9723e */ /* 0x000fc400000000ff */
[----:B------:R-:W-:Y:S02]  /*6440*/  CS2R R68, SRZ ;  /* 0x0000000000447805 */ /* 0x000fe4000001ff00 */
[----:B------:R-:W-:Y:S01]  /*6450*/  F2FP.F16.F32.PACK_AB R182, R105, R182 ;  /* 0x000000b669b6723e */ /* 0x000fe200000000ff */
[----:B------:R-:W-:Y:S01]  /*6460*/  FADD.FTZ R13, R115, R52 ;  /* 0x00000034730d7221 */ /* 0x000fe20000010000 */
[----:B------:R-:W-:Y:S01]  /*6470*/  F2FP.F16.F32.PACK_AB R184, R107, R184 ;  /* 0x000000b86bb8723e */ /* 0x000fe200000000ff */
[----:B------:R-:W3:Y:S01]  /*6480*/  MUFU.EX2 R189, R189 ;  /* 0x000000bd00bd7308 */ /* 0x000ee20000000800 */
[----:B----4-:R-:W-:Y:S01]  /*6490*/  FADD.FTZ R11, R187, R50 ;  /* 0x00000032bb0b7221 */ /* 0x010fe20000010000 */
[----:B------:R-:W-:Y:S02]  /*64a0*/  F2FP.F16.F32.PACK_AB R186, R103, R186 ;  /* 0x000000ba67ba723e */ /* 0x000fe400000000ff */
[----:B------:R-:W-:Y:S02]  /*64b0*/  CS2R R66, SRZ ;  /* 0x0000000000427805 */ /* 0x000fe4000001ff00 */
[----:B------:R-:W-:-:S02]  /*64c0*/  F2FP.F16.F32.PACK_AB R188, R109, R188 ;  /* 0x000000bc6dbc723e */ /* 0x000fc400000000ff */
[----:B------:R-:W-:Y:S02]  /*64d0*/  CS2R R64, SRZ ;  /* 0x0000000000407805 */ /* 0x000fe4000001ff00 */
[----:B------:R-:W-:Y:S02]  /*64e0*/  F2FP.F16.F32.PACK_AB R190, R101, R190 ;  /* 0x000000be65be723e */ /* 0x000fe400000000ff */
[----:B------:R-:W-:Y:S01]  /*64f0*/  CS2R R62, SRZ ;  /* 0x00000000003e7805 */ /* 0x000fe2000001ff00 */
[----:B------:R-:W1:Y:S01]  /*6500*/  MUFU.EX2 R30, R30 ;  /* 0x0000001e001e7308 */ /* 0x000e620000000800 */
[C---:B--2---:R-:W-:Y:S01]  /*6510*/  FADD.FTZ R50, R28.reuse, R11 ;  /* 0x0000000b1c327221 */ /* 0x044fe20000010000 */
[----:B------:R-:W-:Y:S02]  /*6520*/  F2FP.F16.F32.PACK_AB R187, R28, R187 ;  /* 0x000000bb1cbb723e */ /* 0x000fe400000000ff */
[----:B------:R-:W-:Y:S02]  /*6530*/  CS2R R28, SRZ ;  /* 0x00000000001c7805 */ /* 0x000fe4000001ff00 */
[----:B------:R-:W-:-:S02]  /*6540*/  F2FP.F16.F32.PACK_AB R192, R111, R192 ;  /* 0x000000c06fc0723e */ /* 0x000fc400000000ff */
[----:B------:R-:W-:Y:S02]  /*6550*/  CS2R R26, SRZ ;  /* 0x00000000001a7805 */ /* 0x000fe4000001ff00 */
[----:B------:R-:W-:Y:S02]  /*6560*/  F2FP.F16.F32.PACK_AB R194, R115, R194 ;  /* 0x000000c273c2723e */ /* 0x000fe400000000ff */
[----:B------:R-:W-:Y:S01]  /*6570*/  CS2R R24, SRZ ;  /* 0x0000000000187805 */ /* 0x000fe2000001ff00 */
[----:B------:R-:W2:Y:S01]  /*6580*/  MUFU.EX2 R191, R191 ;  /* 0x000000bf00bf7308 */ /* 0x000ea20000000800 */
[----:B---3--:R-:W-:Y:S01]  /*6590*/  FADD.FTZ R11, R189, R50 ;  /* 0x00000032bd0b7221 */ /* 0x008fe20000010000 */
[----:B------:R-:W-:Y:S01]  /*65a0*/  FADD.FTZ R50, R196, R13 ;  /* 0x0000000dc4327221 */ /* 0x000fe20000010000 */
[C---:B------:R-:W-:Y:S02]  /*65b0*/  F2FP.F16.F32.PACK_AB R196, R117.reuse, R196 ;  /* 0x000000c475c4723e */ /* 0x040fe400000000ff */
[----:B------:R-:W-:Y:S01]  /*65c0*/  F2FP.F16.F32.PACK_AB R181, R20, R181 ;  /* 0x000000b514b5723e */ /* 0x000fe200000000ff */
[----:B------:R-:W-:-:S02]  /*65d0*/  FADD.FTZ R13, R117, R50 ;  /* 0x00000032750d7221 */ /* 0x000fc40000010000 */
[----:B------:R-:W3:Y:S01]  /*65e0*/  MUFU.EX2 R32, R32 ;  /* 0x0000002000207308 */ /* 0x000ee20000000800 */
[----:B-1----:R-:W-:Y:S01]  /*65f0*/  FADD.FTZ R10, R30, R11 ;  /* 0x0000000b1e0a7221 */ /* 0x002fe20000010000 */
[----:B------:R-:W-:Y:S01]  /*6600*/  FADD.FTZ R52, R198, R13 ;  /* 0x0000000dc6347221 */ /* 0x000fe20000010000 */
[----:B------:R-:W-:Y:S02]  /*6610*/  F2FP.F16.F32.PACK_AB R189, R30, R189 ;  /* 0x000000bd1ebd723e */ /* 0x000fe400000000ff */
[----:B------:R-:W-:Y:S02]  /*6620*/  CS2R R30, SRZ ;  /* 0x00000000001e7805 */ /* 0x000fe4000001ff00 */
[C---:B------:R-:W-:Y:S01]  /*6630*/  F2FP.F16.F32.PACK_AB R198, R121.reuse, R198 ;  /* 0x000000c679c6723e */ /* 0x040fe200000000ff */
[----:B------:R-:W-:Y:S01]  /*6640*/  FADD.FTZ R13, R121, R52 ;  /* 0x00000034790d7221 */ /* 0x000fe20000010000 */
[----:B------:R-:W1:Y:S01]  /*6650*/  MUFU.EX2 R193, R193 ;  /* 0x000000c100c17308 */ /* 0x000e620000000800 */
[----:B--2---:R-:W-:-:S02]  /*6660*/  FADD.FTZ R11, R191, R10 ;  /* 0x0000000abf0b7221 */ /* 0x004fc40000010000 */
[----:B------:R-:W-:Y:S01]  /*6670*/  FADD.FTZ R52, R200, R13 ;  /* 0x0000000dc8347221 */ /* 0x000fe20000010000 */
[----:B------:R-:W-:-:S03]  /*6680*/  F2FP.F16.F32.PACK_AB R200, R123, R200 ;  /* 0x000000c87bc8723e */ /* 0x000fc600000000ff */
[----:B------:R-:W-:Y:S01]  /*6690*/  FADD.FTZ R13, R123, R52 ;  /* 0x000000347b0d7221 */ /* 0x000fe20000010000 */
[----:B------:R-:W2:Y:S01]  /*66a0*/  MUFU.EX2 R34, R34 ;  /* 0x0000002200227308 */ /* 0x000ea20000000800 */
[----:B---3--:R-:W-:Y:S02]  /*66b0*/  FADD.FTZ R10, R32, R11 ;  /* 0x0000000b200a7221 */ /* 0x008fe40000010000 */
[----:B------:R-:W-:Y:S01]  /*66c0*/  FADD.FTZ R54, R202, R13 ;  /* 0x0000000dca367221 */ /* 0x000fe20000010000 */
[----:B------:R-:W-:Y:S02]  /*66d0*/  F2FP.F16.F32.PACK_AB R191, R32, R191 ;  /* 0x000000bf20bf723e */ /* 0x000fe400000000ff */
[----:B------:R-:W-:Y:S02]  /*66e0*/  CS2R R32, SRZ ;  /* 0x0000000000207805 */ /* 0x000fe4000001ff00 */
[----:B------:R-:W3:Y:S01]  /*66f0*/  MUFU.EX2 R195, R195 ;  /* 0x000000c300c37308 */ /* 0x000ee20000000800 */
[----:B-1----:R-:W-:-:S07]  /*6700*/  FADD.FTZ R11, R193, R10 ;  /* 0x0000000ac10b7221 */ /* 0x002fce0000010000 */
[----:B------:R-:W1:Y:S01]  /*6710*/  MUFU.EX2 R36, R36 ;  /* 0x0000002400247308 */ /* 0x000e620000000800 */
[C---:B--2---:R-:W-:Y:S01]  /*6720*/  FADD.FTZ R10, R34.reuse, R11 ;  /* 0x0000000b220a7221 */ /* 0x044fe20000010000 */
[----:B------:R-:W-:Y:S02]  /*6730*/  F2FP.F16.F32.PACK_AB R193, R34, R193 ;  /* 0x000000c122c1723e */ /* 0x000fe400000000ff */
[----:B------:R-:W-:-:S04]  /*6740*/  CS2R R34, SRZ ;  /* 0x0000000000227805 */ /* 0x000fc8000001ff00 */
[----:B------:R-:W2:Y:S01]  /*6750*/  MUFU.EX2 R197, R197 ;  /* 0x000000c500c57308 */ /* 0x000ea20000000800 */
[----:B---3--:R-:W-:-:S07]  /*6760*/  FADD.FTZ R11, R195, R10 ;  /* 0x0000000ac30b7221 */ /* 0x008fce0000010000 */
[----:B------:R-:W3:Y:S01]  /*6770*/  MUFU.EX2 R40, R40 ;  /* 0x0000002800287308 */ /* 0x000ee20000000800 */
[C---:B-1----:R-:W-:Y:S01]  /*6780*/  FADD.FTZ R10, R36.reuse, R11 ;  /* 0x0000000b240a7221 */ /* 0x042fe20000010000 */
[----:B------:R-:W-:Y:S02]  /*6790*/  F2FP.F16.F32.PACK_AB R195, R36, R195 ;  /* 0x000000c324c3723e */ /* 0x000fe400000000ff */
[----:B------:R-:W-:-:S04]  /*67a0*/  CS2R R36, SRZ ;  /* 0x0000000000247805 */ /* 0x000fc8000001ff00 */
[----:B------:R-:W1:Y:S01]  /*67b0*/  MUFU.EX2 R199, R199 ;  /* 0x000000c700c77308 */ /* 0x000e620000000800 */
[----:B--2---:R-:W-:-:S07]  /*67c0*/  FADD.FTZ R11, R197, R10 ;  /* 0x0000000ac50b7221 */ /* 0x004fce0000010000 */
[----:B------:R-:W2:Y:S01]  /*67d0*/  MUFU.EX2 R125, R125 ;  /* 0x0000007d007d7308 */ /* 0x000ea20000000800 */
[C---:B---3--:R-:W-:Y:S01]  /*67e0*/  FADD.FTZ R10, R40.reuse, R11 ;  /* 0x0000000b280a7221 */ /* 0x048fe20000010000 */
[----:B------:R-:W-:Y:S02]  /*67f0*/  F2FP.F16.F32.PACK_AB R197, R40, R197 ;  /* 0x000000c528c5723e */ /* 0x000fe400000000ff */
[----:B------:R-:W-:-:S04]  /*6800*/  CS2R R40, SRZ ;  /* 0x0000000000287805 */ /* 0x000fc8000001ff00 */
[----:B------:R-:W3:Y:S01]  /*6810*/  MUFU.EX2 R42, R42 ;  /* 0x0000002a002a7308 */ /* 0x000ee20000000800 */
[----:B-1----:R-:W-:-:S07]  /*6820*/  FADD.FTZ R11, R199, R10 ;  /* 0x0000000ac70b7221 */ /* 0x002fce0000010000 */
[----:B------:R-:W1:Y:S01]  /*6830*/  MUFU.EX2 R204, R204 ;  /* 0x000000cc00cc7308 */ /* 0x000e620000000800 */
[C---:B--2---:R-:W-:Y:S01]  /*6840*/  FADD.FTZ R13, R125.reuse, R54 ;  /* 0x000000367d0d7221 */ /* 0x044fe20000010000 */
[----:B------:R-:W-:-:S06]  /*6850*/  F2FP.F16.F32.PACK_AB R202, R125, R202 ;  /* 0x000000ca7dca723e */ /* 0x000fcc00000000ff */
[----:B------:R-:W2:Y:S01]  /*6860*/  MUFU.EX2 R201, R201 ;  /* 0x000000c900c97308 */ /* 0x000ea20000000800 */
[C---:B---3--:R-:W-:Y:S01]  /*6870*/  FADD.FTZ R10, R42.reuse, R11 ;  /* 0x0000000b2a0a7221 */ /* 0x048fe20000010000 */
[----:B------:R-:W-:Y:S02]  /*6880*/  F2FP.F16.F32.PACK_AB R199, R42, R199 ;  /* 0x000000c72ac7723e */ /* 0x000fe400000000ff */
[----:B------:R-:W-:-:S04]  /*6890*/  CS2R R42, SRZ ;  /* 0x00000000002a7805 */ /* 0x000fc8000001ff00 */
[----:B------:R-:W3:Y:S01]  /*68a0*/  MUFU.EX2 R129, R129 ;  /* 0x0000008100817308 */ /* 0x000ee20000000800 */
[----:B-1----:R-:W-:-:S07]  /*68b0*/  FADD.FTZ R54, R204, R13 ;  /* 0x0000000dcc367221 */ /* 0x002fce0000010000 */
[----:B------:R-:W1:Y:S01]  /*68c0*/  MUFU.EX2 R44, R44 ;  /* 0x0000002c002c7308 */ /* 0x000e620000000800 */
[----:B--2---:R-:W-:-:S07]  /*68d0*/  FADD.FTZ R11, R201, R10 ;  /* 0x0000000ac90b7221 */ /* 0x004fce0000010000 */
[----:B------:R-:W2:Y:S01]  /*68e0*/  MUFU.EX2 R206, R206 ;  /* 0x000000ce00ce7308 */ /* 0x000ea20000000800 */
[C---:B---3--:R-:W-:Y:S01]  /*68f0*/  FADD.FTZ R13, R129.reuse, R54 ;  /* 0x00000036810d7221 */ /* 0x048fe20000010000 */
[----:B------:R-:W-:-:S06]  /*6900*/  F2FP.F16.F32.PACK_AB R204, R129, R204 ;  /* 0x000000cc81cc723e */ /* 0x000fcc00000000ff */
[----:B------:R-:W3:Y:S01]  /*6910*/  MUFU.EX2 R203, R203 ;  /* 0x000000cb00cb7308 */ /* 0x000ee20000000800 */
[C---:B-1----:R-:W-:Y:S01]  /*6920*/  FADD.FTZ R10, R44.reuse, R11 ;  /* 0x0000000b2c0a7221 */ /* 0x042fe20000010000 */
[----:B------:R-:W-:Y:S02]  /*6930*/  F2FP.F16.F32.PACK_AB R201, R44, R201 ;  /* 0x000000c92cc9723e */ /* 0x000fe400000000ff */
[----:B------:R-:W-:-:S04]  /*6940*/  CS2R R44, SRZ ;  /* 0x00000000002c7805 */ /* 0x000fc8000001ff00 */
[----:B------:R-:W1:Y:S01]  /*6950*/  MUFU.EX2 R135, R135 ;  /* 0x0000008700877308 */ /* 0x000e620000000800 */
[----:B--2---:R-:W-:-:S07]  /*6960*/  FADD.FTZ R54, R206, R13 ;  /* 0x0000000dce367221 */ /* 0x004fce0000010000 */
[----:B------:R-:W2:Y:S01]  /*6970*/  MUFU.EX2 R46, R46 ;  /* 0x0000002e002e7308 */ /* 0x000ea20000000800 */
[----:B---3--:R-:W-:-:S07]  /*6980*/  FADD.FTZ R11, R203, R10 ;  /* 0x0000000acb0b7221 */ /* 0x008fce0000010000 */
[----:B------:R-:W3:Y:S01]  /*6990*/  MUFU.EX2 R208, R208 ;  /* 0x000000d000d07308 */ /* 0x000ee20000000800 */
[C---:B-1----:R-:W-:Y:S01]  /*69a0*/  FADD.FTZ R13, R135.reuse, R54 ;  /* 0x00000036870d7221 */ /* 0x042fe20000010000 */
[----:B------:R-:W-:-:S06]  /*69b0*/  F2FP.F16.F32.PACK_AB R206, R135, R206 ;  /* 0x000000ce87ce723e */ /* 0x000fcc00000000ff */
[----:B------:R-:W1:Y:S01]  /*69c0*/  MUFU.EX2 R205, R205 ;  /* 0x000000cd00cd7308 */ /* 0x000e620000000800 */
[C---:B--2---:R-:W-:Y:S01]  /*69d0*/  FADD.FTZ R10, R46.reuse, R11 ;  /* 0x0000000b2e0a7221 */ /* 0x044fe20000010000 */
[----:B------:R-:W-:Y:S02]  /*69e0*/  F2FP.F16.F32.PACK_AB R203, R46, R203 ;  /* 0x000000cb2ecb723e */ /* 0x000fe400000000ff */
[----:B------:R-:W-:-:S04]  /*69f0*/  CS2R R46, SRZ ;  /* 0x00000000002e7805 */ /* 0x000fc8000001ff00 */
[----:B------:R-:W2:Y:S01]  /*6a00*/  MUFU.EX2 R137, R137 ;  /* 0x0000008900897308 */ /* 0x000ea20000000800 */
[----:B---3--:R-:W-:-:S07]  /*6a10*/  FADD.FTZ R54, R208, R13 ;  /* 0x0000000dd0367221 */ /* 0x008fce0000010000 */
        /* <DEDUP_REMOVED lines=11> */
[----:B------:R1:W4:Y:S01]  /*6ad0*/  MUFU.EX2 R50, R79 ;  /* 0x0000004f00327308 */ /* 0x0003220000000800 */
[----:B--2---:R-:W-:-:S07]  /*6ae0*/  FADD.FTZ R11, R77, R10 ;  /* 0x0000000a4d0b7221 */ /* 0x004fce0000010000 */
[----:B------:R-:W2:Y:S01]  /*6af0*/  MUFU.EX2 R212, R212 ;  /* 0x000000d400d47308 */ /* 0x000ea20000000800 */
[C---:B---3--:R-:W-:Y:S01]  /*6b00*/  FADD.FTZ R13, R119.reuse, R56 ;  /* 0x00000038770d7221 */ /* 0x048fe20000010000 */
[----:B------:R-:W-:Y:S02]  /*6b10*/  F2FP.F16.F32.PACK_AB R210, R119, R210 ;  /* 0x000000d277d2723e */ /* 0x000fe400000000ff */
[----:B-1----:R-:W-:-:S04]  /*6b20*/  CS2R R78, SRZ ;  /* 0x00000000004e7805 */ /* 0x002fc8000001ff00 */
[----:B------:R-:W1:Y:S01]  /*6b30*/  MUFU.EX2 R85, R85 ;  /* 0x0000005500557308 */ /* 0x000e620000000800 */
[C---:B----4-:R-:W-:Y:S01]  /*6b40*/  FADD.FTZ R10, R50.reuse, R11 ;  /* 0x0000000b320a7221 */ /* 0x050fe20000010000 */
[----:B------:R-:W-:Y:S02]  /*6b50*/  F2FP.F16.F32.PACK_AB R207, R50, R77 ;  /* 0x0000004d32cf723e */ /* 0x000fe400000000ff */
[----:B------:R-:W-:Y:S02]  /*6b60*/  CS2R R76, SRZ ;  /* 0x00000000004c7805 */ /* 0x000fe4000001ff00 */
[----:B------:R-:W-:Y:S02]  /*6b70*/  CS2R R50, SRZ ;  /* 0x0000000000327805 */ /* 0x000fe4000001ff00 */
[----:B------:R-:W3:Y:S01]  /*6b80*/  MUFU.EX2 R143, R143 ;  /* 0x0000008f008f7308 */ /* 0x000ee20000000800 */
[----:B--2---:R-:W-:-:S07]  /*6b90*/  FADD.FTZ R56, R212, R13 ;  /* 0x0000000dd4387221 */ /* 0x004fce0000010000 */
[----:B------:R2:W4:Y:S01]  /*6ba0*/  MUFU.EX2 R52, R87 ;  /* 0x0000005700347308 */ /* 0x0005220000000800 */
[----:B-1----:R-:W-:-:S07]  /*6bb0*/  FADD.FTZ R11, R85, R10 ;  /* 0x0000000a550b7221 */ /* 0x002fce0000010000 */
[----:B------:R-:W1:Y:S01]  /*6bc0*/  MUFU.EX2 R214, R214 ;  /* 0x000000d600d67308 */ /* 0x000e620000000800 */
[C---:B---3--:R-:W-:Y:S01]  /*6bd0*/  FADD.FTZ R13, R143.reuse, R56 ;  /* 0x000000388f0d7221 */ /* 0x048fe20000010000 */
[----:B------:R-:W-:Y:S02]  /*6be0*/  F2FP.F16.F32.PACK_AB R212, R143, R212 ;  /* 0x000000d48fd4723e */ /* 0x000fe400000000ff */
[----:B--2---:R-:W-:-:S04]  /*6bf0*/  CS2R R86, SRZ ;  /* 0x0000000000567805 */ /* 0x004fc8000001ff00 */
[----:B------:R-:W2:Y:S01]  /*6c00*/  MUFU.EX2 R93, R93 ;  /* 0x0000005d005d7308 */ /* 0x000ea20000000800 */
[C---:B----4-:R-:W-:Y:S01]  /*6c10*/  FADD.FTZ R10, R52.reuse, R11 ;  /* 0x0000000b340a7221 */ /* 0x050fe20000010000 */
[----:B------:R-:W-:Y:S02]  /*6c20*/  F2FP.F16.F32.PACK_AB R209, R52, R85 ;  /* 0x0000005534d1723e */ /* 0x000fe400000000ff */
[----:B------:R-:W-:Y:S02]  /*6c30*/  CS2R R84, SRZ ;  /* 0x0000000000547805 */ /* 0x000fe4000001ff00 */
[----:B------:R-:W-:Y:S02]  /*6c40*/  CS2R R52, SRZ ;  /* 0x0000000000347805 */ /* 0x000fe4000001ff00 */
        /* <DEDUP_REMOVED lines=14> */
[----:B---3--:R-:W-:Y:S01]  /*6d30*/  FADD.FTZ R11, R97, R60 ;  /* 0x0000003c610b7221 */ /* 0x008fe20000010000 */
[----:B------:R-:W-:-:S06]  /*6d40*/  CS2R R60, SRZ ;  /* 0x00000000003c7805 */ /* 0x000fcc000001ff00 */
        /* <DEDUP_REMOVED lines=22> */
[----:B--2---:R-:W-:Y:S01]  /*6eb0*/  FADD.FTZ R11, R141, R14 ;  /* 0x0000000e8d0b7221 */ /* 0x004fe20000010000 */
[C---:B---3--:R-:W-:Y:S01]  /*6ec0*/  FADD.FTZ R10, R151.reuse, R10 ;  /* 0x0000000a970a7221 */ /* 0x048fe20000010000 */
[----:B------:R-:W-:Y:S02]  /*6ed0*/  F2FP.F16.F32.PACK_AB R218, R151, R218 ;  /* 0x000000da97da723e */ /* 0x000fe400000000ff */
[C---:B-1----:R-:W-:Y:S01]  /*6ee0*/  FADD.FTZ R11, R12.reuse, R11 ;  /* 0x0000000b0c0b7221 */ /* 0x042fe20000010000 */
[----:B------:R-:W-:Y:S01]  /*6ef0*/  F2FP.F16.F32.PACK_AB R219, R12, R141 ;  /* 0x0000008d0cdb723e */ /* 0x000fe200000000ff */
[----:B------:R-:W-:Y:S06]  /*6f00*/  @!P2 BRA `(.L_x_135) ;  /* 0x0000005400e4a947 */ /* 0x000fec0003800000 */
[----:B------:R-:W-:Y:S01]  /*6f10*/  VIADD R13, R112, 0xfffffffe ;  /* 0xfffffffe700d7836 */ /* 0x000fe20000000000 */
[----:B------:R-:W-:Y:S01]  /*6f20*/  MOV R12, R89 ;  /* 0x00000059000c7202 */ /* 0x000fe20000000f00 */
[----:B------:R-:W-:Y:S01]  /*6f30*/  IMAD.MOV.U32 R14, RZ, RZ, R91 ;  /* 0x000000ffff0e7224 */ /* 0x000fe200078e005b */
[----:B------:R-:W-:Y:S01]  /*6f40*/  UMOV UR60, UR61 ;  /* 0x0000003d003c7c82 */ /* 0x000fe20008000000 */
[----:B------:R-:W-:Y:S01]  /*6f50*/  IMAD.MOV.U32 R87, RZ, RZ, RZ ;  /* 0x000000ffff577224 */ /* 0x000fe200078e00ff */
[----:B------:R-:W-:Y:S01]  /*6f60*/  UMOV UR37, UR38 ;  /* 0x0000002600257c82 */ /* 0x000fe20008000000 */
[----:B------:R-:W-:-:S05]  /*6f70*/  ULDC UR7, c[0x0][0x9d8] ;  /* 0x0002760000077ab9 */ /* 0x000fca0000000800 */
.L_x_146:
[----:B------:R-:W-:Y:S01]  /*6f80*/  R2UR UR6, R19 ;  /* 0x00000000130672ca */ /* 0x000fe200000e0000 */
[----:B------:R-:W-:-:S04]  /*6f90*/  UIADD3 UR38, UR37, 0x1, URZ ;  /* 0x0000000125267890 */ /* 0x000fc8000fffe03f */
[----:B------:R-:W-:-:S04]  /*6fa0*/  UISETP.NE.AND UP0, UPT, UR38, 0x2, UPT ;  /* 0x000000022600788c */ /* 0x000fc8000bf05270 */
[----:B------:R-:W-:Y:S02]  /*6fb0*/  USEL UR61, URZ, 0x1, UP0 ;  /* 0x000000013f3d7887 */ /* 0x000fe40008000000 */
[----:B------:R-:W-:Y:S02]  /*6fc0*/  USEL UR38, UR38, URZ, UP0 ;  /* 0x0000003f26267287 */ /* 0x000fe40008000000 */
[----:B------:R-:W-:Y:S01]  /*6fd0*/  ISETP.NE.AND P2, PT, RZ, UR6, PT ;  /* 0x00000006ff007c0c */ /* 0x000fe2000bf45270 */
[----:B------:R-:W-:-:S12]  /*6fe0*/  ULOP3.LUT UR61, UR60, UR61, URZ, 0x3c, !UPT ;  /* 0x0000003d3c3d7292 */ /* 0x000fd8000f8e3c3f */
[----:B------:R-:W-:Y:S05]  /*6ff0*/  @P2 BRA `(.L_x_136) ;  /* 0x00000000002c2947 */ /* 0x000fea0003800000 */
[----:B------:R-:W-:Y:S05]  /*7000*/  @!P0 BRA `(.L_x_137) ;  /* 0x0000000000048947 */ /* 0x000fea0003800000 */
[----:B------:R-:W-:Y:S01]  /*7010*/  BPT.TRAP 0x1 ;  /* 0x000000040000795c */ /* 0x000fe20000300000 */
.L_x_137:
[----:B------:R-:W-:Y:S01]  /*7020*/  ULEA UR6, UR38, UR39, 0x3 ;  /* 0x0000002726067291 */ /* 0x000fe2000f8e183f */
[----:B------:R-:W-:-:S05]  /*7030*/  IMAD.U32 R15, RZ, RZ, UR61 ;  /* 0x0000003dff0f7e24 */ /* 0x000fca000f8e00ff */
[----:B------:R-:W-:-:S04]  /*7040*/  SHF.L.U32 R15, R15, 0x1f, RZ ;  /* 0x0000001f0f0f7819 */ /* 0x000fc800000006ff */
[----:B------:R1:W2:Y:S01]  /*7050*/  SYNCS.PHASECHK.TRANS64.TRYWAIT P1, [UR6+0x34830], R15 ;  /* 0x0348300fff0075a7 */ /* 0x0002a20008020146 */
[----:B------:R-:W-:Y:S05]  /*7060*/  @!P0 BRA `(.L_x_138) ;  /* 0x0000000000048947 */ /* 0x000fea0003800000 */
[----:B------:R-:W-:Y:S01]  /*7070*/  BPT.TRAP 0x1 ;  /* 0x000000040000795c */ /* 0x000fe20000300000 */
.L_x_138:
[----:B--2---:R-:W-:Y:S05]  /*7080*/  @P1 BRA `(.L_x_136) ;  /* 0x0000000000081947 */ /* 0x004fea0003800000 */
[----:B------:R-:W2:Y:S02]  /*7090*/  SYNCS.PHASECHK.TRANS64.TRYWAIT P1, [UR6+0x34830], R15 ;  /* 0x0348300fff0075a7 */ /* 0x000ea40008020146 */
[----:B--2---:R-:W-:Y:S05]  /*70a0*/  @!P1 BRA `(.L_x_139) ;  /* 0x0000009c00749947 */ /* 0x004fea0003800000 */
.L_x_136:
        /* <DEDUP_REMOVED lines=623> */
.L_x_141:
[----:B------:R-:W-:Y:S01]  /*97a0*/  ULEA UR6, UR37, UR39, 0x3 ;  /* 0x0000002725067291 */ /* 0x000fe2000f8e183f */
[----:B------:R-:W-:-:S05]  /*97b0*/  IMAD.U32 R15, RZ, RZ, UR60 ;  /* 0x0000003cff0f7e24 */ /* 0x000fca000f8e00ff */
[----:B------:R-:W-:-:S04]  /*97c0*/  SHF.L.U32 R15, R15, 0x1f, RZ ;  /* 0x0000001f0f0f7819 */ /* 0x000fc800000006ff */
[----:B------:R1:W2:Y:S01]  /*97d0*/  SYNCS.PHASECHK.TRANS64.TRYWAIT P1, [UR6+0x34850], R15 ;  /* 0x0348500fff0075a7 */ /* 0x0002a20008020146 */
[----:B------:R-:W-:Y:S05]  /*97e0*/  @!P0 BRA `(.L_x_142) ;  /* 0x0000000000048947 */ /* 0x000fea0003800000 */
[----:B------:R-:W-:Y:S01]  /*97f0*/  BPT.TRAP 0x1 ;  /* 0x000000040000795c */ /* 0x000fe20000300000 */
.L_x_142:
[----:B--2---:R-:W-:Y:S05]  /*9800*/  @P1 BRA `(.L_x_140) ;  /* 0x0000000000081947 */ /* 0x004fea0003800000 */
[----:B------:R-:W2:Y:S02]  /*9810*/  SYNCS.PHASECHK.TRANS64.TRYWAIT P1, [UR6+0x34850], R15 ;  /* 0x0348500fff0075a7 */ /* 0x000ea40008020146 */
[----:B--2---:R-:W-:Y:S05]  /*9820*/  @!P1 BRA `(.L_x_143) ;  /* 0x0000007400ac9947 */ /* 0x004fea0003800000 */
.L_x_140:
[----:B------:R-:W-:Y:S01]  /*9830*/  UIADD3 UR6, UR39, 0x400, URZ ;  /* 0x0000040027067890 */ /* 0x000fe2000fffe03f */
[----:B------:R-:W-:Y:S01]  /*9840*/  WARPGROUP.ARRIVE ;  /* 0x00000000000079c5 */ /* 0x000fe20000000000 */
[----:B------:R-:W-:-:S05]  /*9850*/  UMOV UR11, 0x40000040 ;  /* 0x40000040000b7882 */ /* 0x000fca0000000000 */
[----:B--2---:R-:W2:Y:S01]  /*9860*/  S2R R20, SR_TID.X ;  /* 0x0000000000147919 */ /* 0x004ea20000002100 */
[----:B------:R-:W-:-:S04]  /*9870*/  USHF.R.U32.HI UR6, URZ, 0x4, UR6 ;  /* 0x000000043f067899 */ /* 0x000fc80008011606 */
[----:B------:R-:W-:-:S04]  /*9880*/  ULOP3.LUT UR6, UR6, 0x3fff, URZ, 0xc0, !UPT ;  /* 0x00003fff06067892 */ /* 0x000fc8000f8ec03f */
[----:B------:R-:W-:-:S04]  /*9890*/  ULOP3.LUT UR6, UR6, 0x5800000, URZ, 0xfc, !UPT ;  /* 0x0580000006067892 */ /* 0x000fc8000f8efc3f */
[----:B------:R-:W-:-:S07]  /*98a0*/  UIMAD UR6, UR37, 0xb00, UR6 ;  /* 0x00000b00250678a4 */ /* 0x000fce000f8e0206 */
[----:B------:R-:W-:Y:S02]  /*98b0*/  UMOV UR10, UR6 ;  /* 0x00000006000a7c82 */ /* 0x000fe40008000000 */
[----:B------:R-:W-:Y:S01]  /*98c0*/  HGMMA.64x128x16.F32 R24, R176, gdesc[UR8].tnspB, R24, gsb0 ;  /* 0x41e00008b0187df0 */ /* 0x000fe20008000818 */
[----:B------:R-:W-:Y:S01]  /*98d0*/  UIADD3 UR10, UR6, 0x80, URZ ;  /* 0x00000080060a7890 */ /* 0x000fe2000fffe03f */
[----:B------:R-:W-:Y:S01]  /*98e0*/  UMOV UR11, 0x40000040 ;  /* 0x40000040000b7882 */ /* 0x000fe20000000000 */
[----:B--2---:R-:W-:-:S04]  /*98f0*/  SHF.R.U32.HI R20, RZ, 0x7, R20 ;  /* 0x00000007ff147819 */ /* 0x004fc80000011614 */
[----:B-1----:R-:W-:Y:S01]  /*9900*/  IADD3 R15, -R20, 0xb, RZ ;  /* 0x0000000b140f7810 */ /* 0x002fe20007ffe1ff */
[----:B------:R-:W-:Y:S02]  /*9910*/  WARPGROUP.DEPBAR.LE gsb0, 0x0 ;  /* 0x00008000000079c5 */ /* 0x000fe40000010000 */
[----:B------:R-:W-:-:S06]  /*9920*/  WARPGROUP.ARRIVE ;  /* 0x00000000000079c5 */ /* 0x000fcc0000000000 */
[----:B------:R-:W-:Y:S01]  /*9930*/  HGMMA.64x128x16.F32 R24, R180, gdesc[UR8].tnspB, R24, gsb0 ;  /* 0x41e00008b4187df0 */ /* 0x000fe20008000818 */
[----:B------:R-:W-:Y:S01]  /*9940*/  UIADD3 UR10, UR6, 0x100, URZ ;  /* 0x00000100060a7890 */ /* 0x000fe2000fffe03f */
[----:B------:R-:W-:Y:S01]  /*9950*/  UMOV UR11, 0x40000040 ;  /* 0x40000040000b7882 */ /* 0x000fe20000000000 */
[----:B------:R-:W-:Y:S02]  /*9960*/  WARPGROUP.DEPBAR.LE gsb0, 0x0 ;  /* 0x00008000000079c5 */ /* 0x000fe40000010000 */
[----:B------:R-:W-:-:S07]  /*9970*/  WARPGROUP.ARRIVE ;  /* 0x00000000000079c5 */ /* 0x000fce0000000000 */
        /* <DEDUP_REMOVED lines=41> */
[----:B------:R-:W-:Y:S03]  /*9c10*/  HGMMA.64x128x16.F32 R24, R216, gdesc[UR8].tnspB, R24, gsb0 ;  /* 0x41e00008d8187df0 */ /* 0x000fe60008000818 */
[----:B------:R-:W-:Y:S02]  /*9c20*/  WARPGROUP.DEPBAR.LE gsb0, 0x0 ;  /* 0x00008000000079c5 */ /* 0x000fe40000010000 */
[----:B------:R1:W-:Y:S06]  /*9c30*/  BAR.ARV R15, 0x100 ;  /* 0x0004000f0000751d */ /* 0x0003ec0000002000 */
[----:B------:R-:W-:Y:S05]  /*9c40*/  @!P0 BRA `(.L_x_144) ;  /* 0x0000000000048947 */ /* 0x000fea0003800000 */
[----:B------:R-:W-:Y:S01]  /*9c50*/  BPT.TRAP 0x1 ;  /* 0x000000040000795c */ /* 0x000fe20000300000 */
.L_x_144:
[----:B-1----:R-:W-:Y:S01]  /*9c60*/  FMUL.FTZ R15, R168, UR7 ;  /* 0x00000007a80f7c20 */ /* 0x002fe20008410000 */
[----:B------:R-:W-:Y:S01]  /*9c70*/  FMUL.FTZ R21, R170, UR7 ;  /* 0x00000007aa157c20 */ /* 0x000fe20008410000 */
[----:B------:R-:W-:Y:S01]  /*9c80*/  FMUL.FTZ R20, R169, UR7 ;  /* 0x00000007a9147c20 */ /* 0x000fe20008410000 */
[----:B------:R-:W-:Y:S01]  /*9c90*/  FMUL.FTZ R168, R171, UR7 ;  /* 0x00000007aba87c20 */ /* 0x000fe20008410000 */
[----:B------:R-:W-:Y:S01]  /*9ca0*/  FMUL.FTZ R169, R172, UR7 ;  /* 0x00000007aca97c20 */ /* 0x000fe20008410000 */
[----:B------:R-:W2:Y:S01]  /*9cb0*/  LDL R230, [R1+0x4] ;  /* 0x0000040001e67983 */ /* 0x000ea20000100800 */
        /* <DEDUP_REMOVED lines=8> */
[----:B------:R-:W3:Y:S01]  /*9d40*/  MUFU.TANH R21, R21 ;  /* 0x0000001500157308 */ /* 0x000ee20000002400 */
[----:B------:R-:W-:Y:S01]  /*9d50*/  FMUL.FTZ R164, R164, UR7 ;  /* 0x00000007a4a47c20 */ /* 0x000fe20008410000 */
[----:B------:R-:W-:Y:S01]  /*9d60*/  FMUL.FTZ R211, R104, UR7 ;  /* 0x0000000768d37c20 */ /* 0x000fe20008410000 */
[----:B------:R-:W-:Y:S01]  /*9d70*/  FMUL.FTZ R166, R166, UR7 ;  /* 0x00000007a6a67c20 */ /* 0x000fe20008410000 */
[----:B------:R-:W-:Y:S01]  /*9d80*/  FMUL.FTZ R165, R165, UR7 ;  /* 0x00000007a5a57c20 */ /* 0x000fe20008410000 */
[----:B------:R-:W-:Y:S01]  /*9d90*/  FMUL.FTZ R213, R105, UR7 ;  /* 0x0000000769d57c20 */ /* 0x000fe20008410000 */
[----:B------:R-:W-:Y:S01]  /*9da0*/  FMUL.FTZ R105, R106, UR7 ;  /* 0x000000076a697c20 */ /* 0x000fe20008410000 */
[----:B------:R-:W-:Y:S01]  /*9db0*/  FMUL.FTZ R167, R167, UR7 ;  /* 0x00000007a7a77c20 */ /* 0x000fe20008410000 */
[----:B------:R-:W4:Y:S01]  /*9dc0*/  MUFU.TANH R20, R20 ;  /* 0x0000001400147308 */ /* 0x000f220000002400 */
        /* <DEDUP_REMOVED lines=16> */
[----:B----4-:R-:W-:Y:S01]  /*9ed0*/  FMNMX.FTZ R104, R20, R217, !PT ;  /* 0x000000d914687209 */ /* 0x010fe20007810000 */
        /* <DEDUP_REMOVED lines=69> */
[----:B------:R-:W-:Y:S01]  /*a330*/  ISETP.NE.AND P1, PT, R23, RZ, PT ;  /* 0x000000ff1700720c */ /* 0x000fe20003f25270 */
[----:B------:R-:W3:Y:S01]  /*a340*/  MUFU.TANH R166, R166 ;  /* 0x000000a600a67308 */ /* 0x000ee20000002400 */
[----:B----4-:R-:W-:-:S07]  /*a350*/  FMNMX.FTZ R229, R163, R106, !PT ;  /* 0x0000006aa3e57209 */ /* 0x010fce0007810000 */
[----:B------:R-:W4:Y:S01]  /*a360*/  MUFU.TANH R165, R165 ;  /* 0x000000a500a57308 */ /* 0x000f220000002400 */
[----:B-1----:R-:W-:-:S07]  /*a370*/  FMNMX.FTZ R104, R164, R219, !PT ;  /* 0x000000dba4687209 */ /* 0x002fce0007810000 */
[----:B------:R-:W1:Y:S01]  /*a380*/  MUFU.TANH R167, R167 ;  /* 0x000000a700a77308 */ /* 0x000e620000002400 */
[----:B---3--:R-:W-:-:S07]  /*a390*/  FMNMX.FTZ R106, R166, R229, !PT ;  /* 0x000000e5a66a7209 */ /* 0x008fce0007810000 */
[----:B------:R-:W3:Y:S01]  /*a3a0*/  MUFU.TANH R152, R152 ;  /* 0x0000009800987308 */ /* 0x000ee20000002400 */
[----:B----4-:R-:W-:-:S07]  /*a3b0*/  FMNMX.FTZ R219, R165, R104, !PT ;  /* 0x00000068a5db7209 */ /* 0x010fce0007810000 */
[----:B------:R-:W4:Y:S01]  /*a3c0*/  MUFU.TANH R154, R154 ;  /* 0x0000009a009a7308 */ /* 0x000f220000002400 */
[----:B-1----:R-:W-:-:S07]  /*a3d0*/  FMNMX.FTZ R229, R167, R106, !PT ;  /* 0x0000006aa7e57209 */ /* 0x002fce0007810000 */
[----:B------:R-:W1:Y:S01]  /*a3e0*/  MUFU.TANH R153, R153 ;  /* 0x0000009900997308 */ /* 0x000e620000002400 */
[----:B---3--:R-:W-:Y:S01]  /*a3f0*/  FMNMX.FTZ R104, R152, R219, !PT ;  /* 0x000000db98687209 */ /* 0x008fe20007810000 */
[----:B------:R-:W-:-:S06]  /*a400*/  FMUL.FTZ R219, R96, UR7 ;  /* 0x0000000760db7c20 */ /* 0x000fcc0008410000 */
[----:B------:R-:W3:Y:S01]  /*a410*/  MUFU.TANH R155, R155 ;  /* 0x0000009b009b7308 */ /* 0x000ee20000002400 */
[----:B----4-:R-:W-:-:S07]  /*a420*/  FMNMX.FTZ R96, R154, R229, !PT ;  /* 0x000000e59a607209 */ /* 0x010fce0007810000 */
[----:B------:R-:W4:Y:S01]  /*a430*/  MUFU.TANH R156, R156 ;  /* 0x0000009c009c7308 */ /* 0x000f220000002400 */
[----:B-1----:R-:W-:-:S07]  /*a440*/  FMNMX.FTZ R229, R153, R104, !PT ;  /* 0x0000006899e57209 */ /* 0x002fce0007810000 */
[----:B------:R-:W1:Y:S01]  /*a450*/  MUFU.TANH R157, R157 ;  /* 0x0000009d009d7308 */ /* 0x000e620000002400 */
[----:B---3--:R-:W-:-:S07]  /*a460*/  FMNMX.FTZ R231, R155, R96, !PT ;  /* 0x000000609be77209 */ /* 0x008fce0007810000 */
[----:B------:R-:W3:Y:S01]  /*a470*/  MUFU.TANH R158, R158 ;  /* 0x0000009e009e7308 */ /* 0x000ee20000002400 */
[----:B----4-:R-:W-:Y:S01]  /*a480*/  FMNMX.FTZ R96, R156, R229, !PT ;  /* 0x000000e59c607209 */ /* 0x010fe20007810000 */
[----:B------:R-:W-:-:S06]  /*a490*/  FMUL.FTZ R229, R97, UR7 ;  /* 0x0000000761e57c20 */ /* 0x000fcc0008410000 */
[----:B------:R-:W4:Y:S01]  /*a4a0*/  MUFU.TANH R144, R144 ;  /* 0x0000009000907308 */ /* 0x000f220000002400 */
[----:B-1----:R-:W-:-:S07]  /*a4b0*/  FMNMX.FTZ R97, R157, R96, !PT ;  /* 0x000000609d617209 */ /* 0x002fce0007810000 */
[----:B------:R-:W1:Y:S01]  /*a4c0*/  MUFU.TANH R159, R159 ;  /* 0x0000009f009f7308 */ /* 0x000e620000002400 */
[----:B---3--:R-:W-:Y:S01]  /*a4d0*/  FMNMX.FTZ R104, R158, R231, !PT ;  /* 0x000000e79e687209 */ /* 0x008fe20007810000 */
[----:B------:R-:W-:-:S06]  /*a4e0*/  FMUL.FTZ R231, R100, UR7 ;  /* 0x0000000764e77c20 */ /* 0x000fcc0008410000 */
[----:B------:R-:W3:Y:S01]  /*a4f0*/  MUFU.TANH R145, R145 ;  /* 0x0000009100917308 */ /* 0x000ee20000002400 */
[----:B----4-:R-:W-:Y:S01]  /*a500*/  FMNMX.FTZ R96, R144, R97, !PT ;  /* 0x0000006190607209 */ /* 0x010fe20007810000 */
[----:B------:R-:W-:-:S06]  /*a510*/  FMUL.FTZ R97, R98, UR7 ;  /* 0x0000000762617c20 */ /* 0x000fcc0008410000 */
        /* <DEDUP_REMOVED lines=123> */
[----:B---3--:R-:W-:-:S05]  /*acd0*/  FMNMX.FTZ R92, R116, R89, !PT ;  /* 0x00000059745c7209 */ /* 0x008fca0007810000 */
[----:B------:R-:W3:Y:S01]  /*ace0*/  SHFL.BFLY PT, R89, R92, 0x2, 0x1f ;  /* 0x0c401f005c597f89 */ /* 0x000ee200000e0000 */
[----:B----4-:R-:W-:-:S04]  /*acf0*/  FMNMX.FTZ R88, R90, R91, !PT ;  /* 0x0000005b5a587209 */ /* 0x010fc80007810000 */
[----:B-1----:R-:W-:-:S05]  /*ad00*/  FMNMX.FTZ R93, R95, R88, !PT ;  /* 0x000000585f5d7209 */ /* 0x002fca0007810000 */
[----:B------:R-:W1:Y:S01]  /*ad10*/  SHFL.BFLY PT, R88, R93, 0x2, 0x1f ;  /* 0x0c401f005d587f89 */ /* 0x000e6200000e0000 */
[----:B---3--:R-:W-:-:S05]  /*ad20*/  FMNMX.FTZ R94, R92, R89, !PT ;  /* 0x000000595c5e7209 */ /* 0x008fca0007810000 */
[----:B------:R-:W3:Y:S01]  /*ad30*/  SHFL.BFLY PT, R89, R94, 0x1, 0x1f ;  /* 0x0c201f005e597f89 */ /* 0x000ee200000e0000 */
[----:B-1----:R-:W-:Y:S02]  /*ad40*/  FMNMX.FTZ R96, R93, R88, !PT ;  /* 0x000000585d607209 */ /* 0x002fe40007810000 */
[----:B------:R-:W1:Y:S03]  /*ad50*/  LDC R88, c[0x0][0x988] ;  /* 0x00026200ff587b82 */ /* 0x000e660000000800 */
[----:B------:R-:W4:Y:S01]  /*ad60*/  SHFL.BFLY PT, R91, R96, 0x1, 0x1f ;  /* 0x0c201f00605b7f89 */ /* 0x000f2200000e0000 */
[----:B---3--:R-:W-:-:S05]  /*ad70*/  FMNMX.FTZ R89, R94, R89, !PT ;  /* 0x000000595e597209 */ /* 0x008fca0007810000 */
[C---:B------:R-:W-:Y:S01]  /*ad80*/  FADD.FTZ R12, -R89.reuse, R12 ;  /* 0x0000000c590c7221 */ /* 0x040fe20000010100 */
[----:B-1----:R-:W-:-:S03]  /*ad90*/  FMUL.FTZ R118, R89, R88 ;  /* 0x0000005859767220 */ /* 0x002fc60000410000 */
[-C--:B------:R-:W-:Y:S01]  /*ada0*/  FMUL.FTZ R98, R12, R88.reuse ;  /* 0x000000580c627220 */ /* 0x080fe20000410000 */
[----:B----4-:R-:W-:Y:S01]  /*adb0*/  FMNMX.FTZ R91, R96, R91, !PT ;  /* 0x0000005b605b7209 */ /* 0x010fe20007810000 */
[-CC-:B------:R-:W-:Y:S01]  /*adc0*/  FFMA.FTZ R216, R110, R88.reuse, -R118.reuse ;  /* 0x000000586ed87223 */ /* 0x180fe20000010876 */
[-CC-:B------:R-:W-:Y:S01]  /*add0*/  FFMA.FTZ R176, R15, R88.reuse, -R118.reuse ;  /* 0x000000580fb07223 */ /* 0x180fe20000010876 */
[-CC-:B------:R-:W-:Y:S01]  /*ade0*/  FFMA.FTZ R108, R20, R88.reuse, -R118.reuse ;  /* 0x00000058146c7223 */ /* 0x180fe20000010876 */
[-C--:B------:R-:W-:Y:S01]  /*adf0*/  FFMA.FTZ R15, R112, R88.reuse, -R118 ;  /* 0x00000058700f7223 */ /* 0x080fe20000010876 */
[C---:B------:R-:W-:Y:S01]  /*ae00*/  FADD.FTZ R12, -R91.reuse, R14 ;  /* 0x0000000e5b0c7221 */ /* 0x040fe20000010100 */
[-C--:B------:R-:W-:Y:S01]  /*ae10*/  FMUL.FTZ R110, R91, R88.reuse ;  /* 0x000000585b6e7220 */ /* 0x080fe20000410000 */
[----:B------:R-:W-:Y:S01]  /*ae20*/  MUFU.EX2 R93, R98 ;  /* 0x00000062005d7308 */ /* 0x000fe20000000800 */
[-C--:B------:R-:W-:Y:S01]  /*ae30*/  FFMA.FTZ R178, R169, R88.reuse, -R118 ;  /* 0x00000058a9b27223 */ /* 0x080fe20000010876 */
[-C--:B------:R-:W-:Y:S01]  /*ae40*/  FMUL.FTZ R12, R12, R88.reuse ;  /* 0x000000580c0c7220 */ /* 0x080fe20000410000 */
[-CC-:B------:R-:W-:Y:S01]  /*ae50*/  FFMA.FTZ R21, R21, R88.reuse, -R110.reuse ;  /* 0x0000005815157223 */ /* 0x180fe2000001086e */
[-C--:B------:R-:W-:Y:S01]  /*ae60*/  FFMA.FTZ R112, R168, R88.reuse, -R110 ;  /* 0x00000058a8707223 */ /* 0x080fe2000001086e */
[-C--:B------:R-:W-:Y:S01]  /*ae70*/  FFMA.FTZ R192, R179, R88.reuse, -R118 ;  /* 0x00000058b3c07223 */ /* 0x080fe20000010876 */
[-C--:B------:R-:W-:Y:S01]  /*ae80*/  FFMA.FTZ R179, R171, R88.reuse, -R110 ;  /* 0x00000058abb37223 */ /* 0x080fe2000001086e */
[-CC-:B------:R-:W-:Y:S01]  /*ae90*/  FFMA.FTZ R106, R170, R88.reuse, -R118.reuse ;  /* 0x00000058aa6a7223 */ /* 0x180fe20000010876 */
[----:B------:R-:W1:Y:S01]  /*aea0*/  MUFU.EX2 R176, R176 ;  /* 0x000000b000b07308 */ /* 0x000e620000000800 */
[-C--:B------:R-:W-:Y:S01]  /*aeb0*/  FFMA.FTZ R218, R114, R88.reuse, -R118 ;  /* 0x0000005872da7223 */ /* 0x080fe20000010876 */
[-C--:B------:R-:W-:Y:S01]  /*aec0*/  FFMA.FTZ R114, R172, R88.reuse, -R110 ;  /* 0x00000058ac727223 */ /* 0x080fe2000001086e */
[-CC-:B------:R-:W-:Y:S01]  /*aed0*/  FFMA.FTZ R212, R219, R88.reuse, -R118.reuse ;  /* 0x00000058dbd47223 */ /* 0x180fe20000010876 */
[-CC-:B------:R-:W-:Y:S01]  /*aee0*/  FFMA.FTZ R180, R160, R88.reuse, -R118.reuse ;  /* 0x00000058a0b47223 */ /* 0x180fe20000010876 */
[-C--:B------:R-:W-:Y:S01]  /*aef0*/  FFMA.FTZ R219, R116, R88.reuse, -R118 ;  /* 0x0000005874db7223 */ /* 0x080fe20000010876 */
[-C--:B------:R-:W-:Y:S01]  /*af00*/  FFMA.FTZ R116, R162, R88.reuse, -R110 ;  /* 0x00000058a2747223 */ /* 0x080fe2000001086e */
[-CC-:B------:R-:W-:Y:S01]  /*af10*/  FFMA.FTZ R104, R161, R88.reuse, -R118.reuse ;  /* 0x00000058a1687223 */ /* 0x180fe20000010876 */
[----:B------:R-:W-:Y:S01]  /*af20*/  MUFU.EX2 R12, R12 ;  /* 0x0000000c000c7308 */ /* 0x000fe20000000800 */
[-CC-:B------:R-:W-:Y:S01]  /*af30*/  FFMA.FTZ R102, R165, R88.reuse, -R118.reuse ;  /* 0x00000058a5667223 */ /* 0x180fe20000010876 */
[-C--:B------:R-:W-:Y:S01]  /*af40*/  FFMA.FTZ R165, R201, R88.reuse, -R118 ;  /* 0x00000058c9a57223 */ /* 0x080fe20000010876 */
[-CC-:B------:R-:W-:Y:S01]  /*af50*/  FFMA.FTZ R163, R163, R88.reuse, -R110.reuse ;  /* 0x00000058a3a37223 */ /* 0x180fe2000001086e */
[-C--:B------:R-:W-:Y:S01]  /*af60*/  FFMA.FTZ R201, R121, R88.reuse, -R110 ;  /* 0x0000005879c97223 */ /* 0x080fe2000001086e */
[-CC-:B------:R-:W-:Y:S01]  /*af70*/  FFMA.FTZ R182, R164, R88.reuse, -R118.reuse ;  /* 0x00000058a4b67223 */ /* 0x180fe20000010876 */
[-C--:B------:R-:W-:Y:S01]  /*af80*/  FFMA.FTZ R194, R183, R88.reuse, -R118 ;  /* 0x00000058b7c27223 */ /* 0x080fe20000010876 */
[----:B------:R-:W-:Y:S01]  /*af90*/  FFMA.FTZ R183, R166, R88, -R110 ;  /* 0x00000058a6b77223 */ /* 0x000fe2000001086e */
        /* <DEDUP_REMOVED lines=9> */
[-CC-:B------:R-:W-:Y:S01]  /*b030*/  FFMA.FTZ R184, R152, R88.reuse, -R118.reuse ;  /* 0x0000005898b87223 */ /* 0x180fe20000010876 */
[-CC-:B------:R-:W-:Y:S01]  /*b040*/  FFMA.FTZ R186, R156, R88.reuse, -R118.reuse ;  /* 0x000000589cba7223 */ /* 0x180fe20000010876 */
[-CC-:B------:R-:W-:Y:S01]  /*b050*/  FFMA.FTZ R188, R144, R88.reuse, -R118.reuse ;  /* 0x0000005890bc7223 */ /* 0x180fe20000010876 */
[-CC-:B------:R-:W-:Y:S01]  /*b060*/  FFMA.FTZ R20, R185, R88.reuse, -R118.reuse ;  /* 0x00000058b9147223 */ /* 0x180fe20000010876 */
[-CC-:B------:R-:W-:Y:S01]  /*b070*/  FFMA.FTZ R196, R187, R88.reuse, -R118.reuse ;  /* 0x00000058bbc47223 */ /* 0x180fe20000010876 */
[-CC-:B------:R-:W-:Y:S01]  /*b080*/  FFMA.FTZ R14, R189, R88.reuse, -R118.reuse ;  /* 0x00000058bd0e7223 */ /* 0x180fe20000010876 */
[-CC-:B------:R-:W-:Y:S01]  /*b090*/  FFMA.FTZ R198, R191, R88.reuse, -R118.reuse ;  /* 0x00000058bfc67223 */ /* 0x180fe20000010876 */
[----:B------:R-:W4:Y:S01]  /*b0a0*/  MUFU.EX2 R112, R112 ;  /* 0x0000007000707308 */ /* 0x000f220000000800 */
[----:B---3--:R-:W-:Y:S01]  /*b0b0*/  FFMA.FTZ R11, R12, R11, R21 ;  /* 0x0000000b0c0b7223 */ /* 0x008fe20000010015 */
[-CC-:B------:R-:W-:Y:S01]  /*b0c0*/  FFMA.FTZ R175, R193, R88.reuse, -R118.reuse ;  /* 0x00000058c1af7223 */ /* 0x180fe20000010876 */
[-CC-:B------:R-:W-:Y:S01]  /*b0d0*/  FFMA.FTZ R200, R195, R88.reuse, -R118.reuse ;  /* 0x00000058c3c87223 */ /* 0x180fe20000010876 */
[-CC-:B------:R-:W-:Y:S01]  /*b0e0*/  FFMA.FTZ R169, R197, R88.reuse, -R118.reuse ;  /* 0x00000058c5a97223 */ /* 0x180fe20000010876 */
[-CC-:B------:R-:W-:Y:S01]  /*b0f0*/  FFMA.FTZ R202, R199, R88.reuse, -R118.reuse ;  /* 0x00000058c7ca7223 */ /* 0x180fe20000010876 */
[-CC-:B------:R-:W-:Y:S01]  /*b100*/  FFMA.FTZ R204, R203, R88.reuse, -R118.reuse ;  /* 0x00000058cbcc7223 */ /* 0x180fe20000010876 */
[-CC-:B------:R-:W-:Y:S01]  /*b110*/  FFMA.FTZ R161, R205, R88.reuse, -R118.reuse ;  /* 0x00000058cda17223 */ /* 0x180fe20000010876 */
[----:B------:R-:W3:Y:S01]  /*b120*/  MUFU.EX2 R178, R178 ;  /* 0x000000b200b27308 */ /* 0x000ee20000000800 */
[----:B-1----:R-:W-:Y:S01]  /*b130*/  FADD.FTZ R121, R108, R121 ;  /* 0x000000796c797221 */ /* 0x002fe20000010000 */
        /* <DEDUP_REMOVED lines=9> */
[-C--:B------:R-:W-:Y:S01]  /*b1d0*/  FFMA.FTZ R137, R233, R88.reuse, -R118 ;  /* 0x00000058e9897223 */ /* 0x080fe20000010876 */
[----:B----4-:R-:W-:Y:S01]  /*b1e0*/  FADD.FTZ R10, R112, R11 ;  /* 0x0000000b700a7221 */ /* 0x010fe20000010000 */
[-CC-:B------:R-:W-:Y:S01]  /*b1f0*/  FFMA.FTZ R118, R167, R88.reuse, -R110.reuse ;  /* 0x00000058a7767223 */ /* 0x180fe2000001086e */
[-CC-:B------:R-:W-:Y:S01]  /*b200*/  FFMA.FTZ R185, R154, R88.reuse, -R110.reuse ;  /* 0x000000589ab97223 */ /* 0x180fe2000001086e */
[-CC-:B------:R-:W-:Y:S01]  /*b210*/  FFMA.FTZ R120, R155, R88.reuse, -R110.reuse ;  /* 0x000000589b787223 */ /* 0x180fe2000001086e */
[----:B------:R-:W4:Y:S01]  /*b220*/  MUFU.EX2 R106, R106 ;  /* 0x0000006a006a7308 */ /* 0x000f220000000800 */
        /* <DEDUP_REMOVED lines=16> */
[----:B----4-:R-:W-:Y:S01]  /*b330*/  FADD.FTZ R121, R106, R121 ;  /* 0x000000796a797221 */ /* 0x010fe20000010000 */
[-CC-:B------:R-:W-:Y:S01]  /*b340*/  FFMA.FTZ R199, R133, R88.reuse, -R110.reuse ;  /* 0x0000005885c77223 */ /* 0x180fe2000001086e */
[-CC-:B------:R-:W-:Y:S01]  /*b350*/  FFMA.FTZ R134, R135, R88.reuse, -R110.reuse ;  /* 0x0000005887867223 */ /* 0x180fe2000001086e */
[-CC-:B------:R-:W-:Y:S01]  /*b360*/  FFMA.FTZ R136, R123, R88.reuse, -R110.reuse ;  /* 0x000000587b887223 */ /* 0x180fe2000001086e */
        /* <DEDUP_REMOVED lines=18> */
[----:B------:R-:W-:Y:S01]  /*b490*/  FFMA.FTZ R95, R95, R88, -R110 ;  /* 0x000000585f5f7223 */ /* 0x000fe2000001086e */
[----:B------:R-:W1:Y:S01]  /*b4a0*/  MUFU.EX2 R163, R163 ;  /* 0x000000a300a37308 */ /* 0x000e620000000800 */
[----:B----4-:R-:W-:-:S07]  /*b4b0*/  FADD.FTZ R10, R116, R11 ;  /* 0x0000000b740a7221 */ /* 0x010fce0000010000 */
[----:B------:R-:W4:Y:S01]  /*b4c0*/  MUFU.EX2 R182, R182 ;  /* 0x000000b600b67308 */ /* 0x000f220000000800 */
[----:B---3--:R-:W-:-:S07]  /*b4d0*/  FADD.FTZ R121, R104, R121 ;  /* 0x0000007968797221 */ /* 0x008fce0000010000 */
[----:B------:R-:W3:Y:S01]  /*b4e0*/  MUFU.EX2 R183, R183 ;  /* 0x000000b700b77308 */ /* 0x000ee20000000800 */
[----:B-1----:R-:W-:-:S07]  /*b4f0*/  FADD.FTZ R10, R163, R10 ;  /* 0x0000000aa30a7221 */ /* 0x002fce0000010000 */
        /* <DEDUP_REMOVED lines=77> */
[----:B-1----:R-:W-:Y:S01]  /*b9d0*/  FADD.FTZ R97, R169, R148 ;  /* 0x00000094a9617221 */ /* 0x002fe20000010000 */
[----:B------:R-:W-:Y:S01]  /*b9e0*/  FFMA.FTZ R148, R99, R88, -R110 ;  /* 0x0000005863947223 */ /* 0x000fe2000001086e */
[----:B------:R-:W-:-:S05]  /*b9f0*/  IMAD.U32 R99, RZ, RZ, UR38 ;  /* 0x00000026ff637e24 */ /* 0x000fca000f8e00ff */
[----:B------:R-:W1:Y:S01]  /*ba00*/  MUFU.EX2 R203, R203 ;  /* 0x000000cb00cb7308 */ /* 0x000e620000000800 */
[----:B----4-:R-:W-:Y:S01]  /*ba10*/  FADD.FTZ R10, R136, R11 ;  /* 0x0000000b880a7221 */ /* 0x010fe20000010000 */
[----:B------:R-:W-:-:S06]  /*ba20*/  @P1 LEA R99, R99, UR39, 0x3 ;  /* 0x0000002763631c11 */ /* 0x000fcc000f8e18ff */
        /* <DEDUP_REMOVED lines=13> */
[----:B---3--:R-:W-:Y:S01]  /*bb00*/  FADD.FTZ R97, R161, R150 ;  /* 0x00000096a1617221 */ /* 0x008fe20000010000 */
[----:B------:R-:W-:-:S06]  /*bb10*/  FFMA.FTZ R150, R103, R88, -R110 ;  /* 0x0000005867967223 */ /* 0x000fcc000001086e */
        /* <DEDUP_REMOVED lines=15> */
[----:B----4-:R-:W-:Y:S01]  /*bc10*/  FADD.FTZ R97, R153, R152 ;  /* 0x0000009899617221 */ /* 0x010fe20000010000 */
[----:B------:R-:W-:-:S06]  /*bc20*/  FFMA.FTZ R152, R237, R88, -R110 ;  /* 0x00000058ed987223 */ /* 0x000fcc000001086e */
        /* <DEDUP_REMOVED lines=14> */
[----:B------:R-:W-:-:S05]  /*bd10*/  @P1 VIADD R10, R99, 0x34840 ;  /* 0x00034840630a1836 */ /* 0x000fca0000000000 */
[----:B--2---:R-:W-:Y:S01]  /*bd20*/  @P1 PRMT R10, R230, 0x654, R10 ;  /* 0x00000654e60a1816 */ /* 0x004fe2000000000a */
[----:B------:R-:W2:Y:S01]  /*bd30*/  MUFU.EX2 R214, R214 ;  /* 0x000000d600d67308 */ /* 0x000ea20000000800 */
[----:B-1----:R-:W-:Y:S02]  /*bd40*/  FADD.FTZ R97, R145, R154 ;  /* 0x0000009a91617221 */ /* 0x002fe40000010000 */
[----:B------:R1:W-:Y:S05]  /*bd50*/  @P1 SYNCS.ARRIVE.TRANS64.RED.A1T0 RZ, [R10+URZ], RZ ;  /* 0x000000ff0aff19a7 */ /* 0x0003ea000810043f */
[----:B------:R-:W3:Y:S01]  /*bd60*/  MUFU.EX2 R215, R215 ;  /* 0x000000d700d77308 */ /* 0x000ee20000000800 */
[----:B----4-:R-:W-:-:S07]  /*bd70*/  FADD.FTZ R154, R148, R11 ;  /* 0x0000000b949a7221 */ /* 0x010fce0000010000 */
[----:B------:R-:W4:Y:S01]  /*bd80*/  MUFU.EX2 R137, R137 ;  /* 0x0000008900897308 */ /* 0x000f220000000800 */
[----:B--2---:R-:W-:-:S07]  /*bd90*/  FADD.FTZ R110, R214, R97 ;  /* 0x00000061d66e7221 */ /* 0x004fce0000010000 */
[----:B------:R-:W1:Y:S01]  /*bda0*/  MUFU.EX2 R150, R150 ;  /* 0x0000009600967308 */ /* 0x000e620000000800 */
[----:B---3--:R-:W-:-:S07]  /*bdb0*/  FADD.FTZ R11, R215, R154 ;  /* 0x0000009ad70b7221 */ /* 0x008fce0000010000 */
[----:B------:R-:W2:Y:S01]  /*bdc0*/  MUFU.EX2 R216, R216 ;  /* 0x000000d800d87308 */ /* 0x000ea20000000800 */
[----:B----4-:R-:W-:-:S07]  /*bdd0*/  FADD.FTZ R97, R137, R110 ;  /* 0x0000006e89617221 */ /* 0x010fce0000010000 */
[----:B------:R-:W3:Y:S01]  /*bde0*/  MUFU.EX2 R217, R217 ;  /* 0x000000d900d97308 */ /* 0x000ee20000000800 */
[----:B-1----:R-:W-:-:S07]  /*bdf0*/  FADD.FTZ R10, R150, R11 ;  /* 0x0000000b960a7221 */ /* 0x002fce0000010000 */
[----:B------:R-:W1:Y:S01]  /*be00*/  MUFU.EX2 R15, R15 ;  /* 0x0000000f000f7308 */ /* 0x000e620000000800 */
[----:B--2---:R-:W-:-:S07]  /*be10*/  FADD.FTZ R110, R216, R97 ;  /* 0x00000061d86e7221 */ /* 0x004fce0000010000 */
[----:B------:R-:W2:Y:S01]  /*be20*/  MUFU.EX2 R152, R152 ;  /* 0x0000009800987308 */ /* 0x000ea20000000800 */
[----:B---3--:R-:W-:-:S07]  /*be30*/  FADD.FTZ R11, R217, R10 ;  /* 0x0000000ad90b7221 */ /* 0x008fce0000010000 */
[----:B------:R-:W3:Y:S01]  /*be40*/  MUFU.EX2 R218, R218 ;  /* 0x000000da00da7308 */ /* 0x000ee20000000800 */
[----:B-1----:R-:W-:-:S07]  /*be50*/  FADD.FTZ R97, R15, R110 ;  /* 0x0000006e0f617221 */ /* 0x002fce0000010000 */
[----:B------:R-:W1:Y:S01]  /*be60*/  MUFU.EX2 R90, R90 ;  /* 0x0000005a005a7308 */ /* 0x000e620000000800 */
[----:B--2---:R-:W-:-:S07]  /*be70*/  FADD.FTZ R11, R152, R11 ;  /* 0x0000000b980b7221 */ /* 0x004fce0000010000 */
[----:B------:R-:W2:Y:S01]  /*be80*/  MUFU.EX2 R219, R219 ;  /* 0x000000db00db7308 */ /* 0x000ea20000000800 */
[----:B---3--:R-:W-:-:S07]  /*be90*/  FADD.FTZ R10, R218, R97 ;  /* 0x00000061da0a7221 */ /* 0x008fce0000010000 */
[----:B------:R-:W3:Y:S01]  /*bea0*/  MUFU.EX2 R95, R95 ;  /* 0x0000005f005f7308 */ /* 0x000ee20000000800 */
[----:B-1----:R-:W-:Y:S01]  /*beb0*/  FADD.FTZ R110, R90, R11 ;  /* 0x0000000b5a6e7221 */ /* 0x002fe20000010000 */
[----:B--2---:R-:W-:-:S03]  /*bec0*/  FADD.FTZ R10, R219, R10 ;  /* 0x0000000adb0a7221 */ /* 0x004fc60000010000 */
[----:B---3--:R-:W-:Y:S01]  /*bed0*/  FADD.FTZ R11, R95, R110 ;  /* 0x0000006e5f0b7221 */ /* 0x008fe20000010000 */
[----:B------:R-:W-:Y:S06]  /*bee0*/  @!P0 BRA `(.L_x_145) ;  /* 0x0000000000048947 */ /* 0x000fec0003800000 */
[----:B------:R-:W-:Y:S01]  /*bef0*/  BPT.TRAP 0x1 ;  /* 0x000000040000795c */ /* 0x000fe20000300000 */
.L_x_145:
[----:B------:R-:W2:Y:S01]  /*bf00*/  LDL R99, [R1] ;  /* 0x0000000001637983 */ /* 0x000ea20000100800 */
[----:B------:R-:W-:Y:S01]  /*bf10*/  ISETP.NE.AND P1, PT, R22, RZ, PT ;  /* 0x000000ff1600720c */ /* 0x000fe20003f25270 */
[----:B------:R-:W-:Y:S01]  /*bf20*/  UMOV UR60, UR61 ;  /* 0x0000003d003c7c82 */ /* 0x000fe20008000000 */
[----:B------:R-:W-:Y:S01]  /*bf30*/  MOV R97, UR37 ;  /* 0x0000002500617c02 */ /* 0x000fe20008000f00 */
[----:B------:R-:W-:Y:S01]  /*bf40*/  UMOV UR37, UR38 ;  /* 0x0000002600257c82 */ /* 0x000fe20008000000 */
[----:B------:R-:W-:Y:S01]  /*bf50*/  F2FP.F16.F32.PACK_AB R196, R14, R196 ;  /* 0x000000c40ec4723e */ /* 0x000fe200000000ff */
[----:B------:R-:W-:Y:S01]  /*bf60*/  FMUL.FTZ R26, R26, R12 ;  /* 0x0000000c1a1a7220 */ /* 0x000fe20000410000 */
[----:B------:R-:W-:Y:S01]  /*bf70*/  F2FP.F16.F32.PACK_AB R218, R219, R218 ;  /* 0x000000dadbda723e */ /* 0x000fe200000000ff */
[-C--:B------:R-:W-:Y:S01]  /*bf80*/  FMUL.FTZ R27, R27, R12.reuse ;  /* 0x0000000c1b1b7220 */ /* 0x080fe20000410000 */
[-C--:B------:R-:W-:Y:S01]  /*bf90*/  FMUL.FTZ R30, R30, R12.reuse ;  /* 0x0000000c1e1e7220 */ /* 0x080fe20000410000 */
[-C--:B------:R-:W-:Y:S01]  /*bfa0*/  FMUL.FTZ R31, R31, R12.reuse ;  /* 0x0000000c1f1f7220 */ /* 0x080fe20000410000 */
[-C--:B------:R-:W-:Y:S01]  /*bfb0*/  FMUL.FTZ R34, R34, R12.reuse ;  /* 0x0000000c22227220 */ /* 0x080fe20000410000 */
[-C--:B------:R-:W-:Y:S01]  /*bfc0*/  FMUL.FTZ R35, R35, R12.reuse ;  /* 0x0000000c23237220 */ /* 0x080fe20000410000 */
[-C--:B------:R-:W-:Y:S01]  /*bfd0*/  FMUL.FTZ R38, R38, R12.reuse ;  /* 0x0000000c26267220 */ /* 0x080fe20000410000 */
[----:B------:R-:W-:Y:S01]  /*bfe0*/  @P1 LEA R97, R97, UR39, 0x3 ;  /* 0x0000002761611c11 */ /* 0x000fe2000f8e18ff */
[-C--:B------:R-:W-:Y:S01]  /*bff0*/  FMUL.FTZ R39, R39, R12.reuse ;  /* 0x0000000c27277220 */ /* 0x080fe20000410000 */
[-C--:B------:R-:W-:Y:S01]  /*c000*/  FMUL.FTZ R42, R42, R12.reuse ;  /* 0x0000000c2a2a7220 */ /* 0x080fe20000410000 */
[-C--:B------:R-:W-:Y:S01]  /*c010*/  FMUL.FTZ R43, R43, R12.reuse ;  /* 0x0000000c2b2b7220 */ /* 0x080fe20000410000 */
[----:B------:R-:W-:Y:S01]  /*c020*/  FMUL.FTZ R46, R46, R12 ;  /* 0x0000000c2e2e7220 */ /* 0x000fe20000410000 */
[----:B------:R-:W-:-:S02]  /*c030*/  @P1 VIADD R97, R97, 0x34860 ;  /* 0x0003486061611836 */ /* 0x000fc40000000000 */
        /* <DEDUP_REMOVED lines=86> */
[----:B------:R-:W-:Y:S01]  /*c5a0*/  IMAD.MOV.U32 R14, RZ, RZ, R91 ;  /* 0x000000ffff0e7224 */ /* 0x000fe200078e005b */
[----:B------:R-:W-:Y:S01]  /*c5b0*/  F2FP.F16.F32.PACK_AB R210, R149, R210 ;  /* 0x000000d295d2723e */ /* 0x000fe200000000ff */
[----:B------:R-:W-:Y:S01]  /*c5c0*/  IMAD.MOV.U32 R12, RZ, RZ, R89 ;  /* 0x000000ffff0c7224 */ /* 0x000fe200078e0059 */
[----:B------:R-:W-:-:S02]  /*c5d0*/  F2FP.F16.F32.PACK_AB R211, R146, R211 ;  /* 0x000000d392d3723e */ /* 0x000fc400000000ff */
[----:B------:R-:W-:Y:S02]  /*c5e0*/  F2FP.F16.F32.PACK_AB R212, R145, R212 ;  /* 0x000000d491d4723e */ /* 0x000fe400000000ff */
[----:B------:R-:W-:Y:S02]  /*c5f0*/  F2FP.F16.F32.PACK_AB R213, R148, R213 ;  /* 0x000000d594d5723e */ /* 0x000fe400000000ff */
[----:B------:R-:W-:Y:S02]  /*c600*/  F2FP.F16.F32.PACK_AB R214, R137, R214 ;  /* 0x000000d689d6723e */ /* 0x000fe400000000ff */
[----:B------:R-:W-:Y:S02]  /*c610*/  F2FP.F16.F32.PACK_AB R215, R150, R215 ;  /* 0x000000d796d7723e */ /* 0x000fe400000000ff */
[----:B------:R-:W-:Y:S02]  /*c620*/  F2FP.F16.F32.PACK_AB R216, R15, R216 ;  /* 0x000000d80fd8723e */ /* 0x000fe400000000ff */
[----:B------:R-:W-:-:S02]  /*c630*/  F2FP.F16.F32.PACK_AB R217, R152, R217 ;  /* 0x000000d998d9723e */ /* 0x000fc400000000ff */
[----:B------:R-:W-:Y:S02]  /*c640*/  F2FP.F16.F32.PACK_AB R219, R95, R90 ;  /* 0x0000005a5fdb723e */ /* 0x000fe400000000ff */
[----:B--2---:R-:W-:-:S04]  /*c650*/  @P1 PRMT R97, R99, 0x654, R97 ;  /* 0x0000065463611816 */ /* 0x004fc80000000061 */
[----:B------:R1:W-:Y:S01]  /*c660*/  @P1 SYNCS.ARRIVE.TRANS64.RED.A1T0 RZ, [R97+URZ], RZ ;  /* 0x000000ff61ff19a7 */ /* 0x0003e2000810043f */
[C---:B------:R-:W-:Y:S01]  /*c670*/  ISETP.GT.AND P1, PT, R13.reuse, RZ, PT ;  /* 0x000000ff0d00720c */ /* 0x040fe20003f24270 */
[----:B------:R-:W-:-:S12]  /*c680*/  VIADD R13, R13, 0xffffffff ;  /* 0xffffffff0d0d7836 */ /* 0x000fd80000000000 */
[----:B-1----:R-:W-:Y:S05]  /*c690*/  @P1 BRA `(.L_x_146) ;  /* 0xffffffa800381947 */ /* 0x002fea000383ffff */
.L_x_135:
[----:B------:R-:W-:Y:S06]  /*c6a0*/  BAR.ARV 0x8, 0x120 ;  /* 0x0204800000007b1d */ /* 0x000fec0000002000 */
[----:B------:R-:W-:Y:S05]  /*c6b0*/  @!P0 BRA `(.L_x_147) ;  /* 0x0000000000048947 */ /* 0x000fea0003800000 */
[----:B------:R-:W-:Y:S01]  /*c6c0*/  BPT.TRAP 0x1 ;  /* 0x000000040000795c */ /* 0x000fe20000300000 */
.L_x_147:
[----:B------:R-:W-:Y:S01]  /*c6d0*/  ULEA UR5, UR38, UR39, 0x3 ;  /* 0x0000002726057291 */ /* 0x000fe2000f8e183f */
[----:B------:R-:W-:-:S05]  /*c6e0*/  IMAD.U32 R0, RZ, RZ, UR61 ;  /* 0x0000003dff007e24 */ /* 0x000fca000f8e00ff */
[----:B------:R-:W-:-:S04]  /*c6f0*/  SHF.L.U32 R0, R0, 0x1f, RZ ;  /* 0x0000001f00007819 */ /* 0x000fc800000006ff */
[----:B------:R1:W2:Y:S01]  /*c700*/  SYNCS.PHASECHK.TRANS64.TRYWAIT P1, [UR5+0x34850], R0 ;  /* 0x03485000ff0075a7 */ /* 0x0002a20008020145 */
[----:B------:R-:W-:Y:S05]  /*c710*/  @!P0 BRA `(.L_x_148) ;  /* 0x0000000000048947 */ /* 0x000fea0003800000 */
[----:B------:R-:W-:Y:S01]  /*c720*/  BPT.TRAP 0x1 ;  /* 0x000000040000795c */ /* 0x000fe20000300000 */
.L_x_148:
[----:B--2---:R-:W-:Y:S05]  /*c730*/  @P1 BRA `(.L_x_149) ;  /* 0x0000000000081947 */ /* 0x004fea0003800000 */
[----:B------:R-:W2:Y:S02]  /*c740*/  SYNCS.PHASECHK.TRANS64.TRYWAIT P1, [UR5+0x34850], R0 ;  /* 0x03485000ff0075a7 */ /* 0x000ea40008020145 */
[----:B--2---:R-:W-:Y:S05]  /*c750*/  @!P1 BRA `(.L_x_150) ;  /* 0x0000004400f89947 */ /* 0x004fea0003800000 */
.L_x_149:
[----:B------:R-:W-:Y:S01]  /*c760*/  UIADD3 UR4, UR39, 0x400, URZ ;  /* 0x0000040027047890 */ /* 0x000fe2000fffe03f */
[----:B------:R-:W-:Y:S01]  /*c770*/  WARPGROUP.ARRIVE ;  /* 0x00000000000079c5 */ /* 0x000fe20000000000 */
[----:B------:R-:W-:Y:S01]  /*c780*/  UMOV UR7, 0x40000040 ;  /* 0x4000004000077882 */ /* 0x000fe20000000000 */
[----:B--2---:R-:W2:Y:S01]  /*c790*/  SHFL.BFLY PT, R3, R10, 0x2, 0x1f ;  /* 0x0c401f000a037f89 */ /* 0x004ea200000e0000 */
[----:B------:R-:W-:Y:S01]  /*c7a0*/  USHF.R.U32.HI UR4, URZ, 0x4, UR4 ;  /* 0x000000043f047899 */ /* 0x000fe20008011604 */
[----:B------:R-:W-:Y:S01]  /*c7b0*/  IMAD.MOV.U32 R4, RZ, RZ, RZ ;  /* 0x000000ffff047224 */ /* 0x000fe200078e00ff */
[----:B------:R-:W-:Y:S01]  /*c7c0*/  MOV R7, RZ ;  /* 0x000000ff00077202 */ /* 0x000fe20000000f00 */
[----:B-1----:R-:W1:Y:S01]  /*c7d0*/  SHFL.BFLY PT, R0, R11, 0x2, 0x1f ;  /* 0x0c401f000b007f89 */ /* 0x002e6200000e0000 */
[----:B------:R-:W-:-:S04]  /*c7e0*/  ULOP3.LUT UR4, UR4, 0x3fff, URZ, 0xc0, !UPT ;  /* 0x00003fff04047892 */ /* 0x000fc8000f8ec03f */
[----:B------:R-:W-:-:S04]  /*c7f0*/  ULOP3.LUT UR4, UR4, 0x5800000, URZ, 0xfc, !UPT ;  /* 0x0580000004047892 */ /* 0x000fc8000f8efc3f */
[----:B------:R-:W-:-:S07]  /*c800*/  UIMAD UR4, UR38, 0xb00, UR4 ;  /* 0x00000b00260478a4 */ /* 0x000fce000f8e0204 */
[----:B------:R-:W-:Y:S02]  /*c810*/  UMOV UR6, UR4 ;  /* 0x0000000400067c82 */ /* 0x000fe40008000000 */
[----:B------:R-:W-:Y:S01]  /*c820*/  HGMMA.64x128x16.F32 R24, R176, gdesc[UR4].tnspB, R24, gsb0 ;  /* 0x41e00004b0187df0 */ /* 0x000fe20008000818 */
[----:B------:R-:W-:Y:S01]  /*c830*/  UIADD3 UR6, UR4, 0x80, URZ ;  /* 0x0000008004067890 */ /* 0x000fe2000fffe03f */
[----:B--2---:R-:W-:Y:S01]  /*c840*/  FADD.FTZ R3, R3, R10 ;  /* 0x0000000a03037221 */ /* 0x004fe20000010000 */
[----:B------:R-:W-:Y:S01]  /*c850*/  UMOV UR7, 0x40000040 ;  /* 0x4000004000077882 */ /* 0x000fe20000000000 */
[----:B-1----:R-:W-:-:S03]  /*c860*/  FADD.FTZ R2, R0, R11 ;  /* 0x0000000b00027221 */ /* 0x002fc60000010000 */
[----:B------:R-:W1:Y:S04]  /*c870*/  SHFL.BFLY PT, R0, R3, 0x1, 0x1f ;  /* 0x0c201f0003007f89 */ /* 0x000e6800000e0000 */
[----:B------:R-:W2:Y:S01]  /*c880*/  SHFL.BFLY PT, R5, R2, 0x1, 0x1f ;  /* 0x0c201f0002057f89 */ /* 0x000ea200000e0000 */
[----:B-1----:R-:W-:Y:S01]  /*c890*/  FADD.FTZ R9, R3, R0 ;  /* 0x0000000003097221 */ /* 0x002fe20000010000 */
[----:B------:R-:W-:Y:S02]  /*c8a0*/  IMAD.MOV.U32 R0, RZ, RZ, -0x800000 ;  /* 0xff800000ff007424 */ /* 0x000fe400078e00ff */
[----:B--2---:R-:W-:Y:S02]  /*c8b0*/  FADD.FTZ R12, R2, R5 ;  /* 0x00000005020c7221 */ /* 0x004fe40000010000 */
[----:B------:R-:W-:Y:S01]  /*c8c0*/  FSETP.NE.FTZ.AND P1, PT, R9, RZ, PT ;  /* 0x000000ff0900720b */ /* 0x000fe20003f35000 */
[----:B------:R-:W-:-:S02]  /*c8d0*/  IMAD.MOV.U32 R2, RZ, RZ, -0x800000 ;  /* 0xff800000ff027424 */ /* 0x000fc400078e00ff */
[----:B------:R-:W-:-:S10]  /*c8e0*/  FSETP.NE.FTZ.AND P2, PT, R12, RZ, PT ;  /* 0x000000ff0c00720b */ /* 0x000fd40003f55000 */
[----:B------:R-:W1:Y:S01]  /*c8f0*/  @P1 MUFU.LG2 R5, R9 ;  /* 0x0000000900051308 */ /* 0x000e620000000c00 */
[C---:B------:R-:W-:Y:S02]  /*c900*/  @P1 FMUL.FTZ R6, R88.reuse, 0.69314718246459960938 ;  /* 0x3f31721858061820 */ /* 0x040fe40000410000 */
[----:B------:R-:W-:-:S05]  /*c910*/  @P2 FMUL.FTZ R3, R88, 0.69314718246459960938 ;  /* 0x3f31721858032820 */ /* 0x000fca0000410000 */
[----:B------:R-:W2:Y:S08]  /*c920*/  @P2 MUFU.LG2 R8, R12 ;  /* 0x0000000c00082308 */ /* 0x000eb00000000c00 */
[----:B------:R3:W4:Y:S01]  /*c930*/  @P1 MUFU.RCP R4, R9 ;  /* 0x0000000900041308 */ /* 0x0007220000001000 */
[----:B-1----:R-:W-:-:S04]  /*c940*/  @P1 FMUL.FTZ R5, R5, 0.69314718246459960938 ;  /* 0x3f31721805051820 */ /* 0x002fc80000410000 */
[----:B------:R-:W-:-:S03]  /*c950*/  @P1 FFMA.FTZ R2, R6, R89, R5 ;  /* 0x0000005906021223 */ /* 0x000fc60000010005 */
[----:B------:R3:W1:Y:S01]  /*c960*/  @P2 MUFU.RCP R7, R12 ;  /* 0x0000000c00072308 */ /* 0x0006620000001000 */
[----:B--2---:R-:W-:-:S04]  /*c970*/  @P2 FMUL.FTZ R8, R8, 0.69314718246459960938 ;  /* 0x3f31721808082820 */ /* 0x004fc80000410000 */
[----:B------:R-:W-:Y:S01]  /*c980*/  @P2 FFMA.FTZ R0, R3, R91, R8 ;  /* 0x0000005b03002223 */ /* 0x000fe20000010008 */
        /* <DEDUP_REMOVED lines=50> */
[----:B-1-34-:R-:W-:Y:S05]  /*ccb0*/  @!P0 BRA `(.L_x_151) ;  /* 0x0000000000048947 */ /* 0x01afea0003800000 */
[----:B------:R-:W-:Y:S01]  /*ccc0*/  BPT.TRAP 0x1 ;  /* 0x000000040000795c */ /* 0x000fe20000300000 */
.L_x_151:
[----:B------:R-:W2:Y:S01]  /*ccd0*/  LDL R9, [R1] ;  /* 0x0000000001097983 */ /* 0x000ea20000100800 */
[----:B------:R-:W-:Y:S01]  /*cce0*/  IADD3 R5, P0, R16, 0x20, RZ ;  /* 0x0000002010057810 */ /* 0x000fe20007f1e0ff */
[-C--:B------:R-:W-:Y:S01]  /*ccf0*/  FMUL.FTZ R8, R26, R7.reuse ;  /* 0x000000071a087220 */ /* 0x080fe20000410000 */
[----:B------:R-:W-:Y:S01]  /*cd00*/  ISETP.NE.AND P3, PT, R22, RZ, PT ;  /* 0x000000ff1600720c */ /* 0x000fe20003f65270 */
[----:B------:R-:W-:Y:S01]  /*cd10*/  IMAD.U32 R3, RZ, RZ, UR5 ;  /* 0x00000005ff037e24 */ /* 0x000fe2000f8e00ff */
[----:B------:R-:W-:Y:S01]  /*cd20*/  LOP3.LUT R26, R5, 0x380, RZ, 0xc0, !PT ;  /* 0x00000380051a7812 */ /* 0x000fe200078ec0ff */
[-C--:B------:R-:W-:Y:S01]  /*cd30*/  FMUL.FTZ R27, R27, R7.reuse ;  /* 0x000000071b1b7220 */ /* 0x080fe20000410000 */
[-C--:B------:R-:W-:Y:S01]  /*cd40*/  FMUL.FTZ R31, R31, R7.reuse ;  /* 0x000000071f1f7220 */ /* 0x080fe20000410000 */
[-C--:B------:R-:W-:Y:S01]  /*cd50*/  FMUL.FTZ R30, R30, R7.reuse ;  /* 0x000000071e1e7220 */ /* 0x080fe20000410000 */
[----:B------:R-:W-:Y:S01]  /*cd60*/  SHF.R.U64 R26, R26, 0x3, RZ ;  /* 0x000000031a1a7819 */ /* 0x000fe200000012ff */
[-C--:B------:R-:W-:Y:S01]  /*cd70*/  FMUL.FTZ R35, R35, R7.reuse ;  /* 0x0000000723237220 */ /* 0x080fe20000410000 */
[-C--:B------:R-:W-:Y:S01]  /*cd80*/  FMUL.FTZ R34, R34, R7.reuse ;  /* 0x0000000722227220 */ /* 0x080fe20000410000 */
[----:B------:R-:W-:Y:S01]  /*cd90*/  FMUL.FTZ R39, R39, R7 ;  /* 0x0000000727277220 */ /* 0x000fe20000410000 */
[----:B------:R-:W-:Y:S01]  /*cda0*/  LOP3.LUT R26, R26, R5, RZ, 0x3c, !PT ;  /* 0x000000051a1a7212 */ /* 0x000fe200078e3cff */
[----:B------:R-:W-:Y:S01]  /*cdb0*/  FMUL.FTZ R38, R38, R7 ;  /* 0x0000000726267220 */ /* 0x000fe20000410000 */
[----:B------:R-:W-:Y:S01]  /*cdc0*/  LOP3.LUT R5, R16, 0x380, RZ, 0xc0, !PT ;  /* 0x0000038010057812 */ /* 0x000fe200078ec0ff */
[----:B------:R-:W-:-:S02]  /*cdd0*/  @P3 VIADD R3, R3, 0x34860 ;  /* 0x0003486003033836 */ /* 0x000fc40000000000 */
[-C--:B------:R-:W-:Y:S01]  /*cde0*/  FMUL.FTZ R43, R43, R7.reuse ;  /* 0x000000072b2b7220 */ /* 0x080fe20000410000 */
[-C--:B------:R-:W-:Y:S01]  /*cdf0*/  FMUL.FTZ R42, R42, R7.reuse ;  /* 0x000000072a2a7220 */ /* 0x080fe20000410000 */
[----:B------:R-:W-:Y:S01]  /*ce00*/  SHF.R.U64 R5, R5, 0x3, RZ ;  /* 0x0000000305057819 */ /* 0x000fe200000012ff */
        /* <DEDUP_REMOVED lines=22> */
[C---:B------:R-:W-:Y:S01]  /*cf70*/  IADD3 R15, P6, R16.reuse, 0x4000, RZ ;  /* 0x00004000100f7810 */ /* 0x040fe20007fde0ff */
[-C--:B------:R-:W-:Y:S01]  /*cf80*/  FMUL.FTZ R25, R25, R4.reuse ;  /* 0x0000000419197220 */ /* 0x080fe20000410000 */
[----:B------:R-:W-:Y:S01]  /*cf90*/  IADD3 R7, P1, R16, 0x40, RZ ;  /* 0x0000004010077810 */ /* 0x000fe20007f3e0ff */
        /* <DEDUP_REMOVED lines=31> */
[----:B------:R-:W-:Y:S01]  /*d190*/  LOP3.LUT R4, R5, R16, RZ, 0x3c, !PT ;  /* 0x0000001005047212 */ /* 0x000fe200078e3cff */
[--C-:B------:R-:W-:Y:S01]  /*d1a0*/  IMAD.MOV.U32 R5, RZ, RZ, R17.reuse ;  /* 0x000000ffff057224 */ /* 0x100fe200078e0011 */
[----:B------:R-:W-:Y:S01]  /*d1b0*/  LOP3.LUT R14, R15, 0x380, RZ, 0xc0, !PT ;  /* 0x000003800f0e7812 */ /* 0x000fe200078ec0ff */
[----:B------:R-:W-:Y:S01]  /*d1c0*/  UIADD3 UR35, -UR36, URZ, URZ ;  /* 0x0000003f24237290 */ /* 0x000fe2000fffe13f */
[----:B------:R-:W-:Y:S01]  /*d1d0*/  LOP3.LUT R24, R7, 0x380, RZ, 0xc0, !PT ;  /* 0x0000038007187812 */ /* 0x000fe200078ec0ff */
[----:B------:R-:W-:Y:S01]  /*d1e0*/  ULDC UR4, c[0x0][0xdb4] ;  /* 0x00036d0000047ab9 */ /* 0x000fe20000000800 */
[----:B------:R-:W-:Y:S01]  /*d1f0*/  SHF.R.U64 R14, R14, 0x3, RZ ;  /* 0x000000030e0e7819 */ /* 0x000fe200000012ff */
[----:B------:R-:W-:Y:S01]  /*d200*/  ULDC UR5, c[0x0][0xda8] ;  /* 0x00036a0000057ab9 */ /* 0x000fe20000000800 */
[----:B------:R-:W-:Y:S01]  /*d210*/  R2UR UR7, R224 ;  /* 0x00000000e00772ca */ /* 0x000fe200000e0000 */
[----:B------:R-:W-:Y:S01]  /*d220*/  ULDC.64 UR8, c[0x0][0xb70] ;  /* 0x0002dc0000087ab9 */ /* 0x000fe20000000a00 */
[----:B------:R-:W-:Y:S01]  /*d230*/  SHF.R.U64 R24, R24, 0x3, RZ ;  /* 0x0000000318187819 */ /* 0x000fe200000012ff */
[----:B------:R-:W-:Y:S01]  /*d240*/  ULDC.64 UR12, c[0x0][0x208] ;  /* 0x00008200000c7ab9 */ /* 0x000fe20000000a00 */
[----:B------:R-:W-:Y:S01]  /*d250*/  LOP3.LUT R14, R14, R15, RZ, 0x3c, !PT ;  /* 0x0000000f0e0e7212 */ /* 0x000fe200078e3cff */
[----:B------:R-:W-:Y:S01]  /*d260*/  IMAD.X R15, RZ, RZ, R17, P6 ;  /* 0x000000ffff0f7224 */ /* 0x000fe200030e0611 */
[----:B------:R-:W-:-:S02]  /*d270*/  LOP3.LUT R24, R24, R7, RZ, 0x3c, !PT ;  /* 0x0000000718187212 */ /* 0x000fc400078e3cff */
[----:B------:R-:W-:Y:S02]  /*d280*/  R2UR UR6, R223 ;  /* 0x00000000df0672ca */ /* 0x000fe400000e0000 */
[C---:B------:R-:W-:Y:S02]  /*d290*/  IADD3 R21, P2, R16.reuse, 0x60, RZ ;  /* 0x0000006010157810 */ /* 0x040fe40007f5e0ff */
[C---:B------:R-:W-:Y:S01]  /*d2a0*/  IADD3 R11, P4, R16.reuse, 0x4040, RZ ;  /* 0x00004040100b7810 */ /* 0x040fe20007f9e0ff */
[----:B------:R-:W-:Y:S01]  /*d2b0*/  UIMAD UR35, UR4, UR35, UR7 ;  /* 0x00000023042372a4 */ /* 0x000fe2000f8e0207 */
[----:B------:R-:W-:Y:S01]  /*d2c0*/  LOP3.LUT R20, R21, 0x380, RZ, 0xc0, !PT ;  /* 0x0000038015147812 */ /* 0x000fe200078ec0ff */
[----:B------:R-:W-:Y:S01]  /*d2d0*/  UIADD3 UR34, -UR7, URZ, URZ ;  /* 0x0000003f07227290 */ /* 0x000fe2000fffe13f */
[----:B------:R-:W-:Y:S01]  /*d2e0*/  IADD3 R13, P5, R16, 0x4020, RZ ;  /* 0x00004020100d7810 */ /* 0x000fe20007fbe0ff */
[----:B------:R-:W-:Y:S01]  /*d2f0*/  USHF.R.S32.HI UR4, URZ, 0x1f, UR35 ;  /* 0x0000001f3f047899 */ /* 0x000fe20008011423 */
[----:B------:R-:W-:Y:S01]  /*d300*/  SHF.R.U64 R20, R20, 0x3, RZ ;  /* 0x0000000314147819 */ /* 0x000fe200000012ff */
[----:B------:R-:W-:Y:S01]  /*d310*/  USHF.R.S32.HI UR7, URZ, 0x1f, UR36 ;  /* 0x0000001f3f077899 */ /* 0x000fe20008011424 */
[----:B------:R-:W-:Y:S01]  /*d320*/  LOP3.LUT R10, R11, 0x380, RZ, 0xc0, !PT ;  /* 0x000003800b0a7812 */ /* 0x000fe200078ec0ff */
[----:B------:R-:W-:Y:S01]  /*d330*/  UIMAD UR34, UR5, UR34, UR6 ;  /* 0x00000022052272a4 */ /* 0x000fe2000f8e0206 */
[----:B------:R-:W-:Y:S01]  /*d340*/  LOP3.LUT R12, R13, 0x380, RZ, 0xc0, !PT ;  /* 0x000003800d0c7812 */ /* 0x000fe200078ec0ff */
[----:B------:R-:W-:Y:S01]  /*d350*/  UIMAD UR6, UR4, UR8, URZ ;  /* 0x00000008040672a4 */ /* 0x000fe2000f8e023f */
[----:B------:R-:W-:Y:S01]  /*d360*/  LOP3.LUT R20, R20, R21, RZ, 0x3c, !PT ;  /* 0x0000001514147212 */ /* 0x000fe200078e3cff */
[----:B------:R-:W-:Y:S01]  /*d370*/  USHF.L.U32 UR34, UR34, 0x7, URZ ;  /* 0x0000000722227899 */ /* 0x000fe2000800063f */
[----:B------:R-:W-:Y:S01]  /*d380*/  SHF.R.U64 R10, R10, 0x3, RZ ;  /* 0x000000030a0a7819 */ /* 0x000fe200000012ff */
[----:B------:R-:W-:Y:S01]  /*d390*/  UIMAD.WIDE.U32 UR4, UR35, UR8, URZ ;  /* 0x00000008230472a5 */ /* 0x000fe2000f8e003f */
[----:B------:R-:W-:Y:S01]  /*d3a0*/  IMAD.X R21, RZ, RZ, R17, P2 ;  /* 0x000000ffff157224 */ /* 0x000fe200010e0611 */
[----:B------:R-:W-:Y:S01]  /*d3b0*/  UIMAD UR6, UR35, UR9, UR6 ;  /* 0x00000009230672a4 */ /* 0x000fe2000f8e0206 */
[----:B------:R-:W-:-:S02]  /*d3c0*/  SHF.R.U64 R12, R12, 0x3, RZ ;  /* 0x000000030c0c7819 */ /* 0x000fc400000012ff */
[----:B------:R-:W-:Y:S01]  /*d3d0*/  LOP3.LUT R10, R10, R11, RZ, 0x3c, !PT ;  /* 0x0000000b0a0a7212 */ /* 0x000fe200078e3cff */
[----:B------:R-:W-:Y:S01]  /*d3e0*/  UIADD3 UR6, UR5, UR6, URZ ;  /* 0x0000000605067290 */ /* 0x000fe2000fffe03f */
[----:B------:R-:W-:Y:S01]  /*d3f0*/  LOP3.LUT R12, R12, R13, RZ, 0x3c, !PT ;  /* 0x0000000d0c0c7212 */ /* 0x000fe200078e3cff */
[--C-:B------:R-:W-:Y:S01]  /*d400*/  IMAD.X R11, RZ, RZ, R17.reuse, P4 ;  /* 0x000000ffff0b7224 */ /* 0x100fe200020e0611 */
[----:B------:R-:W-:Y:S01]  /*d410*/  F2FP.F16.F32.PACK_AB R64, R65, R64 ;  /* 0x000000404140723e */ /* 0x000fe200000000ff */
[----:B------:R-:W-:Y:S01]  /*d420*/  IMAD.X R13, RZ, RZ, R17, P5 ;  /* 0x000000ffff0d7224 */ /* 0x000fe200028e0611 */
[----:B------:R-:W-:Y:S02]  /*d430*/  F2FP.F16.F32.PACK_AB R65, R67, R66 ;  /* 0x000000424341723e */ /* 0x000fe400000000ff */
[----:B------:R-:W-:Y:S02]  /*d440*/  MOV R19, R10 ;  /* 0x0000000a00137202 */ /* 0x000fe40000000f00 */
        /* <DEDUP_REMOVED lines=8> */
[----:B------:R-:W-:Y:S02]  /*d4d0*/  F2FP.F16.F32.PACK_AB R75, R79, R78 ;  /* 0x0000004e4f4b723e */ /* 0x000fe400000000ff */
[----:B------:R-:W-:Y:S02]  /*d4e0*/  F2FP.F16.F32.PACK_AB R81, R83, R82 ;  /* 0x000000525351723e */ /* 0x000fe400000000ff */
[----:B------:R-:W-:Y:S02]  /*d4f0*/  F2FP.F16.F32.PACK_AB R82, R85, R84 ;  /* 0x000000545552723e */ /* 0x000fe400000000ff */
[----:B------:R-:W-:Y:S02]  /*d500*/  F2FP.F16.F32.PACK_AB R83, R87, R86 ;  /* 0x000000565753723e */ /* 0x000fe400000000ff */
[----:B------:R-:W-:-:S02]  /*d510*/  R2UR UR10, R220 ;  /* 0x00000000dc0a72ca */ /* 0x000fc400000e0000 */
[----:B--2---:R-:W-:-:S04]  /*d520*/  @P3 PRMT R3, R9, 0x654, R3 ;  /* 0x0000065409033816 */ /* 0x004fc80000000003 */
[----:B------:R1:W-:Y:S01]  /*d530*/  @P3 SYNCS.ARRIVE.TRANS64.RED.A1T0 RZ, [R3+URZ], RZ ;  /* 0x000000ff03ff39a7 */ /* 0x0003e2000810043f */
[----:B------:R-:W-:Y:S01]  /*d540*/  BAR.SYNC.DEFER_BLOCKING 0x1, 0x100 ;  /* 0x0044000000007b1d */ /* 0x000fe20000010000 */
[----:B------:R-:W-:-:S04]  /*d550*/  IADD3 R9, P3, R16, 0x4060, RZ ;  /* 0x0000406010097810 */ /* 0x000fc80007f7e0ff */
[----:B------:R-:W-:Y:S02]  /*d560*/  LOP3.LUT R7, R9, 0x380, RZ, 0xc0, !PT ;  /* 0x0000038009077812 */ /* 0x000fe400078ec0ff */
[----:B-1----:R-:W-:Y:S02]  /*d570*/  MOV R3, R4 ;  /* 0x0000000400037202 */ /* 0x002fe40000000f00 */
[----:B------:R-:W-:Y:S01]  /*d580*/  F2FP.F16.F32.PACK_AB R5, R27, R8 ;  /* 0x000000081b05723e */ /* 0x000fe200000000ff */
[----:B------:R-:W-:Y:S01]  /*d590*/  IMAD.X R27, RZ, RZ, R17, P0 ;  /* 0x000000ffff1b7224 */ /* 0x000fe200000e0611 */
[----:B------:R-:W-:Y:S02]  /*d5a0*/  F2FP.F16.F32.PACK_AB R4, R25, R6 ;  /* 0x000000061904723e */ /* 0x000fe400000000ff */
[----:B------:R-:W-:Y:S02]  /*d5b0*/  IADD3.X R25, RZ, R17, RZ, P1, !PT ;  /* 0x00000011ff197210 */ /* 0x000fe40000ffe4ff */
[----:B------:R-:W-:-:S02]  /*d5c0*/  F2FP.F16.F32.PACK_AB R6, R29, R28 ;  /* 0x0000001c1d06723e */ /* 0x000fc400000000ff */
[----:B------:R-:W-:Y:S02]  /*d5d0*/  MOV R28, R26 ;  /* 0x0000001a001c7202 */ /* 0x000fe40000000f00 */
[----:B------:R-:W-:Y:S02]  /*d5e0*/  MOV R27, R24 ;  /* 0x00000018001b7202 */ /* 0x000fe40000000f00 */
[----:B------:R-:W-:Y:S02]  /*d5f0*/  MOV R25, R14 ;  /* 0x0000000e00197202 */ /* 0x000fe40000000f00 */
[----:B------:R-:W1:Y:S01]  /*d600*/  LDC.64 R14, c[0x0][0xb78] ;  /* 0x0002de00ff0e7b82 */ /* 0x000e620000000a00 */
[----:B------:R-:W-:Y:S02]  /*d610*/  SHF.R.U64 R8, R7, 0x3, RZ ;  /* 0x0000000307087819 */ /* 0x000fe400000012ff */
[----:B------:R-:W-:Y:S01]  /*d620*/  F2FP.F16.F32.PACK_AB R7, R31, R30 ;  /* 0x0000001e1f07723e */ /* 0x000fe200000000ff */
[----:B------:R-:W-:Y:S01]  /*d630*/  VIADD R31, R227, UR34 ;  /* 0x00000022e31f7c36 */ /* 0x000fe20008000000 */
[----:B------:R-:W-:Y:S01]  /*d640*/  LOP3.LUT R8, R8, R9, RZ, 0x3c, !PT ;  /* 0x0000000908087212 */ /* 0x000fe200078e3cff */
[----:B------:R-:W-:Y:S01]  /*d650*/  IMAD.X R9, RZ, RZ, R17, P3 ;  /* 0x000000ffff097224 */ /* 0x000fe200018e0611 */
[----:B------:R-:W-:Y:S01]  /*d660*/  MOV R26, R20 ;  /* 0x00000014001a7202 */ /* 0x000fe20000000f00 */
[----:B------:R2:W-:Y:S01]  /*d670*/  STSM.16.M88.4 [R3], R4 ;  /* 0x0000000403007844 */ /* 0x0005e20000000200 */
[----:B------:R-:W-:Y:S01]  /*d680*/  LOP3.LUT P0, RZ, R222, 0x3, RZ, 0xc0, !PT ;  /* 0x00000003deff7812 */ /* 0x000fe2000780c0ff */
[----:B------:R-:W-:Y:S01]  /*d690*/  IMAD.U32 R21, RZ, RZ, UR5 ;  /* 0x00000005ff157e24 */ /* 0x000fe2000f8e00ff */
[----:B------:R-:W-:Y:S01]  /*d6a0*/  MOV R20, UR4 ;  /* 0x0000000400147c02 */ /* 0x000fe20008000f00 */
[----:B------:R-:W-:Y:S01]  /*d6b0*/  IMAD.U32 R21, RZ, RZ, UR6 ;  /* 0x00000006ff157e24 */ /* 0x000fe2000f8e00ff */
[----:B------:R-:W-:Y:S01]  /*d6c0*/  ULDC UR4, c[0x0][0xa88] ;  /* 0x0002a20000047ab9 */ /* 0x000fe20000000800 */
[----:B------:R-:W-:-:S02]  /*d6d0*/  MOV R24, R12 ;  /* 0x0000000c00187202 */ /* 0x000fc40000000f00 */
[----:B------:R-:W-:Y:S02]  /*d6e0*/  F2FP.F16.F32.PACK_AB R12, R49, R48 ;  /* 0x00000030310c723e */ /* 0x000fe400000000ff */
[----:B------:R-:W-:Y:S02]  /*d6f0*/  F2FP.F16.F32.PACK_AB R13, R51, R50 ;  /* 0x00000032330d723e */ /* 0x000fe400000000ff */
[----:B------:R-:W-:Y:S02]  /*d700*/  SHF.R.S32.HI R29, RZ, 0x1f, R31 ;  /* 0x0000001fff1d7819 */ /* 0x000fe4000001141f */
[----:B--2---:R-:W-:Y:S01]  /*d710*/  MOV R3, R8 ;  /* 0x0000000800037202 */ /* 0x004fe20000000f00 */
[----:B------:R-:W-:Y:S01]  /*d720*/  VIADD R9, R31, 0x8 ;  /* 0x000000081f097836 */ /* 0x000fe20000000000 */
[----:B------:R-:W-:Y:S01]  /*d730*/  F2FP.F16.F32.PACK_AB R4, R33, R32 ;  /* 0x000000202104723e */ /* 0x000fe200000000ff */
[C---:B-1----:R-:W-:Y:S01]  /*d740*/  IMAD R8, R14.reuse, UR7, RZ ;  /* 0x000000070e087c24 */ /* 0x042fe2000f8e02ff */
[----:B------:R-:W-:Y:S01]  /*d750*/  F2FP.F16.F32.PACK_AB R5, R35, R34 ;  /* 0x000000222305723e */ /* 0x000fe200000000ff */
[----:B------:R-:W-:Y:S01]  /*d760*/  IMAD.WIDE.U32 R20, R14, UR36, R20 ;  /* 0x000000240e147c25 */ /* 0x000fe2000f8e0014 */
[----:B------:R-:W-:-:S02]  /*d770*/  F2FP.F16.F32.PACK_AB R6, R37, R36 ;  /* 0x000000242506723e */ /* 0x000fc400000000ff */
[----:B------:R-:W-:Y:S01]  /*d780*/  F2FP.F16.F32.PACK_AB R7, R39, R38 ;  /* 0x000000262707723e */ /* 0x000fe200000000ff */
[----:B------:R-:W-:Y:S01]  /*d790*/  IMAD R30, R15, UR36, R8 ;  /* 0x000000240f1e7c24 */ /* 0x000fe2000f8e0208 */
[----:B------:R-:W-:Y:S02]  /*d7a0*/  ISETP.GE.OR P1, PT, R9, UR4, P0 ;  /* 0x0000000409007c0c */ /* 0x000fe40008726670 */
[----:B------:R-:W-:Y:S01]  /*d7b0*/  F2FP.F16.F32.PACK_AB R8, R41, R40 ;  /* 0x000000282908723e */ /* 0x000fe200000000ff */
[----:B------:R1:W-:Y:S01]  /*d7c0*/  STSM.16.M88.4 [R28], R4 ;  /* 0x000000041c007844 */ /* 0x0003e20000000200 */
[----:B------:R-:W-:Y:S02]  /*d7d0*/  F2FP.F16.F32.PACK_AB R9, R43, R42 ;  /* 0x0000002a2b09723e */ /* 0x000fe400000000ff */
[----:B------:R-:W-:Y:S02]  /*d7e0*/  F2FP.F16.F32.PACK_AB R14, R53, R52 ;  /* 0x00000034350e723e */ /* 0x000fe400000000ff */
[----:B------:R-:W-:Y:S01]  /*d7f0*/  F2FP.F16.F32.PACK_AB R15, R55, R54 ;  /* 0x00000036370f723e */ /* 0x000fe200000000ff */
[----:B------:R-:W-:Y:S01]  /*d800*/  STSM.16.M88.4 [R27], R8 ;  /* 0x000000081b007844 */ /* 0x000fe20000000200 */
[----:B------:R-:W-:-:S02]  /*d810*/  IADD3 R20, P2, R31, R20, RZ ;  /* 0x000000141f147210 */ /* 0x000fc40007f5e0ff */
[----:B------:R-:W-:Y:S01]  /*d820*/  ISETP.GE.OR P0, PT, R31, UR4, P0 ;  /* 0x000000041f007c0c */ /* 0x000fe20008706670 */
[----:B------:R-:W-:Y:S01]  /*d830*/  STSM.16.M88.4 [R26], R12 ;  /* 0x0000000c1a007844 */ /* 0x000fe20000000200 */
[----:B------:R-:W-:Y:S01]  /*d840*/  ULDC.64 UR4, c[0x0][0xb40] ;  /* 0x0002d00000047ab9 */ /* 0x000fe20000000a00 */
[----:B------:R-:W-:Y:S02]  /*d850*/  IADD3.X R29, R29, R21, R30, P2, !PT ;  /* 0x000000151d1d7210 */ /* 0x000fe400017fe41e */
[----:B-1----:R-:W-:Y:S02]  /*d860*/  F2FP.F16.F32.PACK_AB R4, R57, R56 ;  /* 0x000000383904723e */ /* 0x002fe400000000ff */
[----:B------:R-:W-:Y:S02]  /*d870*/  F2FP.F16.F32.PACK_AB R5, R59, R58 ;  /* 0x0000003a3b05723e */ /* 0x000fe400000000ff */
[----:B------:R-:W-:Y:S02]  /*d880*/  F2FP.F16.F32.PACK_AB R6, R61, R60 ;  /* 0x0000003c3d06723e */ /* 0x000fe400000000ff */
[----:B------:R-:W-:-:S05]  /*d890*/  F2FP.F16.F32.PACK_AB R7, R63, R62 ;  /* 0x0000003e3f07723e */ /* 0x000fca00000000ff */
[----:B------:R1:W-:Y:S04]  /*d8a0*/  STSM.16.M88.4 [R25], R4 ;  /* 0x0000000419007844 */ /* 0x0003e80000000200 */
[----:B------:R-:W-:Y:S04]  /*d8b0*/  STSM.16.M88.4 [R24], R64 ;  /* 0x0000004018007844 */ /* 0x000fe80000000200 */
[----:B------:R-:W-:Y:S04]  /*d8c0*/  STSM.16.M88.4 [R19], R72 ;  /* 0x0000004813007844 */ /* 0x000fe80000000200 */
[----:B------:R-:W-:Y:S01]  /*d8d0*/  STSM.16.M88.4 [R3], R80 ;  /* 0x0000005003007844 */ /* 0x000fe20000000200 */
[----:B------:R-:W-:Y:S01]  /*d8e0*/  @!PT LDS RZ, [RZ] ;  /* 0x00000000fffff984 */ /* 0x000fe20000000800 */
[----:B------:R-:W-:Y:S01]  /*d8f0*/  @!PT LDS RZ, [RZ] ;  /* 0x00000000fffff984 */ /* 0x000fe20000000800 */
[----:B------:R-:W-:Y:S01]  /*d900*/  @!PT LDS RZ, [RZ] ;  /* 0x00000000fffff984 */ /* 0x000fe20000000800 */
[----:B------:R-:W-:Y:S01]  /*d910*/  @!PT LDS RZ, [RZ] ;  /* 0x00000000fffff984 */ /* 0x000fe20000000800 */
[----:B------:R2:W-:Y:S06]  /*d920*/  MEMBAR.ALL.CTA ;  /* 0x0000000000007992 */ /* 0x0005ec0000008000 */
[----:B--2---:R-:W2:Y:S02]  /*d930*/  FENCE.VIEW.ASYNC.S ;  /* 0x00000000000073c6 */ /* 0x004ea40000000000 */
[----:B--2---:R-:W-:Y:S06]  /*d940*/  BAR.ARV 0x1, 0x120 ;  /* 0x0044800000007b1d */ /* 0x004fec0000002000 */
[C---:B-1----:R-:W-:Y:S01]  /*d950*/  LEA R4, P2, R20.reuse, UR4, 0x2 ;  /* 0x0000000414047c11 */ /* 0x042fe2000f8410ff */
[----:B------:R-:W-:Y:S01]  /*d960*/  ULDC UR4, c[0x0][0xc] ;  /* 0x0000030000047ab9 */ /* 0x000fe20000000800 */
[----:B------:R-:W1:Y:S01]  /*d970*/  SHFL.IDX PT, R6, R226, RZ, 0x1f ;  /* 0x00001fffe2067589 */ /* 0x000e6200000e0000 */
[----:B------:R-:W-:Y:S01]  /*d980*/  UIADD3 UR10, UR4, UR10, URZ ;  /* 0x0000000a040a7290 */ /* 0x000fe2000fffe03f */
[----:B------:R-:W-:-:S05]  /*d990*/  LEA.HI.X R5, R20, UR5, R29, 0x2, P2 ;  /* 0x0000000514057c11 */ /* 0x000fca00090f141d */
[----:B------:R2:W-:Y:S01]  /*d9a0*/  @!P0 STG.E desc[UR12][R4.64], R2 ;  /* 0x0000000204008986 */ /* 0x0005e2000c10190c */
[----:B------:R-:W-:-:S03]  /*d9b0*/  IMAD.U32 R220, RZ, RZ, UR10 ;  /* 0x0000000affdc7e24 */ /* 0x000fc6000f8e00ff */
[----:B------:R2:W-:Y:S01]  /*d9c0*/  @!P1 STG.E desc[UR12][R4.64+0x20], R0 ;  /* 0x0000200004009986 */ /* 0x0005e2000c10190c */
[----:B-1----:R-:W-:-:S13]  /*d9d0*/  ISETP.NE.AND P0, PT, R6, 0x7, PT ;  /* 0x000000070600780c */ /* 0x002fda0003f05270 */
[----:B--2---:R-:W-:Y:S05]  /*d9e0*/  @P0 BRA `(.L_x_152) ;  /* 0x0000000000640947 */ /* 0x004fea0003800000 */
        /* <DEDUP_REMOVED lines=11> */
[----:B------:R-:W-:Y:S01]  /*daa0*/  UMOV UR7, 0x40 ;  /* 0x0000004000077882 */ /* 0x000fe20000000000 */
[----:B------:R-:W-:-:S05]  /*dab0*/  UMOV UR8, 0x1 ;  /* 0x0000000100087882 */ /* 0x000fca0000000000 */
[----:B------:R1:W-:Y:S02]  /*dac0*/  UTMASTG.5D [UR32], [UR4] ;  /* 0x00000020040073b5 */ /* 0x0003e40008020000 */
[----:B-1----:R-:W-:Y:S01]  /*dad0*/  UMOV UR32, UR6 ;  /* 0x0000000600207c82 */ /* 0x002fe20008000000 */
[----:B------:R-:W-:Y:S01]  /*dae0*/  UMOV UR33, UR7 ;  /* 0x0000000700217c82 */ /* 0x000fe20008000000 */
[----:B------:R-:W-:Y:S01]  /*daf0*/  UIADD3 UR6, UR39, 0x34820, URZ ;  /* 0x0003482027067890 */ /* 0x000fe2000fffe03f */
[----:B------:R1:W-:Y:S03]  /*db00*/  UTMASTG.5D [UR32], [UR4] ;  /* 0x00000020040073b5 */ /* 0x0003e60008020000 */
[----:B------:R-:W-:Y:S02]  /*db10*/  UPRMT UR7, URZ, 0x654, UR6 ;  /* 0x000006543f077896 */ /* 0x000fe40008000006 */
[----:B------:R-:W-:Y:S01]  /*db20*/  UPRMT UR6, UR8, 0x654, UR6 ;  /* 0x0000065408067896 */ /* 0x000fe20008000006 */
[----:B------:R0:W-:Y:S01]  /*db30*/  UTMACMDFLUSH ;  /* 0x00000000000079b7 */ /* 0x0001e20000000000 */
[----:B------:R-:W-:-:S05]  /*db40*/  DEPBAR.LE SB0, 0x0 ;  /* 0x000080000000791a */ /* 0x000fca0000000000 */
[----:B------:R-:W-:Y:S02]  /*db50*/  SYNCS.ARRIVE.TRANS64.RED.A1T0 RZ, [UR7], RZ ;  /* 0x000000ffffff79a7 */ /* 0x000fe40008100407 */
[----:B-1----:R-:W-:Y:S03]  /*db60*/  SYNCS.ARRIVE.TRANS64.RED.A1T0 RZ, [UR6], RZ ;  /* 0x000000ffffff79a7 */ /* 0x002fe60008100406 */
.L_x_153:
[----:B------:R-:W-:Y:S05]  /*db70*/  BSYNC B0 ;  /* 0x0000000000007941 */ /* 0x000fea0003800000 */
.L_x_152:
[----:B------:R-:W1:Y:S01]  /*db80*/  LDC R0, c[0x0][0xda4] ;  /* 0x00036900ff007b82 */ /* 0x000e620000000800 */
[----:B------:R-:W-:Y:S01]  /*db90*/  R2UR UR5, R220 ;  /* 0x00000000dc0572ca */ /* 0x000fe200000e0000 */
[----:B------:R-:W-:Y:S01]  /*dba0*/  UIADD3 UR38, UR38, 0x1, URZ ;  /* 0x0000000126267890 */ /* 0x000fe2000fffe03f */
[----:B------:R-:W-:-:S03]  /*dbb0*/  VIADD R221, R221, 0x1 ;  /* 0x00000001dddd7836 */ /* 0x000fc60000000000 */
[----:B------:R-:W-:-:S04]  /*dbc0*/  UISETP.NE.AND UP0, UPT, UR38, 0x2, UPT ;  /* 0x000000022600788c */ /* 0x000fc8000bf05270 */
[----:B------:R-:W-:Y:S02]  /*dbd0*/  USEL UR4, URZ, 0x1, UP0 ;  /* 0x000000013f047887 */ /* 0x000fe40008000000 */
[----:B------:R-:W-:Y:S02]  /*dbe0*/  USEL UR38, UR38, URZ, UP0 ;  /* 0x0000003f26267287 */ /* 0x000fe40008000000 */
[----:B------:R-:W-:Y:S01]  /*dbf0*/  ULOP3.LUT UR61, UR61, UR4, URZ, 0x3c, !UPT ;  /* 0x000000043d3d7292 */ /* 0x000fe2000f8e3c3f */
[----:B-1----:R-:W-:-:S13]  /*dc00*/  ISETP.LE.AND P0, PT, R0, UR5, PT ;  /* 0x0000000500007c0c */ /* 0x002fda000bf03270 */
[----:B------:R-:W-:Y:S05]  /*dc10*/  @!P0 BRA `(.L_x_154) ;  /* 0xffffff3400b08947 */ /* 0x000fea000383ffff */
[----:B------:R-:W-:Y:S05]  /*dc20*/  EXIT ;  /* 0x000000000000794d */ /* 0x000fea0003800000 */
.L_x_126:
        /* <DEDUP_REMOVED lines=13> */
[----:B------:R-:W2:Y:S01]  /*dd00*/  LDL R3, [R1+0x1c] ;  /* 0x00001c0001037983 */ /* 0x000ea20000100800 */
[----:B------:R-:W1:Y:S01]  /*dd10*/  S2R R4, SR_TID.X ;  /* 0x0000000000047919 */ /* 0x000e620000002100 */
[----:B------:R-:W3:Y:S02]  /*dd20*/  S2UR UR4, SR_CTAID.X ;  /* 0x00000000000479c3 */ /* 0x000ee40000002500 */
[----:B---3--:R-:W-:Y:S01]  /*dd30*/  IMAD.U32 R2, RZ, RZ, UR4 ;  /* 0x00000004ff027e24 */ /* 0x008fe2000f8e00ff */
[----:B-1----:R-:W-:-:S05]  /*dd40*/  LOP3.LUT P0, R0, R4, 0x1f, RZ, 0xc0, !PT ;  /* 0x0000001f04007812 */ /* 0x002fca000780c0ff */
[----:B------:R2:W-:Y:S04]  /*dd50*/  STL [R1+0x28], R0 ;  /* 0x0000280001007387 */ /* 0x0005e80000100800 */
[----:B------:R1:W-:Y:S01]  /*dd60*/  STL [R1+0x18], R2 ;  /* 0x0000180201007387 */ /* 0x0003e20000100800 */
[----:B------:R-:W-:-:S04]  /*dd70*/  LOP3.LUT P1, RZ, R4, 0x7f, RZ, 0xc0, !PT ;  /* 0x0000007f04ff7812 */ /* 0x000fc8000782c0ff */
[----:B------:R-:W-:Y:S01]  /*dd80*/  PLOP3.LUT P0, PT, P0, P1, PT, 0x8a, 0x0 ;  /* 0x000000000000781c */ /* 0x000fe20000703172 */
[----:B------:R-:W-:Y:S02]  /*dd90*/  IMAD.MOV.U32 R16, RZ, RZ, RZ ;  /* 0x000000ffff107224 */ /* 0x000fe400078e00ff */
[----:B------:R-:W-:Y:S01]  /*dda0*/  IMAD.MOV.U32 R17, RZ, RZ, 0x1 ;  /* 0x00000001ff117424 */ /* 0x000fe200078e00ff */
[----:B------:R-:W-:Y:S01]  /*ddb0*/  P2R R19, PR, RZ, 0x1 ;  /* 0x00000001ff137803 */ /* 0x000fe20000000000 */
[----:B------:R-:W-:Y:S01]  /*ddc0*/  ULDC.64 UR36, c[0x0][0x198] ;  /* 0x0000660000247ab9 */ /* 0x000fe20000000a00 */
[----:B------:R-:W-:Y:S01]  /*ddd0*/  ULDC UR38, c[0x0][0xc] ;  /* 0x0000030000267ab9 */ /* 0x000fe20000000800 */
[----:B--2---:R-:W-:-:S05]  /*dde0*/  LOP3.LUT R0, R3, 0x2, RZ, 0xfc, !PT ;  /* 0x0000000203007812 */ /* 0x004fca00078efcff */
[----:B------:R1:W-:Y:S04]  /*ddf0*/  STL [R1+0xc], R0 ;  /* 0x00000c0001007387 */ /* 0x0003e80000100800 */
[----:B------:R1:W-:Y:S02]  /*de00*/  STL [R1+0x24], RZ ;  /* 0x000024ff01007387 */ /* 0x0003e40000100800 */
.L_x_206:
        /* <DEDUP_REMOVED lines=14> */
[----:B--2---:R-:W-:-:S04]  /*def0*/  @P0 IMAD.HI.U32 R2, R4, R2, RZ ;  /* 0x0000000204020227 */ /* 0x004fc800078e00ff */
[----:B------:R-:W-:Y:S01]  /*df00*/  IMAD.MOV.U32 R6, RZ, RZ, R4 ;  /* 0x000000ffff067224 */ /* 0x000fe200078e0004 */
[----:B----4-:R-:W-:Y:S01]  /*df10*/  @P0 SHF.R.U32.HI R6, RZ, R3, R2 ;  /* 0x00000003ff060219 */ /* 0x010fe20000011602 */
[----:B------:R-:W1:Y:S04]  /*df20*/  LDC R4, c[0x0][0x2e0] ;  /* 0x0000b800ff047b82 */ /* 0x000e680000000800 */
[----:B------:R-:W-:Y:S01]  /*df30*/  IMAD.MOV.U32 R7, RZ, RZ, R6 ;  /* 0x000000ffff077224 */ /* 0x000fe200078e0006 */
[----:B------:R2:W-:Y:S03]  /*df40*/  STL [R1+0x10], R6 ;  /* 0x0000100601007387 */ /* 0x0005e60000100800 */
[----:B------:R-:W4:Y:S01]  /*df50*/  @P1 LDC.64 R2, c[0x0][0xdb8] ;  /* 0x00036e00ff021b82 */ /* 0x000f220000000a00 */
[----:B-1----:R-:W-:-:S02]  /*df60*/  IMAD R9, R4, UR4, RZ ;  /* 0x0000000404097c24 */ /* 0x002fc4000f8e02ff */
[----:B----4-:R-:W-:-:S05]  /*df70*/  @P1 IMAD.HI.U32 R2, R6, R2, RZ ;  /* 0x0000000206021227 */ /* 0x010fca00078e00ff */
[----:B------:R-:W-:Y:S02]  /*df80*/  @P1 SHF.R.U32.HI R7, RZ, R3, R2 ;  /* 0x00000003ff071219 */ /* 0x000fe40000011602 */
[----:B------:R-:W-:-:S03]  /*df90*/  MOV R2, 0x400 ;  /* 0x0000040000027802 */ /* 0x000fc60000000f00 */
[----:B------:R-:W-:Y:S01]  /*dfa0*/  IMAD.MOV R3, RZ, RZ, -R7 ;  /* 0x000000ffff037224 */ /* 0x000fe200078e0a07 */
[----:B---3--:R-:W-:Y:S01]  /*dfb0*/  LEA R8, R5, R2, 0x18 ;  /* 0x0000000205087211 */ /* 0x008fe200078ec0ff */
[----:B------:R2:W-:Y:S01]  /*dfc0*/  STL [R1], R7 ;  /* 0x0000000701007387 */ /* 0x0005e20000100800 */
[----:B------:R-:W-:-:S03]  /*dfd0*/  IADD3 R2, R9, 0xaf, RZ ;  /* 0x000000af09027810 */ /* 0x000fc60007ffe0ff */
[----:B------:R-:W-:Y:S01]  /*dfe0*/  VIADD R4, R8, 0x1e400 ;  /* 0x0001e40008047836 */ /* 0x000fe20000000000 */
[----:B------:R2:W-:Y:S01]  /*dff0*/  STL [R1+0x20], R9 ;  /* 0x0000200901007387 */ /* 0x0005e20000100800 */
[----:B------:R-:W-:-:S03]  /*e000*/  IMAD.HI R2, R2, 0x2e8ba2e9, RZ ;  /* 0x2e8ba2e902027827 */ /* 0x000fc600078e02ff */
[----:B------:R-:W-:Y:S01]  /*e010*/  LOP3.LUT P0, RZ, R4, 0x3ff, RZ, 0xc0, !PT ;  /* 0x000003ff04ff7812 */ /* 0x000fe2000780c0ff */
[----:B------:R-:W-:Y:S01]  /*e020*/  IMAD R4, R0, R3, R6 ;  /* 0x0000000300047224 */ /* 0x000fe200078e0206 */
[----:B------:R-:W-:Y:S01]  /*e030*/  SHF.R.U32.HI R3, RZ, 0x1f, R2 ;  /* 0x0000001fff037819 */ /* 0x000fe20000011602 */
[----:B------:R2:W-:Y:S03]  /*e040*/  STL [R1+0x8], R8 ;  /* 0x0000080801007387 */ /* 0x0005e60000100800 */
[----:B------:R-:W-:Y:S01]  /*e050*/  LEA.HI.SX32 R0, R2, R3, 0x1b ;  /* 0x0000000302007211 */ /* 0x000fe200078fdaff */
[----:B------:R2:W-:Y:S04]  /*e060*/  STL [R1+0x4], R4 ;  /* 0x0000040401007387 */ /* 0x0005e80000100800 */
[----:B------:R2:W-:Y:S02]  /*e070*/  STL [R1+0x14], R0 ;  /* 0x0000140001007387 */ /* 0x0005e40000100800 */
[----:B------:R-:W-:Y:S05]  /*e080*/  @!P0 BRA `(.L_x_156) ;  /* 0x0000000000408947 */ /* 0x000fea0003800000 */
[----:B------:R-:W-:Y:S01]  /*e090*/  MOV R2, 0x0 ;  /* 0x0000000000027802 */ /* 0x000fe20000000f00 */
[----:B------:R-:W-:Y:S01]  /*e0a0*/  ULDC.64 UR6, c[0x4][0xa0] ;  /* 0x0100280000067ab9 */ /* 0x000fe20000000a00 */
[----:B------:R-:W-:Y:S01]  /*e0b0*/  ULDC.64 UR8, c[0x4][0xa8] ;  /* 0x01002a0000087ab9 */ /* 0x000fe20000000a00 */
[----:B------:R-:W-:Y:S01]  /*e0c0*/  ULDC.64 UR4, c[0x4][0x28] ;  /* 0x01000a0000047ab9 */ /* 0x000fe20000000a00 */
[----:B--2---:R-:W-:Y:S01]  /*e0d0*/  IMAD.U32 R4, RZ, RZ, UR6 ;  /* 0x00000006ff047e24 */ /* 0x004fe2000f8e00ff */
[----:B------:R-:W-:Y:S01]  /*e0e0*/  MOV R10, UR4 ;  /* 0x00000004000a7c02 */ /* 0x000fe20008000f00 */
[----:B------:R-:W1:Y:S01]  /*e0f0*/  LDC.64 R2, c[0x4][R2] ;  /* 0x0100000002027b82 */ /* 0x000e620000000a00 */
[----:B------:R-:W-:Y:S02]  /*e100*/  IMAD.U32 R5, RZ, RZ, UR7 ;  /* 0x00000007ff057e24 */ /* 0x000fe4000f8e00ff */
[----:B------:R-:W-:Y:S02]  /*e110*/  IMAD.U32 R6, RZ, RZ, UR8 ;  /* 0x00000008ff067e24 */ /* 0x000fe4000f8e00ff */
[----:B------:R-:W-:-:S02]  /*e120*/  IMAD.U32 R7, RZ, RZ, UR9 ;  /* 0x00000009ff077e24 */ /* 0x000fc4000f8e00ff */
[----:B------:R-:W-:Y:S02]  /*e130*/  IMAD.U32 R11, RZ, RZ, UR5 ;  /* 0x00000005ff0b7e24 */ /* 0x000fe4000f8e00ff */
[----:B------:R-:W-:Y:S02]  /*e140*/  IMAD.MOV.U32 R8, RZ, RZ, 0x70 ;  /* 0x00000070ff087424 */ /* 0x000fe400078e00ff */
[----:B------:R-:W-:Y:S02]  /*e150*/  IMAD.MOV.U32 R12, RZ, RZ, 0x1 ;  /* 0x00000001ff0c7424 */ /* 0x000fe400078e00ff */
[----:B------:R-:W-:-:S07]  /*e160*/  IMAD.MOV.U32 R13, RZ, RZ, RZ ;  /* 0x000000ffff0d7224 */ /* 0x000fce00078e00ff */
[----:B------:R-:W-:-:S07]  /*e170*/  LEPC R20, `(.L_x_156) ;  /* 0x000000001014794e */ /* 0x000fce0000000000 */
[----:B-1----:R-:W-:Y:S05]  /*e180*/  CALL.ABS.NOINC R2 ;  /* 0x0000000002007343 */ /* 0x002fea0003c00000 */
.L_x_156:
[----:B------:R-:W2:Y:S02]  /*e190*/  LDL R2, [R1+0x8] ;  /* 0x0000080001027983 */ /* 0x000ea40000100800 */
[----:B--2---:R-:W-:-:S05]  /*e1a0*/  VIADD R0, R2, 0x400 ;  /* 0x0000040002007836 */ /* 0x004fca0000000000 */
        /* <DEDUP_REMOVED lines=10> */
[----:B------:R-:W-:Y:S01]  /*e250*/  MOV R13, RZ ;  /* 0x000000ff000d7202 */ /* 0x000fe20000000f00 */
[----:B------:R-:W-:Y:S02]  /*e260*/  IMAD.U32 R7, RZ, RZ, UR9 ;  /* 0x00000009ff077e24 */ /* 0x000fe4000f8e00ff */
[----:B------:R-:W-:-:S02]  /*e270*/  IMAD.U32 R10, RZ, RZ, UR4 ;  /* 0x00000004ff0a7e24 */ /* 0x000fc4000f8e00ff */
[----:B------:R-:W-:Y:S02]  /*e280*/  IMAD.U32 R11, RZ, RZ, UR5 ;  /* 0x00000005ff0b7e24 */ /* 0x000fe4000f8e00ff */
[----:B------:R-:W-:Y:S02]  /*e290*/  IMAD.MOV.U32 R8, RZ, RZ, 0x70 ;  /* 0x00000070ff087424 */ /* 0x000fe400078e00ff */
[----:B-1----:R-:W-:-:S07]  /*e2a0*/  IMAD.MOV.U32 R12, RZ, RZ, 0x1 ;  /* 0x00000001ff0c7424 */ /* 0x002fce00078e00ff */
[----:B------:R-:W-:-:S07]  /*e2b0*/  LEPC R20, `(.L_x_158) ;  /* 0x000000001014794e */ /* 0x000fce0000000000 */
[----:B--2---:R-:W-:Y:S05]  /*e2c0*/  CALL.ABS.NOINC R2 ;  /* 0x0000000002007343 */ /* 0x004fea0003c00000 */
.L_x_158:
[----:B------:R-:W-:Y:S01]  /*e2d0*/  MOV R2, 0x0 ;  /* 0x0000000000027802 */ /* 0x000fe20000000f00 */
[----:B------:R-:W-:Y:S01]  /*e2e0*/  ULDC.64 UR6, c[0x4][0xa0] ;  /* 0x0100280000067ab9 */ /* 0x000fe20000000a00 */
[----:B------:R-:W-:Y:S01]  /*e2f0*/  ULDC.64 UR8, c[0x4][0xa8] ;  /* 0x01002a0000087ab9 */ /* 0x000fe20000000a00 */
[----:B------:R-:W-:Y:S01]  /*e300*/  ULDC.64 UR4, c[0x4][0x38] ;  /* 0x01000e0000047ab9 */ /* 0x000fe20000000a00 */
[----:B------:R-:W-:Y:S01]  /*e310*/  IMAD.U32 R4, RZ, RZ, UR6 ;  /* 0x00000006ff047e24 */ /* 0x000fe2000f8e00ff */
[----:B------:R-:W-:Y:S01]  /*e320*/  MOV R8, 0x70 ;  /* 0x0000007000087802 */ /* 0x000fe20000000f00 */
[----:B------:R-:W1:Y:S01]  /*e330*/  LDC.64 R2, c[0x4][R2] ;  /* 0x0100000002027b82 */ /* 0x000e620000000a00 */
[----:B------:R-:W-:Y:S02]  /*e340*/  IMAD.U32 R5, RZ, RZ, UR7 ;  /* 0x00000007ff057e24 */ /* 0x000fe4000f8e00ff */
[----:B------:R-:W-:Y:S02]  /*e350*/  IMAD.U32 R6, RZ, RZ, UR8 ;  /* 0x00000008ff067e24 */ /* 0x000fe4000f8e00ff */
[----:B------:R-:W-:-:S02]  /*e360*/  IMAD.U32 R7, RZ, RZ, UR9 ;  /* 0x00000009ff077e24 */ /* 0x000fc4000f8e00ff */
[----:B------:R-:W-:Y:S02]  /*e370*/  IMAD.U32 R10, RZ, RZ, UR4 ;  /* 0x00000004ff0a7e24 */ /* 0x000fe4000f8e00ff */
[----:B------:R-:W-:Y:S02]  /*e380*/  IMAD.U32 R11, RZ, RZ, UR5 ;  /* 0x00000005ff0b7e24 */ /* 0x000fe4000f8e00ff */
[----:B------:R-:W-:Y:S02]  /*e390*/  IMAD.MOV.U32 R12, RZ, RZ, 0x1 ;  /* 0x00000001ff0c7424 */ /* 0x000fe400078e00ff */
[----:B------:R-:W-:-:S07]  /*e3a0*/  IMAD.MOV.U32 R13, RZ, RZ, RZ ;  /* 0x000000ffff0d7224 */ /* 0x000fce00078e00ff */
[----:B------:R-:W-:-:S07]  /*e3b0*/  LEPC R20, `(.L_x_157) ;  /* 0x000000001014794e */ /* 0x000fce0000000000 */
[----:B-1----:R-:W-:Y:S05]  /*e3c0*/  CALL.ABS.NOINC R2 ;  /* 0x0000000002007343 */ /* 0x002fea0003c00000 */
.L_x_157:
[----:B------:R-:W2:Y:S01]  /*e3d0*/  LDL R8, [R1+0x4] ;  /* 0x0000040001087983 */ /* 0x000ea20000100800 */
[----:B------:R-:W1:Y:S01]  /*e3e0*/  LDC R0, c[0x0][0x428] ;  /* 0x00010a00ff007b82 */ /* 0x000e620000000800 */
[----:B------:R-:W-:Y:S02]  /*e3f0*/  ULDC.64 UR4, c[0x0][0x9f8] ;  /* 0x00027e0000047ab9 */ /* 0x000fe40000000a00 */
[----:B------:R-:W3:Y:S04]  /*e400*/  LDL R6, [R1] ;  /* 0x0000000001067983 */ /* 0x000ee80000100800 */
[----:B------:R-:W4:Y:S01]  /*e410*/  LDL R7, [R1+0x28] ;  /* 0x0000280001077983 */ /* 0x000f220000100800 */
[----:B-1----:R-:W-:-:S03]  /*e420*/  ISETP.NE.AND P1, PT, R0, 0x1, PT ;  /* 0x000000010000780c */ /* 0x002fc60003f25270 */
[----:B------:R-:W4:Y:S01]  /*e430*/  LDL.LU R5, [R1+0x10] ;  /* 0x0000100001057983 */ /* 0x000f220000300800 */
[----:B------:R-:W-:Y:S01]  /*e440*/  ISETP.NE.U32.AND P0, PT, RZ, UR4, PT ;  /* 0x00000004ff007c0c */ /* 0x000fe2000bf05070 */
[----:B------:R-:W-:Y:S01]  /*e450*/  ULDC.64 UR6, c[0x0][0x208] ;  /* 0x0000820000067ab9 */ /* 0x000fe20000000a00 */
[----:B------:R-:W-:Y:S01]  /*e460*/  ULDC UR4, c[0x0][0xda8] ;  /* 0x00036a0000047ab9 */ /* 0x000fe20000000800 */
[----:B------:R-:W4:Y:S01]  /*e470*/  LDL R4, [R1+0x18] ;  /* 0x0000180001047983 */ /* 0x000f220000100800 */
[----:B------:R-:W-:-:S05]  /*e480*/  ISETP.NE.AND.EX P0, PT, RZ, UR5, PT, P0 ;  /* 0x00000005ff007c0c */ /* 0x000fca000bf05300 */
[----:B------:R-:W2:Y:S08]  /*e490*/  @P1 LDC R2, c[0x0][0x42c] ;  /* 0x00010b00ff021b82 */ /* 0x000eb00000000800 */
[----:B------:R-:W1:Y:S01]  /*e4a0*/  @P1 LDC R3, c[0x0][0x430] ;  /* 0x00010c00ff031b82 */ /* 0x000e620000000800 */
[----:B--2---:R-:W-:-:S04]  /*e4b0*/  @P1 IMAD.HI.U32 R2, R8, R2, RZ ;  /* 0x0000000208021227 */ /* 0x004fc800078e00ff */
[----:B------:R-:W-:Y:S01]  /*e4c0*/  IMAD.MOV.U32 R0, RZ, RZ, R8 ;  /* 0x000000ffff007224 */ /* 0x000fe200078e0008 */
[----:B-1----:R-:W-:Y:S02]  /*e4d0*/  @P1 SHF.R.U32.HI R0, RZ, R3, R2 ;  /* 0x00000003ff001219 */ /* 0x002fe40000011602 */
[----:B------:R-:W3:Y:S02]  /*e4e0*/  @P0 LDC.64 R2, c[0x0][0x9f8] ;  /* 0x00027e00ff020b82 */ /* 0x000ee40000000a00 */
[----:B---3--:R-:W-:-:S05]  /*e4f0*/  @P0 IMAD.WIDE R2, R6, 0x4, R2 ;  /* 0x0000000406020825 */ /* 0x008fca00078e0202 */
[----:B------:R1:W5:Y:S01]  /*e500*/  @P0 LDG.E R6, desc[UR6][R2.64] ;  /* 0x0000000602060981 */ /* 0x000362000c1e1900 */
[----:B----4-:R-:W-:Y:S01]  /*e510*/  ISETP.NE.AND P1, PT, R7, RZ, PT ;  /* 0x000000ff0700720c */ /* 0x010fe20003f25270 */
[----:B------:R-:W-:Y:S01]  /*e520*/  IMAD.MOV R7, RZ, RZ, -R5 ;  /* 0x000000ffff077224 */ /* 0x000fe200078e0a05 */
[----:B------:R-:W2:Y:S02]  /*e530*/  S2R R21, SR_CgaCtaId ;  /* 0x0000000000157919 */ /* 0x000ea40000008800 */
[----:B------:R-:W-:Y:S01]  /*e540*/  PLOP3.LUT P2, PT, P1, PT, PT, 0x8, 0x0 ;  /* 0x000000000000781c */ /* 0x000fe20000f4e170 */
[----:B------:R-:W-:-:S04]  /*e550*/  IMAD R7, R7, UR4, R4 ;  /* 0x0000000407077c24 */ /* 0x000fc8000f8e0204 */
[----:B------:R-:W-:-:S04]  /*e560*/  IMAD.SHL.U32 R7, R7, 0x80, RZ ;  /* 0x0000008007077824 */ /* 0x000fc800078e00ff */
[----:B------:R-:W-:-:S05]  /*e570*/  VOTEU.ALL UP1, P1 ;  /* 0x00000000003f7886 */ /* 0x000fca0000820000 */
[----:B------:R-:W-:-:S04]  /*e580*/  @!UP1 UIADD3 UR8, UP0, UR36, 0x270, URZ ;  /* 0x0000027024089890 */ /* 0x000fc8000ff1e03f */
[----:B------:R-:W-:-:S03]  /*e590*/  @!UP1 UIADD3.X UR9, URZ, UR37, URZ, UP0, !UPT ;  /* 0x000000253f099290 */ /* 0x000fc600087fe43f */
[----:B-1----:R-:W-:-:S09]  /*e5a0*/  VOTEU.ALL UP0, P1 ;  /* 0x00000000003f7886 */ /* 0x002fd20000800000 */
.L_x_159:
[----:B------:R-:W3:Y:S04]  /*e5b0*/  LDL R3, [R1] ;  /* 0x0000000001037983 */ /* 0x000ee80000100800 */
[----:B------:R-:W4:Y:S01]  /*e5c0*/  LDL R2, [R1+0x4] ;  /* 0x0000040001027983 */ /* 0x000f220000100800 */
[----:B------:R-:W-:Y:S01]  /*e5d0*/  UMOV UR4, URZ ;  /* 0x0000003f00047c82 */ /* 0x000fe20008000000 */
[----:B------:R-:W-:Y:S02]  /*e5e0*/  PLOP3.LUT P0, PT, P0, P2, PT, 0xa2, 0x0 ;  /* 0x000000000000781c */ /* 0x000fe40000705472 */
[----:B---3--:R-:W-:-:S08]  /*e5f0*/  @P2 R2UR P0, UR7, R3 ;  /* 0x00000000030722ca */ /* 0x008fd00000000000 */
[----:B------:R-:W-:Y:S02]  /*e600*/  PLOP3.LUT P0, PT, P0, P2, PT, 0xa2, 0x0 ;  /* 0x000000000000781c */ /* 0x000fe40000705472 */
[----:B----4-:R-:W-:-:S08]  /*e610*/  @P2 R2UR.OR P0, UR6, R2 ;  /* 0x00000000020622ca */ /* 0x010fd00000100000 */
        /* <DEDUP_REMOVED lines=8> */
.L_x_160:
[----:B------:R-:W3:Y:S04]  /*e6a0*/  LDL R3, [R1] ;  /* 0x0000000001037983 */ /* 0x000ee80000100800 */
[----:B------:R-:W4:Y:S01]  /*e6b0*/  LDL R2, [R1+0x4] ;  /* 0x0000040001027983 */ /* 0x000f220000100800 */
        /* <DEDUP_REMOVED lines=9> */
[----:B------:R-:W1:Y:S01]  /*e750*/  LDC.64 R2, c[0x0][0x3f8] ;  /* 0x0000fe00ff027b82 */ /* 0x000e620000000a00 */
[----:B--2---:R-:W-:Y:S01]  /*e760*/  LOP3.LUT R21, R21, 0x1, RZ, 0xc0, !PT ;  /* 0x0000000115157812 */ /* 0x004fe200078ec0ff */
[----:B------:R-:W-:-:S04]  /*e770*/  UMOV UR4, 0xffffffff ;  /* 0xffffffff00047882 */ /* 0x000fc80000000000 */
[C---:B------:R-:W-:Y:S02]  /*e780*/  IMAD R20, R21.reuse, 0x58, RZ ;  /* 0x0000005815147824 */ /* 0x040fe400078e02ff */
[----:B------:R-:W-:Y:S01]  /*e790*/  IMAD R21, R21, 0x1600, RZ ;  /* 0x0000160015157824 */ /* 0x000fe200078e02ff */
[----:B-1----:R-:W-:-:S04]  /*e7a0*/  ISETP.NE.U32.AND P0, PT, R2, RZ, PT ;  /* 0x000000ff0200720c */ /* 0x002fc80003f05070 */
[----:B------:R-:W-:-:S04]  /*e7b0*/  ISETP.NE.AND.EX P0, PT, R3, RZ, PT, P0 ;  /* 0x000000ff0300720c */ /* 0x000fc80003f05300 */
[----:B-----5:R-:W-:Y:S01]  /*e7c0*/  SEL R5, R6, RZ, !P0 ;  /* 0x000000ff06057207 */ /* 0x020fe20004000000 */
[----:B------:R-:W-:Y:S08]  /*e7d0*/  BRA.DIV UR4, `(.L_x_161) ;  /* 0x0000002604f07947 */ /* 0x000ff0000b800000 */
.L_x_222:
[----:B------:R-:W2:Y:S01]  /*e7e0*/  LDL R8, [R1+0x14] ;  /* 0x0000140001087983 */ /* 0x000ea20000100800 */
[----:B------:R-:W-:Y:S01]  /*e7f0*/  UMOV UR4, 0xffffffff ;  /* 0xffffffff00047882 */ /* 0x000fe20000000000 */
[--C-:B------:R-:W-:Y:S01]  /*e800*/  SHF.R.S32.HI R12, RZ, 0x1f, R6.reuse ;  /* 0x0000001fff0c7819 */ /* 0x100fe20000011406 */
[----:B------:R-:W-:Y:S01]  /*e810*/  IMAD.MOV.U32 R4, RZ, RZ, R6 ;  /* 0x000000ffff047224 */ /* 0x000fe200078e0006 */
[----:B--2---:R-:W-:Y:S01]  /*e820*/  IADD3 R8, R8, -0x1, RZ ;  /* 0xffffffff08087810 */ /* 0x004fe20007ffe0ff */
[----:B------:R-:W-:Y:S06]  /*e830*/  BRA.DIV UR4, `(.L_x_162) ;  /* 0x0000002a040c7947 */ /* 0x000fec000b800000 */
[----:B------:R-:W-:-:S13]  /*e840*/  ELECT P6, URZ, PT ;  /* 0x00000000003f782f */ /* 0x000fda00038c0000 */
.L_x_225:
[----:B------:R-:W-:Y:S05]  /*e850*/  @!P6 BRA `(.L_x_163) ;  /* 0x000000040010e947 */ /* 0x000fea0003800000 */
[----:B------:R-:W-:Y:S01]  /*e860*/  IMAD.MOV.U32 R18, RZ, RZ, R8 ;  /* 0x000000ffff127224 */ /* 0x000fe200078e0008 */
[----:B------:R-:W-:Y:S06]  /*e870*/  @!P0 BRA `(.L_x_164) ;  /* 0x00000000004c8947 */ /* 0x000fec0003800000 */
[----:B------:R-:W1:Y:S01]  /*e880*/  LDC R9, c[0x0][0x41c] ;  /* 0x00010700ff097b82 */ /* 0x000e620000000800 */
[----:B------:R-:W-:Y:S01]  /*e890*/  IMAD.MOV.U32 R5, RZ, RZ, R8 ;  /* 0x000000ffff057224 */ /* 0x000fe200078e0008 */
[----:B------:R-:W-:Y:S01]  /*e8a0*/  ULDC.64 UR4, c[0x0][0x408] ;  /* 0x0001020000047ab9 */ /* 0x000fe20000000a00 */
[----:B------:R-:W-:Y:S01]  /*e8b0*/  ULDC.64 UR6, c[0x0][0x208] ;  /* 0x0000820000067ab9 */ /* 0x000fe20000000a00 */
[----:B-1----:R-:W-:-:S13]  /*e8c0*/  ISETP.NE.AND P1, PT, R9, 0x1, PT ;  /* 0x000000010900780c */ /* 0x002fda0003f25270 */
[----:B------:R-:W1:Y:S02]  /*e8d0*/  @P1 LDC.64 R10, c[0x0][0x420] ;  /* 0x00010800ff0a1b82 */ /* 0x000e640000000a00 */
[----:B-1----:R-:W-:-:S05]  /*e8e0*/  @P1 IMAD.HI.U32 R10, R8, R10, RZ ;  /* 0x0000000a080a1227 */ /* 0x002fca00078e00ff */
[----:B------:R-:W-:-:S04]  /*e8f0*/  @P1 SHF.R.U32.HI R5, RZ, R11, R10 ;  /* 0x0000000bff051219 */ /* 0x000fc8000001160a */
[--C-:B------:R-:W-:Y:S01]  /*e900*/  SHF.R.S32.HI R11, RZ, 0x1f, R5.reuse ;  /* 0x0000001fff0b7819 */ /* 0x100fe20000011405 */
[--C-:B------:R-:W-:Y:S02]  /*e910*/  IMAD.MOV R18, RZ, RZ, -R5.reuse ;  /* 0x000000ffff127224 */ /* 0x100fe400078e0a05 */
[----:B------:R-:W-:Y:S02]  /*e920*/  IMAD.MOV.U32 R10, RZ, RZ, R5 ;  /* 0x000000ffff0a7224 */ /* 0x000fe400078e0005 */
[----:B------:R-:W-:Y:S02]  /*e930*/  IMAD R18, R9, R18, R8 ;  /* 0x0000001209127224 */ /* 0x000fe400078e0208 */
[----:B------:R-:W-:Y:S02]  /*e940*/  IMAD R9, R12, UR4, RZ ;  /* 0x000000040c097c24 */ /* 0x000fe4000f8e02ff */
[----:B------:R-:W-:-:S04]  /*e950*/  IMAD.WIDE.U32 R10, R6, UR4, R10 ;  /* 0x00000004060a7c25 */ /* 0x000fc8000f8e000a */
[----:B------:R-:W-:Y:S01]  /*e960*/  IMAD R5, R6, UR5, R9 ;  /* 0x0000000506057c24 */ /* 0x000fe2000f8e0209 */
[----:B------:R-:W-:-:S03]  /*e970*/  LEA R14, P1, R10, R2, 0x2 ;  /* 0x000000020a0e7211 */ /* 0x000fc600078210ff */
[----:B------:R-:W-:-:S05]  /*e980*/  IMAD.IADD R5, R11, 0x1, R5 ;  /* 0x000000010b057824 */ /* 0x000fca00078e0205 */
[----:B------:R-:W-:-:S05]  /*e990*/  LEA.HI.X R15, R10, R3, R5, 0x2, P1 ;  /* 0x000000030a0f7211 */ /* 0x000fca00008f1405 */
[----:B------:R1:W5:Y:S02]  /*e9a0*/  LDG.E R6, desc[UR6][R14.64] ;  /* 0x000000060e067981 */ /* 0x000364000c1e1900 */
.L_x_164:
[----:B------:R-:W2:Y:S01]  /*e9b0*/  S2R R9, SR_CgaCtaId ;  /* 0x0000000000097919 */ /* 0x000ea20000008800 */
[----:B------:R-:W-:-:S04]  /*e9c0*/  MOV R5, 0x400 ;  /* 0x0000040000057802 */ /* 0x000fc80000000f00 */
[----:B--2---:R-:W-:Y:S02]  /*e9d0*/  LEA R5, R9, R5, 0x18 ;  /* 0x0000000509057211 */ /* 0x004fe400078ec0ff */
[----:B------:R-:W-:-:S03]  /*e9e0*/  SHF.L.U32 R9, R17, 0x1f, RZ ;  /* 0x0000001f11097819 */ /* 0x000fc600000006ff */
[----:B------:R-:W-:-:S04]  /*e9f0*/  IMAD R5, R16, 0x8, R5 ;  /* 0x0000000810057824 */ /* 0x000fc800078e0205 */
[----:B------:R-:W2:Y:S02]  /*ea00*/  SYNCS.PHASECHK.TRANS64.TRYWAIT P1, [R5+URZ+0x34840], R9 ;  /* 0x03484009050075a7 */ /* 0x000ea4000802017f */
[----:B--2---:R-:W-:Y:S05]  /*ea10*/  @!P1 BRA `(.L_x_165) ;  /* 0x0000002400b49947 */ /* 0x004fea0003800000 */
.L_x_226:
[----:B------:R-:W3:Y:S01]  /*ea20*/  LDL R10, [R1+0xc] ;  /* 0x00000c00010a7983 */ /* 0x000ee20000100800 */
[----:B------:R-:W4:Y:S02]  /*ea30*/  S2R R11, SR_TID.X ;  /* 0x00000000000b7919 */ /* 0x000f240000002100 */
[----:B----4-:R-:W-:-:S13]  /*ea40*/  LOP3.LUT P1, RZ, R11, 0x7f, RZ, 0xc0, !PT ;  /* 0x0000007f0bff7812 */ /* 0x010fda000782c0ff */
[----:B--2---:R-:W-:-:S04]  /*ea50*/  @!P1 MOV R9, 0xb000 ;  /* 0x0000b00000099802 */ /* 0x004fc80000000f00 */
[----:B------:R3:W-:Y:S02]  /*ea60*/  @!P1 SYNCS.ARRIVE.TRANS64 RZ, [R5+URZ+0x34830], R9 ;  /* 0x0348300905ff99a7 */ /* 0x0007e4000800003f */
[----:B---3--:R-:W-:-:S04]  /*ea70*/  PRMT R9, R10, 0x9910, RZ ;  /* 0x000099100a097816 */ /* 0x008fc800000000ff */
[----:B------:R-:W-:-:S13]  /*ea80*/  ISETP.NE.AND P1, PT, R9, 0x2, PT ;  /* 0x000000020900780c */ /* 0x000fda0003f25270 */
[----:B------:R-:W-:Y:S05]  /*ea90*/  @P1 BRA `(.L_x_166) ;  /* 0x0000000000041947 */ /* 0x000fea0003800000 */
[----:B------:R-:W-:Y:S01]  /*eaa0*/  BPT.TRAP 0x1 ;  /* 0x000000040000795c */ /* 0x000fe20000300000 */
.L_x_166:
[----:B------:R-:W-:-:S13]  /*eab0*/  ISETP.NE.AND P1, PT, R19, RZ, PT ;  /* 0x000000ff1300720c */ /* 0x000fda0003f25270 */
[----:B------:R-:W-:Y:S05]  /*eac0*/  @P1 BRA `(.L_x_167) ;  /* 0x0000000000041947 */ /* 0x000fea0003800000 */
[----:B------:R-:W-:Y:S01]  /*ead0*/  BPT.TRAP 0x1 ;  /* 0x000000040000795c */ /* 0x000fe20000300000 */
.L_x_167:
[----:B------:R-:W2:Y:S01]  /*eae0*/  S2R R10, SR_CgaCtaId ;  /* 0x00000000000a7919 */ /* 0x000ea20000008800 */
[----:B------:R-:W-:Y:S01]  /*eaf0*/  MOV R9, 0x400 ;  /* 0x0000040000097802 */ /* 0x000fe20000000f00 */
[----:B------:R-:W-:Y:S01]  /*eb00*/  UIADD3 UR4, UP0, UR36, 0x370, URZ ;  /* 0x0000037024047890 */ /* 0x000fe2000ff1e03f */
[----:B------:R-:W-:Y:S01]  /*eb10*/  R2UR UR9, R5 ;  /* 0x00000000050972ca */ /* 0x000fe200000e0000 */
[----:B------:R-:W-:Y:S01]  /*eb20*/  IMAD R5, R16, 0x5800, R21 ;  /* 0x0000580010057824 */ /* 0x000fe200078e0215 */
[----:B------:R-:W-:Y:S01]  /*eb30*/  R2UR UR11, R18 ;  /* 0x00000000120b72ca */ /* 0x000fe200000e0000 */
[----:B------:R-:W-:Y:S01]  /*eb40*/  UMOV UR10, URZ ;  /* 0x0000003f000a7c82 */ /* 0x000fe20008000000 */
[----:B------:R-:W-:Y:S01]  /*eb50*/  R2UR UR5, R20 ;  /* 0x00000000140572ca */ /* 0x000fe200000e0000 */
[----:B------:R-:W-:Y:S01]  /*eb60*/  UMOV UR16, 0x30000 ;  /* 0x0003000000107882 */ /* 0x000fe20000000000 */
[----:B------:R-:W-:Y:S01]  /*eb70*/  R2UR UR12, R0 ;  /* 0x00000000000c72ca */ /* 0x000fe200000e0000 */
[----:B------:R-:W-:Y:S01]  /*eb80*/  UMOV UR7, 0x14f00000 ;  /* 0x14f0000000077882 */ /* 0x000fe20000000000 */
[----:B-----5:R-:W-:Y:S01]  /*eb90*/  R2UR UR13, R6 ;  /* 0x00000000060d72ca */ /* 0x020fe200000e0000 */
[----:B------:R-:W-:-:S04]  /*eba0*/  UMOV UR15, 0x40 ;  /* 0x00000040000f7882 */ /* 0x000fc80000000000 */
[----:B------:R-:W-:-:S04]  /*ebb0*/  UIADD3 UR9, UR9, 0x34830, URZ ;  /* 0x0003483009097890 */ /* 0x000fc8000fffe03f */
[----:B------:R-:W-:Y:S02]  /*ebc0*/  UIMAD UR11, UR11, 0xb0, UR5 ;  /* 0x000000b00b0b78a4 */ /* 0x000fe4000f8e0205 */
[----:B------:R-:W-:Y:S01]  /*ebd0*/  UIADD3.X UR5, URZ, UR37, URZ, UP0, !UPT ;  /* 0x000000253f057290 */ /* 0x000fe200087fe43f */
[----:B--2---:R-:W-:-:S05]  /*ebe0*/  LEA R9, R10, R9, 0x18 ;  /* 0x000000090a097211 */ /* 0x004fca00078ec0ff */
[----:B------:R-:W-:-:S05]  /*ebf0*/  IMAD R5, R5, 0x2, R9 ;  /* 0x0000000205057824 */ /* 0x000fca00078e0209 */
[----:B------:R-:W-:Y:S01]  /*ec00*/  R2UR UR6, R5 ;  /* 0x00000000050672ca */ /* 0x000fe200000e0000 */
[----:B------:R-:W-:-:S12]  /*ec10*/  IMAD.MOV.U32 R5, RZ, RZ, R6 ;  /* 0x000000ffff057224 */ /* 0x000fd800078e0006 */
[----:B------:R-:W-:Y:S02]  /*ec20*/  UIADD3 UR8, UR6, 0x1e400, URZ ;  /* 0x0001e40006087890 */ /* 0x000fe4000fffe03f */
[----:B------:R-:W-:-:S03]  /*ec30*/  UIADD3 UR14, UR6, 0x23c00, URZ ;  /* 0x00023c00060e7890 */ /* 0x000fc6000fffe03f */
[----:B------:R-:W-:-:S04]  /*ec40*/  UMOV UR6, 0x0 ;  /* 0x0000000000067882 */ /* 0x000fc80000000000 */
[----:B------:R2:W-:Y:S02]  /*ec50*/  UTMALDG.4D.MULTICAST [UR8], [UR4], UR16, desc[UR6] ;  /* 0x00000608040073b4 */ /* 0x0005e40008019810 */
[----:B--2---:R-:W-:Y:S01]  /*ec60*/  UMOV UR8, UR14 ;  /* 0x0000000e00087c82 */ /* 0x004fe20008000000 */
[----:B------:R-:W-:Y:S02]  /*ec70*/  UMOV UR10, UR15 ;  /* 0x0000000f000a7c82 */ /* 0x000fe40008000000 */
[----:B------:R2:W-:Y:S02]  /*ec80*/  UTMALDG.4D.MULTICAST [UR8], [UR4], UR16, desc[UR6] ;  /* 0x00000608040073b4 */ /* 0x0005e40008019810 */
[----:B--2---:R-:W-:Y:S01]  /*ec90*/  NOP ;  /* 0x0000000000007918 */ /* 0x004fe20000000000 */
.L_x_163:
[----:B-1----:R-:W2:Y:S04]  /*eca0*/  LDL.LU R15, [R1] ;  /* 0x00000000010f7983 */ /* 0x002ea80000300800 */
[----:B------:R-:W3:Y:S04]  /*ecb0*/  LDL.LU R14, [R1+0x4] ;  /* 0x00000400010e7983 */ /* 0x000ee80000300800 */
[----:B------:R-:W4:Y:S01]  /*ecc0*/  LDL R13, [R1+0x24] ;  /* 0x00002400010d7983 */ /* 0x000f220000100800 */
[----:B------:R-:W-:-:S03]  /*ecd0*/  MOV R10, 0x400 ;  /* 0x00000400000a7802 */ /* 0x000fc60000000f00 */
[----:B------:R-:W5:Y:S01]  /*ece0*/  LDL.LU R9, [R1+0x20] ;  /* 0x0000200001097983 */ /* 0x000f620000300800 */
[----:B------:R-:W1:Y:S01]  /*ecf0*/  S2R R11, SR_CgaCtaId ;  /* 0x00000000000b7919 */ /* 0x000e620000008800 */
[----:B------:R-:W-:Y:S05]  /*ed00*/  WARPSYNC.ALL ;  /* 0x0000000000007948 */ /* 0x000fea0003800000 */
[----:B------:R-:W-:-:S13]  /*ed10*/  ELECT P1, URZ, PT ;  /* 0x00000000003f782f */ /* 0x000fda0003820000 */
[C---:B------:R-:W-:Y:S01]  /*ed20*/  @P1 R2UR UR11, R7.reuse ;  /* 0x00000000070b12ca */ /* 0x040fe200000e0000 */
[----:B------:R-:W-:Y:S01]  /*ed30*/  UIADD3 UR4, UP0, UR36, 0x270, URZ ;  /* 0x0000027024047890 */ /* 0x000fe2000ff1e03f */
[----:B------:R-:W-:-:S03]  /*ed40*/  @P1 R2UR UR19, R7 ;  /* 0x00000000071312ca */ /* 0x000fc600000e0000 */
[----:B------:R-:W-:Y:S01]  /*ed50*/  UIADD3.X UR5, URZ, UR37, URZ, UP0, !UPT ;  /* 0x000000253f057290 */ /* 0x000fe200087fe43f */
[----:B-1----:R-:W-:-:S04]  /*ed60*/  LEA R10, R11, R10, 0x18 ;  /* 0x0000000a0b0a7211 */ /* 0x002fc800078ec0ff */
[----:B------:R-:W-:Y:S01]  /*ed70*/  R2UR UR16, R10 ;  /* 0x000000000a1072ca */ /* 0x000fe200000e0000 */
[----:B------:R-:W-:Y:S01]  /*ed80*/  @P1 IMAD.MOV.U32 R6, RZ, RZ, 0x8000 ;  /* 0x00008000ff061424 */ /* 0x000fe200078e00ff */
[----:B------:R-:W-:Y:S11]  /*ed90*/  BAR.SYNC.DEFER_BLOCKING 0x8, 0x120 ;  /* 0x0204800000007b1d */ /* 0x000ff60000010000 */
        /* <DEDUP_REMOVED lines=14> */
[C---:B---3--:R-:W-:Y:S02]  /*ee80*/  @P1 R2UR UR12, R14.reuse ;  /* 0x000000000e0c12ca */ /* 0x048fe400000e0000 */
[----:B------:R-:W-:Y:S02]  /*ee90*/  @P1 R2UR UR20, R14 ;  /* 0x000000000e1412ca */ /* 0x000fe400000e0000 */
[----:B----4-:R-:W-:-:S04]  /*eea0*/  LOP3.LUT R6, R13, 0x1, RZ, 0xc, !PT ;  /* 0x000000010d067812 */ /* 0x010fc800078e0cff */
[----:B------:R-:W-:-:S05]  /*eeb0*/  SHF.L.U32 R6, R6, 0x1f, RZ ;  /* 0x0000001f06067819 */ /* 0x000fca00000006ff */
[----:B------:R1:W-:Y:S02]  /*eec0*/  UTMALDG.4D [UR8], [UR4], desc[UR6] ;  /* 0x00000608040075b4 */ /* 0x0003e40008019000 */
[----:B------:R1:W-:Y:S01]  /*eed0*/  UTMALDG.4D [UR16], [UR4], desc[UR14] ;  /* 0x00000e10040075b4 */ /* 0x0003e20008019000 */
[----:B------:R-:W2:Y:S01]  /*eee0*/  SYNCS.PHASECHK.TRANS64.TRYWAIT P1, [R10+URZ+0x34820], R6 ;  /* 0x034820060a0075a7 */ /* 0x000ea2000802017f */
[----:B-----5:R-:W-:Y:S01]  /*eef0*/  ISETP.GE.AND P2, PT, R9, 0xb1, PT ;  /* 0x000000b10900780c */ /* 0x020fe20003f46270 */
[----:B-12---:R-:W-:-:S12]  /*ef00*/  @!P1 BRA `(.L_x_169) ;  /* 0x00000020008c9947 */ /* 0x006fd80003800000 */
.L_x_227:
[----:B------:R-:W-:Y:S05]  /*ef10*/  BSYNC B0 ;  /* 0x0000000000007941 */ /* 0x000fea0003800000 */
.L_x_168:
[----:B------:R-:W-:Y:S05]  /*ef20*/  @!P2 BRA `(.L_x_170) ;  /* 0x0000001400d4a947 */ /* 0x000fea0003800000 */
[----:B-1----:R-:W2:Y:S01]  /*ef30*/  LDL R7, [R1+0x14] ;  /* 0x0000140001077983 */ /* 0x002ea20000100800 */
[----:B------:R-:W-:Y:S02]  /*ef40*/  IMAD.MOV.U32 R6, RZ, RZ, 0x1 ;  /* 0x00000001ff067424 */ /* 0x000fe400078e00ff */
[----:B--2---:R-:W-:-:S05]  /*ef50*/  IMAD.MOV R14, RZ, RZ, -R7 ;  /* 0x000000ffff0e7224 */ /* 0x004fca00078e0a07 */
[----:B------:R-:W-:-:S05]  /*ef60*/  VIADDMNMX R14, R14, R6, 0xffffffff, !PT ;  /* 0xffffffff0e0e7446 */ /* 0x000fca0007800106 */
[----:B------:R-:W-:-:S05]  /*ef70*/  IMAD.IADD R6, R7, 0x1, R14 ;  /* 0x0000000107067824 */ /* 0x000fca00078e020e */
[----:B------:R-:W-:-:S04]  /*ef80*/  LOP3.LUT R6, R6, 0x1, RZ, 0xc0, !PT ;  /* 0x0000000106067812 */ /* 0x000fc800078ec0ff */
[----:B------:R-:W-:Y:S02]  /*ef90*/  ISETP.NE.U32.AND P1, PT, R6, 0x1, PT ;  /* 0x000000010600780c */ /* 0x000fe40003f25070 */
[----:B------:R-:W-:-:S11]  /*efa0*/  IADD3 R6, R7, -0x2, RZ ;  /* 0xfffffffe07067810 */ /* 0x000fd60007ffe0ff */
        /* <DEDUP_REMOVED lines=19> */
[----:B------:R-:W-:-:S04]  /*f0e0*/  IMAD.MOV R10, RZ, RZ, -R7 ;  /* 0x000000ffff0a7224 */ /* 0x000fc800078e0a07 */
[----:B------:R-:W-:Y:S02]  /*f0f0*/  IMAD R6, R15, R10, R6 ;  /* 0x0000000a0f067224 */ /* 0x000fe400078e0206 */
[----:B------:R-:W-:Y:S02]  /*f100*/  IMAD R15, R12, UR4, RZ ;  /* 0x000000040c0f7c24 */ /* 0x000fe4000f8e02ff */
[----:B------:R-:W-:Y:S02]  /*f110*/  IMAD.MOV.U32 R10, RZ, RZ, R7 ;  /* 0x000000ffff0a7224 */ /* 0x000fe400078e0007 */
[C---:B------:R-:W-:Y:S02]  /*f120*/  IMAD R7, R4.reuse, UR5, R15 ;  /* 0x0000000504077c24 */ /* 0x040fe4000f8e020f */
[----:B------:R-:W-:-:S04]  /*f130*/  IMAD.WIDE.U32 R10, R4, UR4, R10 ;  /* 0x00000004040a7c25 */ /* 0x000fc8000f8e000a */
[----:B------:R-:W-:Y:S01]  /*f140*/  IMAD.IADD R7, R7, 0x1, R11 ;  /* 0x0000000107077824 */ /* 0x000fe200078e020b */
[----:B------:R-:W-:-:S04]  /*f150*/  LEA R2, P1, R10, R2, 0x2 ;  /* 0x000000020a027211 */ /* 0x000fc800078210ff */
[----:B------:R-:W-:-:S05]  /*f160*/  LEA.HI.X R3, R10, R3, R7, 0x2, P1 ;  /* 0x000000030a037211 */ /* 0x000fca00008f1407 */
[----:B------:R1:W5:Y:S04]  /*f170*/  LDG.E R7, desc[UR6][R2.64] ;  /* 0x0000000602077981 */ /* 0x000368000c1e1900 */
.L_x_174:
[----:B-1----:R-:W1:Y:S01]  /*f180*/  S2R R3, SR_CgaCtaId ;  /* 0x0000000000037919 */ /* 0x002e620000008800 */
[----:B------:R-:W-:-:S04]  /*f190*/  MOV R2, 0x400 ;  /* 0x0000040000027802 */ /* 0x000fc80000000f00 */
[----:B-1----:R-:W-:Y:S02]  /*f1a0*/  LEA R2, R3, R2, 0x18 ;  /* 0x0000000203027211 */ /* 0x002fe400078ec0ff */
[----:B------:R-:W-:Y:S02]  /*f1b0*/  SHF.L.U32 R3, R13, 0x1f, RZ ;  /* 0x0000001f0d037819 */ /* 0x000fe400000006ff */
[----:B------:R-:W-:-:S04]  /*f1c0*/  LEA R2, R9, R2, 0x3 ;  /* 0x0000000209027211 */ /* 0x000fc800078e18ff */
[----:B------:R-:W1:Y:S02]  /*f1d0*/  SYNCS.PHASECHK.TRANS64.TRYWAIT P1, [R2+URZ+0x34840], R3 ;  /* 0x03484003020075a7 */ /* 0x000e64000802017f */
[----:B-1----:R-:W-:Y:S05]  /*f1e0*/  @!P1 BRA `(.L_x_175) ;  /* 0x0000001c00f49947 */ /* 0x002fea0003800000 */
.L_x_228:
[----:B------:R-:W2:Y:S01]  /*f1f0*/  LDL R10, [R1+0xc] ;  /* 0x00000c00010a7983 */ /* 0x000ea20000100800 */
[----:B------:R-:W3:Y:S02]  /*f200*/  S2R R11, SR_TID.X ;  /* 0x00000000000b7919 */ /* 0x000ee40000002100 */
[----:B---3--:R-:W-:-:S13]  /*f210*/  LOP3.LUT P1, RZ, R11, 0x7f, RZ, 0xc0, !PT ;  /* 0x0000007f0bff7812 */ /* 0x008fda000782c0ff */
[----:B-1----:R-:W-:-:S04]  /*f220*/  @!P1 IMAD.MOV.U32 R3, RZ, RZ, 0xb000 ;  /* 0x0000b000ff039424 */ /* 0x002fc800078e00ff */
[----:B------:R2:W-:Y:S02]  /*f230*/  @!P1 SYNCS.ARRIVE.TRANS64 RZ, [R2+URZ+0x34830], R3 ;  /* 0x0348300302ff99a7 */ /* 0x0005e4000800003f */
[----:B--2---:R-:W-:-:S04]  /*f240*/  PRMT R3, R10, 0x9910, RZ ;  /* 0x000099100a037816 */ /* 0x004fc800000000ff */
[----:B------:R-:W-:-:S13]  /*f250*/  ISETP.NE.AND P2, PT, R3, 0x2, PT ;  /* 0x000000020300780c */ /* 0x000fda0003f45270 */
[----:B------:R-:W-:Y:S05]  /*f260*/  @P2 BRA `(.L_x_176) ;  /* 0x0000000000042947 */ /* 0x000fea0003800000 */
[----:B------:R-:W-:Y:S01]  /*f270*/  BPT.TRAP 0x1 ;  /* 0x000000040000795c */ /* 0x000fe20000300000 */
.L_x_176:
[----:B------:R-:W-:-:S13]  /*f280*/  ISETP.NE.AND P1, PT, R19, RZ, PT ;  /* 0x000000ff1300720c */ /* 0x000fda0003f25270 */
[----:B------:R-:W-:Y:S05]  /*f290*/  @P1 BRA `(.L_x_177) ;  /* 0x0000000000041947 */ /* 0x000fea0003800000 */
[----:B------:R-:W-:Y:S01]  /*f2a0*/  BPT.TRAP 0x1 ;  /* 0x000000040000795c */ /* 0x000fe20000300000 */
.L_x_177:
[----:B------:R-:W1:Y:S01]  /*f2b0*/  S2R R11, SR_CgaCtaId ;  /* 0x00000000000b7919 */ /* 0x000e620000008800 */
        /* <DEDUP_REMOVED lines=11> */
[----:B------:R-:W-:Y:S01]  /*f370*/  UMOV UR7, 0x14f00000 ;  /* 0x14f0000000077882 */ /* 0x000fe20000000000 */
[----:B------:R-:W-:Y:S01]  /*f380*/  UMOV UR16, 0x40 ;  /* 0x0000004000107882 */ /* 0x000fe20000000000 */
[----:B------:R-:W-:-:S02]  /*f390*/  SHF.L.U32 R3, R17, 0x1f, RZ ;  /* 0x0000001f11037819 */ /* 0x000fc400000006ff */
[----:B------:R-:W-:-:S04]  /*f3a0*/  UIADD3 UR9, UR9, 0x34830, URZ ;  /* 0x0003483009097890 */ /* 0x000fc8000fffe03f */
[----:B------:R-:W-:Y:S02]  /*f3b0*/  UIMAD UR11, UR11, 0xb0, UR5 ;  /* 0x000000b00b0b78a4 */ /* 0x000fe4000f8e0205 */
[----:B------:R-:W-:Y:S01]  /*f3c0*/  UIADD3.X UR5, URZ, UR37, URZ, UP0, !UPT ;  /* 0x000000253f057290 */ /* 0x000fe200087fe43f */
[----:B-1----:R-:W-:-:S05]  /*f3d0*/  LEA R10, R11, R10, 0x18 ;  /* 0x0000000a0b0a7211 */ /* 0x002fca00078ec0ff */
[----:B------:R-:W-:-:S05]  /*f3e0*/  IMAD R2, R2, 0x2, R10 ;  /* 0x0000000202027824 */ /* 0x000fca00078e020a */
[----:B------:R-:W-:Y:S01]  /*f3f0*/  R2UR UR8, R2 ;  /* 0x00000000020872ca */ /* 0x000fe200000e0000 */
[----:B------:R-:W-:-:S12]  /*f400*/  IMAD R2, R16, 0x8, R10 ;  /* 0x0000000810027824 */ /* 0x000fd800078e020a */
[----:B------:R-:W-:Y:S02]  /*f410*/  UIADD3 UR14, UR8, 0x1e400, URZ ;  /* 0x0001e400080e7890 */ /* 0x000fe4000fffe03f */
[----:B------:R-:W-:-:S05]  /*f420*/  UIADD3 UR15, UR8, 0x23c00, URZ ;  /* 0x00023c00080f7890 */ /* 0x000fca000fffe03f */
[----:B------:R-:W-:Y:S02]  /*f430*/  UMOV UR8, UR14 ;  /* 0x0000000e00087c82 */ /* 0x000fe40008000000 */
[----:B------:R1:W-:Y:S02]  /*f440*/  UTMALDG.4D.MULTICAST [UR8], [UR4], UR17, desc[UR6] ;  /* 0x00000608040073b4 */ /* 0x0003e40008019811 */
[----:B-1----:R-:W-:Y:S01]  /*f450*/  UMOV UR8, UR15 ;  /* 0x0000000f00087c82 */ /* 0x002fe20008000000 */
[----:B------:R-:W-:Y:S02]  /*f460*/  UMOV UR10, UR16 ;  /* 0x00000010000a7c82 */ /* 0x000fe40008000000 */
[----:B------:R1:W-:Y:S01]  /*f470*/  UTMALDG.4D.MULTICAST [UR8], [UR4], UR17, desc[UR6] ;  /* 0x00000608040073b4 */ /* 0x0003e20008019811 */
[----:B------:R-:W2:Y:S02]  /*f480*/  SYNCS.PHASECHK.TRANS64.TRYWAIT P1, [R2+URZ+0x34860], R3 ;  /* 0x03486003020075a7 */ /* 0x000ea4000802017f */
[----:B-12---:R-:W-:Y:S05]  /*f490*/  @!P1 BRA `(.L_x_178) ;  /* 0x0000001c005c9947 */ /* 0x006fea0003800000 */
.L_x_229:
[----:B------:R-:W2:Y:S02]  /*f4a0*/  S2R R10, SR_TID.X ;  /* 0x00000000000a7919 */ /* 0x000ea40000002100 */
[----:B--2---:R-:W-:-:S13]  /*f4b0*/  LOP3.LUT P1, RZ, R10, 0x7f, RZ, 0xc0, !PT ;  /* 0x0000007f0aff7812 */ /* 0x004fda000782c0ff */
[----:B-1----:R-:W-:-:S04]  /*f4c0*/  @!P1 IMAD.MOV.U32 R3, RZ, RZ, 0xb000 ;  /* 0x0000b000ff039424 */ /* 0x002fc800078e00ff */
[----:B------:R1:W-:Y:S01]  /*f4d0*/  @!P1 SYNCS.ARRIVE.TRANS64 RZ, [R2+URZ+0x34850], R3 ;  /* 0x0348500302ff99a7 */ /* 0x0003e2000800003f */
[----:B------:R-:W-:Y:S05]  /*f4e0*/  @P2 BRA `(.L_x_179) ;  /* 0x0000000000042947 */ /* 0x000fea0003800000 */
[----:B------:R-:W-:Y:S01]  /*f4f0*/  BPT.TRAP 0x1 ;  /* 0x000000040000795c */ /* 0x000fe20000300000 */
.L_x_179:
[----:B------:R-:W-:-:S13]  /*f500*/  ISETP.NE.AND P1, PT, R19, RZ, PT ;  /* 0x000000ff1300720c */ /* 0x000fda0003f25270 */
[----:B------:R-:W-:Y:S05]  /*f510*/  @P1 BRA `(.L_x_180) ;  /* 0x0000000000041947 */ /* 0x000fea0003800000 */
[----:B------:R-:W-:Y:S01]  /*f520*/  BPT.TRAP 0x1 ;  /* 0x000000040000795c */ /* 0x000fe20000300000 */
.L_x_180:
[----:B------:R-:W2:Y:S01]  /*f530*/  S2R R11, SR_CgaCtaId ;  /* 0x00000000000b7919 */ /* 0x000ea20000008800 */
[----:B------:R-:W-:Y:S01]  /*f540*/  MOV R10, 0x400 ;  /* 0x00000400000a7802 */ /* 0x000fe20000000f00 */
[----:B-1----:R-:W-:Y:S01]  /*f550*/  IMAD R3, R16, 0x5800, R21 ;  /* 0x0000580010037824 */ /* 0x002fe200078e0215 */
[----:B------:R-:W-:Y:S01]  /*f560*/  R2UR UR11, R18 ;  /* 0x00000000120b72ca */ /* 0x000fe200000e0000 */
[----:B------:R-:W-:Y:S01]  /*f570*/  UIADD3 UR4, UP0, UR36, 0x470, URZ ;  /* 0x0000047024047890 */ /* 0x000fe2000ff1e03f */
[----:B------:R-:W-:Y:S01]  /*f580*/  R2UR UR5, R20 ;  /* 0x00000000140572ca */ /* 0x000fe200000e0000 */
[----:B------:R-:W-:Y:S01]  /*f590*/  UMOV UR10, URZ ;  /* 0x0000003f000a7c82 */ /* 0x000fe20008000000 */
[----:B------:R-:W-:Y:S01]  /*f5a0*/  R2UR UR9, R2 ;  /* 0x00000000020972ca */ /* 0x000fe200000e0000 */
[----:B------:R-:W-:Y:S01]  /*f5b0*/  UMOV UR16, 0x30000 ;  /* 0x0003000000107882 */ /* 0x000fe20000000000 */
[----:B------:R-:W-:Y:S01]  /*f5c0*/  R2UR UR13, R5 ;  /* 0x00000000050d72ca */ /* 0x000fe200000e0000 */
[----:B------:R-:W-:Y:S01]  /*f5d0*/  UMOV UR6, 0x0 ;  /* 0x0000000000067882 */ /* 0x000fe20000000000 */
[----:B------:R-:W-:Y:S01]  /*f5e0*/  R2UR UR12, R0 ;  /* 0x00000000000c72ca */ /* 0x000fe200000e0000 */
[----:B------:R-:W-:Y:S01]  /*f5f0*/  UMOV UR7, 0x14f00000 ;  /* 0x14f0000000077882 */ /* 0x000fe20000000000 */
[----:B------:R-:W-:Y:S01]  /*f600*/  UMOV UR15, 0x40 ;  /* 0x00000040000f7882 */ /* 0x000fe20000000000 */
[----:B------:R-:W-:Y:S01]  /*f610*/  IMAD.MOV.U32 R5, RZ, RZ, R7 ;  /* 0x000000ffff057224 */ /* 0x000fe200078e0007 */
[----:B------:R-:W-:-:S03]  /*f620*/  MOV R18, R6 ;  /* 0x0000000600127202 */ /* 0x000fc60000000f00 */
[----:B------:R-:W-:Y:S02]  /*f630*/  UIMAD UR11, UR11, 0xb0, UR5 ;  /* 0x000000b00b0b78a4 */ /* 0x000fe4000f8e0205 */
[----:B------:R-:W-:Y:S02]  /*f640*/  UIADD3 UR9, UR9, 0x34850, URZ ;  /* 0x0003485009097890 */ /* 0x000fe4000fffe03f */
[----:B------:R-:W-:Y:S01]  /*f650*/  UIADD3.X UR5, URZ, UR37, URZ, UP0, !UPT ;  /* 0x000000253f057290 */ /* 0x000fe200087fe43f */
[----:B--2---:R-:W-:-:S05]  /*f660*/  LEA R10, R11, R10, 0x18 ;  /* 0x0000000a0b0a7211 */ /* 0x004fca00078ec0ff */
[----:B------:R-:W-:-:S05]  /*f670*/  IMAD R3, R3, 0x2, R10 ;  /* 0x0000000203037824 */ /* 0x000fca00078e020a */
[----:B------:R-:W-:-:S13]  /*f680*/  R2UR UR14, R3 ;  /* 0x00000000030e72ca */ /* 0x000fda00000e0000 */
[----:B------:R-:W-:Y:S02]  /*f690*/  UIADD3 UR8, UR14, 0x400, URZ ;  /* 0x000004000e087890 */ /* 0x000fe4000fffe03f */
[----:B------:R-:W-:-:S07]  /*f6a0*/  UIADD3 UR14, UR14, 0x5c00, URZ ;  /* 0x00005c000e0e7890 */ /* 0x000fce000fffe03f */
[----:B------:R1:W-:Y:S02]  /*f6b0*/  UTMALDG.4D.MULTICAST [UR8], [UR4], UR16, desc[UR6] ;  /* 0x00000608040073b4 */ /* 0x0003e40008019810 */
[----:B-1----:R-:W-:Y:S01]  /*f6c0*/  UMOV UR8, UR14 ;  /* 0x0000000e00087c82 */ /* 0x002fe20008000000 */
[----:B------:R-:W-:Y:S02]  /*f6d0*/  UMOV UR10, UR15 ;  /* 0x0000000f000a7c82 */ /* 0x000fe40008000000 */
[----:B------:R1:W-:Y:S02]  /*f6e0*/  UTMALDG.4D.MULTICAST [UR8], [UR4], UR16, desc[UR6] ;  /* 0x00000608040073b4 */ /* 0x0003e40008019810 */
[----:B-1----:R-:W-:Y:S01]  /*f6f0*/  NOP ;  /* 0x0000000000007918 */ /* 0x002fe20000000000 */
.L_x_173:
[----:B------:R-:W-:Y:S05]  /*f700*/  BSYNC B0 ;  /* 0x0000000000007941 */ /* 0x000fea0003800000 */
.L_x_172:
[----:B------:R-:W2:Y:S01]  /*f710*/  LDL.LU R2, [R1+0x14] ;  /* 0x0000140001027983 */ /* 0x000ea20000300800 */
[----:B------:R-:W-:Y:S02]  /*f720*/  IMAD.MOV.U32 R16, RZ, RZ, R9 ;  /* 0x000000ffff107224 */ /* 0x000fe400078e0009 */
[----:B------:R-:W-:Y:S02]  /*f730*/  IMAD.MOV.U32 R17, RZ, RZ, R13 ;  /* 0x000000ffff117224 */ /* 0x000fe400078e000d */
[----:B--2---:R-:W-:-:S07]  /*f740*/  VIADD R6, R2, 0xfffffffd ;  /* 0xfffffffd02067836 */ /* 0x004fce0000000000 */
.L_x_171:
[----:B------:R-:W-:Y:S01]  /*f750*/  IMAD.MOV R3, RZ, RZ, -R14 ;  /* 0x000000ffff037224 */ /* 0x000fe200078e0a0e */
[----:B------:R-:W-:Y:S04]  /*f760*/  BSSY B0, `(.L_x_170) ;  /* 0x00000f1000007945 */ /* 0x000fe80003800000 */
[----:B------:R-:W-:-:S13]  /*f770*/  ISETP.NE.AND P1, PT, R8, R3, PT ;  /* 0x000000030800720c */ /* 0x000fda0003f25270 */
[----:B------:R-:W-:Y:S05]  /*f780*/  @!P1 BRA `(.L_x_181) ;  /* 0x0000000c00b89947 */ /* 0x000fea0003800000 */
[----:B------:R-:W-:-:S07]  /*f790*/  IMAD.MOV.U32 R8, RZ, RZ, R5 ;  /* 0x000000ffff087224 */ /* 0x000fce00078e0005 */
.L_x_200:
[----:B------:R-:W-:Y:S01]  /*f7a0*/  VIADD R7, R16, 0x1 ;  /* 0x0000000110077836 */ /* 0x000fe20000000000 */
[----:B------:R-:W-:Y:S04]  /*f7b0*/  BSSY B1, `(.L_x_182) ;  /* 0x0000073000017945 */ /* 0x000fe80003800000 */
[----:B------:R-:W-:-:S04]  /*f7c0*/  ISETP.NE.AND P1, PT, R7, 0x2, PT ;  /* 0x000000020700780c */ /* 0x000fc80003f25270 */
[----:B-1----:R-:W-:Y:S02]  /*f7d0*/  SEL R10, RZ, 0x1, P1 ;  /* 0x00000001ff0a7807 */ /* 0x002fe40000800000 */
        /* <DEDUP_REMOVED lines=15> */
[--C-:B------:R-:W-:Y:S01]  /*f8d0*/  SHF.R.S32.HI R3, RZ, 0x1f, R2.reuse ;  /* 0x0000001fff037819 */ /* 0x100fe20000011402 */
[----:B------:R-:W-:-:S04]  /*f8e0*/  IMAD.MOV R11, RZ, RZ, -R2 ;  /* 0x000000ffff0b7224 */ /* 0x000fc800078e0a02 */
[----:B------:R-:W-:Y:S02]  /*f8f0*/  IMAD R11, R9, R11, R6 ;  /* 0x0000000b090b7224 */ /* 0x000fe400078e0206 */
[----:B------:R-:W1:Y:S01]  /*f900*/  LDC.64 R8, c[0x0][0x3f8] ;  /* 0x0000fe00ff087b82 */ /* 0x000e620000000a00 */
[----:B------:R-:W-:-:S04]  /*f910*/  IMAD.WIDE.U32 R2, R4, UR4, R2 ;  /* 0x0000000404027c25 */ /* 0x000fc8000f8e0002 */
[----:B------:R-:W-:Y:S01]  /*f920*/  IMAD.IADD R13, R13, 0x1, R3 ;  /* 0x000000010d0d7824 */ /* 0x000fe200078e0203 */
[----:B-1----:R-:W-:-:S04]  /*f930*/  LEA R8, P1, R2, R8, 0x2 ;  /* 0x0000000802087211 */ /* 0x002fc800078210ff */
[----:B------:R-:W-:-:S05]  /*f940*/  LEA.HI.X R9, R2, R9, R13, 0x2, P1 ;  /* 0x0000000902097211 */ /* 0x000fca00008f140d */
[----:B------:R1:W5:Y:S04]  /*f950*/  LDG.E R8, desc[UR6][R8.64] ;  /* 0x0000000608087981 */ /* 0x000368000c1e1900 */
.L_x_184:
[----:B------:R-:W2:Y:S01]  /*f960*/  S2R R3, SR_CgaCtaId ;  /* 0x0000000000037919 */ /* 0x000ea20000008800 */
[----:B------:R-:W-:-:S04]  /*f970*/  MOV R2, 0x400 ;  /* 0x0000040000027802 */ /* 0x000fc80000000f00 */
[----:B--2---:R-:W-:Y:S02]  /*f980*/  LEA R2, R3, R2, 0x18 ;  /* 0x0000000203027211 */ /* 0x004fe400078ec0ff */
[----:B------:R-:W-:-:S03]  /*f990*/  SHF.L.U32 R3, R10, 0x1f, RZ ;  /* 0x0000001f0a037819 */ /* 0x000fc600000006ff */
[----:B------:R-:W-:-:S04]  /*f9a0*/  IMAD R2, R7, 0x8, R2 ;  /* 0x0000000807027824 */ /* 0x000fc800078e0202 */
[----:B------:R-:W2:Y:S02]  /*f9b0*/  SYNCS.PHASECHK.TRANS64.TRYWAIT P1, [R2+URZ+0x34840], R3 ;  /* 0x03484003020075a7 */ /* 0x000ea4000802017f */
[----:B--2---:R-:W-:Y:S05]  /*f9c0*/  @!P1 BRA `(.L_x_185) ;  /* 0x0000001800249947 */ /* 0x004fea0003800000 */
.L_x_230:
[----:B-1----:R-:W3:Y:S01]  /*f9d0*/  LDL R9, [R1+0xc] ;  /* 0x00000c0001097983 */ /* 0x002ee20000100800 */
[----:B------:R-:W1:Y:S02]  /*f9e0*/  S2R R13, SR_TID.X ;  /* 0x00000000000d7919 */ /* 0x000e640000002100 */
[----:B-1----:R-:W-:-:S13]  /*f9f0*/  LOP3.LUT P1, RZ, R13, 0x7f, RZ, 0xc0, !PT ;  /* 0x0000007f0dff7812 */ /* 0x002fda000782c0ff */
[----:B--2---:R-:W-:-:S04]  /*fa00*/  @!P1 IMAD.MOV.U32 R3, RZ, RZ, 0xb000 ;  /* 0x0000b000ff039424 */ /* 0x004fc800078e00ff */
[----:B------:R3:W-:Y:S02]  /*fa10*/  @!P1 SYNCS.ARRIVE.TRANS64 RZ, [R2+URZ+0x34830], R3 ;  /* 0x0348300302ff99a7 */ /* 0x0007e4000800003f */
[----:B---3--:R-:W-:-:S04]  /*fa20*/  PRMT R3, R9, 0x9910, RZ ;  /* 0x0000991009037816 */ /* 0x008fc800000000ff */
[----:B------:R-:W-:-:S13]  /*fa30*/  ISETP.NE.AND P2, PT, R3, 0x2, PT ;  /* 0x000000020300780c */ /* 0x000fda0003f45270 */
[----:B------:R-:W-:Y:S05]  /*fa40*/  @P2 BRA `(.L_x_186) ;  /* 0x0000000000042947 */ /* 0x000fea0003800000 */
[----:B------:R-:W-:Y:S01]  /*fa50*/  BPT.TRAP 0x1 ;  /* 0x000000040000795c */ /* 0x000fe20000300000 */
.L_x_186:
[----:B------:R-:W-:-:S13]  /*fa60*/  ISETP.NE.AND P1, PT, R19, RZ, PT ;  /* 0x000000ff1300720c */ /* 0x000fda0003f25270 */
[----:B------:R-:W-:Y:S05]  /*fa70*/  @P1 BRA `(.L_x_187) ;  /* 0x0000000000041947 */ /* 0x000fea0003800000 */
[----:B------:R-:W-:Y:S01]  /*fa80*/  BPT.TRAP 0x1 ;  /* 0x000000040000795c */ /* 0x000fe20000300000 */
.L_x_187:
        /* <DEDUP_REMOVED lines=18> */
[----:B-1----:R-:W-:-:S04]  /*fbb0*/  LEA R3, R9, R3, 0x18 ;  /* 0x0000000309037211 */ /* 0x002fc800078ec0ff */
[----:B------:R-:W-:-:S04]  /*fbc0*/  LEA R2, R2, R3, 0x1 ;  /* 0x0000000302027211 */ /* 0x000fc800078e08ff */
        /* <DEDUP_REMOVED lines=11> */
.L_x_231:
[----:B------:R-:W2:Y:S02]  /*fc80*/  S2R R3, SR_TID.X ;  /* 0x0000000000037919 */ /* 0x000ea40000002100 */
[----:B--2---:R-:W-:-:S13]  /*fc90*/  LOP3.LUT P1, RZ, R3, 0x7f, RZ, 0xc0, !PT ;  /* 0x0000007f03ff7812 */ /* 0x004fda000782c0ff */
[----:B------:R-:W-:-:S04]  /*fca0*/  @!P1 IMAD.MOV.U32 R3, RZ, RZ, 0xb000 ;  /* 0x0000b000ff039424 */ /* 0x000fc800078e00ff */
[----:B------:R2:W-:Y:S01]  /*fcb0*/  @!P1 SYNCS.ARRIVE.TRANS64 RZ, [R2+URZ+0x34850], R3 ;  /* 0x0348500302ff99a7 */ /* 0x0005e2000800003f */
[----:B------:R-:W-:Y:S05]  /*fcc0*/  @P2 BRA `(.L_x_189) ;  /* 0x0000000000042947 */ /* 0x000fea0003800000 */
[----:B------:R-:W-:Y:S01]  /*fcd0*/  BPT.TRAP 0x1 ;  /* 0x000000040000795c */ /* 0x000fe20000300000 */
.L_x_189:
[----:B------:R-:W-:-:S13]  /*fce0*/  ISETP.NE.AND P1, PT, R19, RZ, PT ;  /* 0x000000ff1300720c */ /* 0x000fda0003f25270 */
[----:B------:R-:W-:Y:S05]  /*fcf0*/  @P1 BRA `(.L_x_190) ;  /* 0x0000000000041947 */ /* 0x000fea0003800000 */
[----:B------:R-:W-:Y:S01]  /*fd00*/  BPT.TRAP 0x1 ;  /* 0x000000040000795c */ /* 0x000fe20000300000 */
.L_x_190:
[----:B------:R-:W3:Y:S01]  /*fd10*/  S2R R9, SR_CgaCtaId ;  /* 0x0000000000097919 */ /* 0x000ee20000008800 */
[----:B--2---:R-:W-:Y:S01]  /*fd20*/  MOV R3, 0x400 ;  /* 0x0000040000037802 */ /* 0x004fe20000000f00 */
[----:B------:R-:W-:Y:S01]  /*fd30*/  IMAD R16, R16, 0x5800, R21 ;  /* 0x0000580010107824 */ /* 0x000fe200078e0215 */
        /* <DEDUP_REMOVED lines=10> */
[----:B------:R-:W-:-:S02]  /*fde0*/  IMAD.MOV.U32 R18, RZ, RZ, R11 ;  /* 0x000000ffff127224 */ /* 0x000fc400078e000b */
[----:B------:R-:W-:-:S03]  /*fdf0*/  IMAD.MOV.U32 R5, RZ, RZ, R8 ;  /* 0x000000ffff057224 */ /* 0x000fc600078e0008 */
[----:B------:R-:W-:Y:S02]  /*fe00*/  UIMAD UR11, UR11, 0xb0, UR5 ;  /* 0x000000b00b0b78a4 */ /* 0x000fe4000f8e0205 */
[----:B------:R-:W-:Y:S02]  /*fe10*/  UIADD3 UR9, UR9, 0x34850, URZ ;  /* 0x0003485009097890 */ /* 0x000fe4000fffe03f */
[----:B------:R-:W-:Y:S01]  /*fe20*/  UIADD3.X UR5, URZ, UR37, URZ, UP0, !UPT ;  /* 0x000000253f057290 */ /* 0x000fe200087fe43f */
[----:B---3--:R-:W-:-:S05]  /*fe30*/  LEA R3, R9, R3, 0x18 ;  /* 0x0000000309037211 */ /* 0x008fca00078ec0ff */
[----:B------:R-:W-:-:S05]  /*fe40*/  IMAD R16, R16, 0x2, R3 ;  /* 0x0000000210107824 */ /* 0x000fca00078e0203 */
[----:B------:R-:W-:-:S13]  /*fe50*/  R2UR UR6, R16 ;  /* 0x00000000100672ca */ /* 0x000fda00000e0000 */
        /* <DEDUP_REMOVED lines=8> */
.L_x_183:
[----:B------:R-:W-:Y:S05]  /*fee0*/  BSYNC B1 ;  /* 0x0000000000017941 */ /* 0x000fea0003800000 */
.L_x_182:
        /* <DEDUP_REMOVED lines=18> */
[----:B------:R-:W-:-:S05]  /*10010*/  @P1 SHF.R.U32.HI R2, RZ, R3, R8 ;  /* 0x00000003ff021219 */ /* 0x000fca0000011608 */
[----:B------:R-:W-:-:S04]  /*10020*/  IMAD.MOV R3, RZ, RZ, -R2 ;  /* 0x000000ffff037224 */ /* 0x000fc800078e0a02 */
        /* <DEDUP_REMOVED lines=8> */
.L_x_193:
[----:B------:R-:W2:Y:S01]  /*100b0*/  S2R R3, SR_CgaCtaId ;  /* 0x0000000000037919 */ /* 0x000ea20000008800 */
[----:B------:R-:W-:-:S04]  /*100c0*/  MOV R2, 0x400 ;  /* 0x0000040000027802 */ /* 0x000fc80000000f00 */
[----:B--2---:R-:W-:Y:S02]  /*100d0*/  LEA R2, R3, R2, 0x18 ;  /* 0x0000000203027211 */ /* 0x004fe400078ec0ff */
[----:B------:R-:W-:-:S03]  /*100e0*/  SHF.L.U32 R3, R17, 0x1f, RZ ;  /* 0x0000001f11037819 */ /* 0x000fc600000006ff */
[----:B------:R-:W-:-:S04]  /*100f0*/  IMAD R2, R16, 0x8, R2 ;  /* 0x0000000810027824 */ /* 0x000fc800078e0202 */
[----:B------:R-:W2:Y:S02]  /*10100*/  SYNCS.PHASECHK.TRANS64.TRYWAIT P1, [R2+URZ+0x34840], R3 ;  /* 0x03484003020075a7 */ /* 0x000ea4000802017f */
[----:B--2---:R-:W-:Y:S05]  /*10110*/  @!P1 BRA `(.L_x_194) ;  /* 0x0000001000789947 */ /* 0x004fea0003800000 */
.L_x_232:
[----:B-1----:R-:W3:Y:S01]  /*10120*/  LDL R9, [R1+0xc] ;  /* 0x00000c0001097983 */ /* 0x002ee20000100800 */
[----:B------:R-:W1:Y:S02]  /*10130*/  S2R R13, SR_TID.X ;  /* 0x00000000000d7919 */ /* 0x000e640000002100 */
[----:B-1----:R-:W-:-:S13]  /*10140*/  LOP3.LUT P1, RZ, R13, 0x7f, RZ, 0xc0, !PT ;  /* 0x0000007f0dff7812 */ /* 0x002fda000782c0ff */
[----:B--2---:R-:W-:-:S04]  /*10150*/  @!P1 MOV R3, 0xb000 ;  /* 0x0000b00000039802 */ /* 0x004fc80000000f00 */
[----:B------:R3:W-:Y:S02]  /*10160*/  @!P1 SYNCS.ARRIVE.TRANS64 RZ, [R2+URZ+0x34830], R3 ;  /* 0x0348300302ff99a7 */ /* 0x0007e4000800003f */
[----:B---3--:R-:W-:-:S04]  /*10170*/  PRMT R3, R9, 0x9910, RZ ;  /* 0x0000991009037816 */ /* 0x008fc800000000ff */
[----:B------:R-:W-:-:S13]  /*10180*/  ISETP.NE.AND P2, PT, R3, 0x2, PT ;  /* 0x000000020300780c */ /* 0x000fda0003f45270 */
[----:B------:R-:W-:Y:S05]  /*10190*/  @P2 BRA `(.L_x_195) ;  /* 0x0000000000042947 */ /* 0x000fea0003800000 */
[----:B------:R-:W-:Y:S01]  /*101a0*/  BPT.TRAP 0x1 ;  /* 0x000000040000795c */ /* 0x000fe20000300000 */
.L_x_195:
[----:B------:R-:W-:-:S13]  /*101b0*/  ISETP.NE.AND P1, PT, R19, RZ, PT ;  /* 0x000000ff1300720c */ /* 0x000fda0003f25270 */
[----:B------:R-:W-:Y:S05]  /*101c0*/  @P1 BRA `(.L_x_196) ;  /* 0x0000000000041947 */ /* 0x000fea0003800000 */
[----:B------:R-:W-:Y:S01]  /*101d0*/  BPT.TRAP 0x1 ;  /* 0x000000040000795c */ /* 0x000fe20000300000 */
.L_x_196:
        /* <DEDUP_REMOVED lines=31> */
.L_x_233:
[----:B------:R-:W2:Y:S02]  /*103d0*/  S2R R3, SR_TID.X ;  /* 0x0000000000037919 */ /* 0x000ea40000002100 */
[----:B--2---:R-:W-:-:S13]  /*103e0*/  LOP3.LUT P1, RZ, R3, 0x7f, RZ, 0xc0, !PT ;  /* 0x0000007f03ff7812 */ /* 0x004fda000782c0ff */
[----:B------:R-:W-:-:S04]  /*103f0*/  @!P1 IMAD.MOV.U32 R3, RZ, RZ, 0xb000 ;  /* 0x0000b000ff039424 */ /* 0x000fc800078e00ff */
[----:B------:R2:W-:Y:S01]  /*10400*/  @!P1 SYNCS.ARRIVE.TRANS64 RZ, [R2+URZ+0x34850], R3 ;  /* 0x0348500302ff99a7 */ /* 0x0005e2000800003f */
[----:B------:R-:W-:Y:S05]  /*10410*/  @P2 BRA `(.L_x_198) ;  /* 0x0000000000042947 */ /* 0x000fea0003800000 */
[----:B------:R-:W-:Y:S01]  /*10420*/  BPT.TRAP 0x1 ;  /* 0x000000040000795c */ /* 0x000fe20000300000 */
.L_x_198:
[----:B------:R-:W-:-:S13]  /*10430*/  ISETP.NE.AND P1, PT, R19, RZ, PT ;  /* 0x000000ff1300720c */ /* 0x000fda0003f25270 */
[----:B------:R-:W-:Y:S05]  /*10440*/  @P1 BRA `(.L_x_199) ;  /* 0x0000000000041947 */ /* 0x000fea0003800000 */
[----:B------:R-:W-:Y:S01]  /*10450*/  BPT.TRAP 0x1 ;  /* 0x000000040000795c */ /* 0x000fe20000300000 */
.L_x_199:
        /* <DEDUP_REMOVED lines=19> */
[----:B---3--:R-:W-:-:S05]  /*10590*/  LEA R3, R9, R3, 0x18 ;  /* 0x0000000309037211 */ /* 0x008fca00078ec0ff */
[----:B------:R-:W-:-:S05]  /*105a0*/  IMAD R7, R7, 0x2, R3 ;  /* 0x0000000207077824 */ /* 0x000fca00078e0203 */
[----:B------:R-:W-:-:S13]  /*105b0*/  R2UR UR14, R7 ;  /* 0x00000000070e72ca */ /* 0x000fda00000e0000 */
[----:B------:R-:W-:Y:S02]  /*105c0*/  UIADD3 UR8, UR14, 0x400, URZ ;  /* 0x000004000e087890 */ /* 0x000fe4000fffe03f */
[----:B------:R-:W-:-:S07]  /*105d0*/  UIADD3 UR14, UR14, 0x5c00, URZ ;  /* 0x00005c000e0e7890 */ /* 0x000fce000fffe03f */
[----:B------:R2:W-:Y:S02]  /*105e0*/  UTMALDG.4D.MULTICAST [UR8], [UR4], UR16, desc[UR6] ;  /* 0x00000608040073b4 */ /* 0x0005e40008019810 */
[----:B--2---:R-:W-:Y:S01]  /*105f0*/  UMOV UR8, UR14 ;  /* 0x0000000e00087c82 */ /* 0x004fe20008000000 */
[----:B------:R-:W-:Y:S02]  /*10600*/  UMOV UR10, UR15 ;  /* 0x0000000f000a7c82 */ /* 0x000fe40008000000 */
[----:B------:R2:W-:Y:S02]  /*10610*/  UTMALDG.4D.MULTICAST [UR8], [UR4], UR16, desc[UR6] ;  /* 0x00000608040073b4 */ /* 0x0005e40008019810 */
[----:B--2---:R-:W-:Y:S01]  /*10620*/  NOP ;  /* 0x0000000000007918 */ /* 0x004fe20000000000 */
.L_x_192:
[----:B------:R-:W-:Y:S05]  /*10630*/  BSYNC B1 ;  /* 0x0000000000017941 */ /* 0x000fea0003800000 */
.L_x_191:
[C---:B------:R-:W-:Y:S01]  /*10640*/  ISETP.GT.AND P1, PT, R6.reuse, 0x1, PT ;  /* 0x000000010600780c */ /* 0x040fe20003f24270 */
[----:B------:R-:W-:-:S12]  /*10650*/  VIADD R6, R6, 0xfffffffe ;  /* 0xfffffffe06067836 */ /* 0x000fd80000000000 */
[----:B------:R-:W-:Y:S05]  /*10660*/  @P1 BRA `(.L_x_200) ;  /* 0xfffffff0004c1947 */ /* 0x000fea000383ffff */
.L_x_181:
[----:B------:R-:W-:Y:S05]  /*10670*/  BSYNC B0 ;  /* 0x0000000000007941 */ /* 0x000fea0003800000 */
.L_x_170:
[----:B------:R-:W-:Y:S04]  /*10680*/  BSSY B0, `(.L_x_201) ;  /* 0x0000030000007945 */ /* 0x000fe80003800000 */
[----:B------:R-:W-:Y:S05]  /*10690*/  @!P6 BRA `(.L_x_202) ;  /* 0x0000000000b8e947 */ /* 0x000fea0003800000 */
[----:B------:R-:W2:Y:S01]  /*106a0*/  S2R R3, SR_CgaCtaId ;  /* 0x0000000000037919 */ /* 0x000ea20000008800 */
[----:B-1----:R-:W-:-:S04]  /*106b0*/  MOV R2, 0x400 ;  /* 0x0000040000027802 */ /* 0x002fc80000000f00 */
[----:B--2---:R-:W-:Y:S02]  /*106c0*/  LEA R2, R3, R2, 0x18 ;  /* 0x0000000203027211 */ /* 0x004fe400078ec0ff */
[----:B------:R-:W-:-:S03]  /*106d0*/  SHF.L.U32 R3, R17, 0x1f, RZ ;  /* 0x0000001f11037819 */ /* 0x000fc600000006ff */
[----:B------:R-:W-:-:S04]  /*106e0*/  IMAD R2, R16, 0x8, R2 ;  /* 0x0000000810027824 */ /* 0x000fc800078e0202 */
[----:B------:R-:W1:Y:S02]  /*106f0*/  SYNCS.PHASECHK.TRANS64.TRYWAIT P0, [R2+URZ+0x34860], R3 ;  /* 0x03486003020075a7 */ /* 0x000e64000800017f */
[----:B-1----:R-:W-:Y:S05]  /*10700*/  @!P0 BRA `(.L_x_203) ;  /* 0x0000000c00248947 */ /* 0x002fea0003800000 */
.L_x_234:
        /* <DEDUP_REMOVED lines=9> */
.L_x_204:
[----:B------:R-:W-:-:S13]  /*107a0*/  ISETP.NE.AND P0, PT, R19, RZ, PT ;  /* 0x000000ff1300720c */ /* 0x000fda0003f05270 */
[----:B------:R-:W-:Y:S05]  /*107b0*/  @P0 BRA `(.L_x_205) ;  /* 0x0000000000040947 */ /* 0x000fea0003800000 */
[----:B------:R-:W-:Y:S01]  /*107c0*/  BPT.TRAP 0x1 ;  /* 0x000000040000795c */ /* 0x000fe20000300000 */
.L_x_205:
[----:B------:R-:W1:Y:S01]  /*107d0*/  S2R R4, SR_CgaCtaId ;  /* 0x0000000000047919 */ /* 0x000e620000008800 */
[----:B------:R-:W-:Y:S01]  /*107e0*/  MOV R3, 0x400 ;  /* 0x0000040000037802 */ /* 0x000fe20000000f00 */
        /* <DEDUP_REMOVED lines=10> */
[----:B------:R-:W-:-:S06]  /*10890*/  UMOV UR15, 0x40 ;  /* 0x00000040000f7882 */ /* 0x000fcc0000000000 */
[----:B------:R-:W-:Y:S02]  /*108a0*/  UIMAD UR11, UR11, 0xb0, UR5 ;  /* 0x000000b00b0b78a4 */ /* 0x000fe4000f8e0205 */
[----:B------:R-:W-:Y:S02]  /*108b0*/  UIADD3 UR9, UR9, 0x34850, URZ ;  /* 0x0003485009097890 */ /* 0x000fe4000fffe03f */
[----:B------:R-:W-:Y:S01]  /*108c0*/  UIADD3.X UR5, URZ, UR37, URZ, UP0, !UPT ;  /* 0x000000253f057290 */ /* 0x000fe200087fe43f */
[----:B-1----:R-:W-:-:S05]  /*108d0*/  LEA R3, R4, R3, 0x18 ;  /* 0x0000000304037211 */ /* 0x002fca00078ec0ff */
[----:B------:R-:W-:-:S05]  /*108e0*/  IMAD R21, R21, 0x2, R3 ;  /* 0x0000000215157824 */ /* 0x000fca00078e0203 */
[----:B------:R-:W-:-:S13]  /*108f0*/  R2UR UR6, R21 ;  /* 0x00000000150672ca */ /* 0x000fda00000e0000 */
[----:B------:R-:W-:Y:S02]  /*10900*/  UIADD3 UR8, UR6, 0x400, URZ ;  /* 0x0000040006087890 */ /* 0x000fe4000fffe03f */
[----:B------:R-:W-:-:S03]  /*10910*/  UIADD3 UR14, UR6, 0x5c00, URZ ;  /* 0x00005c00060e7890 */ /* 0x000fc6000fffe03f */
[----:B------:R-:W-:-:S04]  /*10920*/  UMOV UR6, 0x0 ;  /* 0x0000000000067882 */ /* 0x000fc80000000000 */
[----:B------:R1:W-:Y:S02]  /*10930*/  UTMALDG.4D.MULTICAST [UR8], [UR4], UR16, desc[UR6] ;  /* 0x00000608040073b4 */ /* 0x0003e40008019810 */
[----:B-1----:R-:W-:Y:S01]  /*10940*/  UMOV UR8, UR14 ;  /* 0x0000000e00087c82 */ /* 0x002fe20008000000 */
[----:B------:R-:W-:Y:S02]  /*10950*/  UMOV UR10, UR15 ;  /* 0x0000000f000a7c82 */ /* 0x000fe40008000000 */
[----:B------:R2:W-:Y:S02]  /*10960*/  UTMALDG.4D.MULTICAST [UR8], [UR4], UR16, desc[UR6] ;  /* 0x00000608040073b4 */ /* 0x0005e40008019810 */
[----:B--2---:R-:W-:Y:S01]  /*10970*/  NOP ;  /* 0x0000000000007918 */ /* 0x004fe20000000000 */
.L_x_202:
[----:B------:R-:W-:Y:S05]  /*10980*/  BSYNC B0 ;  /* 0x0000000000007941 */ /* 0x000fea0003800000 */
.L_x_201:
[----:B------:R-:W2:Y:S01]  /*10990*/  LDL.LU R0, [R1+0x18] ;  /* 0x0000180001007983 */ /* 0x000ea20000300800 */
[----:B------:R-:W-:-:S03]  /*109a0*/  ULDC UR4, c[0x0][0xda4] ;  /* 0x0003690000047ab9 */ /* 0x000fc60000000800 */
[----:B-1----:R-:W3:Y:S01]  /*109b0*/  LDL.LU R2, [R1+0x24] ;  /* 0x0000240001027983 */ /* 0x002ee20000300800 */
[----:B------:R-:W-:-:S05]  /*109c0*/  VIADD R16, R16, 0x1 ;  /* 0x0000000110107836 */ /* 0x000fca0000000000 */
[----:B------:R-:W-:-:S04]  /*109d0*/  ISETP.NE.AND P0, PT, R16, 0x2, PT ;  /* 0x000000021000780c */ /* 0x000fc80003f05270 */
[----:B------:R-:W-:Y:S02]  /*109e0*/  SEL R16, R16, RZ, P0 ;  /* 0x000000ff10107207 */ /* 0x000fe40000000000 */
[----:B--2---:R-:W-:Y:S01]  /*109f0*/  IADD3 R0, R0, UR38, RZ ;  /* 0x0000002600007c10 */ /* 0x004fe2000fffe0ff */
[----:B---3--:R-:W-:-:S04]  /*10a00*/  VIADD R2, R2, 0x1 ;  /* 0x0000000102027836 */ /* 0x008fc80000000000 */
[----:B------:R1:W-:Y:S01]  /*10a10*/  STL [R1+0x18], R0 ;  /* 0x0000180001007387 */ /* 0x0003e20000100800 */
[----:B------:R-:W-:-:S03]  /*10a20*/  ISETP.GE.AND P1, PT, R0, UR4, PT ;  /* 0x0000000400007c0c */ /* 0x000fc6000bf26270 */
[----:B------:R2:W-:Y:S01]  /*10a30*/  STL [R1+0x24], R2 ;  /* 0x0000240201007387 */ /* 0x0005e20000100800 */
[----:B-1----:R-:W-:-:S04]  /*10a40*/  SEL R0, RZ, 0x1, P0 ;  /* 0x00000001ff007807 */ /* 0x002fc80000000000 */
[----:B------:R-:W-:-:S05]  /*10a50*/  LOP3.LUT R17, R17, R0, RZ, 0x3c, !PT ;  /* 0x0000000011117212 */ /* 0x000fca00078e3cff */
[----:B--2---:R-:W-:Y:S05]  /*10a60*/  @!P1 BRA `(.L_x_206) ;  /* 0xffffffd000e89947 */ /* 0x004fea000383ffff */
[----:B------:R-:W-:-:S07]  /*10a70*/  LOP3.LUT R2, R2, 0x1, RZ, 0xc, !PT ;  /* 0x0000000102027812 */ /* 0x000fce00078e0cff */
.L_x_155:
[----:B------:R-:W1:Y:S01]  /*10a80*/  S2R R3, SR_CgaCtaId ;  /* 0x0000000000037919 */ /* 0x000e620000008800 */
[----:B------:R-:W-:Y:S01]  /*10a90*/  MOV R0, 0x400 ;  /* 0x0000040000007802 */ /* 0x000fe20000000f00 */
[----:B------:R-:W-:Y:S03]  /*10aa0*/  BSSY B0, `(.L_x_207) ;  /* 0x0000005000007945 */ /* 0x000fe60003800000 */
[----:B-1----:R-:W-:Y:S02]  /*10ab0*/  LEA R0, R3, R0, 0x18 ;  /* 0x0000000003007211 */ /* 0x002fe400078ec0ff */
[----:B------:R-:W-:-:S04]  /*10ac0*/  SHF.L.U32 R3, R2, 0x1f, RZ ;  /* 0x0000001f02037819 */ /* 0x000fc800000006ff */
[----:B------:R-:W1:Y:S02]  /*10ad0*/  SYNCS.PHASECHK.TRANS64.TRYWAIT P0, [R0+URZ+0x34820], R3 ;  /* 0x03482003000075a7 */ /* 0x000e64000800017f */
[----:B-1----:R-:W-:Y:S05]  /*10ae0*/  @!P0 BRA `(.L_x_208) ;  /* 0x0000000800408947 */ /* 0x002fea0003800000 */
.L_x_235:
[----:B------:R-:W-:Y:S05]  /*10af0*/  BSYNC B0 ;  /* 0x0000000000007941 */ /* 0x000fea0003800000 */
.L_x_207:
[----:B------:R-:W-:-:S03]  /*10b00*/  UMOV UR4, 0xffffffff ;  /* 0xffffffff00047882 */ /* 0x000fc60000000000 */
[----:B------:R-:W-:Y:S05]  /*10b10*/  BRA.DIV UR4, `(.L_x_209) ;  /* 0x0000000a04487947 */ /* 0x000fea000b800000 */
[----:B------:R-:W2:Y:S02]  /*10b20*/  S2R R2, SR_TID.X ;  /* 0x0000000000027919 */ /* 0x000ea40000002100 */
[----:B--2---:R-:W-:-:S04]  /*10b30*/  SHF.R.U32.HI R2, RZ, 0x5, R2 ;  /* 0x00000005ff027819 */ /* 0x004fc80000011602 */
[----:B------:R-:W-:-:S05]  /*10b40*/  LOP3.LUT R2, R2, 0x3, RZ, 0xc0, !PT ;  /* 0x0000000302027812 */ /* 0x000fca00078ec0ff */
[----:B------:R2:W3:Y:S02]  /*10b50*/  SHFL.IDX PT, R14, R2, RZ, 0x1f ;  /* 0x00001fff020e7589 */ /* 0x0004e400000e0000 */
.L_x_238:
[----:B---3--:R-:W-:Y:S01]  /*10b60*/  ISETP.NE.AND P0, PT, R14, RZ, PT ;  /* 0x000000ff0e00720c */ /* 0x008fe20003f05270 */
[----:B------:R-:W-:-:S12]  /*10b70*/  BSSY B0, `(.L_x_210) ;  /* 0x0000024000007945 */ /* 0x000fd80003800000 */
[----:B------:R-:W-:Y:S05]  /*10b80*/  @P0 BRA `(.L_x_211) ;  /* 0x0000000000880947 */ /* 0x000fea0003800000 */
[----:B------:R-:W-:-:S03]  /*10b90*/  UMOV UR4, 0xffffffff ;  /* 0xffffffff00047882 */ /* 0x000fc60000000000 */
[----:B------:R-:W-:Y:S05]  /*10ba0*/  BRA.DIV UR4, `(.L_x_212) ;  /* 0x0000000a04587947 */ /* 0x000fea000b800000 */
[----:B------:R-:W-:-:S13]  /*10bb0*/  ELECT P6, URZ, PT ;  /* 0x00000000003f782f */ /* 0x000fda00038c0000 */
.L_x_241:
[----:B------:R-:W-:Y:S05]  /*10bc0*/  @!P6 BRA `(.L_x_211) ;  /* 0x000000000078e947 */ /* 0x000fea0003800000 */
[----:B--2---:R-:W2:Y:S02]  /*10bd0*/  LDL.LU R2, [R1+0x1c] ;  /* 0x00001c0001027983 */ /* 0x004ea40000300800 */
[----:B--2---:R-:W-:-:S04]  /*10be0*/  LOP3.LUT R2, R2, 0x2, RZ, 0xfc, !PT ;  /* 0x0000000202027812 */ /* 0x004fc800078efcff */
[----:B------:R-:W-:-:S13]  /*10bf0*/  ISETP.NE.AND P2, PT, R2, 0x3, PT ;  /* 0x000000030200780c */ /* 0x000fda0003f45270 */
[----:B------:R-:W-:Y:S05]  /*10c00*/  @!P2 BRA `(.L_x_213) ;  /* 0x000000000004a947 */ /* 0x000fea0003800000 */
[----:B------:R-:W-:Y:S01]  /*10c10*/  BPT.TRAP 0x1 ;  /* 0x000000040000795c */ /* 0x000fe20000300000 */
.L_x_213:
[----:B-1----:R-:W-:Y:S01]  /*10c20*/  VIADD R3, R0, 0x34840 ;  /* 0x0003484000037836 */ /* 0x002fe20000000000 */
[----:B------:R-:W-:Y:S01]  /*10c30*/  SHF.L.U32 R5, R17, 0x1f, RZ ;  /* 0x0000001f11057819 */ /* 0x000fe200000006ff */
[C---:B------:R-:W-:Y:S02]  /*10c40*/  VIADD R2, R16.reuse, 0x1 ;  /* 0x0000000110027836 */ /* 0x040fe40000000000 */
[----:B------:R-:W-:-:S03]  /*10c50*/  IMAD R6, R16, 0x8, R3 ;  /* 0x0000000810067824 */ /* 0x000fc600078e0203 */
[----:B------:R-:W-:Y:S01]  /*10c60*/  ISETP.NE.AND P1, PT, R2, 0x2, PT ;  /* 0x000000020200780c */ /* 0x000fe20003f25270 */
[----:B------:R-:W1:Y:S03]  /*10c70*/  SYNCS.PHASECHK.TRANS64.TRYWAIT P0, [R6+URZ], R5 ;  /* 0x00000005060075a7 */ /* 0x000e66000800017f */
[----:B------:R-:W-:-:S04]  /*10c80*/  SEL R4, RZ, 0x1, P1 ;  /* 0x00000001ff047807 */ /* 0x000fc80000800000 */
[----:B------:R-:W-:Y:S02]  /*10c90*/  LOP3.LUT R17, R17, R4, RZ, 0x3c, !PT ;  /* 0x0000000411117212 */ /* 0x000fe400078e3cff */
[----:B------:R-:W-:Y:S02]  /*10ca0*/  SEL R4, R2, RZ, P1 ;  /* 0x000000ff02047207 */ /* 0x000fe40000800000 */
[----:B------:R-:W-:-:S03]  /*10cb0*/  SHF.L.U32 R2, R17, 0x1f, RZ ;  /* 0x0000001f11027819 */ /* 0x000fc600000006ff */
[----:B------:R-:W-:Y:S01]  /*10cc0*/  IMAD R3, R4, 0x8, R3 ;  /* 0x0000000804037824 */ /* 0x000fe200078e0203 */
[----:B-1----:R-:W-:Y:S06]  /*10cd0*/  @!P0 BRA `(.L_x_214) ;  /* 0x00000008002c8947 */ /* 0x002fec0003800000 */
.L_x_242:
[----:B------:R-:W2:Y:S02]  /*10ce0*/  SYNCS.PHASECHK.TRANS64.TRYWAIT P0, [R3+URZ], R2 ;  /* 0x00000002030075a7 */ /* 0x000ea4000800017f */
[----:B--2---:R-:W-:Y:S05]  /*10cf0*/  @!P0 BRA `(.L_x_215) ;  /* 0x0000000800388947 */ /* 0x004fea0003800000 */
.L_x_243:
[----:B------:R-:W-:Y:S05]  /*10d00*/  @!P2 BRA `(.L_x_216) ;  /* 0x000000000004a947 */ /* 0x000fea0003800000 */
[----:B------:R-:W-:Y:S01]  /*10d10*/  BPT.TRAP 0x1 ;  /* 0x000000040000795c */ /* 0x000fe20000300000 */
.L_x_216:
[----:B--2---:R-:W-:-:S05]  /*10d20*/  IADD3 R3, R0, 0x34860, RZ ;  /* 0x0003486000037810 */ /* 0x004fca0007ffe0ff */
[----:B------:R-:W-:-:S04]  /*10d30*/  IMAD R16, R16, 0x8, R3 ;  /* 0x0000000810107824 */ /* 0x000fc800078e0203 */
[----:B------:R-:W2:Y:S02]  /*10d40*/  SYNCS.PHASECHK.TRANS64.TRYWAIT P0, [R16+URZ], R5 ;  /* 0x00000005100075a7 */ /* 0x000ea4000800017f */
[----:B--2---:R-:W-:Y:S05]  /*10d50*/  @!P0 BRA `(.L_x_217) ;  /* 0x0000000800348947 */ /* 0x004fea0003800000 */
.L_x_244:
[----:B------:R-:W-:-:S07]  /*10d60*/  IMAD R3, R4, 0x8, R3 ;  /* 0x0000000804037824 */ /* 0x000fce00078e0203 */
.L_x_218:
[----:B---3--:R3:W4:Y:S02]  /*10d70*/  SYNCS.PHASECHK.TRANS64.TRYWAIT P0, [R3+URZ], R2 ;  /* 0x00000002030075a7 */ /* 0x008724000800017f */
[----:B----4-:R-:W-:Y:S05]  /*10d80*/  @!P0 NANOSLEEP.SYNCS 0x989680 ;  /* 0x009896800000895d */ /* 0x010fea0003900000 */
[----:B------:R-:W4:Y:S02]  /*10d90*/  @!P0 SYNCS.PHASECHK.TRANS64 P0, [R3+URZ], R2 ;  /* 0x00000002030085a7 */ /* 0x000f24000800007f */
[----:B----4-:R-:W-:Y:S05]  /*10da0*/  @!P0 BRA `(.L_x_218) ;  /* 0xfffffffc00f08947 */ /* 0x010fea000383ffff */
.L_x_211:
[----:B------:R-:W-:Y:S05]  /*10db0*/  BSYNC B0 ;  /* 0x0000000000007941 */ /* 0x000fea0003800000 */
.L_x_210:
[----:B------:R-:W-:Y:S05]  /*10dc0*/  EXIT ;  /* 0x000000000000794d */ /* 0x000fea0003800000 */
.L_x_129:
[----:B-1----:R-:W-:-:S04]  /*10dd0*/  IMAD.U32 R3, RZ, RZ, UR39 ;  /* 0x00000027ff037e24 */ /* 0x002fc8000f8e00ff */
[----:B------:R1:W2:Y:S03]  /*10de0*/  SYNCS.PHASECHK.TRANS64.TRYWAIT P1, [R3+URZ+0x34800], R0 ;  /* 0x03480000030075a7 */ /* 0x0002a6000802017f */
[----:B--2---:R-:W-:Y:S05]  /*10df0*/  @!P1 NANOSLEEP.SYNCS 0x989680 ;  /* 0x009896800000995d */ /* 0x004fea0003900000 */
[----:B------:R-:W2:Y:S02]  /*10e00*/  @!P1 SYNCS.PHASECHK.TRANS64 P1, [R3+URZ+0x34800], R0 ;  /* 0x03480000030095a7 */ /* 0x000ea4000802007f */
[----:B--2---:R-:W-:Y:S05]  /*10e10*/  @!P1 BRA `(.L_x_129) ;  /* 0xfffffffc00ec9947 */ /* 0x004fea000383ffff */
[----:B------:R-:W-:Y:S05]  /*10e20*/  BRA `(.L_x_219) ;  /* 0xffffff0800247947 */ /* 0x000fea000383ffff */
.L_x_133:
[----:B--2---:R2:W3:Y:S02]  /*10e30*/  SYNCS.PHASECHK.TRANS64.TRYWAIT P1, [R10+URZ+0x34830], R3 ;  /* 0x034830030a0075a7 */ /* 0x0044e4000802017f */
[----:B---3--:R-:W-:Y:S05]  /*10e40*/  @!P1 NANOSLEEP.SYNCS 0x989680 ;  /* 0x009896800000995d */ /* 0x008fea0003900000 */
[----:B------:R-:W3:Y:S02]  /*10e50*/  @!P1 SYNCS.PHASECHK.TRANS64 P1, [R10+URZ+0x34830], R3 ;  /* 0x034830030a0095a7 */ /* 0x000ee4000802007f */
[----:B---3--:R-:W-:Y:S05]  /*10e60*/  @!P1 BRA `(.L_x_133) ;  /* 0xfffffffc00f09947 */ /* 0x008fea000383ffff */
[----:B------:R-:W-:Y:S05]  /*10e70*/  BRA `(.L_x_132) ;  /* 0xffffff0800407947 */ /* 0x000fea000383ffff */
.L_x_139:
[----:B--2---:R-:W-:-:S04]  /*10e80*/  IMAD.U32 R20, RZ, RZ, UR6 ;  /* 0x00000006ff147e24 */ /* 0x004fc8000f8e00ff */
[----:B------:R2:W3:Y:S03]  /*10e90*/  SYNCS.PHASECHK.TRANS64.TRYWAIT P1, [R20+URZ+0x34830], R15 ;  /* 0x0348300f140075a7 */ /* 0x0004e6000802017f */
[----:B---3--:R-:W-:Y:S05]  /*10ea0*/  @!P1 NANOSLEEP.SYNCS 0x989680 ;  /* 0x009896800000995d */ /* 0x008fea0003900000 */
[----:B------:R-:W3:Y:S02]  /*10eb0*/  @!P1 SYNCS.PHASECHK.TRANS64 P1, [R20+URZ+0x34830], R15 ;  /* 0x0348300f140095a7 */ /* 0x000ee4000802007f */
[----:B---3--:R-:W-:Y:S05]  /*10ec0*/  @!P1 BRA `(.L_x_139) ;  /* 0xfffffffc00ec9947 */ /* 0x008fea000383ffff */
[----:B------:R-:W-:Y:S05]  /*10ed0*/  BRA `(.L_x_136) ;  /* 0xffffff6000747947 */ /* 0x000fea000383ffff */
.L_x_143:
[----:B--2---:R-:W-:-:S04]  /*10ee0*/  IMAD.U32 R20, RZ, RZ, UR6 ;  /* 0x00000006ff147e24 */ /* 0x004fc8000f8e00ff */
[----:B------:R2:W3:Y:S03]  /*10ef0*/  SYNCS.PHASECHK.TRANS64.TRYWAIT P1, [R20+URZ+0x34850], R15 ;  /* 0x0348500f140075a7 */ /* 0x0004e6000802017f */
[----:B---3--:R-:W-:Y:S05]  /*10f00*/  @!P1 NANOSLEEP.SYNCS 0x989680 ;  /* 0x009896800000995d */ /* 0x008fea0003900000 */
[----:B------:R-:W3:Y:S02]  /*10f10*/  @!P1 SYNCS.PHASECHK.TRANS64 P1, [R20+URZ+0x34850], R15 ;  /* 0x0348500f140095a7 */ /* 0x000ee4000802007f */
[----:B---3--:R-:W-:Y:S05]  /*10f20*/  @!P1 BRA `(.L_x_143) ;  /* 0xfffffffc00ec9947 */ /* 0x008fea000383ffff */
[----:B------:R-:W-:Y:S05]  /*10f30*/  BRA `(.L_x_140) ;  /* 0xffffff88003c7947 */ /* 0x000fea000383ffff */
.L_x_150:
[----:B--2---:R-:W-:-:S04]  /*10f40*/  MOV R3, UR5 ;  /* 0x0000000500037c02 */ /* 0x004fc80008000f00 */
[----:B------:R2:W3:Y:S03]  /*10f50*/  SYNCS.PHASECHK.TRANS64.TRYWAIT P1, [R3+URZ+0x34850], R0 ;  /* 0x03485000030075a7 */ /* 0x0004e6000802017f */
[----:B---3--:R-:W-:Y:S05]  /*10f60*/  @!P1 NANOSLEEP.SYNCS 0x989680 ;  /* 0x009896800000995d */ /* 0x008fea0003900000 */
[----:B------:R-:W3:Y:S02]  /*10f70*/  @!P1 SYNCS.PHASECHK.TRANS64 P1, [R3+URZ+0x34850], R0 ;  /* 0x03485000030095a7 */ /* 0x000ee4000802007f */
[----:B---3--:R-:W-:Y:S05]  /*10f80*/  @!P1 BRA `(.L_x_150) ;  /* 0xfffffffc00ec9947 */ /* 0x008fea000383ffff */
[----:B------:R-:W-:Y:S05]  /*10f90*/  BRA `(.L_x_149) ;  /* 0xffffffb400f07947 */ /* 0x000fea000383ffff */
.L_x_161:
[----:B------:R-:W1:Y:S01]  /*10fa0*/  S2R R4, SR_TID.X ;  /* 0x0000000000047919 */ /* 0x000e620000002100 */
[----:B------:R-:W-:Y:S01]  /*10fb0*/  BSSY B0, `(.L_x_220) ;  /* 0x000000a000007945 */ /* 0x000fe20003800000 */
[----:B------:R-:W-:Y:S02]  /*10fc0*/  IMAD.MOV.U32 R12, RZ, RZ, RZ ;  /* 0x000000ffff0c7224 */ /* 0x000fe400078e00ff */
[----:B------:R-:W-:Y:S02]  /*10fd0*/  IMAD.MOV.U32 R11, RZ, RZ, 0x1f ;  /* 0x0000001fff0b7424 */ /* 0x000fe400078e00ff */
[----:B------:R-:W-:Y:S01]  /*10fe0*/  IMAD.MOV.U32 R15, RZ, RZ, -0x1 ;  /* 0xffffffffff0f7424 */ /* 0x000fe200078e00ff */
[----:B-1----:R-:W-:-:S04]  /*10ff0*/  SHF.R.U32.HI R4, RZ, 0x5, R4 ;  /* 0x00000005ff047819 */ /* 0x002fc80000011604 */
[----:B------:R-:W-:-:S05]  /*11000*/  LOP3.LUT R4, R4, 0x3, RZ, 0xc0, !PT ;  /* 0x0000000304047812 */ /* 0x000fca00078ec0ff */
[----:B------:R-:W-:-:S07]  /*11010*/  IMAD.MOV.U32 R13, RZ, RZ, R4 ;  /* 0x000000ffff0d7224 */ /* 0x000fce00078e0004 */
[----:B------:R-:W-:Y:S05]  /*11020*/  WARPSYNC.COLLECTIVE R15, `(.L_x_221) ;  /* 0x000000000f087348 */ /* 0x000fea0003c00000 */
[----:B------:R1:W2:Y:S02]  /*11030*/  SHFL.IDX P6, R14, R13, R12, R11 ;  /* 0x0000000c0d0e7389 */ /* 0x0002a400000c000b */
[----:B-12---:R-:W-:Y:S01]  /*11040*/  ENDCOLLECTIVE ;  /* 0x000000000000791b */ /* 0x006fe20003800000 */
.L_x_221:
[----:B------:R-:W-:Y:S05]  /*11050*/  BSYNC B0 ;  /* 0x0000000000007941 */ /* 0x000fea0003800000 */
.L_x_220:
[----:B------:R-:W-:Y:S05]  /*11060*/  BRA `(.L_x_222) ;  /* 0xffffffd400dc7947 */ /* 0x000fea000383ffff */
.L_x_162:
[----:B------:R-:W-:Y:S01]  /*11070*/  BSSY B0, `(.L_x_223) ;  /* 0x0000006000007945 */ /* 0x000fe20003800000 */
[----:B------:R-:W-:-:S07]  /*11080*/  IMAD.MOV.U32 R15, RZ, RZ, -0x1 ;  /* 0xffffffffff0f7424 */ /* 0x000fce00078e00ff */
[----:B------:R-:W-:Y:S05]  /*11090*/  WARPSYNC.COLLECTIVE R15, `(.L_x_224) ;  /* 0x000000000f0c7348 */ /* 0x000fea0003c00000 */
[----:B------:R-:W-:Y:S02]  /*110a0*/  ELECT P6, UR62, PT ;  /* 0x00000000003e782f */ /* 0x000fe400038c0000 */
[----:B------:R-:W-:Y:S01]  /*110b0*/  MOV R14, UR62 ;  /* 0x0000003e000e7c02 */ /* 0x000fe20008000f00 */
[----:B------:R-:W-:Y:S10]  /*110c0*/  ENDCOLLECTIVE ;  /* 0x000000000000791b */ /* 0x000ff40003800000 */
.L_x_224:
[----:B------:R-:W-:Y:S05]  /*110d0*/  BSYNC B0 ;  /* 0x0000000000007941 */ /* 0x000fea0003800000 */
.L_x_223:
[----:B------:R-:W-:Y:S05]  /*110e0*/  BRA `(.L_x_225) ;  /* 0xffffffd400d87947 */ /* 0x000fea000383ffff */
.L_x_165:
[----:B--2---:R2:W3:Y:S02]  /*110f0*/  SYNCS.PHASECHK.TRANS64.TRYWAIT P1, [R5+URZ+0x34840], R9 ;  /* 0x03484009050075a7 */ /* 0x0044e4000802017f */
[----:B---3--:R-:W-:Y:S05]  /*11100*/  @!P1 NANOSLEEP.SYNCS 0x989680 ;  /* 0x009896800000995d */ /* 0x008fea0003900000 */
[----:B------:R-:W3:Y:S02]  /*11110*/  @!P1 SYNCS.PHASECHK.TRANS64 P1, [R5+URZ+0x34840], R9 ;  /* 0x03484009050095a7 */ /* 0x000ee4000802007f */
[----:B---3--:R-:W-:Y:S05]  /*11120*/  @!P1 BRA `(.L_x_165) ;  /* 0xfffffffc00f09947 */ /* 0x008fea000383ffff */
[----:B------:R-:W-:Y:S05]  /*11130*/  BRA `(.L_x_226) ;  /* 0xffffffd800387947 */ /* 0x000fea000383ffff */
.L_x_169:
        /* <DEDUP_REMOVED lines=8> */
.L_x_175:
[----:B-1----:R1:W2:Y:S02]  /*111c0*/  SYNCS.PHASECHK.TRANS64.TRYWAIT P1, [R2+URZ+0x34840], R3 ;  /* 0x03484003020075a7 */ /* 0x0022a4000802017f */
[----:B--2---:R-:W-:Y:S05]  /*111d0*/  @!P1 NANOSLEEP.SYNCS 0x989680 ;  /* 0x009896800000995d */ /* 0x004fea0003900000 */
[----:B------:R-:W2:Y:S02]  /*111e0*/  @!P1 SYNCS.PHASECHK.TRANS64 P1, [R2+URZ+0x34840], R3 ;  /* 0x03484003020095a7 */ /* 0x000ea4000802007f */
[----:B--2---:R-:W-:Y:S05]  /*111f0*/  @!P1 BRA `(.L_x_175) ;  /* 0xfffffffc00f09947 */ /* 0x004fea000383ffff */
[----:B------:R-:W-:Y:S05]  /*11200*/  BRA `(.L_x_228) ;  /* 0xffffffdc00f87947 */ /* 0x000fea000383ffff */
.L_x_178:
[----:B-1----:R1:W2:Y:S02]  /*11210*/  SYNCS.PHASECHK.TRANS64.TRYWAIT P1, [R2+URZ+0x34860], R3 ;  /* 0x03486003020075a7 */ /* 0x0022a4000802017f */
[----:B--2---:R-:W-:Y:S05]  /*11220*/  @!P1 NANOSLEEP.SYNCS 0x989680 ;  /* 0x009896800000995d */ /* 0x004fea0003900000 */
[----:B------:R-:W2:Y:S02]  /*11230*/  @!P1 SYNCS.PHASECHK.TRANS64 P1, [R2+URZ+0x34860], R3 ;  /* 0x03486003020095a7 */ /* 0x000ea4000802007f */
[----:B--2---:R-:W-:Y:S05]  /*11240*/  @!P1 BRA `(.L_x_178) ;  /* 0xfffffffc00f09947 */ /* 0x004fea000383ffff */
[----:B------:R-:W-:Y:S05]  /*11250*/  BRA `(.L_x_229) ;  /* 0xffffffe000907947 */ /* 0x000fea000383ffff */
.L_x_185:
[----:B--2---:R2:W3:Y:S02]  /*11260*/  SYNCS.PHASECHK.TRANS64.TRYWAIT P1, [R2+URZ+0x34840], R3 ;  /* 0x03484003020075a7 */ /* 0x0044e4000802017f */
[----:B---3--:R-:W-:Y:S05]  /*11270*/  @!P1 NANOSLEEP.SYNCS 0x989680 ;  /* 0x009896800000995d */ /* 0x008fea0003900000 */
[----:B------:R-:W3:Y:S02]  /*11280*/  @!P1 SYNCS.PHASECHK.TRANS64 P1, [R2+URZ+0x34840], R3 ;  /* 0x03484003020095a7 */ /* 0x000ee4000802007f */
[----:B---3--:R-:W-:Y:S05]  /*11290*/  @!P1 BRA `(.L_x_185) ;  /* 0xfffffffc00f09947 */ /* 0x008fea000383ffff */
[----:B------:R-:W-:Y:S05]  /*112a0*/  BRA `(.L_x_230) ;  /* 0xffffffe400c87947 */ /* 0x000fea000383ffff */
.L_x_188:
[----:B-1----:R1:W2:Y:S02]  /*112b0*/  SYNCS.PHASECHK.TRANS64.TRYWAIT P1, [R2+URZ+0x34860], R17 ;  /* 0x03486011020075a7 */ /* 0x0022a4000802017f */
[----:B--2---:R-:W-:Y:S05]  /*112c0*/  @!P1 NANOSLEEP.SYNCS 0x989680 ;  /* 0x009896800000995d */ /* 0x004fea0003900000 */
[----:B------:R-:W2:Y:S02]  /*112d0*/  @!P1 SYNCS.PHASECHK.TRANS64 P1, [R2+URZ+0x34860], R17 ;  /* 0x03486011020095a7 */ /* 0x000ea4000802007f */
[----:B--2---:R-:W-:Y:S05]  /*112e0*/  @!P1 BRA `(.L_x_188) ;  /* 0xfffffffc00f09947 */ /* 0x004fea000383ffff */
[----:B------:R-:W-:Y:S05]  /*112f0*/  BRA `(.L_x_231) ;  /* 0xffffffe800607947 */ /* 0x000fea000383ffff */
.L_x_194:
[----:B--2---:R2:W3:Y:S02]  /*11300*/  SYNCS.PHASECHK.TRANS64.TRYWAIT P1, [R2+URZ+0x34840], R3 ;  /* 0x03484003020075a7 */ /* 0x0044e4000802017f */
[----:B---3--:R-:W-:Y:S05]  /*11310*/  @!P1 NANOSLEEP.SYNCS 0x989680 ;  /* 0x009896800000995d */ /* 0x008fea0003900000 */
[----:B------:R-:W3:Y:S02]  /*11320*/  @!P1 SYNCS.PHASECHK.TRANS64 P1, [R2+URZ+0x34840], R3 ;  /* 0x03484003020095a7 */ /* 0x000ee4000802007f */
[----:B---3--:R-:W-:Y:S05]  /*11330*/  @!P1 BRA `(.L_x_194) ;  /* 0xfffffffc00f09947 */ /* 0x008fea000383ffff */
[----:B------:R-:W-:Y:S05]  /*11340*/  BRA `(.L_x_232) ;  /* 0xffffffec00747947 */ /* 0x000fea000383ffff */
.L_x_197:
[----:B-1----:R1:W2:Y:S02]  /*11350*/  SYNCS.PHASECHK.TRANS64.TRYWAIT P1, [R2+URZ+0x34860], R10 ;  /* 0x0348600a020075a7 */ /* 0x0022a4000802017f */
[----:B--2---:R-:W-:Y:S05]  /*11360*/  @!P1 NANOSLEEP.SYNCS 0x989680 ;  /* 0x009896800000995d */ /* 0x004fea0003900000 */
[----:B------:R-:W2:Y:S02]  /*11370*/  @!P1 SYNCS.PHASECHK.TRANS64 P1, [R2+URZ+0x34860], R10 ;  /* 0x0348600a020095a7 */ /* 0x000ea4000802007f */
[----:B--2---:R-:W-:Y:S05]  /*11380*/  @!P1 BRA `(.L_x_197) ;  /* 0xfffffffc00f09947 */ /* 0x004fea000383ffff */
[----:B------:R-:W-:Y:S05]  /*11390*/  BRA `(.L_x_233) ;  /* 0xfffffff0000c7947 */ /* 0x000fea000383ffff */
.L_x_203:
[----:B-1----:R1:W2:Y:S02]  /*113a0*/  SYNCS.PHASECHK.TRANS64.TRYWAIT P0, [R2+URZ+0x34860], R3 ;  /* 0x03486003020075a7 */ /* 0x0022a4000800017f */
[----:B--2---:R-:W-:Y:S05]  /*113b0*/  @!P0 NANOSLEEP.SYNCS 0x989680 ;  /* 0x009896800000895d */ /* 0x004fea0003900000 */
[----:B------:R-:W2:Y:S02]  /*113c0*/  @!P0 SYNCS.PHASECHK.TRANS64 P0, [R2+URZ+0x34860], R3 ;  /* 0x03486003020085a7 */ /* 0x000ea4000800007f */
[----:B--2---:R-:W-:Y:S05]  /*113d0*/  @!P0 BRA `(.L_x_203) ;  /* 0xfffffffc00f08947 */ /* 0x004fea000383ffff */
[----:B------:R-:W-:Y:S05]  /*113e0*/  BRA `(.L_x_234) ;  /* 0xfffffff000c87947 */ /* 0x000fea000383ffff */
.L_x_208:
[----:B-1----:R1:W2:Y:S02]  /*113f0*/  SYNCS.PHASECHK.TRANS64.TRYWAIT P0, [R0+URZ+0x34820], R3 ;  /* 0x03482003000075a7 */ /* 0x0022a4000800017f */
[----:B--2---:R-:W-:Y:S05]  /*11400*/  @!P0 NANOSLEEP.SYNCS 0x989680 ;  /* 0x009896800000895d */ /* 0x004fea0003900000 */
[----:B------:R-:W2:Y:S02]  /*11410*/  @!P0 SYNCS.PHASECHK.TRANS64 P0, [R0+URZ+0x34820], R3 ;  /* 0x03482003000085a7 */ /* 0x000ea4000800007f */
[----:B--2---:R-:W-:Y:S05]  /*11420*/  @!P0 BRA `(.L_x_208) ;  /* 0xfffffffc00f08947 */ /* 0x004fea000383ffff */
[----:B------:R-:W-:Y:S05]  /*11430*/  BRA `(.L_x_235) ;  /* 0xfffffff400ac7947 */ /* 0x000fea000383ffff */
.L_x_209:
[----:B------:R-:W2:Y:S01]  /*11440*/  S2R R2, SR_TID.X ;  /* 0x0000000000027919 */ /* 0x000ea20000002100 */
[----:B------:R-:W-:Y:S01]  /*11450*/  BSSY B0, `(.L_x_236) ;  /* 0x000000a000007945 */ /* 0x000fe20003800000 */
[----:B------:R-:W-:Y:S02]  /*11460*/  IMAD.MOV.U32 R12, RZ, RZ, RZ ;  /* 0x000000ffff0c7224 */ /* 0x000fe400078e00ff */
[----:B------:R-:W-:Y:S02]  /*11470*/  IMAD.MOV.U32 R11, RZ, RZ, 0x1f ;  /* 0x0000001fff0b7424 */ /* 0x000fe400078e00ff */
[----:B------:R-:W-:Y:S01]  /*11480*/  IMAD.MOV.U32 R15, RZ, RZ, -0x1 ;  /* 0xffffffffff0f7424 */ /* 0x000fe200078e00ff */
[----:B--2---:R-:W-:-:S04]  /*11490*/  SHF.R.U32.HI R2, RZ, 0x5, R2 ;  /* 0x00000005ff027819 */ /* 0x004fc80000011602 */
[----:B------:R-:W-:-:S04]  /*114a0*/  LOP3.LUT R2, R2, 0x3, RZ, 0xc0, !PT ;  /* 0x0000000302027812 */ /* 0x000fc800078ec0ff */
[----:B------:R-:W-:-:S07]  /*114b0*/  MOV R13, R2 ;  /* 0x00000002000d7202 */ /* 0x000fce0000000f00 */
[----:B-1----:R-:W-:Y:S05]  /*114c0*/  WARPSYNC.COLLECTIVE R15, `(.L_x_237) ;  /* 0x000000000f087348 */ /* 0x002fea0003c00000 */
[----:B------:R2:W3:Y:S02]  /*114d0*/  SHFL.IDX P6, R14, R13, R12, R11 ;  /* 0x0000000c0d0e7389 */ /* 0x0004e400000c000b */
[----:B-123--:R-:W-:Y:S01]  /*114e0*/  ENDCOLLECTIVE ;  /* 0x000000000000791b */ /* 0x00efe20003800000 */
.L_x_237:
[----:B------:R-:W-:Y:S05]  /*114f0*/  BSYNC B0 ;  /* 0x0000000000007941 */ /* 0x000fea0003800000 */
.L_x_236:
[----:B------:R-:W-:Y:S05]  /*11500*/  BRA `(.L_x_238) ;  /* 0xfffffff400947947 */ /* 0x000fea000383ffff */
.L_x_212:
[----:B------:R-:W-:Y:S01]  /*11510*/  BSSY B1, `(.L_x_239) ;  /* 0x0000006000017945 */ /* 0x000fe20003800000 */
[----:B------:R-:W-:-:S07]  /*11520*/  IMAD.MOV.U32 R15, RZ, RZ, -0x1 ;  /* 0xffffffffff0f7424 */ /* 0x000fce00078e00ff */
[----:B-12---:R-:W-:Y:S05]  /*11530*/  WARPSYNC.COLLECTIVE R15, `(.L_x_240) ;  /* 0x000000000f0c7348 */ /* 0x006fea0003c00000 */
[----:B------:R-:W-:Y:S02]  /*11540*/  ELECT P6, UR62, PT ;  /* 0x00000000003e782f */ /* 0x000fe400038c0000 */
[----:B------:R-:W-:Y:S01]  /*11550*/  MOV R14, UR62 ;  /* 0x0000003e000e7c02 */ /* 0x000fe20008000f00 */
[----:B-12---:R-:W-:Y:S10]  /*11560*/  ENDCOLLECTIVE ;  /* 0x000000000000791b */ /* 0x006ff40003800000 */
.L_x_240:
[----:B------:R-:W-:Y:S05]  /*11570*/  BSYNC B1 ;  /* 0x0000000000017941 */ /* 0x000fea0003800000 */
.L_x_239:
[----:B------:R-:W-:Y:S05]  /*11580*/  BRA `(.L_x_241) ;  /* 0xfffffff4008c7947 */ /* 0x000fea000383ffff */
.L_x_214:
[----:B-1----:R1:W2:Y:S02]  /*11590*/  SYNCS.PHASECHK.TRANS64.TRYWAIT P0, [R6+URZ], R5 ;  /* 0x00000005060075a7 */ /* 0x0022a4000800017f */
[----:B--2---:R-:W-:Y:S05]  /*115a0*/  @!P0 NANOSLEEP.SYNCS 0x989680 ;  /* 0x009896800000895d */ /* 0x004fea0003900000 */
[----:B------:R-:W2:Y:S02]  /*115b0*/  @!P0 SYNCS.PHASECHK.TRANS64 P0, [R6+URZ], R5 ;  /* 0x00000005060085a7 */ /* 0x000ea4000800007f */
[----:B--2---:R-:W-:Y:S05]  /*115c0*/  @!P0 BRA `(.L_x_214) ;  /* 0xfffffffc00f08947 */ /* 0x004fea000383ffff */
[----:B------:R-:W-:Y:S05]  /*115d0*/  BRA `(.L_x_242) ;  /* 0xfffffff400c07947 */ /* 0x000fea000383ffff */
.L_x_215:
[----:B--2---:R2:W3:Y:S02]  /*115e0*/  SYNCS.PHASECHK.TRANS64.TRYWAIT P0, [R3+URZ], R2 ;  /* 0x00000002030075a7 */ /* 0x0044e4000800017f */
[----:B---3--:R-:W-:Y:S05]  /*115f0*/  @!P0 NANOSLEEP.SYNCS 0x989680 ;  /* 0x009896800000895d */ /* 0x008fea0003900000 */
[----:B------:R-:W3:Y:S02]  /*11600*/  @!P0 SYNCS.PHASECHK.TRANS64 P0, [R3+URZ], R2 ;  /* 0x00000002030085a7 */ /* 0x000ee4000800007f */
[----:B---3--:R-:W-:Y:S05]  /*11610*/  @!P0 BRA `(.L_x_215) ;  /* 0xfffffffc00f08947 */ /* 0x008fea000383ffff */
[----:B------:R-:W-:Y:S05]  /*11620*/  BRA `(.L_x_243) ;  /* 0xfffffff400b47947 */ /* 0x000fea000383ffff */
.L_x_217:
[----:B--2---:R2:W3:Y:S02]  /*11630*/  SYNCS.PHASECHK.TRANS64.TRYWAIT P0, [R16+URZ], R5 ;  /* 0x00000005100075a7 */ /* 0x0044e4000800017f */
[----:B---3--:R-:W-:Y:S05]  /*11640*/  @!P0 NANOSLEEP.SYNCS 0x989680 ;  /* 0x009896800000895d */ /* 0x008fea0003900000 */
[----:B------:R-:W3:Y:S02]  /*11650*/  @!P0 SYNCS.PHASECHK.TRANS64 P0, [R16+URZ], R5 ;  /* 0x00000005100085a7 */ /* 0x000ee4000800007f */
[----:B---3--:R-:W-:Y:S05]  /*11660*/  @!P0 BRA `(.L_x_217) ;  /* 0xfffffffc00f08947 */ /* 0x008fea000383ffff */
[----:B------:R-:W-:Y:S05]  /*11670*/  BRA `(.L_x_244) ;  /* 0xfffffff400b87947 */ /* 0x000fea000383ffff */
.L_x_245:
        /* <DEDUP_REMOVED lines=16> */
.L_x_2727:


//--------------------- .text._ZN7cutlass13device_kernelIN5flash11enable_sm90INS1_16FlashAttnFwdSm90INS1_25CollectiveMainloopFwdSm90ILi2EN4cute5tupleIJNS5_1CILi1EEES8_S8_EEENS6_IJNS7_ILi128EEENS7_ILi176EEESA_EEELi128ENS_6half_tEfNS_4arch4Sm90ELb0ELb0ELb1ELb1ELb0ELb0ELb0ELb1ELb1ELb0ELb0ELb0EEENS1_21CollectiveEpilogueFwdINS6_IJSA_SA_SB_EEES9_SD_SF_Li256ELb1ELb0ELb0ELb0EEENS1_36VarlenDynamicPersistentTileSchedulerILi128ELi176ELi256ELi32ELb0ELb0ELb1ELb0ELb1ELb1EEEEEEEEEvNT_6ParamsE --------------------------
	.section	.text._ZN7cutlass13device_kernelIN5flash11enable_sm90INS1_16FlashAttnFwdSm90INS1_25CollectiveMainloopFwdSm90ILi2EN4cute5tupleIJNS5_1CILi1EEES8_S8_EEENS6_IJNS7_ILi128EEENS7_ILi176EEESA_EEELi128ENS_6half_tEfNS_4arch4Sm90ELb0ELb0ELb1ELb1ELb0ELb0ELb0ELb1ELb1ELb0ELb0ELb0EEENS1_21CollectiveEpilogueFwdINS6_IJSA_SA_SB_EEES9_SD_SF_Li256ELb1ELb0ELb0ELb0EEENS1_36VarlenDynamicPersistentTileSchedulerILi128ELi176ELi256ELi32ELb0ELb0ELb1ELb0ELb1ELb1EEEEEEEEEvNT_6ParamsE,"ax",@progbits
	.align	128
.text._ZN7cutlass13device_kernelIN5flash11enable_sm90INS1_16FlashAttnFwdSm90INS1_25CollectiveMainloopFwdSm90ILi2EN4cute5tupleIJNS5_1CILi1EEES8_S8_EEENS6_IJNS7_ILi128EEENS7_ILi176EEESA_EEELi128ENS_6half_tEfNS_4arch4Sm90ELb0ELb0ELb1ELb1ELb0ELb0ELb0ELb1ELb1ELb0ELb0ELb0EEENS1_21CollectiveEpilogueFwdINS6_IJSA_SA_SB_EEES9_SD_SF_Li256ELb1ELb0ELb0ELb0EEENS1_36VarlenDynamicPersistentTileSchedulerILi128ELi176ELi256ELi32ELb0ELb0ELb1ELb0ELb1ELb1EEEEEEEEEvNT_6ParamsE:
        .type           _ZN7cutlass13device_kernelIN5flash11enable_sm90INS1_16FlashAttnFwdSm90INS1_25CollectiveMainloopFwdSm90ILi2EN4cute5tupleIJNS5_1CILi1EEES8_S8_EEENS6_IJNS7_ILi128EEENS7_ILi176EEESA_EEELi128ENS_6half_tEfNS_4arch4Sm90ELb0ELb0ELb1ELb1ELb0ELb0ELb0ELb1ELb1ELb0ELb0ELb0EEENS1_21CollectiveEpilogueFwdINS6_IJSA_SA_SB_EEES9_SD_SF_Li256ELb1ELb0ELb0ELb0EEENS1_36VarlenDynamicPersistentTileSchedulerILi128ELi176ELi256ELi32ELb0ELb0ELb1ELb0ELb1ELb1EEEEEEEEEvNT_6ParamsE,@function
        .size           _ZN7cutlass13device_kernelIN5flash11enable_sm90INS1_16FlashAttnFwdSm90INS1_25CollectiveMainloopFwdSm90ILi2EN4cute5tupleIJNS5_1CILi1EEES8_S8_EEENS6_IJNS7_ILi128EEENS7_ILi176EEESA_EEELi128ENS_6half_tEfNS_4arch4Sm90ELb0ELb0ELb1ELb1ELb0ELb0ELb0ELb1ELb1ELb0ELb0ELb0EEENS1_21CollectiveEpilogueFwdINS6_IJSA_SA_SB_EEES9_SD_SF_Li256ELb1ELb0ELb0ELb0EEENS1_36VarlenDynamicPersistentTileSchedulerILi128ELi176ELi256ELi32ELb0ELb0ELb1ELb0ELb1ELb1EEEEEEEEEvNT_6ParamsE,(.L_x_2728 - _ZN7cutlass13device_kernelIN5flash11enable_sm90INS1_16FlashAttnFwdSm90INS1_25CollectiveMainloopFwdSm90ILi2EN4cute5tupleIJNS5_1CILi1EEES8_S8_EEENS6_IJNS7_ILi128EEENS7_ILi176EEESA_EEELi128ENS_6half_tEfNS_4arch4Sm90ELb0ELb0ELb1ELb1ELb0ELb0ELb0ELb1ELb1ELb0ELb0ELb0EEENS1_21CollectiveEpilogueFwdINS6_IJSA_SA_SB_EEES9_SD_SF_Li256ELb1ELb0ELb0ELb0EEENS1_36VarlenDynamicPersistentTileSchedulerILi128ELi176ELi256ELi32ELb0ELb0ELb1ELb0ELb1ELb1EEEEEEEEEvNT_6ParamsE)
        .other          _ZN7cutlass13device_kernelIN5flash11enable_sm90INS1_16FlashAttnFwdSm90INS1_25CollectiveMainloopFwdSm90ILi2EN4cute5tupleIJNS5_1CILi1EEES8_S8_EEENS6_IJNS7_ILi128EEENS7_ILi176EEESA_EEELi128ENS_6half_tEfNS_4arch4Sm90ELb0ELb0ELb1ELb1ELb0ELb0ELb0ELb1ELb1ELb0ELb0ELb0EEENS1_21CollectiveEpilogueFwdINS6_IJSA_SA_SB_EEES9_SD_SF_Li256ELb1ELb0ELb0ELb0EEENS1_36VarlenDynamicPersistentTileSchedulerILi128ELi176ELi256ELi32ELb0ELb0ELb1ELb0ELb1ELb1EEEEEEEEEvNT_6ParamsE,@"STO_CUDA_ENTRY STV_DEFAULT"
_ZN7cutlass13device_kernelIN5flash11enable_sm90INS1_16FlashAttnFwdSm90INS1_25CollectiveMainloopFwdSm90ILi2EN4cute5tupleIJNS5_1CILi1EEES8_S8_EEENS6_IJNS7_ILi128EEENS7_ILi176EEESA_EEELi128ENS_6half_tEfNS_4arch4Sm90ELb0ELb0ELb1ELb1ELb0ELb0ELb0ELb1ELb1ELb0ELb0ELb0EEENS1_21CollectiveEpilogueFwdINS6_IJSA_SA_SB_EEES9_SD_SF_Li256ELb1ELb0ELb0ELb0EEENS1_36VarlenDynamicPersistentTileSchedulerILi128ELi176ELi256ELi32ELb0ELb0ELb1ELb0ELb1ELb1EEEEEEEEEvNT_6ParamsE:
[----:B------:R-:W0:Y:S02]  /*0000*/  LDC R1, c[0x0][0x28] ;  /* 0x00000a00ff017b82 */ /* 0x000e240000000800 */
[----:B0-----:R-:W-:Y:S01]  /*0010*/  VIADD R1, R1, 0xffffffc8 ;  /* 0xffffffc801017836 */ /* 0x001fe20000000000 */
[----:B------:R-:W0:Y:S01]  /*0020*/  S2R R3, SR_TID.X ;  /* 0x0000000000037919 */ /* 0x000e220000002100 */
[----:B------:R-:W-:Y:S01]  /*0030*/  ELECT P0, URZ, PT ;  /* 0x00000000003f782f */ /* 0x000fe20003800000 */
[----:B------:R-:W-:Y:S01]  /*0040*/  BSSY B0, `(.L_x_246) ;  /* 0x0000010000007945 */ /* 0x000fe20003800000 */
[----:B0-----:R-:W-:-:S05]  /*0050*/  SHF.R.U32.HI R0, RZ, 0x5, R3 ;  /* 0x00000005ff007819 */ /* 0x001fca0000011603 */
[----:B------:R-:W0:Y:S02]  /*0060*/  SHFL.IDX PT, R2, R0, RZ, 0x1f ;  /* 0x00001fff00027589 */ /* 0x000e2400000e0000 */
[----:B0-----:R-:W-:-:S13]  /*0070*/  ISETP.EQ.AND P0, PT, R2, RZ, P0 ;  /* 0x000000ff0200720c */ /* 0x001fda0000702270 */
[----:B------:R-:W-:Y:S05]  /*0080*/  @!P0 BRA `(.L_x_247) ;  /* 0x00000000002c8947 */ /* 0x000fea0003800000 */
[----:B------:R-:W-:Y:S02]  /*0090*/  ULDC.64 UR4, c[0x0][0x198] ;  /* 0x0000660000047ab9 */ /* 0x000fe40000000a00 */
[----:B------:R-:W-:Y:S02]  /*00a0*/  UIADD3 UR6, UP0, UR4, 0x270, URZ ;  /* 0x0000027004067890 */ /* 0x000fe4000ff1e03f */
[----:B------:R-:W-:Y:S02]  /*00b0*/  UIADD3 UR8, UP1, UR4, 0x370, URZ ;  /* 0x0000037004087890 */ /* 0x000fe4000ff3e03f */
[----:B------:R-:W-:Y:S02]  /*00c0*/  UIADD3 UR4, UP2, UR4, 0x470, URZ ;  /* 0x0000047004047890 */ /* 0x000fe4000ff5e03f */
[----:B------:R-:W-:Y:S02]  /*00d0*/  UIADD3.X UR7, URZ, UR5, URZ, UP0, !UPT ;  /* 0x000000053f077290 */ /* 0x000fe400087fe43f */
[----:B------:R-:W-:-:S02]  /*00e0*/  UIADD3.X UR9, URZ, UR5, URZ, UP1, !UPT ;  /* 0x000000053f097290 */ /* 0x000fc40008ffe43f */
[----:B------:R-:W-:-:S05]  /*00f0*/  UIADD3.X UR5, URZ, UR5, URZ, UP2, !UPT ;  /* 0x000000053f057290 */ /* 0x000fca00097fe43f */
[----:B------:R0:W-:Y:S02]  /*0100*/  UTMACCTL.PF [UR6] ;  /* 0x00000000060079b9 */ /* 0x0001e40008040000 */
[----:B------:R0:W-:Y:S02]  /*0110*/  UTMACCTL.PF [UR8] ;  /* 0x00000000080079b9 */ /* 0x0001e40008040000 */
[----:B------:R0:W-:Y:S02]  /*0120*/  UTMACCTL.PF [UR4] ;  /* 0x00000000040079b9 */ /* 0x0001e40008040000 */
[----:B0-----:R-:W-:Y:S01]  /*0130*/  NOP ;  /* 0x0000000000007918 */ /* 0x001fe20000000000 */
.L_x_247:
[----:B------:R-:W-:Y:S05]  /*0140*/  BSYNC B0 ;  /* 0x0000000000007941 */ /* 0x000fea0003800000 */
.L_x_246:
[----:B------:R-:W-:Y:S01]  /*0150*/  VOTEU.ANY UP0, P0 ;  /* 0x00000000003f7886 */ /* 0x000fe20000000100 */
[----:B------:R-:W0:Y:S01]  /*0160*/  SHFL.IDX PT, R2, R0, RZ, 0x1f ;  /* 0x00001fff00027589 */ /* 0x000e2200000e0000 */
[----:B------:R-:W-:Y:S01]  /*0170*/  UMOV UR4, 0x1 ;  /* 0x0000000100047882 */ /* 0x000fe20000000000 */
[----:B------:R-:W-:Y:S01]  /*0180*/  UMOV UR7, 0x100 ;  /* 0x0000010000077882 */ /* 0x000fe20000000000 */
[----:B------:R-:W-:Y:S01]  /*0190*/  SHF.R.U32.HI R3, RZ, 0x7, R3 ;  /* 0x00000007ff037819 */ /* 0x000fe20000011603 */
[----:B------:R-:W1:Y:S01]  /*01a0*/  @UP0 S2UR UR8, SR_CgaCtaId ;  /* 0x00000000000809c3 */ /* 0x000e620000008800 */
[----:B------:R-:W-:Y:S01]  /*01b0*/  @UP0 UMOV UR6, 0x400 ;  /* 0x0000040000060882 */ /* 0x000fe20000000000 */
[----:B------:R-:W-:-:S04]  /*01c0*/  @UP0 UIADD3 UR4, -UR4, 0x100000, URZ ;  /* 0x0010000004040890 */ /* 0x000fc8000fffe13f */
[----:B------:R-:W-:Y:S02]  /*01d0*/  @UP0 USHF.L.U32 UR5, UR4, 0xb, URZ ;  /* 0x0000000b04050899 */ /* 0x000fe4000800063f */
[----:B------:R-:W-:Y:S01]  /*01e0*/  @UP0 USHF.L.U32 UR4, UR4, 0x1, URZ ;  /* 0x0000000104040899 */ /* 0x000fe2000800063f */
[----:B------:R-:W-:Y:S01]  /*01f0*/  VOTEU.ANY UP1, P0 ;  /* 0x00000000003f7886 */ /* 0x000fe20000020100 */
[----:B0-----:R-:W-:Y:S02]  /*0200*/  ISETP.NE.AND P1, PT, R2, RZ, PT ;  /* 0x000000ff0200720c */ /* 0x001fe40003f25270 */
[----:B------:R0:W2:Y:S01]  /*0210*/  SHFL.IDX PT, R2, R3, RZ, 0x1f ;  /* 0x00001fff03027589 */ /* 0x0000a200000e0000 */
[----:B-1----:R-:W-:Y:S02]  /*0220*/  @UP0 ULEA UR8, UR8, UR6, 0x18 ;  /* 0x0000000608080291 */ /* 0x002fe4000f8ec03f */
[----:B------:R-:W-:-:S04]  /*0230*/  @UP0 UIADD3 UR6, -UR7, 0x100000, URZ ;  /* 0x0010000007060890 */ /* 0x000fc8000fffe13f */
[----:B------:R-:W-:Y:S02]  /*0240*/  @UP0 USHF.L.U32 UR7, UR6, 0xb, URZ ;  /* 0x0000000b06070899 */ /* 0x000fe4000800063f */
[----:B------:R-:W-:Y:S01]  /*0250*/  @UP0 USHF.L.U32 UR6, UR6, 0x1, URZ ;  /* 0x0000000106060899 */ /* 0x000fe2000800063f */
[----:B------:R-:W-:Y:S01]  /*0260*/  VOTEU.ANY UP0, P0 ;  /* 0x00000000003f7886 */ /* 0x000fe20000000100 */
[----:B------:R-:W1:Y:S04]  /*0270*/  FENCE.VIEW.ASYNC.S ;  /* 0x00000000000073c6 */ /* 0x000e680000000000 */
[----:B-1----:R0:W1:Y:S06]  /*0280*/  @UP0 SYNCS.EXCH.64 URZ, [UR8+0x34800], UR4 ;  /* 0x03480004083f05b2 */ /* 0x00206c0008000100 */
[----:B------:R0:W3:Y:S02]  /*0290*/  @UP1 SYNCS.EXCH.64 URZ, [UR8+0x34820], UR6 ;  /* 0x03482006083f15b2 */ /* 0x0000e40008000100 */
[----:B0-----:R-:W-:Y:S05]  /*02a0*/  @P1 BRA `(.L_x_248) ;  /* 0x0000000000481947 */ /* 0x001fea0003800000 */
[----:B------:R-:W0:Y:S01]  /*02b0*/  S2UR UR5, SR_CgaCtaId ;  /* 0x00000000000579c3 */ /* 0x000e220000008800 */
[----:B------:R-:W-:Y:S01]  /*02c0*/  UMOV UR4, 0x400 ;  /* 0x0000040000047882 */ /* 0x000fe20000000000 */
[----:B------:R-:W-:Y:S01]  /*02d0*/  UMOV UR6, 0x1 ;  /* 0x0000000100067882 */ /* 0x000fe20000000000 */
[----:B------:R-:W-:Y:S01]  /*02e0*/  UMOV UR9, 0x2 ;  /* 0x0000000200097882 */ /* 0x000fe20000000000 */
[----:B------:R-:W-:-:S04]  /*02f0*/  UIADD3 UR6, -UR6, 0x100000, URZ ;  /* 0x0010000006067890 */ /* 0x000fc8000fffe13f */
[----:B------:R-:W-:Y:S02]  /*0300*/  USHF.L.U32 UR7, UR6, 0xb, URZ ;  /* 0x0000000b06077899 */ /* 0x000fe4000800063f */
[----:B------:R-:W-:Y:S01]  /*0310*/  USHF.L.U32 UR6, UR6, 0x1, URZ ;  /* 0x0000000106067899 */ /* 0x000fe2000800063f */
[----:B------:R-:W-:Y:S01]  /*0320*/  ELECT P0, URZ, PT ;  /* 0x00000000003f782f */ /* 0x000fe20003800000 */
[----:B0-----:R-:W-:Y:S02]  /*0330*/  ULEA UR8, UR5, UR4, 0x18 ;  /* 0x0000000405087291 */ /* 0x001fe4000f8ec03f */
[----:B------:R-:W-:-:S04]  /*0340*/  UIADD3 UR4, -UR9, 0x100000, URZ ;  /* 0x0010000009047890 */ /* 0x000fc8000fffe13f */
[----:B------:R-:W-:Y:S02]  /*0350*/  USHF.L.U32 UR5, UR4, 0xb, URZ ;  /* 0x0000000b04057899 */ /* 0x000fe4000800063f */
[----:B------:R-:W-:Y:S01]  /*0360*/  USHF.L.U32 UR4, UR4, 0x1, URZ ;  /* 0x0000000104047899 */ /* 0x000fe2000800063f */
[----:B------:R-:W0:Y:S03]  /*0370*/  FENCE.VIEW.ASYNC.S ;  /* 0x00000000000073c6 */ /* 0x000e260000000000 */
[----:B0-----:R0:W4:Y:S08]  /*0380*/  SYNCS.EXCH.64 URZ, [UR8+0x34830], UR6 ;  /* 0x03483006083f75b2 */ /* 0x0011300008000100 */
[----:B------:R0:W0:Y:S01]  /*0390*/  SYNCS.EXCH.64 URZ, [UR8+0x34840], UR4 ;  /* 0x03484004083f75b2 */ /* 0x0000220008000100 */
[----:B------:R0:W0:Y:S01]  /*03a0*/  SYNCS.EXCH.64 URZ, [UR8+0x34838], UR6 ;  /* 0x03483806083f75b2 */ /* 0x0000220008000100 */
[----:B------:R0:W0:Y:S01]  /*03b0*/  SYNCS.EXCH.64 URZ, [UR8+0x34848], UR4 ;  /* 0x03484804083f75b2 */ /* 0x0000220008000100 */
[----:B------:R-:W-:Y:S01]  /*03c0*/  NOP ;  /* 0x0000000000007918 */ /* 0x000fe20000000000 */
.L_x_248:
[----:B------:R-:W5:Y:S01]  /*03d0*/  SHFL.IDX PT, R3, R0, RZ, 0x1f ;  /* 0x00001fff00037589 */ /* 0x000f6200000e0000 */
[----:B------:R-:W-:Y:S01]  /*03e0*/  NOP ;  /* 0x0000000000007918 */ /* 0x000fe20000000000 */
[----:B-----5:R-:W-:-:S13]  /*03f0*/  ISETP.NE.AND P0, PT, R3, RZ, PT ;  /* 0x000000ff0300720c */ /* 0x020fda0003f05270 */
[----:B------:R-:W-:Y:S05]  /*0400*/  @P0 BRA `(.L_x_249) ;  /* 0x0000000000480947 */ /* 0x000fea0003800000 */
[----:B0-----:R-:W0:Y:S01]  /*0410*/  S2UR UR5, SR_CgaCtaId ;  /* 0x00000000000579c3 */ /* 0x001e220000008800 */
[----:B------:R-:W-:Y:S01]  /*0420*/  UMOV UR4, 0x400 ;  /* 0x0000040000047882 */ /* 0x000fe20000000000 */
[----:B------:R-:W-:Y:S01]  /*0430*/  UMOV UR6, 0x1 ;  /* 0x0000000100067882 */ /* 0x000fe20000000000 */
[----:B------:R-:W-:Y:S01]  /*0440*/  UMOV UR7, 0x2 ;  /* 0x0000000200077882 */ /* 0x000fe20000000000 */
[----:B------:R-:W-:Y:S01]  /*0450*/  ELECT P0, URZ, PT ;  /* 0x00000000003f782f */ /* 0x000fe20003800000 */
[----:B0-----:R-:W-:Y:S02]  /*0460*/  ULEA UR8, UR5, UR4, 0x18 ;  /* 0x0000000405087291 */ /* 0x001fe4000f8ec03f */
[----:B------:R-:W-:-:S04]  /*0470*/  UIADD3 UR4, -UR6, 0x100000, URZ ;  /* 0x0010000006047890 */ /* 0x000fc8000fffe13f */
[----:B------:R-:W-:Y:S02]  /*0480*/  USHF.L.U32 UR5, UR4, 0xb, URZ ;  /* 0x0000000b04057899 */ /* 0x000fe4000800063f */
[----:B------:R-:W-:Y:S02]  /*0490*/  USHF.L.U32 UR4, UR4, 0x1, URZ ;  /* 0x0000000104047899 */ /* 0x000fe4000800063f */
[----:B------:R-:W-:-:S04]  /*04a0*/  UIADD3 UR6, -UR7, 0x100000, URZ ;  /* 0x0010000007067890 */ /* 0x000fc8000fffe13f */
[----:B------:R-:W-:Y:S02]  /*04b0*/  USHF.L.U32 UR7, UR6, 0xb, URZ ;  /* 0x0000000b06077899 */ /* 0x000fe4000800063f */
[----:B------:R-:W-:Y:S01]  /*04c0*/  USHF.L.U32 UR6, UR6, 0x1, URZ ;  /* 0x0000000106067899 */ /* 0x000fe2000800063f */
[----:B------:R-:W0:Y:S03]  /*04d0*/  FENCE.VIEW.ASYNC.S ;  /* 0x00000000000073c6 */ /* 0x000e260000000000 */
[----:B0-----:R0:W0:Y:S08]  /*04e0*/  SYNCS.EXCH.64 URZ, [UR8+0x34850], UR4 ;  /* 0x03485004083f75b2 */ /* 0x0010300008000100 */
[----:B------:R0:W0:Y:S01]  /*04f0*/  SYNCS.EXCH.64 URZ, [UR8+0x34860], UR6 ;  /* 0x03486006083f75b2 */ /* 0x0000220008000100 */
[----:B------:R0:W0:Y:S01]  /*0500*/  SYNCS.EXCH.64 URZ, [UR8+0x34858], UR4 ;  /* 0x03485804083f75b2 */ /* 0x0000220008000100 */
[----:B------:R0:W0:Y:S01]  /*0510*/  SYNCS.EXCH.64 URZ, [UR8+0x34868], UR6 ;  /* 0x03486806083f75b2 */ /* 0x0000220008000100 */
[----:B------:R-:W-:Y:S01]  /*0520*/  NOP ;  /* 0x0000000000007918 */ /* 0x000fe20000000000 */
.L_x_249:
[----:B------:R-:W5:Y:S01]  /*0530*/  SHFL.IDX PT, R3, R0, RZ, 0x1f ;  /* 0x00001fff00037589 */ /* 0x000f6200000e0000 */
[----:B------:R-:W-:Y:S01]  /*0540*/  NOP ;  /* 0x0000000000007918 */ /* 0x000fe20000000000 */
[----:B-----5:R-:W-:-:S13]  /*0550*/  ISETP.NE.AND P0, PT, R3, RZ, PT ;  /* 0x000000ff0300720c */ /* 0x020fda0003f05270 */
[----:B------:R-:W-:Y:S05]  /*0560*/  @P0 BRA `(.L_x_250) ;  /* 0x0000000000380947 */ /* 0x000fea0003800000 */
[----:B0-----:R-:W0:Y:S01]  /*0570*/  S2UR UR5, SR_CgaCtaId ;  /* 0x00000000000579c3 */ /* 0x001e220000008800 */
[----:B------:R-:W-:Y:S01]  /*0580*/  UMOV UR4, 0x400 ;  /* 0x0000040000047882 */ /* 0x000fe20000000000 */
[----:B------:R-:W-:Y:S01]  /*0590*/  UMOV UR7, 0x1 ;  /* 0x0000000100077882 */ /* 0x000fe20000000000 */
[----:B------:R-:W-:Y:S01]  /*05a0*/  ELECT P0, URZ, PT ;  /* 0x00000000003f782f */ /* 0x000fe20003800000 */
[----:B0-----:R-:W-:Y:S02]  /*05b0*/  ULEA UR6, UR5, UR4, 0x18 ;  /* 0x0000000405067291 */ /* 0x001fe4000f8ec03f */
[----:B------:R-:W-:-:S04]  /*05c0*/  UIADD3 UR4, -UR7, 0x100000, URZ ;  /* 0x0010000007047890 */ /* 0x000fc8000fffe13f */
[----:B------:R-:W-:Y:S02]  /*05d0*/  USHF.L.U32 UR5, UR4, 0xb, URZ ;  /* 0x0000000b04057899 */ /* 0x000fe4000800063f */
[----:B------:R-:W-:Y:S01]  /*05e0*/  USHF.L.U32 UR4, UR4, 0x1, URZ ;  /* 0x0000000104047899 */ /* 0x000fe2000800063f */
[----:B------:R-:W0:Y:S11]  /*05f0*/  FENCE.VIEW.ASYNC.S ;  /* 0x00000000000073c6 */ /* 0x000e360000000000 */
[----:B0-----:R0:W0:Y:S01]  /*0600*/  SYNCS.EXCH.64 URZ, [UR6+0x34870], UR4 ;  /* 0x03487004063f75b2 */ /* 0x0010220008000100 */
[----:B------:R0:W0:Y:S01]  /*0610*/  SYNCS.EXCH.64 URZ, [UR6+0x34880], UR4 ;  /* 0x03488004063f75b2 */ /* 0x0000220008000100 */
[----:B------:R0:W0:Y:S01]  /*0620*/  SYNCS.EXCH.64 URZ, [UR6+0x34878], UR4 ;  /* 0x03487804063f75b2 */ /* 0x0000220008000100 */
[----:B------:R0:W0:Y:S01]  /*0630*/  SYNCS.EXCH.64 URZ, [UR6+0x34888], UR4 ;  /* 0x03488804063f75b2 */ /* 0x0000220008000100 */
[----:B------:R-:W-:Y:S01]  /*0640*/  NOP ;  /* 0x0000000000007918 */ /* 0x000fe20000000000 */
.L_x_250:
        /* <DEDUP_REMOVED lines=22> */
.L_x_251:
        /* <DEDUP_REMOVED lines=22> */
.L_x_252:
[----:B--2---:R-:W-:Y:S01]  /*0910*/  ISETP.NE.AND P0, PT, R2, RZ, PT ;  /* 0x000000ff0200720c */ /* 0x004fe20003f05270 */
[----:B------:R-:W-:Y:S01]  /*0920*/  IMAD.MOV.U32 R2, RZ, RZ, 0x1 ;  /* 0x00000001ff027424 */ /* 0x000fe200078e00ff */
[----:B------:R-:W-:-:S04]  /*0930*/  NOP ;  /* 0x0000000000007918 */ /* 0x000fc80000000000 */
[----:B------:R-:W-:-:S05]  /*0940*/  SEL R2, R2, 0x2, !P0 ;  /* 0x0000000202027807 */ /* 0x000fca0004000000 */
[----:B------:R2:W-:Y:S01]  /*0950*/  STL [R1+0x30], R2 ;  /* 0x0000300201007387 */ /* 0x0005e20000100800 */
[----:B01-34-:R-:W-:Y:S06]  /*0960*/  BAR.SYNC.DEFER_BLOCKING 0x0 ;  /* 0x0000000000007b1d */ /* 0x01bfec0000010000 */
[----:B------:R-:W-:Y:S05]  /*0970*/  @!P0 BRA `(.L_x_253) ;  /* 0x000000e800008947 */ /* 0x000fea0003800000 */
.L_x_254:
[----:B------:R-:W-:-:S08]  /*0980*/  NOP ;  /* 0x0000000000007918 */ /* 0x000fd00000000000 */
[----:B------:R-:W0:Y:S02]  /*0990*/  USETMAXREG.TRY_ALLOC.CTAPOOL UP0, 0xf0 ;  /* 0x000000f0000079c8 */ /* 0x000e240008000600 */
[----:B0-----:R-:W-:-:S13]  /*09a0*/  PLOP3.LUT P0, PT, PT, PT, UP0, 0x80, 0x0 ;  /* 0x000000000000781c */ /* 0x001fda0003f0f008 */
[----:B------:R-:W-:Y:S05]  /*09b0*/  @!P0 BRA `(.L_x_254) ;  /* 0xfffffffc00f08947 */ /* 0x000fea000383ffff */
[----:B--2---:R-:W0:Y:S01]  /*09c0*/  S2R R2, SR_TID.X ;  /* 0x0000000000027919 */ /* 0x004e220000002100 */
[----:B------:R-:W1:Y:S01]  /*09d0*/  S2UR UR5, SR_CgaCtaId ;  /* 0x00000000000579c3 */ /* 0x000e620000008800 */
[----:B------:R-:W-:-:S07]  /*09e0*/  UMOV UR4, 0x400 ;  /* 0x0000040000047882 */ /* 0x000fce0000000000 */
[----:B------:R-:W-:Y:S06]  /*09f0*/  BAR.ARV 0x8, 0x120 ;  /* 0x0204800000007b1d */ /* 0x000fec0000002000 */
[----:B-1----:R-:W-:Y:S01]  /*0a00*/  ULEA UR4, UR5, UR4, 0x18 ;  /* 0x0000000405047291 */ /* 0x002fe2000f8ec03f */
[----:B0-----:R-:W-:-:S04]  /*0a10*/  LOP3.LUT R0, R2, 0xffffff80, RZ, 0xc0, !PT ;  /* 0xffffff8002007812 */ /* 0x001fc800078ec0ff */
[----:B------:R-:W-:-:S13]  /*0a20*/  ISETP.NE.AND P0, PT, R0, 0x80, PT ;  /* 0x000000800000780c */ /* 0x000fda0003f05270 */
[----:B------:R-:W-:Y:S08]  /*0a30*/  @!P0 BAR.ARV 0x9, 0x100 ;  /* 0x0244000000008b1d */ /* 0x000ff00000002000 */
[----:B------:R-:W-:Y:S06]  /*0a40*/  BAR.SYNC.DEFER_BLOCKING 0x5, 0x120 ;  /* 0x0144800000007b1d */ /* 0x000fec0000010000 */
[----:B------:R-:W0:Y:S01]  /*0a50*/  LDS.128 R48, [UR4+0x348d0] ;  /* 0x0348d004ff307984 */ /* 0x000e220008000c00 */
[----:B------:R-:W-:Y:S01]  /*0a60*/  ULDC UR4, c[0x0][0xc14] ;  /* 0x0003050000047ab9 */ /* 0x000fe20000000800 */
[----:B------:R-:W-:Y:S06]  /*0a70*/  BAR.ARV 0x4, 0x120 ;  /* 0x0104800000007b1d */ /* 0x000fec0000002000 */
[----:B0-----:R-:W-:-:S13]  /*0a80*/  ISETP.GE.AND P0, PT, R51, UR4, PT ;  /* 0x0000000433007c0c */ /* 0x001fda000bf06270 */
[----:B------:R-:W-:Y:S05]  /*0a90*/  @P0 EXIT ;  /* 0x000000000000094d */ /* 0x000fea0003800000 */
[----:B------:R-:W2:Y:S01]  /*0aa0*/  LDL.LU R11, [R1+0x30] ;  /* 0x00003000010b7983 */ /* 0x000ea20000300800 */
[----:B------:R-:W-:-:S05]  /*0ab0*/  VIADD R229, R2, 0xffffff80 ;  /* 0xffffff8002e57836 */ /* 0x000fca0000000000 */
[----:B------:R-:W-:-:S04]  /*0ac0*/  SHF.R.S32.HI R0, RZ, 0x1f, R229 ;  /* 0x0000001fff007819 */ /* 0x000fc800000114e5 */
[----:B------:R-:W-:-:S04]  /*0ad0*/  LEA.HI R2, R0, R229, RZ, 0x7 ;  /* 0x000000e500027211 */ /* 0x000fc800078f38ff */
[----:B------:R-:W-:-:S05]  /*0ae0*/  LOP3.LUT R224, R2, 0xffffff80, RZ, 0xc0, !PT ;  /* 0xffffff8002e07812 */ /* 0x000fca00078ec0ff */
[----:B------:R-:W-:-:S05]  /*0af0*/  IMAD.IADD R224, R229, 0x1, -R224 ;  /* 0x00000001e5e07824 */ /* 0x000fca00078e0ae0 */
[----:B------:R-:W-:-:S04]  /*0b00*/  SHF.R.S32.HI R7, RZ, 0x1f, R224 ;  /* 0x0000001fff077819 */ /* 0x000fc800000114e0 */
[----:B------:R-:W-:-:S04]  /*0b10*/  LEA.HI R8, R7, R224, RZ, 0x2 ;  /* 0x000000e007087211 */ /* 0x000fc800078f10ff */
[--C-:B------:R-:W-:Y:S02]  /*0b20*/  SHF.R.S32.HI R9, RZ, 0x2, R8.reuse ;  /* 0x00000002ff097819 */ /* 0x100fe40000011408 */
[----:B------:R-:W-:Y:S02]  /*0b30*/  SHF.R.S32.HI R10, RZ, 0x1f, R8 ;  /* 0x0000001fff0a7819 */ /* 0x000fe40000011408 */
[----:B------:R-:W-:Y:S02]  /*0b40*/  SHF.R.S32.HI R225, RZ, 0x7, R2 ;  /* 0x00000007ffe17819 */ /* 0x000fe40000011402 */
[----:B------:R-:W-:Y:S02]  /*0b50*/  LEA.HI R10, R10, R9, RZ, 0x3 ;  /* 0x000000090a0a7211 */ /* 0x000fe400078f18ff */
[CC--:B------:R-:W-:Y:S02]  /*0b60*/  LEA.HI R4, R0.reuse, R229.reuse, RZ, 0x5 ;  /* 0x000000e500047211 */ /* 0x0c0fe400078f28ff */
[----:B------:R-:W-:-:S02]  /*0b70*/  LEA.HI R3, R0, R229, RZ, 0x4 ;  /* 0x000000e500037211 */ /* 0x000fc400078f20ff */
[----:B------:R-:W-:Y:S02]  /*0b80*/  LOP3.LUT R10, R10, 0xfffffff8, RZ, 0xc0, !PT ;  /* 0xfffffff80a0a7812 */ /* 0x000fe400078ec0ff */
[----:B------:R-:W-:Y:S02]  /*0b90*/  LEA.HI R7, R7, R224, RZ, 0x5 ;  /* 0x000000e007077211 */ /* 0x000fe400078f28ff */
[----:B------:R-:W-:Y:S01]  /*0ba0*/  LEA.HI R2, R2, R225, RZ, 0x1 ;  /* 0x000000e102027211 */ /* 0x000fe200078f08ff */
[----:B------:R-:W-:Y:S01]  /*0bb0*/  IMAD.SHL.U32 R5, R4, 0x20, RZ ;  /* 0x0000002004057824 */ /* 0x000fe200078e00ff */
[----:B------:R-:W-:Y:S02]  /*0bc0*/  LOP3.LUT R4, R3, 0x3fffff0, RZ, 0xc0, !PT ;  /* 0x03fffff003047812 */ /* 0x000fe400078ec0ff */
[----:B------:R-:W-:Y:S02]  /*0bd0*/  IADD3 R10, R9, -R10, RZ ;  /* 0x8000000a090a7210 */ /* 0x000fe40007ffe0ff */
[----:B------:R-:W-:-:S02]  /*0be0*/  SHF.R.S32.HI R7, RZ, 0x5, R7 ;  /* 0x00000005ff077819 */ /* 0x000fc40000011407 */
[----:B------:R-:W-:Y:S02]  /*0bf0*/  LOP3.LUT R2, R2, 0x3fffffe, RZ, 0xc0, !PT ;  /* 0x03fffffe02027812 */ /* 0x000fe400078ec0ff */
[----:B------:R-:W-:Y:S01]  /*0c00*/  SHF.R.S32.HI R6, RZ, 0x4, R3 ;  /* 0x00000004ff067819 */ /* 0x000fe20000011403 */
[----:B------:R-:W-:Y:S01]  /*0c10*/  IMAD.IADD R4, R229, 0x1, -R4 ;  /* 0x00000001e5047824 */ /* 0x000fe200078e0a04 */
[----:B------:R-:W-:Y:S01]  /*0c20*/  LOP3.LUT R5, R5, 0xfffffc00, RZ, 0xc0, !PT ;  /* 0xfffffc0005057812 */ /* 0x000fe200078ec0ff */
[----:B------:R-:W-:Y:S01]  /*0c30*/  IMAD R7, R7, 0x10, R10 ;  /* 0x0000001007077824 */ /* 0x000fe200078e020a */
[----:B------:R-:W-:Y:S01]  /*0c40*/  LEA.HI R3, R3, R6, RZ, 0x1 ;  /* 0x0000000603037211 */ /* 0x000fe200078f08ff */
[----:B------:R-:W-:Y:S01]  /*0c50*/  IMAD.IADD R2, R225, 0x1, -R2 ;  /* 0x00000001e1027824 */ /* 0x000fe200078e0a02 */
[----:B------:R-:W-:Y:S01]  /*0c60*/  LEA.HI R0, R0, R229, RZ, 0x3 ;  /* 0x000000e500007211 */ /* 0x000fe200078f18ff */
[----:B------:R-:W-:Y:S01]  /*0c70*/  IMAD R4, R4, 0x40, R5 ;  /* 0x0000004004047824 */ /* 0x000fe200078e0205 */
[----:B------:R-:W-:Y:S01]  /*0c80*/  LOP3.LUT R3, R3, 0x1ffffffe, RZ, 0xc0, !PT ;  /* 0x1ffffffe03037812 */ /* 0x000fe200078ec0ff */
[----:B------:R-:W-:Y:S01]  /*0c90*/  IMAD R227, R2, 0x40, R7 ;  /* 0x0000004002e37824 */ /* 0x000fe200078e0207 */
[----:B------:R-:W-:-:S02]  /*0ca0*/  LOP3.LUT R5, R8, 0x7ffffffc, RZ, 0xc0, !PT ;  /* 0x7ffffffc08057812 */ /* 0x000fc400078ec0ff */
[----:B------:R-:W-:Y:S01]  /*0cb0*/  LOP3.LUT R2, R0, 0x1ffffff8, RZ, 0xc0, !PT ;  /* 0x1ffffff800027812 */ /* 0x000fe200078ec0ff */
[----:B------:R-:W-:Y:S02]  /*0cc0*/  IMAD.IADD R3, R6, 0x1, -R3 ;  /* 0x0000000106037824 */ /* 0x000fe400078e0a03 */
[----:B------:R-:W-:Y:S02]  /*0cd0*/  IMAD.MOV.U32 R226, RZ, RZ, -0x2 ;  /* 0xfffffffeffe27424 */ /* 0x000fe400078e00ff */
[----:B------:R-:W-:Y:S02]  /*0ce0*/  IMAD.IADD R5, R224, 0x1, -R5 ;  /* 0x00000001e0057824 */ /* 0x000fe400078e0a05 */
[----:B------:R-:W-:Y:S01]  /*0cf0*/  IMAD.IADD R17, R229, 0x1, -R2 ;  /* 0x00000001e5117824 */ /* 0x000fe200078e0a02 */
[----:B------:R-:W-:Y:S01]  /*0d00*/  MOV R16, RZ ;  /* 0x000000ff00107202 */ /* 0x000fe20000000f00 */
[----:B------:R-:W-:Y:S01]  /*0d10*/  IMAD R228, R3, 0x8, R4 ;  /* 0x0000000803e47824 */ /* 0x000fe200078e0204 */
[----:B------:R-:W-:Y:S01]  /*0d20*/  SHF.R.S32.HI R18, RZ, 0x3, R0 ;  /* 0x00000003ff127819 */ /* 0x000fe20000011400 */
[----:B------:R-:W-:-:S02]  /*0d30*/  IMAD R226, R5, R226, 0xb0 ;  /* 0x000000b005e27424 */ /* 0x000fc400078e02e2 */
[----:B------:R-:W-:Y:S02]  /*0d40*/  IMAD.MOV.U32 R223, RZ, RZ, RZ ;  /* 0x000000ffffdf7224 */ /* 0x000fe400078e00ff */
[----:B------:R-:W-:Y:S02]  /*0d50*/  IMAD.MOV.U32 R2, RZ, RZ, RZ ;  /* 0x000000ffff027224 */ /* 0x000fe400078e00ff */
[----:B------:R-:W-:Y:S01]  /*0d60*/  IMAD.SHL.U32 R17, R17, 0x8, RZ ;  /* 0x0000000811117824 */ /* 0x000fe200078e00ff */
[----:B--2---:R-:W-:-:S07]  /*0d70*/  LOP3.LUT R22, R11, 0x1, RZ, 0xfc, !PT ;  /* 0x000000010b167812 */ /* 0x004fce00078efcff */
.L_x_297:
[----:B0---45:R-:W0:Y:S01]  /*0d80*/  LDC.64 R4, c[0x0][0xc60] ;  /* 0x00031800ff047b82 */ /* 0x031e220000000a00 */
[----:B------:R-:W-:Y:S01]  /*0d90*/  ULDC.64 UR8, c[0x0][0x208] ;  /* 0x0000820000087ab9 */ /* 0x000fe20000000a00 */
[----:B------:R-:W-:Y:S01]  /*0da0*/  ULDC.64 UR4, c[0x0][0xa28] ;  /* 0x00028a0000047ab9 */ /* 0x000fe20000000a00 */
[----:B------:R-:W-:Y:S01]  /*0db0*/  IMAD.MOV.U32 R0, RZ, RZ, RZ ;  /* 0x000000ffff007224 */ /* 0x000fe200078e00ff */
[----:B------:R-:W-:Y:S01]  /*0dc0*/  ULDC.64 UR6, c[0x0][0xa20] ;  /* 0x0002880000067ab9 */ /* 0x000fe20000000a00 */
[----:B0-----:R-:W-:-:S05]  /*0dd0*/  IMAD.WIDE R4, R51, 0x4, R4 ;  /* 0x0000000433047825 */ /* 0x001fca00078e0204 */
[----:B--2---:R-:W2:Y:S01]  /*0de0*/  LDG.E R23, desc[UR8][R4.64] ;  /* 0x0000000804177981 */ /* 0x004ea2000c1e1900 */
[----:B------:R-:W-:-:S04]  /*0df0*/  ISETP.NE.U32.AND P0, PT, RZ, UR4, PT ;  /* 0x00000004ff007c0c */ /* 0x000fc8000bf05070 */
[----:B------:R-:W-:Y:S02]  /*0e00*/  ISETP.NE.AND.EX P0, PT, RZ, UR5, PT, P0 ;  /* 0x00000005ff007c0c */ /* 0x000fe4000bf05300 */
[----:B--2---:R-:W-:-:S11]  /*0e10*/  SHF.R.S32.HI R222, RZ, 0x1f, R23 ;  /* 0x0000001fffde7819 */ /* 0x004fd60000011417 */
[----:B------:R-:W-:-:S04]  /*0e20*/  @P0 LEA R6, P1, R23, UR4, 0x2 ;  /* 0x0000000417060c11 */ /* 0x000fc8000f8210ff */
[----:B------:R-:W-:Y:S01]  /*0e30*/  @P0 LEA.HI.X R7, R23, UR5, R222, 0x2, P1 ;  /* 0x0000000517070c11 */ /* 0x000fe200088f14de */
[----:B------:R-:W-:-:S04]  /*0e40*/  ULDC.64 UR4, c[0x0][0x3f8] ;  /* 0x0000fe0000047ab9 */ /* 0x000fc80000000a00 */
[----:B------:R0:W5:Y:S01]  /*0e50*/  @P0 LDG.E R0, desc[UR8][R6.64] ;  /* 0x0000000806000981 */ /* 0x000162000c1e1900 */
[----:B------:R-:W-:Y:S01]  /*0e60*/  ISETP.NE.U32.AND P0, PT, RZ, UR6, PT ;  /* 0x00000006ff007c0c */ /* 0x000fe2000bf05070 */
[----:B------:R-:W-:-:S03]  /*0e70*/  UISETP.NE.U32.AND UP0, UPT, UR4, URZ, UPT ;  /* 0x0000003f0400728c */ /* 0x000fc6000bf05070 */
[----:B------:R-:W-:Y:S01]  /*0e80*/  ISETP.NE.AND.EX P0, PT, RZ, UR7, PT, P0 ;  /* 0x00000007ff007c0c */ /* 0x000fe2000bf05300 */
[----:B------:R-:W-:Y:S01]  /*0e90*/  UISETP.NE.AND.EX UP0, UPT, UR5, URZ, UPT, UP0 ;  /* 0x0000003f0500728c */ /* 0x000fe2000bf05300 */
[----:B------:R-:W-:Y:S02]  /*0ea0*/  ULDC UR4, c[0x0][0x404] ;  /* 0x0001010000047ab9 */ /* 0x000fe40000000800 */
[----:B------:R-:W-:Y:S01]  /*0eb0*/  ULDC UR5, c[0x0][0x2e0] ;  /* 0x0000b80000057ab9 */ /* 0x000fe20000000800 */
[----:B------:R-:W-:-:S04]  /*0ec0*/  USEL UR4, UR4, 0x1, UP0 ;  /* 0x0000000104047887 */ /* 0x000fc80008000000 */
[----:B------:R-:W-:-:S04]  /*0ed0*/  UIMAD UR4, UR4, UR5, URZ ;  /* 0x00000005040472a4 */ /* 0x000fc8000f8e023f */
[C---:B------:R-:W-:Y:S02]  /*0ee0*/  @P0 LEA R4, P1, R23.reuse, UR6, 0x2 ;  /* 0x0000000617040c11 */ /* 0x040fe4000f8210ff */
[----:B------:R-:W-:Y:S02]  /*0ef0*/  IMAD.U32 R81, RZ, RZ, UR4 ;  /* 0x00000004ff517e24 */ /* 0x000fe4000f8e00ff */
[----:B------:R-:W-:-:S05]  /*0f00*/  @P0 LEA.HI.X R5, R23, UR7, R222, 0x2, P1 ;  /* 0x0000000717050c11 */ /* 0x000fca00088f14de */
[----:B------:R0:W5:Y:S01]  /*0f10*/  @P0 LDG.E R81, desc[UR8][R4.64] ;  /* 0x0000000804510981 */ /* 0x000162000c1e1900 */
[----:B---3--:R-:W-:Y:S05]  /*0f20*/  @P0 BRA `(.L_x_255) ;  /* 0x0000000000280947 */ /* 0x008fea0003800000 */
[----:B------:R-:W-:Y:S02]  /*0f30*/  ULDC.64 UR4, c[0x0][0xa08] ;  /* 0x0002820000047ab9 */ /* 0x000fe40000000a00 */
[----:B------:R-:W-:-:S04]  /*0f40*/  ISETP.NE.U32.AND P0, PT, RZ, UR4, PT ;  /* 0x00000004ff007c0c */ /* 0x000fc8000bf05070 */
[----:B------:R-:W-:-:S13]  /*0f50*/  ISETP.NE.AND.EX P0, PT, RZ, UR5, PT, P0 ;  /* 0x00000005ff007c0c */ /* 0x000fda000bf05300 */
[----:B------:R-:W-:Y:S05]  /*0f60*/  @!P0 BRA `(.L_x_255) ;  /* 0x0000000000188947 */ /* 0x000fea0003800000 */
[----:B0-----:R-:W0:Y:S01]  /*0f70*/  LDC.64 R4, c[0x0][0xa08] ;  /* 0x00028200ff047b82 */ /* 0x001e220000000a00 */
[----:B------:R-:W-:Y:S01]  /*0f80*/  ULDC.64 UR4, c[0x0][0x208] ;  /* 0x0000820000047ab9 */ /* 0x000fe20000000a00 */
[----:B0-----:R-:W-:-:S05]  /*0f90*/  IMAD.WIDE R4, R23, 0x4, R4 ;  /* 0x0000000417047825 */ /* 0x001fca00078e0204 */
[----:B-----5:R-:W2:Y:S04]  /*0fa0*/  LDG.E R81, desc[UR4][R4.64] ;  /* 0x0000000404517981 */ /* 0x020ea8000c1e1900 */
[----:B------:R-:W2:Y:S02]  /*0fb0*/  LDG.E R6, desc[UR4][R4.64+0x4] ;  /* 0x0000040404067981 */ /* 0x000ea4000c1e1900 */
[----:B--2---:R-:W-:-:S07]  /*0fc0*/  IMAD.IADD R81, R6, 0x1, -R81 ;  /* 0x0000000106517824 */ /* 0x004fce00078e0a51 */
.L_x_255:
[----:B-----5:R-:W-:Y:S01]  /*0fd0*/  IMAD.IADD R81, R81, 0x1, -R0 ;  /* 0x0000000151517824 */ /* 0x020fe200078e0a00 */
[----:B------:R-:W-:Y:S01]  /*0fe0*/  MOV R220, R50 ;  /* 0x0000003200dc7202 */ /* 0x000fe20000000f00 */
[----:B------:R-:W-:Y:S01]  /*0ff0*/  IMAD.MOV.U32 R221, RZ, RZ, R49 ;  /* 0x000000ffffdd7224 */ /* 0x000fe200078e0031 */
[----:B------:R-:W-:Y:S01]  /*1000*/  PLOP3.LUT P0, PT, PT, PT, PT, 0x80, 0x0 ;  /* 0x000000000000781c */ /* 0x000fe20003f0f070 */
[C---:B------:R-:W-:Y:S01]  /*1010*/  VIADD R0, R81.reuse, 0xaf ;  /* 0x000000af51007836 */ /* 0x040fe20000000000 */
[----:B------:R-:W-:Y:S01]  /*1020*/  ISETP.GE.AND P1, PT, R81, 0x1, PT ;  /* 0x000000015100780c */ /* 0x000fe20003f26270 */
[----:B------:R-:W-:Y:S01]  /*1030*/  IMAD.MOV.U32 R87, RZ, RZ, RZ ;  /* 0x000000ffff577224 */ /* 0x000fe200078e00ff */
[----:B------:R-:W-:Y:S01]  /*1040*/  CS2R R32, SRZ ;  /* 0x0000000000207805 */ /* 0x000fe2000001ff00 */
[----:B------:R-:W-:Y:S01]  /*1050*/  IMAD.HI R0, R0, 0x2e8ba2e9, RZ ;  /* 0x2e8ba2e900007827 */ /* 0x000fe200078e02ff */
[----:B------:R-:W-:Y:S02]  /*1060*/  CS2R R36, SRZ ;  /* 0x0000000000247805 */ /* 0x000fe4000001ff00 */
[----:B------:R-:W-:-:S02]  /*1070*/  CS2R R34, SRZ ;  /* 0x0000000000227805 */ /* 0x000fc4000001ff00 */
[----:B------:R-:W-:Y:S01]  /*1080*/  CS2R R40, SRZ ;  /* 0x0000000000287805 */ /* 0x000fe2000001ff00 */
[----:B------:R-:W-:Y:S01]  /*1090*/  IMAD.MOV.U32 R29, RZ, RZ, RZ ;  /* 0x000000ffff1d7224 */ /* 0x000fe200078e00ff */
[----:B------:R-:W-:Y:S02]  /*10a0*/  SHF.R.U32.HI R3, RZ, 0x1f, R0 ;  /* 0x0000001fff037819 */ /* 0x000fe40000011600 */
[----:B------:R-:W-:Y:S02]  /*10b0*/  CS2R R38, SRZ ;  /* 0x0000000000267805 */ /* 0x000fe4000001ff00 */
[----:B------:R-:W-:Y:S02]  /*10c0*/  CS2R R44, SRZ ;  /* 0x00000000002c7805 */ /* 0x000fe4000001ff00 */
[----:B------:R-:W-:Y:S02]  /*10d0*/  CS2R R42, SRZ ;  /* 0x00000000002a7805 */ /* 0x000fe4000001ff00 */
[----:B------:R-:W-:Y:S01]  /*10e0*/  LEA.HI.SX32 R120, R0, R3, 0x1b ;  /* 0x0000000300787211 */ /* 0x000fe200078fdaff */
[----:B------:R-:W-:Y:S01]  /*10f0*/  IMAD.MOV.U32 R3, RZ, RZ, RZ ;  /* 0x000000ffff037224 */ /* 0x000fe200078e00ff */
[----:B------:R-:W-:Y:S01]  /*1100*/  CS2R R52, SRZ ;  /* 0x0000000000347805 */ /* 0x000fe2000001ff00 */
[----:B------:R-:W-:Y:S01]  /*1110*/  IMAD.MOV.U32 R0, RZ, RZ, RZ ;  /* 0x000000ffff007224 */ /* 0x000fe200078e00ff */
        /* <DEDUP_REMOVED lines=13> */
[----:B------:R-:W-:Y:S01]  /*11f0*/  CS2R R96, SRZ ;  /* 0x0000000000607805 */ /* 0x000fe2000001ff00 */
[----:B------:R-:W-:Y:S01]  /*1200*/  IMAD.MOV.U32 R80, RZ, RZ, RZ ;  /* 0x000000ffff507224 */ /* 0x000fe200078e00ff */
[----:B------:R-:W-:Y:S02]  /*1210*/  CS2R R98, SRZ ;  /* 0x0000000000627805 */ /* 0x000fe4000001ff00 */
[----:B------:R-:W-:Y:S02]  /*1220*/  CS2R R84, SRZ ;  /* 0x0000000000547805 */ /* 0x000fe4000001ff00 */
[----:B------:R-:W-:Y:S02]  /*1230*/  CS2R R100, SRZ ;  /* 0x0000000000647805 */ /* 0x000fe4000001ff00 */
[----:B------:R-:W-:Y:S02]  /*1240*/  CS2R R102, SRZ ;  /* 0x0000000000667805 */ /* 0x000fe4000001ff00 */
[----:B------:R-:W-:-:S02]  /*1250*/  CS2R R104, SRZ ;  /* 0x0000000000687805 */ /* 0x000fc4000001ff00 */
[----:B0-----:R-:W-:Y:S01]  /*1260*/  CS2R R6, SRZ ;  /* 0x0000000000067805 */ /* 0x001fe2000001ff00 */
[----:B------:R-:W-:Y:S01]  /*1270*/  IMAD.MOV.U32 R8, RZ, RZ, RZ ;  /* 0x000000ffff087224 */ /* 0x000fe200078e00ff */
[----:B------:R-:W-:Y:S01]  /*1280*/  CS2R R106, SRZ ;  /* 0x00000000006a7805 */ /* 0x000fe2000001ff00 */
[----:B------:R-:W-:Y:S02]  /*1290*/  IMAD.MOV.U32 R10, RZ, RZ, RZ ;  /* 0x000000ffff0a7224 */ /* 0x000fe400078e00ff */
[----:B------:R-:W-:Y:S01]  /*12a0*/  IMAD.MOV.U32 R109, RZ, RZ, RZ ;  /* 0x000000ffff6d7224 */ /* 0x000fe200078e00ff */
[----:B------:R-:W-:Y:S06]  /*12b0*/  @!P1 BRA `(.L_x_256) ;  /* 0x000000bc00fc9947 */ /* 0x000fec0003800000 */
[----:B------:R-:W0:Y:S01]  /*12c0*/  SHFL.IDX PT, R0, R225, RZ, 0x1f ;  /* 0x00001fffe1007589 */ /* 0x000e2200000e0000 */
[----:B------:R-:W1:Y:S01]  /*12d0*/  S2UR UR6, SR_CgaCtaId ;  /* 0x00000000000679c3 */ /* 0x000e620000008800 */
[----:B------:R-:W-:Y:S01]  /*12e0*/  UMOV UR5, 0x400 ;  /* 0x0000040000057882 */ /* 0x000fe20000000000 */
[----:B0-----:R-:W-:Y:S01]  /*12f0*/  R2UR UR61, R0 ;  /* 0x00000000003d72ca */ /* 0x001fe200000e0000 */
[----:B-1----:R-:W-:-:S04]  /*1300*/  ULEA UR5, UR6, UR5, 0x18 ;  /* 0x0000000506057291 */ /* 0x002fc8000f8ec03f */
[----:B------:R-:W-:-:S04]  /*1310*/  UIADD3 UR5, UR5, 0x16400, URZ ;  /* 0x0001640005057890 */ /* 0x000fc8000fffe03f */
[----:B------:R-:W-:-:S04]  /*1320*/  ULOP3.LUT UP0, URZ, UR5, 0x9f, URZ, 0xc0, !UPT ;  /* 0x0000009f053f7892 */ /* 0x000fc8000f80c03f */
[----:B------:R-:W-:Y:S02]  /*1330*/  ULEA.HI UR4, UR61, UR61, URZ, 0x1 ;  /* 0x0000003d3d047291 */ /* 0x000fe4000f8f083f */
[----:B------:R-:W-:Y:S02]  /*1340*/  PLOP3.LUT P0, PT, PT, PT, UP0, 0x80, 0x0 ;  /* 0x000000000000781c */ /* 0x000fe40003f0f008 */
[----:B------:R-:W-:-:S04]  /*1350*/  ULOP3.LUT UR4, UR4, 0x1e, URZ, 0xc0, !UPT ;  /* 0x0000001e04047892 */ /* 0x000fc8000f8ec03f */
[----:B------:R-:W-:-:S04]  /*1360*/  UIADD3 UR4, UR61, -UR4, URZ ;  /* 0x800000043d047290 */ /* 0x000fc8000fffe03f */
[----:B------:R-:W-:-:S04]  /*1370*/  ULEA UR4, UR4, UR5, 0xd ;  /* 0x0000000504047291 */ /* 0x000fc8000f8e683f */
[----:B------:R-:W-:-:S04]  /*1380*/  USHF.R.U32.HI UR4, URZ, 0x4, UR4 ;  /* 0x000000043f047899 */ /* 0x000fc80008011604 */
[----:B------:R-:W-:Y:S01]  /*1390*/  ULOP3.LUT UR36, UR4, 0x3fff, URZ, 0xc0, !UPT ;  /* 0x00003fff04247892 */ /* 0x000fe2000f8ec03f */
[----:B------:R-:W-:Y:S11]  /*13a0*/  @!P0 BRA `(.L_x_257) ;  /* 0x0000000000408947 */ /* 0x000ff60003800000 */
[----:B------:R-:W-:Y:S01]  /*13b0*/  MOV R0, 0x0 ;  /* 0x0000000000007802 */ /* 0x000fe20000000f00 */
[----:B------:R-:W-:Y:S01]  /*13c0*/  ULDC.64 UR4, c[0x4][0xa0] ;  /* 0x0100280000047ab9 */ /* 0x000fe20000000a00 */
[----:B------:R-:W-:Y:S01]  /*13d0*/  ULDC.64 UR6, c[0x4][0x40] ;  /* 0x0100100000067ab9 */ /* 0x000fe20000000a00 */
[----:B------:R-:W-:Y:S01]  /*13e0*/  MOV R4, UR4 ;  /* 0x0000000400047c02 */ /* 0x000fe20008000f00 */
[----:B------:R0:W1:Y:S01]  /*13f0*/  LDC.64 R14, c[0x4][R0] ;  /* 0x01000000000e7b82 */ /* 0x0000620000000a00 */
[----:B------:R-:W-:Y:S01]  /*1400*/  IMAD.U32 R5, RZ, RZ, UR5 ;  /* 0x00000005ff057e24 */ /* 0x000fe2000f8e00ff */
[----:B------:R-:W-:Y:S01]  /*1410*/  ULDC.64 UR4, c[0x4][0xa8] ;  /* 0x01002a0000047ab9 */ /* 0x000fe20000000a00 */
[----:B------:R-:W-:Y:S02]  /*1420*/  IMAD.U32 R10, RZ, RZ, UR6 ;  /* 0x00000006ff0a7e24 */ /* 0x000fe4000f8e00ff */
[----:B------:R-:W-:Y:S02]  /*1430*/  IMAD.U32 R6, RZ, RZ, UR4 ;  /* 0x00000004ff067e24 */ /* 0x000fe4000f8e00ff */
[----:B------:R-:W-:-:S02]  /*1440*/  IMAD.U32 R7, RZ, RZ, UR5 ;  /* 0x00000005ff077e24 */ /* 0x000fc4000f8e00ff */
[----:B------:R-:W-:Y:S02]  /*1450*/  IMAD.U32 R11, RZ, RZ, UR7 ;  /* 0x00000007ff0b7e24 */ /* 0x000fe4000f8e00ff */
[----:B------:R-:W-:Y:S02]  /*1460*/  IMAD.MOV.U32 R8, RZ, RZ, 0x70 ;  /* 0x00000070ff087424 */ /* 0x000fe400078e00ff */
[----:B------:R-:W-:Y:S02]  /*1470*/  IMAD.MOV.U32 R12, RZ, RZ, 0x1 ;  /* 0x00000001ff0c7424 */ /* 0x000fe400078e00ff */
[----:B0-----:R-:W-:-:S07]  /*1480*/  IMAD.MOV.U32 R13, RZ, RZ, RZ ;  /* 0x000000ffff0d7224 */ /* 0x001fce00078e00ff */
[----:B------:R-:W-:-:S07]  /*1490*/  LEPC R20, `(.L_x_257) ;  /* 0x000000001014794e */ /* 0x000fce0000000000 */
[----:B-1----:R-:W-:Y:S05]  /*14a0*/  CALL.ABS.NOINC R14 ;  /* 0x000000000e007343 */ /* 0x002fea0003c00000 */
.L_x_257:
[----:B------:R-:W0:Y:S01]  /*14b0*/  S2UR UR5, SR_CgaCtaId ;  /* 0x00000000000579c3 */ /* 0x000e220000008800 */
[----:B------:R-:W-:Y:S01]  /*14c0*/  LEA.HI R0, R223, R223, RZ, 0x1 ;  /* 0x000000dfdf007211 */ /* 0x000fe200078f08ff */
[----:B------:R-:W-:Y:S01]  /*14d0*/  UMOV UR4, 0x400 ;  /* 0x0000040000047882 */ /* 0x000fe20000000000 */
[----:B------:R-:W-:Y:S01]  /*14e0*/  BSSY B0, `(.L_x_258) ;  /* 0x0000009000007945 */ /* 0x000fe20003800000 */
[----:B------:R-:W-:Y:S02]  /*14f0*/  ISETP.NE.AND P0, PT, R22, 0x3, PT ;  /* 0x000000031600780c */ /* 0x000fe40003f05270 */
[----:B------:R-:W-:-:S04]  /*1500*/  LOP3.LUT R0, R0, 0xfffffffe, RZ, 0xc0, !PT ;  /* 0xfffffffe00007812 */ /* 0x000fc800078ec0ff */
[----:B------:R-:W-:-:S04]  /*1510*/  IADD3 R3, R223, -R0, RZ ;  /* 0x80000000df037210 */ /* 0x000fc80007ffe0ff */
[----:B------:R-:W-:Y:S01]  /*1520*/  SHF.L.U32 R3, R3, 0x1f, RZ ;  /* 0x0000001f03037819 */ /* 0x000fe200000006ff */
[----:B0-----:R-:W-:-:S06]  /*1530*/  ULEA UR4, UR5, UR4, 0x18 ;  /* 0x0000000405047291 */ /* 0x001fcc000f8ec03f */
[----:B------:R-:W-:-:S04]  /*1540*/  IMAD.U32 R0, RZ, RZ, UR4 ;  /* 0x00000004ff007e24 */ /* 0x000fc8000f8e00ff */
[----:B------:R-:W0:Y:S02]  /*1550*/  SYNCS.PHASECHK.TRANS64.TRYWAIT P1, [R0+URZ+0x34800], R3 ;  /* 0x03480003000075a7 */ /* 0x000e24000802017f */
[----:B0-----:R-:W-:Y:S05]  /*1560*/  @!P1 BRA `(.L_x_259) ;  /* 0x0000012400a89947 */ /* 0x001fea0003800000 */
.L_x_382:
[----:B------:R-:W-:Y:S05]  /*1570*/  BSYNC B0 ;  /* 0x0000000000007941 */ /* 0x000fea0003800000 */
.L_x_258:
[----:B------:R-:W-:Y:S05]  /*1580*/  @!P0 BRA `(.L_x_260) ;  /* 0x0000000000048947 */ /* 0x000fea0003800000 */
[----:B------:R-:W-:Y:S01]  /*1590*/  BPT.TRAP 0x1 ;  /* 0x000000040000795c */ /* 0x000fe20000300000 */
.L_x_260:
[----:B------:R-:W-:Y:S01]  /*15a0*/  IMAD R10, R2, 0x8, R0 ;  /* 0x00000008020a7824 */ /* 0x000fe200078e0200 */
[----:B0-----:R-:W-:-:S04]  /*15b0*/  SHF.L.U32 R3, R16, 0x1f, RZ ;  /* 0x0000001f10037819 */ /* 0x001fc800000006ff */
[----:B------:R0:W1:Y:S01]  /*15c0*/  SYNCS.PHASECHK.TRANS64.TRYWAIT P2, [R10+URZ+0x34830], R3 ;  /* 0x034830030a0075a7 */ /* 0x000062000804017f */
[----:B------:R-:W-:Y:S05]  /*15d0*/  @!P0 BRA `(.L_x_261) ;  /* 0x0000000000048947 */ /* 0x000fea0003800000 */
[----:B------:R-:W-:Y:S01]  /*15e0*/  BPT.TRAP 0x1 ;  /* 0x000000040000795c */ /* 0x000fe20000300000 */
.L_x_261:
[----:B------:R-:W2:Y:S01]  /*15f0*/  S2R R4, SR_TID.X ;  /* 0x0000000000047919 */ /* 0x000ea20000002100 */
[----:B------:R-:W-:Y:S01]  /*1600*/  IMAD.MOV.U32 R87, RZ, RZ, RZ ;  /* 0x000000ffff577224 */ /* 0x000fe200078e00ff */
[----:B--2---:R-:W-:Y:S01]  /*1610*/  LOP3.LUT P1, RZ, R4, 0x7f, RZ, 0xc0, !PT ;  /* 0x0000007f04ff7812 */ /* 0x004fe2000782c0ff */
[----:B-1----:R-:W-:-:S12]  /*1620*/  @P2 BRA `(.L_x_262) ;  /* 0x0000000000082947 */ /* 0x002fd80003800000 */
[----:B------:R-:W1:Y:S02]  /*1630*/  SYNCS.PHASECHK.TRANS64.TRYWAIT P2, [R10+URZ+0x34830], R3 ;  /* 0x034830030a0075a7 */ /* 0x000e64000804017f */
[----:B-1----:R-:W-:Y:S05]  /*1640*/  @!P2 BRA `(.L_x_263) ;  /* 0x000001240084a947 */ /* 0x002fea0003800000 */
.L_x_262:
[----:B------:R-:W-:Y:S05]  /*1650*/  WARPSYNC.ALL ;  /* 0x0000000000007948 */ /* 0x000fea0003800000 */
[----:B01----:R-:W-:Y:S01]  /*1660*/  VIADD R3, R0, 0x1e400 ;  /* 0x0001e40000037836 */ /* 0x003fe20000000000 */
[----:B------:R-:W-:Y:S01]  /*1670*/  ULOP3.LUT UR25, UR36, 0x10000, URZ, 0xfc, !UPT ;  /* 0x0001000024197892 */ /* 0x000fe2000f8efc3f */
[----:B------:R-:W-:Y:S01]  /*1680*/  WARPGROUP.ARRIVE ;  /* 0x00000000000079c5 */ /* 0x000fe20000000000 */
[----:B------:R-:W-:Y:S01]  /*1690*/  UMOV UR5, 0x40000040 ;  /* 0x4000004000057882 */ /* 0x000fe20000000000 */
[----:B------:R-:W-:Y:S01]  /*16a0*/  UMOV UR7, 0x40000040 ;  /* 0x4000004000077882 */ /* 0x000fe20000000000 */
[----:B------:R-:W-:Y:S01]  /*16b0*/  SHF.R.U32.HI R3, RZ, 0x4, R3 ;  /* 0x00000004ff037819 */ /* 0x000fe20000011603 */
[----:B------:R-:W-:Y:S01]  /*16c0*/  UMOV UR45, UR5 ;  /* 0x00000005002d7c82 */ /* 0x000fe20008000000 */
[----:B------:R-:W-:Y:S01]  /*16d0*/  IMAD.U32 R9, RZ, RZ, UR5 ;  /* 0x00000005ff097e24 */ /* 0x000fe2000f8e00ff */
[----:B------:R-:W-:Y:S01]  /*16e0*/  UMOV UR4, UR25 ;  /* 0x0000001900047c82 */ /* 0x000fe20008000000 */
[----:B------:R-:W-:Y:S01]  /*16f0*/  LOP3.LUT R3, R3, 0x3fff, RZ, 0xc0, !PT ;  /* 0x00003fff03037812 */ /* 0x000fe200078ec0ff */
[----:B------:R-:W-:Y:S01]  /*1700*/  UMOV UR44, UR4 ;  /* 0x00000004002c7c82 */ /* 0x000fe20008000000 */
[----:B------:R-:W-:Y:S01]  /*1710*/  IMAD.U32 R8, RZ, RZ, UR4 ;  /* 0x00000004ff087e24 */ /* 0x000fe2000f8e00ff */
[----:B------:R-:W-:Y:S01]  /*1720*/  UMOV UR8, UR44 ;  /* 0x0000002c00087c82 */ /* 0x000fe20008000000 */
[----:B------:R-:W-:Y:S01]  /*1730*/  LOP3.LUT R3, R3, 0x10000, RZ, 0xfc, !PT ;  /* 0x0001000003037812 */ /* 0x000fe200078efcff */
[----:B------:R-:W-:Y:S01]  /*1740*/  UMOV UR9, UR45 ;  /* 0x0000002d00097c82 */ /* 0x000fe20008000000 */
[----:B------:R-:W-:Y:S01]  /*1750*/  UMOV UR11, 0x40000040 ;  /* 0x40000040000b7882 */ /* 0x000fe20000000000 */
[----:B------:R-:W-:Y:S01]  /*1760*/  UMOV UR12, UR44 ;  /* 0x0000002c000c7c82 */ /* 0x000fe20008000000 */
[----:B------:R-:W-:Y:S01]  /*1770*/  UMOV UR13, UR45 ;  /* 0x0000002d000d7c82 */ /* 0x000fe20008000000 */
[----:B------:R-:W-:Y:S01]  /*1780*/  IMAD R4, R2, 0xb00, R3 ;  /* 0x00000b0002047824 */ /* 0x000fe200078e0203 */
[----:B------:R-:W-:Y:S01]  /*1790*/  UMOV UR15, 0x40000040 ;  /* 0x40000040000f7882 */ /* 0x000fe20000000000 */
[----:B------:R-:W-:Y:S01]  /*17a0*/  UMOV UR32, UR44 ;  /* 0x0000002c00207c82 */ /* 0x000fe20008000000 */
[----:B------:R-:W-:Y:S01]  /*17b0*/  UMOV UR33, UR45 ;  /* 0x0000002d00217c82 */ /* 0x000fe20008000000 */
[----:B------:R-:W-:Y:S01]  /*17c0*/  UMOV UR35, 0x40000040 ;  /* 0x4000004000237882 */ /* 0x000fe20000000000 */
[----:B------:R-:W-:Y:S01]  /*17d0*/  R2UR UR24, R4 ;  /* 0x00000000041872ca */ /* 0x000fe200000e0000 */
[----:B------:R-:W-:Y:S01]  /*17e0*/  UMOV UR28, UR44 ;  /* 0x0000002c001c7c82 */ /* 0x000fe20008000000 */
[----:B------:R-:W-:Y:S01]  /*17f0*/  UMOV UR29, UR45 ;  /* 0x0000002d001d7c82 */ /* 0x000fe20008000000 */
[----:B------:R-:W-:Y:S01]  /*1800*/  UMOV UR31, 0x40000040 ;  /* 0x40000040001f7882 */ /* 0x000fe20000000000 */
        /* <DEDUP_REMOVED lines=10> */
[----:B------:R-:W-:Y:S01]  /*18b0*/  UIADD3 UR10, UR24, 0x100, URZ ;  /* 0x00000100180a7890 */ /* 0x000fe2000fffe03f */
[----:B------:R-:W-:Y:S01]  /*18c0*/  HGMMA.64x16x16.F32 R112, gdesc[UR4], RZ, !UPT, gsb0 ;  /* 0x00200000047079f0 */ /* 0x000fe2000c0008ff */
[----:B------:R-:W-:Y:S01]  /*18d0*/  UIADD3 UR6, UR24, 0x80, URZ ;  /* 0x0000008018067890 */ /* 0x000fe2000fffe03f */
[----:B------:R-:W-:Y:S01]  /*18e0*/  P2R R122, PR, RZ, 0x1 ;  /* 0x00000001ff7a7803 */ /* 0x000fe20000000000 */
[----:B------:R-:W-:Y:S01]  /*18f0*/  UMOV UR4, UR44 ;  /* 0x0000002c00047c82 */ /* 0x000fe20008000000 */
[----:B------:R-:W-:Y:S01]  /*1900*/  UMOV UR5, UR45 ;  /* 0x0000002d00057c82 */ /* 0x000fe20008000000 */
[----:B------:R-:W-:Y:S01]  /*1910*/  UMOV UR7, 0x40000040 ;  /* 0x4000004000077882 */ /* 0x000fe20000000000 */
[----:B------:R-:W-:Y:S01]  /*1920*/  UIADD3 UR14, UR24, 0x180, URZ ;  /* 0x00000180180e7890 */ /* 0x000fe2000fffe03f */
[----:B------:R-:W-:Y:S01]  /*1930*/  @!P1 VIADD R10, R10, 0x34840 ;  /* 0x000348400a0a9836 */ /* 0x000fe20000000000 */
[----:B------:R-:W-:-:S02]  /*1940*/  UIADD3 UR34, UR24, 0x200, URZ ;  /* 0x0000020018227890 */ /* 0x000fc4000fffe03f */
[----:B------:R-:W-:Y:S02]  /*1950*/  UIADD3 UR30, UR24, 0x280, URZ ;  /* 0x00000280181e7890 */ /* 0x000fe4000fffe03f */
[----:B------:R-:W-:Y:S02]  /*1960*/  UIADD3 UR22, UR24, 0x300, URZ ;  /* 0x0000030018167890 */ /* 0x000fe4000fffe03f */
[----:B------:R-:W-:Y:S02]  /*1970*/  UIADD3 UR18, UR24, 0x380, URZ ;  /* 0x0000038018127890 */ /* 0x000fe4000fffe03f */
[----:B------:R-:W-:Y:S02]  /*1980*/  UIADD3 UR38, UR24, 0x400, URZ ;  /* 0x0000040018267890 */ /* 0x000fe4000fffe03f */
        /* <DEDUP_REMOVED lines=9> */
[----:B------:R-:W-:Y:S01]  /*1a20*/  UIADD3 UR54, UR24, 0x604, URZ ;  /* 0x0000060418367890 */ /* 0x000fe2000fffe03f */
        /* <DEDUP_REMOVED lines=512> */
[----:B------:R-:W0:Y:S01]  /*3a30*/  MUFU.TANH R12, R12 ;  /* 0x0000000c000c7308 */ /* 0x000e220000002400 */
[----:B------:R-:W-:Y:S01]  /*3a40*/  UMOV UR23, 0x40000040 ;  /* 0x4000004000177882 */ /* 0x000fe20000000000 */
[----:B------:R-:W-:Y:S01]  /*3a50*/  FMUL.FTZ R15, R115, UR6 ;  /* 0x00000006730f7c20 */ /* 0x000fe20008410000 */
[----:B------:R-:W-:Y:S01]  /*3a60*/  FMUL.FTZ R21, R118, UR6 ;  /* 0x0000000676157c20 */ /* 0x000fe20008410000 */
[----:B------:R-:W-:-:S04]  /*3a70*/  FMUL.FTZ R83, R119, UR6 ;  /* 0x0000000677537c20 */ /* 0x000fc80008410000 */
[----:B------:R-:W-:Y:S08]  /*3a80*/  MUFU.TANH R13, R13 ;  /* 0x0000000d000d7308 */ /* 0x000ff00000002400 */
[----:B------:R-:W1:Y:S08]  /*3a90*/  MUFU.TANH R14, R14 ;  /* 0x0000000e000e7308 */ /* 0x000e700000002400 */
[----:B------:R-:W2:Y:S08]  /*3aa0*/  MUFU.TANH R20, R20 ;  /* 0x0000001400147308 */ /* 0x000eb00000002400 */
[----:B------:R-:W3:Y:S08]  /*3ab0*/  MUFU.TANH R11, R11 ;  /* 0x0000000b000b7308 */ /* 0x000ef00000002400 */
        /* <DEDUP_REMOVED lines=11> */
[----:B------:R-:W4:Y:S01]  /*3b70*/  MUFU.TANH R80, R80 ;  /* 0x0000005000507308 */ /* 0x000f220000002400 */
        /* <DEDUP_REMOVED lines=22> */
[----:B------:R-:W-:Y:S01]  /*3ce0*/  FMUL.FTZ R98, R98, UR6 ;  /* 0x0000000662627c20 */ /* 0x000fe20008410000 */
[----:B------:R-:W-:Y:S01]  /*3cf0*/  FMUL.FTZ R102, R102, UR6 ;  /* 0x0000000666667c20 */ /* 0x000fe20008410000 */
[----:B------:R-:W5:Y:S08]  /*3d00*/  MUFU.TANH R105, R105 ;  /* 0x0000006900697308 */ /* 0x000f700000002400 */
        /* <DEDUP_REMOVED lines=9> */
[----:B------:R-:W-:Y:S02]  /*3da0*/  FMUL.FTZ R88, R88, UR6 ;  /* 0x0000000658587c20 */ /* 0x000fe40008410000 */
[----:B------:R-:W5:Y:S01]  /*3db0*/  MUFU.TANH R106, R106 ;  /* 0x0000006a006a7308 */ /* 0x000f620000002400 */
        /* <DEDUP_REMOVED lines=10> */
[----:B------:R-:W5:Y:S08]  /*3e60*/  MUFU.TANH R98, R98 ;  /* 0x0000006200627308 */ /* 0x000f700000002400 */
[----:B------:R-:W5:Y:S08]  /*3e70*/  MUFU.TANH R88, R88 ;  /* 0x0000005800587308 */ /* 0x000f700000002400 */
[----:B------:R-:W5:Y:S08]  /*3e80*/  MUFU.TANH R89, R89 ;  /* 0x0000005900597308 */ /* 0x000f700000002400 */
[----:B------:R-:W5:Y:S01]  /*3e90*/  MUFU.TANH R102, R102 ;  /* 0x0000006600667308 */ /* 0x000f620000002400 */
[----:B------:R-:W-:-:S02]  /*3ea0*/  WARPGROUP.DEPBAR.LE gsb0, 0x0 ;  /* 0x00008000000079c5 */ /* 0x000fc40000010000 */
[----:B------:R-:W-:-:S05]  /*3eb0*/  WARPGROUP.ARRIVE ;  /* 0x00000000000079c5 */ /* 0x000fca0000000000 */
[----:B------:R-:W5:Y:S01]  /*3ec0*/  MUFU.TANH R92, R92 ;  /* 0x0000005c005c7308 */ /* 0x000f620000002400 */
[----:B------:R-:W-:Y:S01]  /*3ed0*/  FMUL.FTZ R72, R72, UR6 ;  /* 0x0000000648487c20 */ /* 0x000fe20008410000 */
[----:B------:R-:W-:Y:S01]  /*3ee0*/  FMUL.FTZ R73, R73, UR6 ;  /* 0x0000000649497c20 */ /* 0x000fe20008410000 */
[----:B------:R-:W-:Y:S01]  /*3ef0*/  FMUL.FTZ R76, R76, UR6 ;  /* 0x000000064c4c7c20 */ /* 0x000fe20008410000 */
[----:B------:R-:W-:Y:S01]  /*3f00*/  FMUL.FTZ R77, R77, UR6 ;  /* 0x000000064d4d7c20 */ /* 0x000fe20008410000 */
[----:B------:R-:W-:Y:S01]  /*3f10*/  HGMMA.64x16x16.F32 R64, gdesc[UR20], R64, gsb0 ;  /* 0x00200000144079f0 */ /* 0x000fe20008000840 */
[----:B------:R-:W-:Y:S01]  /*3f20*/  UIADD3 UR22, UR24, 0x886, URZ ;  /* 0x0000088618167890 */ /* 0x000fe2000fffe03f */
[----:B------:R-:W-:Y:S01]  /*3f30*/  FMUL.FTZ R74, R74, UR6 ;  /* 0x000000064a4a7c20 */ /* 0x000fe20008410000 */
[----:B------:R-:W-:Y:S01]  /*3f40*/  UMOV UR23, 0x40000040 ;  /* 0x4000004000177882 */ /* 0x000fe20000000000 */
[----:B------:R-:W5:Y:S01]  /*3f50*/  MUFU.TANH R93, R93 ;  /* 0x0000005d005d7308 */ /* 0x000f620000002400 */
[----:B------:R-:W-:Y:S01]  /*3f60*/  FMUL.FTZ R75, R75, UR6 ;  /* 0x000000064b4b7c20 */ /* 0x000fe20008410000 */
[----:B------:R-:W-:Y:S01]  /*3f70*/  FMUL.FTZ R78, R78, UR6 ;  /* 0x000000064e4e7c20 */ /* 0x000fe20008410000 */
[----:B------:R-:W-:-:S05]  /*3f80*/  FMUL.FTZ R79, R79, UR6 ;  /* 0x000000064f4f7c20 */ /* 0x000fca0008410000 */
[----:B------:R-:W5:Y:S08]  /*3f90*/  MUFU.TANH R90, R90 ;  /* 0x0000005a005a7308 */ /* 0x000f700000002400 */
[----:B------:R-:W5:Y:S08]  /*3fa0*/  MUFU.TANH R72, R72 ;  /* 0x0000004800487308 */ /* 0x000f700000002400 */
[----:B------:R-:W5:Y:S08]  /*3fb0*/  MUFU.TANH R73, R73 ;  /* 0x0000004900497308 */ /* 0x000f700000002400 */
        /* <DEDUP_REMOVED lines=17> */
[----:B------:R-:W-:Y:S08]  /*40d0*/  MUFU.TANH R64, R69 ;  /* 0x0000004500407308 */ /* 0x000ff00000002400 */
[----:B------:R-:W-:Y:S08]  /*40e0*/  MUFU.TANH R116, R67 ;  /* 0x0000004300747308 */ /* 0x000ff00000002400 */
[----:B------:R-:W5:Y:S08]  /*40f0*/  MUFU.TANH R77, R77 ;  /* 0x0000004d004d7308 */ /* 0x000f700000002400 */
[----:B------:R-:W5:Y:S08]  /*4100*/  MUFU.TANH R74, R74 ;  /* 0x0000004a004a7308 */ /* 0x000f700000002400 */
[----:B------:R-:W5:Y:S01]  /*4110*/  MUFU.TANH R75, R75 ;  /* 0x0000004b004b7308 */ /* 0x000f620000002400 */
[----:B------:R-:W-:-:S02]  /*4120*/  WARPGROUP.DEPBAR.LE gsb0, 0x0 ;  /* 0x00008000000079c5 */ /* 0x000fc40000010000 */
[----:B------:R-:W-:Y:S01]  /*4130*/  WARPGROUP.ARRIVE ;  /* 0x00000000000079c5 */ /* 0x000fe20000000000 */
[----:B0-----:R-:W-:Y:S01]  /*4140*/  FMUL.FTZ R66, R56, UR6 ;  /* 0x0000000638427c20 */ /* 0x001fe20008410000 */
[----:B------:R-:W-:Y:S01]  /*4150*/  FMUL.FTZ R56, R57, UR6 ;  /* 0x0000000639387c20 */ /* 0x000fe20008410000 */
[----:B------:R-:W-:Y:S01]  /*4160*/  FMUL.FTZ R57, R58, UR6 ;  /* 0x000000063a397c20 */ /* 0x000fe20008410000 */
[----:B------:R-:W-:Y:S01]  /*4170*/  FMUL.FTZ R58, R61, UR6 ;  /* 0x000000063d3a7c20 */ /* 0x000fe20008410000 */
[----:B------:R-:W-:Y:S01]  /*4180*/  IMAD.IADD R61, R226, 0x1, R81 ;  /* 0x00000001e23d7824 */ /* 0x000fe200078e0251 */
        /* <DEDUP_REMOVED lines=8> */
[----:B------:R-:W-:Y:S08]  /*4210*/  MUFU.TANH R128, R63 ;  /* 0x0000003f00807308 */ /* 0x000ff00000002400 */
[----:B------:R1:W-:Y:S08]  /*4220*/  MUFU.TANH R126, R59 ;  /* 0x0000003b007e7308 */ /* 0x0003f00000002400 */
[----:B------:R-:W5:Y:S08]  /*4230*/  MUFU.TANH R141, R65 ;  /* 0x00000041008d7308 */ /* 0x000f700000002400 */
[----:B------:R-:W5:Y:S08]  /*4240*/  MUFU.TANH R78, R78 ;  /* 0x0000004e004e7308 */ /* 0x000f700000002400 */
[----:B------:R-:W5:Y:S08]  /*4250*/  MUFU.TANH R68, R68 ;  /* 0x0000004400447308 */ /* 0x000f700000002400 */
[----:B------:R-:W5:Y:S01]  /*4260*/  MUFU.TANH R79, R79 ;  /* 0x0000004f004f7308 */ /* 0x000f620000002400 */
[----:B------:R-:W-:-:S02]  /*4270*/  WARPGROUP.DEPBAR.LE gsb0, 0x0 ;  /* 0x00008000000079c5 */ /* 0x000fc40000010000 */
[----:B------:R-:W-:Y:S01]  /*4280*/  WARPGROUP.ARRIVE ;  /* 0x00000000000079c5 */ /* 0x000fe20000000000 */
[----:B0-----:R-:W-:Y:S01]  /*4290*/  FMUL.FTZ R57, R48, UR6 ;  /* 0x0000000630397c20 */ /* 0x001fe20008410000 */
[----:B------:R-:W-:Y:S02]  /*42a0*/  IMAD R48, R120, -0xb0, R61 ;  /* 0xffffff5078307824 */ /* 0x000fe400078e023d */
[----:B------:R-:W-:Y:S01]  /*42b0*/  FMUL.FTZ R49, R49, UR6 ;  /* 0x0000000631317c20 */ /* 0x000fe20008410000 */
[----:B------:R-:W-:Y:S01]  /*42c0*/  FMUL.FTZ R51, R51, UR6 ;  /* 0x0000000633337c20 */ /* 0x000fe20008410000 */
[----:B------:R-:W-:Y:S01]  /*42d0*/  FMUL.FTZ R53, R53, UR6 ;  /* 0x0000000635357c20 */ /* 0x000fe20008410000 */
[----:B------:R-:W-:Y:S01]  /*42e0*/  HGMMA.64x16x16.F32 R40, gdesc[UR20], R40, gsb0 ;  /* 0x00200000142879f0 */ /* 0x000fe20008000828 */
[C---:B------:R-:W-:Y:S01]  /*42f0*/  ISETP.GT.AND P5, PT, R48.reuse, RZ, PT ;  /* 0x000000ff3000720c */ /* 0x040fe20003fa4270 */
[----:B------:R-:W-:Y:S01]  /*4300*/  UIADD3 UR22, UR24, 0xa06, URZ ;  /* 0x00000a0618167890 */ /* 0x000fe2000fffe03f */
[C---:B------:R-:W-:Y:S01]  /*4310*/  ISETP.GT.AND P4, PT, R48.reuse, 0x1, PT ;  /* 0x000000013000780c */ /* 0x040fe20003f84270 */
[----:B------:R-:W-:Y:S01]  /*4320*/  UMOV UR23, 0x40000040 ;  /* 0x4000004000177882 */ /* 0x000fe20000000000 */
[----:B------:R-:W-:Y:S01]  /*4330*/  ISETP.GT.AND P2, PT, R48, 0x8, PT ;  /* 0x000000083000780c */ /* 0x000fe20003f44270 */
[----:B------:R0:W-:Y:S01]  /*4340*/  MUFU.TANH R161, R49 ;  /* 0x0000003100a17308 */ /* 0x0001e20000002400 */
[----:B------:R-:W-:Y:S01]  /*4350*/  FSEL R91, R12, -INF , P5 ;  /* 0xff8000000c5b7808 */ /* 0x000fe20002800000 */
[----:B-1----:R-:W-:Y:S01]  /*4360*/  FMUL.FTZ R59, R55, UR6 ;  /* 0x00000006373b7c20 */ /* 0x002fe20008410000 */
[----:B------:R-:W-:Y:S01]  /*4370*/  FSEL R95, R14, -INF , P2 ;  /* 0xff8000000e5f7808 */ /* 0x000fe20001000000 */
[----:B------:R-:W-:Y:S01]  /*4380*/  FMUL.FTZ R52, R52, UR6 ;  /* 0x0000000634347c20 */ /* 0x000fe20008410000 */
[----:B------:R-:W-:Y:S01]  /*4390*/  ISETP.GT.AND P3, PT, R48, 0x9, PT ;  /* 0x000000093000780c */ /* 0x000fe20003f64270 */
[----:B------:R-:W-:Y:S01]  /*43a0*/  FMUL.FTZ R50, R50, UR6 ;  /* 0x0000000632327c20 */ /* 0x000fe20008410000 */
[----:B------:R-:W-:Y:S01]  /*43b0*/  ISETP.GT.AND P6, PT, R48, 0x10, PT ;  /* 0x000000103000780c */ /* 0x000fe20003fc4270 */
[----:B------:R-:W-:Y:S01]  /*43c0*/  MUFU.TANH R165, R53 ;  /* 0x0000003500a57308 */ /* 0x000fe20000002400 */
[----:B--2---:R-:W-:Y:S01]  /*43d0*/  FSEL R99, R20, -INF , P3 ;  /* 0xff80000014637808 */ /* 0x004fe20001800000 */
[----:B------:R-:W-:Y:S01]  /*43e0*/  FMUL.FTZ R54, R54, UR6 ;  /* 0x0000000636367c20 */ /* 0x000fe20008410000 */
[----:B---3--:R-:W-:-:S02]  /*43f0*/  FSEL R11, R11, -INF , P5 ;  /* 0xff8000000b0b7808 */ /* 0x008fc40002800000 */
[----:B------:R-:W-:Y:S02]  /*4400*/  ISETP.GT.AND P5, PT, R48, 0x11, PT ;  /* 0x000000113000780c */ /* 0x000fe40003fa4270 */
[----:B----4-:R-:W-:Y:S01]  /*4410*/  FSEL R101, R80, -INF , P6 ;  /* 0xff80000050657808 */ /* 0x010fe20003000000 */
[----:B------:R-:W-:Y:S01]  /*4420*/  MUFU.TANH R159, R57 ;  /* 0x00000039009f7308 */ /* 0x000fe20000002400 */
[----:B------:R-:W-:Y:S01]  /*4430*/  FSEL R12, R15, -INF , P4 ;  /* 0xff8000000f0c7808 */ /* 0x000fe20002000000 */
[----:B------:R-:W-:Y:S01]  /*4440*/  IMAD.MOV.U32 R80, RZ, RZ, R87 ;  /* 0x000000ffff507224 */ /* 0x000fe200078e0057 */
[----:B-----5:R-:W-:Y:S02]  /*4450*/  FSEL R103, R82, -INF , P5 ;  /* 0xff80000052677808 */ /* 0x020fe40002800000 */
[----:B------:R-:W-:Y:S02]  /*4460*/  FSEL R15, R83, -INF , P3 ;  /* 0xff800000530f7808 */ /* 0x000fe40001800000 */
[----:B------:R-:W-:Y:S01]  /*4470*/  ISETP.GT.AND P3, PT, R48, 0x20, PT ;  /* 0x000000203000780c */ /* 0x000fe20003f64270 */
[----:B------:R-:W1:Y:S01]  /*4480*/  MUFU.TANH R56, R56 ;  /* 0x0000003800387308 */ /* 0x000e620000002400 */
[----:B------:R-:W-:-:S02]  /*4490*/  MOV R82, R87 ;  /* 0x0000005700527202 */ /* 0x000fc40000000f00 */
[----:B------:R-:W-:-:S05]  /*44a0*/  FSEL R113, R105, -INF , P3 ;  /* 0xff80000069717808 */ /* 0x000fca0001800000 */
[----:B------:R-:W-:Y:S08]  /*44b0*/  MUFU.TANH R60, R60 ;  /* 0x0000003c003c7308 */ /* 0x000ff00000002400 */
[----:B------:R-:W2:Y:S01]  /*44c0*/  MUFU.TANH R62, R62 ;  /* 0x0000003e003e7308 */ /* 0x000ea20000002400 */
[----:B------:R-:W-:Y:S02]  /*44d0*/  WARPGROUP.DEPBAR.LE gsb0, 0x0 ;  /* 0x00008000000079c5 */ /* 0x000fe40000010000 */
        /* <DEDUP_REMOVED lines=24> */
[----:B------:R-:W-:Y:S01]  /*4660*/  MUFU.TANH R167, R61 ;  /* 0x0000003d00a77308 */ /* 0x000fe20000002400 */
[----:B------:R-:W-:Y:S01]  /*4670*/  FMNMX.FTZ R14, R107, R14, !PT ;  /* 0x0000000e6b0e7209 */ /* 0x000fe20007810000 */
[----:B------:R-:W-:Y:S01]  /*4680*/  FMUL.FTZ R46, R46, UR6 ;  /* 0x000000062e2e7c20 */ /* 0x000fe20008410000 */
[----:B------:R-:W-:Y:S01]  /*4690*/  ISETP.GT.AND P6, PT, R48, 0x21, PT ;  /* 0x000000213000780c */ /* 0x000fe20003fc4270 */
[----:B------:R-:W-:Y:S01]  /*46a0*/  IMAD.MOV.U32 R84, RZ, RZ, R87 ;  /* 0x000000ffff547224 */ /* 0x000fe200078e0057 */
[----:B------:R-:W-:-:S02]  /*46b0*/  FMNMX.FTZ R14, R111, R14, !PT ;  /* 0x0000000e6f0e7209 */ /* 0x000fc40007810000 */
[----:B------:R-:W-:Y:S01]  /*46c0*/  FSEL R41, R86, -INF , P5 ;  /* 0xff80000056297808 */ /* 0x000fe20002800000 */
[----:B------:R-:W-:Y:S01]  /*46d0*/  MUFU.TANH R169, R63 ;  /* 0x0000003f00a97308 */ /* 0x000fe20000002400 */
[----:B------:R-:W-:Y:S01]  /*46e0*/  ISETP.GT.AND P5, PT, R48, 0x28, PT ;  /* 0x000000283000780c */ /* 0x000fe20003fa4270 */
[----:B------:R-:W-:Y:S01]  /*46f0*/  IMAD.MOV.U32 R86, RZ, RZ, R87 ;  /* 0x000000ffff567224 */ /* 0x000fe200078e0057 */
[----:B------:R-:W-:Y:S02]  /*4700*/  FSEL R115, R96, -INF , P6 ;  /* 0xff80000060737808 */ /* 0x000fe40003000000 */
[----:B------:R-:W-:Y:S02]  /*4710*/  FMNMX.FTZ R14, R113, R14, !PT ;  /* 0x0000000e710e7209 */ /* 0x000fe40007810000 */
[----:B------:R-:W-:Y:S01]  /*4720*/  FSEL R43, R110, -INF , P4 ;  /* 0xff8000006e2b7808 */ /* 0x000fe20002000000 */
[----:B------:R-:W4:Y:S01]  /*4730*/  MUFU.TANH R66, R66 ;  /* 0x0000004200427308 */ /* 0x000f220000002400 */
[----:B------:R-:W-:-:S02]  /*4740*/  ISETP.GT.AND P4, PT, R48, 0x29, PT ;  /* 0x000000293000780c */ /* 0x000fc40003f84270 */
[----:B------:R-:W-:Y:S02]  /*4750*/  FSEL R117, R100, -INF , P5 ;  /* 0xff80000064757808 */ /* 0x000fe40002800000 */
[----:B------:R-:W-:Y:S02]  /*4760*/  FMNMX.FTZ R14, R115, R14, !PT ;  /* 0x0000000e730e7209 */ /* 0x000fe40007810000 */
[----:B------:R-:W-:Y:S01]  /*4770*/  FSEL R45, R106, -INF , P2 ;  /* 0xff8000006a2d7808 */ /* 0x000fe20001000000 */
[----:B------:R-:W-:Y:S01]  /*4780*/  MUFU.TANH R118, R71 ;  /* 0x0000004700767308 */ /* 0x000fe20000002400 */
[----:B------:R-:W-:Y:S02]  /*4790*/  ISETP.GT.AND P2, PT, R48, 0x30, PT ;  /* 0x000000303000780c */ /* 0x000fe40003f44270 */
[----:B------:R-:W-:Y:S02]  /*47a0*/  FSEL R119, R119, -INF , P4 ;  /* 0xff80000077777808 */ /* 0x000fe40002000000 */
[----:B------:R-:W-:-:S02]  /*47b0*/  FMNMX.FTZ R14, R117, R14, !PT ;  /* 0x0000000e750e7209 */ /* 0x000fc40007810000 */
[----:B------:R-:W-:Y:S01]  /*47c0*/  FSEL R47, R98, -INF , P3 ;  /* 0xff800000622f7808 */ /* 0x000fe20001800000 */
[----:B------:R-:W-:Y:S01]  /*47d0*/  MUFU.TANH R70, R70 ;  /* 0x0000004600467308 */ /* 0x000fe20000002400 */
[----:B------:R-:W-:Y:S02]  /*47e0*/  ISETP.GT.AND P3, PT, R48, 0x31, PT ;  /* 0x000000313000780c */ /* 0x000fe40003f64270 */
[----:B------:R-:W-:Y:S01]  /*47f0*/  FSEL R121, R88, -INF , P2 ;  /* 0xff80000058797808 */ /* 0x000fe20001000000 */
[----:B------:R-:W-:Y:S02]  /*4800*/  WARPGROUP.DEPBAR.LE gsb0, 0x0 ;  /* 0x00008000000079c5 */ /* 0x000fe40000010000 */
[----:B------:R-:W-:Y:S01]  /*4810*/  FMNMX.FTZ R14, R119, R14, !PT ;  /* 0x0000000e770e7209 */ /* 0x000fe20007810000 */
[----:B------:R-:W-:Y:S01]  /*4820*/  FMUL.FTZ R32, R32, UR6 ;  /* 0x0000000620207c20 */ /* 0x000fe20008410000 */
[----:B0-----:R-:W-:Y:S01]  /*4830*/  FSEL R49, R97, -INF , P6 ;  /* 0xff80000061317808 */ /* 0x001fe20003000000 */
[----:B------:R-:W-:Y:S01]  /*4840*/  WARPGROUP.ARRIVE ;  /* 0x00000000000079c5 */ /* 0x000fe20000000000 */
[----:B------:R-:W-:Y:S01]  /*4850*/  ISETP.GT.AND P6, PT, R48, 0x38, PT ;  /* 0x000000383000780c */ /* 0x000fe20003fc4270 */
[----:B------:R0:W5:Y:S01]  /*4860*/  MUFU.TANH R97, R59 ;  /* 0x0000003b00617308 */ /* 0x0001620000002400 */
[----:B------:R-:W-:Y:S01]  /*4870*/  FSEL R123, R89, -INF , P3 ;  /* 0xff800000597b7808 */ /* 0x000fe20001800000 */
[----:B------:R-:W-:Y:S01]  /*4880*/  FMUL.FTZ R36, R36, UR6 ;  /* 0x0000000624247c20 */ /* 0x000fe20008410000 */
[----:B------:R-:W-:Y:S01]  /*4890*/  FMNMX.FTZ R14, R121, R14, !PT ;  /* 0x0000000e790e7209 */ /* 0x000fe20007810000 */
[----:B------:R-:W-:Y:S01]  /*48a0*/  HGMMA.64x16x16.F32 R24, gdesc[UR20], R24, gsb0 ;  /* 0x00200000141879f0 */ /* 0x000fe20008000818 */
[----:B---3--:R-:W-:Y:S01]  /*48b0*/  FSEL R51, R102, -INF , P5 ;  /* 0xff80000066337808 */ /* 0x008fe20002800000 */
[----:B------:R-:W-:Y:S01]  /*48c0*/  FMUL.FTZ R34, R34, UR6 ;  /* 0x0000000622227c20 */ /* 0x000fe20008410000 */
[----:B------:R-:W-:Y:S01]  /*48d0*/  ISETP.GT.AND P5, PT, R48, 0x39, PT ;  /* 0x000000393000780c */ /* 0x000fe20003fa4270 */
[----:B------:R-:W3:Y:S01]  /*48e0*/  MUFU.TANH R32, R32 ;  /* 0x0000002000207308 */ /* 0x000ee20000002400 */
[----:B------:R-:W-:Y:S01]  /*48f0*/  FSEL R125, R92, -INF , P6 ;  /* 0xff8000005c7d7808 */ /* 0x000fe20003000000 */
[----:B------:R-:W-:Y:S01]  /*4900*/  FMUL.FTZ R38, R38, UR6 ;  /* 0x0000000626267c20 */ /* 0x000fe20008410000 */
[----:B------:R-:W-:Y:S01]  /*4910*/  FMNMX.FTZ R14, R123, R14, !PT ;  /* 0x0000000e7b0e7209 */ /* 0x000fe20007810000 */
[----:B------:R-:W-:Y:S01]  /*4920*/  FMUL.FTZ R39, R39, UR6 ;  /* 0x0000000627277c20 */ /* 0x000fe20008410000 */
[----:B------:R-:W-:Y:S01]  /*4930*/  FSEL R53, R108, -INF , P4 ;  /* 0xff8000006c357808 */ /* 0x000fe20002000000 */
[----:B------:R-:W-:Y:S01]  /*4940*/  IMAD.U32 R88, RZ, RZ, UR7 ;  /* 0x00000007ff587e24 */ /* 0x000fe2000f8e00ff */
[----:B------:R-:W-:Y:S01]  /*4950*/  ISETP.GT.AND P4, PT, R48, 0x40, PT ;  /* 0x000000403000780c */ /* 0x000fe20003f84270 */
[----:B------:R1:W-:Y:S01]  /*4960*/  MUFU.TANH R105, R67 ;  /* 0x0000004300697308 */ /* 0x0003e20000002400 */
[----:B------:R-:W-:-:S02]  /*4970*/  FSEL R127, R93, -INF , P5 ;  /* 0xff8000005d7f7808 */ /* 0x000fc40002800000 */
[----:B------:R-:W-:Y:S02]  /*4980*/  FMNMX.FTZ R14, R125, R14, !PT ;  /* 0x0000000e7d0e7209 */ /* 0x000fe40007810000 */
[----:B------:R-:W-:Y:S02]  /*4990*/  FSEL R55, R90, -INF , P2 ;  /* 0xff8000005a377808 */ /* 0x000fe40001000000 */
[----:B------:R-:W-:Y:S01]  /*49a0*/  ISETP.GT.AND P2, PT, R48, 0x41, PT ;  /* 0x000000413000780c */ /* 0x000fe20003f44270 */
[----:B------:R-:W3:Y:S01]  /*49b0*/  MUFU.TANH R58, R58 ;  /* 0x0000003a003a7308 */ /* 0x000ee20000002400 */
[----:B------:R-:W-:Y:S01]  /*49c0*/  FSEL R129, R72, -INF , P4 ;  /* 0xff80000048817808 */ /* 0x000fe20002000000 */
[----:B------:R-:W-:Y:S01]  /*49d0*/  IMAD.MOV.U32 R72, RZ, RZ, R87 ;  /* 0x000000ffff487224 */ /* 0x000fe200078e0057 */
[----:B------:R-:W-:Y:S02]  /*49e0*/  FMNMX.FTZ R14, R127, R14, !PT ;  /* 0x0000000e7f0e7209 */ /* 0x000fe40007810000 */
[----:B------:R-:W-:-:S02]  /*49f0*/  FSEL R57, R109, -INF , P3 ;  /* 0xff8000006d397808 */ /* 0x000fc40001800000 */
[----:B------:R-:W-:Y:S01]  /*4a00*/  ISETP.GT.AND P3, PT, R48, 0x48, PT ;  /* 0x000000483000780c */ /* 0x000fe20003f64270 */
[----:B------:R2:W-:Y:S01]  /*4a10*/  MUFU.TANH R109, R69 ;  /* 0x00000045006d7308 */ /* 0x0005e20000002400 */
[----:B------:R-:W-:Y:S02]  /*4a20*/  FSEL R131, R73, -INF , P2 ;  /* 0xff80000049837808 */ /* 0x000fe40001000000 */
[----:B------:R-:W-:Y:S02]  /*4a30*/  FMNMX.FTZ R14, R129, R14, !PT ;  /* 0x0000000e810e7209 */ /* 0x000fe40007810000 */
[----:B0-----:R-:W-:Y:S02]  /*4a40*/  FSEL R59, R94, -INF , P6 ;  /* 0xff8000005e3b7808 */ /* 0x001fe40003000000 */
[----:B------:R-:W-:Y:S01]  /*4a50*/  ISETP.GT.AND P6, PT, R48, 0x49, PT ;  /* 0x000000493000780c */ /* 0x000fe20003fc4270 */
[----:B------:R-:W0:Y:S01]  /*4a60*/  MUFU.TANH R52, R52 ;  /* 0x0000003400347308 */ /* 0x000e220000002400 */
[----:B------:R-:W-:Y:S01]  /*4a70*/  FSEL R133, R76, -INF , P3 ;  /* 0xff8000004c857808 */ /* 0x000fe20001800000 */
[----:B------:R-:W-:Y:S01]  /*4a80*/  IMAD.MOV.U32 R76, RZ, RZ, R87 ;  /* 0x000000ffff4c7224 */ /* 0x000fe200078e0057 */
[----:B------:R-:W-:-:S02]  /*4a90*/  FMNMX.FTZ R14, R131, R14, !PT ;  /* 0x0000000e830e7209 */ /* 0x000fc40007810000 */
[----:B------:R-:W-:Y:S02]  /*4aa0*/  FSEL R61, R112, -INF , P5 ;  /* 0xff800000703d7808 */ /* 0x000fe40002800000 */
[----:B------:R-:W-:Y:S01]  /*4ab0*/  ISETP.GT.AND P5, PT, R48, 0x50, PT ;  /* 0x000000503000780c */ /* 0x000fe20003fa4270 */
[----:B------:R-:W0:Y:S01]  /*4ac0*/  MUFU.TANH R50, R50 ;  /* 0x0000003200327308 */ /* 0x000e220000002400 */
[----:B------:R-:W-:Y:S02]  /*4ad0*/  FSEL R135, R77, -INF , P6 ;  /* 0xff8000004d877808 */ /* 0x000fe40003000000 */
[----:B------:R-:W-:Y:S01]  /*4ae0*/  FMNMX.FTZ R20, R133, R14, !PT ;  /* 0x0000000e85147209 */ /* 0x000fe20007810000 */
[----:B------:R-:W-:Y:S01]  /*4af0*/  FMUL.FTZ R14, R33, UR6 ;  /* 0x00000006210e7c20 */ /* 0x000fe20008410000 */
[----:B------:R-:W-:Y:S01]  /*4b00*/  FSEL R63, R74, -INF , P4 ;  /* 0xff8000004a3f7808 */ /* 0x000fe20002000000 */
[----:B------:R-:W-:Y:S01]  /*4b10*/  IMAD.MOV.U32 R74, RZ, RZ, R87 ;  /* 0x000000ffff4a7224 */ /* 0x000fe200078e0057 */
[----:B------:R-:W-:Y:S01]  /*4b20*/  ISETP.GT.AND P4, PT, R48, 0x51, PT ;  /* 0x000000513000780c */ /* 0x000fe20003f84270 */
[----:B------:R-:W0:Y:S01]  /*4b30*/  MUFU.TANH R54, R54 ;  /* 0x0000003600367308 */ /* 0x000e220000002400 */
[----:B------:R-:W-:Y:S01]  /*4b40*/  FSEL R137, R137, -INF , P5 ;  /* 0xff80000089897808 */ /* 0x000fe20002800000 */
[----:B------:R-:W-:-:S02]  /*4b50*/  WARPGROUP.DEPBAR.LE gsb0, 0x0 ;  /* 0x00008000000079c5 */ /* 0x000fc40000010000 */
[----:B------:R-:W-:Y:S01]  /*4b60*/  FMNMX.FTZ R20, R135, R20, !PT ;  /* 0x0000001487147209 */ /* 0x000fe20007810000 */
[----:B------:R-:W-:Y:S01]  /*4b70*/  FMUL.FTZ R24, R24, UR6 ;  /* 0x0000000618187c20 */ /* 0x000fe20008410000 */
[----:B------:R-:W-:Y:S01]  /*4b80*/  FSEL R65, R75, -INF , P2 ;  /* 0xff8000004b417808 */ /* 0x000fe20001000000 */
[----:B------:R-:W-:Y:S01]  /*4b90*/  FMUL.FTZ R28, R28, UR6 ;  /* 0x000000061c1c7c20 */ /* 0x000fe20008410000 */
[----:B------:R-:W-:Y:S01]  /*4ba0*/  ISETP.GT.AND P2, PT, R48, 0x58, PT ;  /* 0x000000583000780c */ /* 0x000fe20003f44270 */
[----:B------:R-:W0:Y:S01]  /*4bb0*/  MUFU.TANH R44, R44 ;  /* 0x0000002c002c7308 */ /* 0x000e220000002400 */
[----:B------:R-:W-:Y:S01]  /*4bc0*/  FSEL R141, R141, -INF , P4 ;  /* 0xff8000008d8d7808 */ /* 0x000fe20002000000 */
[----:B------:R-:W-:Y:S01]  /*4bd0*/  FMUL.FTZ R26, R26, UR6 ;  /* 0x000000061a1a7c20 */ /* 0x000fe20008410000 */
[----:B------:R-:W-:Y:S01]  /*4be0*/  FMNMX.FTZ R20, R137, R20, !PT ;  /* 0x0000001489147209 */ /* 0x000fe20007810000 */
[----:B------:R-:W-:Y:S01]  /*4bf0*/  FMUL.FTZ R30, R30, UR6 ;  /* 0x000000061e1e7c20 */ /* 0x000fe20008410000 */
[----:B------:R-:W-:-:S02]  /*4c00*/  FSEL R71, R114, -INF , P5 ;  /* 0xff80000072477808 */ /* 0x000fc40002800000 */
[----:B------:R-:W-:Y:S01]  /*4c10*/  FSEL R73, R116, -INF , P4 ;  /* 0xff80000074497808 */ /* 0x000fe20002000000 */
[----:B------:R-:W0:Y:S01]  /*4c20*/  MUFU.TANH R130, R130 ;  /* 0x0000008200827308 */ /* 0x000e220000002400 */
[----:B-1----:R-:W-:Y:S01]  /*4c30*/  FSEL R67, R78, -INF , P3 ;  /* 0xff8000004e437808 */ /* 0x002fe20001800000 */
[--C-:B------:R-:W-:Y:S01]  /*4c40*/  IMAD.MOV.U32 R78, RZ, RZ, R87.reuse ;  /* 0x000000ffff4e7224 */ /* 0x100fe200078e0057 */
[C---:B------:R-:W-:Y:S02]  /*4c50*/  ISETP.GT.AND P5, PT, R48.reuse, 0x61, PT ;  /* 0x000000613000780c */ /* 0x040fe40003fa4270 */
[C---:B------:R-:W-:Y:S02]  /*4c60*/  ISETP.GT.AND P4, PT, R48.reuse, 0x68, PT ;  /* 0x000000683000780c */ /* 0x040fe40003f84270 */
[----:B------:R-:W-:Y:S01]  /*4c70*/  ISETP.GT.AND P3, PT, R48, 0x59, PT ;  /* 0x000000593000780c */ /* 0x000fe20003f64270 */
[----:B------:R-:W1:Y:S01]  /*4c80*/  MUFU.TANH R14, R14 ;  /* 0x0000000e000e7308 */ /* 0x000e620000002400 */
[----:B------:R-:W-:Y:S01]  /*4c90*/  FSEL R145, R68, -INF , P2 ;  /* 0xff80000044917808 */ /* 0x000fe20001000000 */
[----:B------:R-:W-:Y:S01]  /*4ca0*/  IMAD.MOV.U32 R68, RZ, RZ, R87 ;  /* 0x000000ffff447224 */ /* 0x000fe200078e0057 */
[----:B------:R-:W-:-:S02]  /*4cb0*/  FMNMX.FTZ R20, R141, R20, !PT ;  /* 0x000000148d147209 */ /* 0x000fc40007810000 */
[----:B--2---:R-:W-:Y:S02]  /*4cc0*/  FSEL R69, R79, -INF , P6 ;  /* 0xff8000004f457808 */ /* 0x004fe40003000000 */
[----:B------:R-:W-:Y:S01]  /*4cd0*/  FSEL R153, R56, -INF , P5 ;  /* 0xff80000038997808 */ /* 0x000fe20002800000 */
[----:B------:R-:W2:Y:S01]  /*4ce0*/  MUFU.TANH R46, R46 ;  /* 0x0000002e002e7308 */ /* 0x000ea20000002400 */
[----:B------:R-:W-:Y:S01]  /*4cf0*/  FSEL R83, R62, -INF , P4 ;  /* 0xff8000003e537808 */ /* 0x000fe20002000000 */
[----:B------:R-:W-:Y:S01]  /*4d00*/  IMAD.MOV.U32 R62, RZ, RZ, R87 ;  /* 0x000000ffff3e7224 */ /* 0x000fe200078e0057 */
[----:B------:R-:W-:Y:S02]  /*4d10*/  FSEL R155, R60, -INF , P4 ;  /* 0xff8000003c9b7808 */ /* 0x000fe40002000000 */
[----:B------:R-:W-:Y:S02]  /*4d20*/  ISETP.GT.AND P6, PT, R48, 0x60, PT ;  /* 0x000000603000780c */ /* 0x000fe40003fc4270 */
[----:B------:R-:W-:Y:S01]  /*4d30*/  FSEL R149, R64, -INF , P3 ;  /* 0xff80000040957808 */ /* 0x000fe20001800000 */
[----:B------:R-:W2:Y:S01]  /*4d40*/  MUFU.TANH R36, R36 ;  /* 0x0000002400247308 */ /* 0x000ea20000002400 */
[----:B------:R-:W-:Y:S01]  /*4d50*/  FMNMX.FTZ R56, R145, R20, !PT ;  /* 0x0000001491387209 */ /* 0x000fe20007810000 */
[----:B------:R-:W-:Y:S01]  /*4d60*/  FMUL.FTZ R20, R35, UR6 ;  /* 0x0000000623147c20 */ /* 0x000fe20008410000 */
[----:B------:R-:W-:-:S02]  /*4d70*/  ISETP.GT.AND P4, PT, R48, 0x79, PT ;  /* 0x000000793000780c */ /* 0x000fc40003f84270 */
[----:B----4-:R-:W-:Y:S01]  /*4d80*/  FSEL R151, R66, -INF , P6 ;  /* 0xff80000042977808 */ /* 0x010fe20003000000 */
[----:B------:R-:W-:Y:S01]  /*4d90*/  IMAD.MOV.U32 R66, RZ, RZ, R87 ;  /* 0x000000ffff427224 */ /* 0x000fe200078e0057 */
[----:B------:R-:W-:Y:S01]  /*4da0*/  FMNMX.FTZ R56, R149, R56, !PT ;  /* 0x0000003895387209 */ /* 0x000fe20007810000 */
[----:B------:R-:W4:Y:S01]  /*4db0*/  MUFU.TANH R132, R132 ;  /* 0x0000008400847308 */ /* 0x000f220000002400 */
[----:B-----5:R-:W-:Y:S02]  /*4dc0*/  FSEL R97, R97, -INF , P4 ;  /* 0xff80000061617808 */ /* 0x020fe40002000000 */
[----:B------:R-:W-:Y:S02]  /*4dd0*/  FSEL R165, R165, -INF , P4 ;  /* 0xff800000a5a57808 */ /* 0x000fe40002000000 */
[----:B------:R-:W-:Y:S02]  /*4de0*/  ISETP.GT.AND P4, PT, R48, 0x90, PT ;  /* 0x000000903000780c */ /* 0x000fe40003f84270 */
[----:B------:R-:W-:Y:S01]  /*4df0*/  FMNMX.FTZ R56, R151, R56, !PT ;  /* 0x0000003897387209 */ /* 0x000fe20007810000 */
[----:B------:R-:W-:Y:S01]  /*4e00*/  MUFU.TANH R34, R34 ;  /* 0x0000002200227308 */ /* 0x000fe20000002400 */
[----:B---3--:R-:W-:-:S02]  /*4e10*/  FSEL R175, R32, -INF , P4 ;  /* 0xff80000020af7808 */ /* 0x008fc40002000000 */
[----:B------:R-:W-:Y:S02]  /*4e20*/  FMNMX.FTZ R32, R11, R12, !PT ;  /* 0x0000000c0b207209 */ /* 0x000fe40007810000 */
[----:B------:R-:W-:Y:S01]  /*4e30*/  FSEL R75, R70, -INF , P2 ;  /* 0xff800000464b7808 */ /* 0x000fe20001000000 */
[----:B------:R-:W-:Y:S01]  /*4e40*/  IMAD.MOV.U32 R70, RZ, RZ, R87 ;  /* 0x000000ffff467224 */ /* 0x000fe200078e0057 */
[----:B------:R-:W-:Y:S01]  /*4e50*/  ISETP.GT.AND P2, PT, R48, 0x69, PT ;  /* 0x000000693000780c */ /* 0x000fe20003f44270 */
[----:B------:R-:W-:Y:S01]  /*4e60*/  MUFU.TANH R24, R24 ;  /* 0x0000001800187308 */ /* 0x000fe20000002400 */
[----:B------:R-:W-:Y:S02]  /*4e70*/  FMNMX.FTZ R56, R153, R56, !PT ;  /* 0x0000003899387209 */ /* 0x000fe40007810000 */
[----:B------:R-:W-:Y:S02]  /*4e80*/  FMNMX.FTZ R32, R13, R32, !PT ;  /* 0x000000200d207209 */ /* 0x000fe40007810000 */
[----:B------:R-:W-:-:S02]  /*4e90*/  FSEL R77, R118, -INF , P3 ;  /* 0xff800000764d7808 */ /* 0x000fc40001800000 */
[----:B------:R-:W-:Y:S01]  /*4ea0*/  ISETP.GT.AND P3, PT, R48, 0x70, PT ;  /* 0x000000703000780c */ /* 0x000fe20003f64270 */
[----:B------:R-:W-:Y:S01]  /*4eb0*/  MUFU.TANH R20, R20 ;  /* 0x0000001400147308 */ /* 0x000fe20000002400 */
[----:B------:R-:W-:Y:S02]  /*4ec0*/  FSEL R157, R58, -INF , P2 ;  /* 0xff8000003a9d7808 */ /* 0x000fe40001000000 */
[----:B------:R-:W-:Y:S02]  /*4ed0*/  FMNMX.FTZ R56, R155, R56, !PT ;  /* 0x000000389b387209 */ /* 0x000fe40007810000 */
[----:B------:R-:W-:Y:S02]  /*4ee0*/  FMNMX.FTZ R32, R15, R32, !PT ;  /* 0x000000200f207209 */ /* 0x000fe40007810000 */
[----:B------:R-:W-:Y:S01]  /*4ef0*/  FSEL R79, R124, -INF , P6 ;  /* 0xff8000007c4f7808 */ /* 0x000fe20003000000 */
[----:B------:R-:W-:Y:S01]  /*4f00*/  MUFU.TANH R38, R38 ;  /* 0x0000002600267308 */ /* 0x000fe20000002400 */
[----:B------:R-:W-:-:S02]  /*4f10*/  ISETP.GT.AND P6, PT, R48, 0x71, PT ;  /* 0x000000713000780c */ /* 0x000fc40003fc4270 */
[----:B------:R-:W-:Y:S02]  /*4f20*/  FSEL R159, R159, -INF , P3 ;  /* 0xff8000009f9f7808 */ /* 0x000fe40001800000 */
[----:B------:R-:W-:Y:S02]  /*4f30*/  FMNMX.FTZ R56, R157, R56, !PT ;  /* 0x000000389d387209 */ /* 0x000fe40007810000 */
[----:B------:R-:W-:Y:S01]  /*4f40*/  FMNMX.FTZ R32, R21, R32, !PT ;  /* 0x0000002015207209 */ /* 0x000fe20007810000 */
[----:B------:R-:W-:Y:S01]  /*4f50*/  MUFU.TANH R28, R28 ;  /* 0x0000001c001c7308 */ /* 0x000fe20000002400 */
[----:B------:R-:W-:Y:S02]  /*4f60*/  FSEL R33, R126, -INF , P5 ;  /* 0xff8000007e217808 */ /* 0x000fe40002800000 */
[----:B------:R-:W-:Y:S02]  /*4f70*/  ISETP.GT.AND P5, PT, R48, 0x78, PT ;  /* 0x000000783000780c */ /* 0x000fe40003fa4270 */
[----:B------:R-:W-:-:S02]  /*4f80*/  FSEL R161, R161, -INF , P6 ;  /* 0xff800000a1a17808 */ /* 0x000fc40003000000 */
[----:B------:R-:W-:Y:S01]  /*4f90*/  FMNMX.FTZ R56, R159, R56, !PT ;  /* 0x000000389f387209 */ /* 0x000fe20007810000 */
[----:B------:R-:W-:Y:S01]  /*4fa0*/  MUFU.TANH R26, R26 ;  /* 0x0000001a001a7308 */ /* 0x000fe20000002400 */
[----:B------:R-:W-:Y:S02]  /*4fb0*/  FMNMX.FTZ R32, R41, R32, !PT ;  /* 0x0000002029207209 */ /* 0x000fe40007810000 */
[----:B0-----:R-:W-:Y:S02]  /*4fc0*/  FSEL R163, R52, -INF , P5 ;  /* 0xff80000034a37808 */ /* 0x001fe40002800000 */
[----:B------:R-:W-:Y:S02]  /*4fd0*/  FMNMX.FTZ R56, R161, R56, !PT ;  /* 0x00000038a1387209 */ /* 0x000fe40007810000 */
[----:B------:R-:W-:Y:S01]  /*4fe0*/  FMNMX.FTZ R32, R43, R32, !PT ;  /* 0x000000202b207209 */ /* 0x000fe20007810000 */
[----:B------:R-:W-:Y:S01]  /*4ff0*/  MUFU.TANH R30, R30 ;  /* 0x0000001e001e7308 */ /* 0x000fe20000002400 */
[----:B------:R-:W-:-:S02]  /*5000*/  FSEL R35, R128, -INF , P2 ;  /* 0xff80000080237808 */ /* 0x000fc40001000000 */
[----:B------:R-:W-:Y:S02]  /*5010*/  ISETP.GT.AND P2, PT, R48, 0x80, PT ;  /* 0x000000803000780c */ /* 0x000fe40003f44270 */
[----:B------:R-:W-:Y:S02]  /*5020*/  FMNMX.FTZ R56, R163, R56, !PT ;  /* 0x00000038a3387209 */ /* 0x000fe40007810000 */
[----:B------:R-:W-:Y:S02]  /*5030*/  FMNMX.FTZ R32, R45, R32, !PT ;  /* 0x000000202d207209 */ /* 0x000fe40007810000 */
[----:B------:R-:W-:Y:S01]  /*5040*/  FSEL R85, R50, -INF , P3 ;  /* 0xff80000032557808 */ /* 0x000fe20001800000 */
[----:B------:R-:W-:Y:S01]  /*5050*/  FMUL.FTZ R50, R37, UR6 ;  /* 0x0000000625327c20 */ /* 0x000fe20008410000 */
[----:B------:R-:W-:Y:S02]  /*5060*/  ISETP.GT.AND P3, PT, R48, 0x81, PT ;  /* 0x000000813000780c */ /* 0x000fe40003f64270 */
[----:B------:R-:W-:-:S02]  /*5070*/  FSEL R167, R167, -INF , P2 ;  /* 0xff800000a7a77808 */ /* 0x000fc40001000000 */
[----:B------:R-:W-:Y:S01]  /*5080*/  FMNMX.FTZ R56, R165, R56, !PT ;  /* 0x00000038a5387209 */ /* 0x000fe20007810000 */
[----:B------:R-:W0:Y:S01]  /*5090*/  MUFU.TANH R50, R50 ;  /* 0x0000003200327308 */ /* 0x000e220000002400 */
[----:B------:R-:W-:Y:S02]  /*50a0*/  FMNMX.FTZ R32, R47, R32, !PT ;  /* 0x000000202f207209 */ /* 0x000fe40007810000 */
[----:B------:R-:W-:Y:S01]  /*50b0*/  FSEL R37, R42, -INF , P6 ;  /* 0xff8000002a257808 */ /* 0x000fe20003000000 */
[----:B------:R-:W-:Y:S01]  /*50c0*/  FMUL.FTZ R42, R25, UR6 ;  /* 0x00000006192a7c20 */ /* 0x000fe20008410000 */
[----:B------:R-:W-:Y:S02]  /*50d0*/  ISETP.GT.AND P6, PT, R48, 0x88, PT ;  /* 0x000000883000780c */ /* 0x000fe40003fc4270 */
[----:B------:R-:W-:Y:S02]  /*50e0*/  FSEL R169, R169, -INF , P3 ;  /* 0xff800000a9a97808 */ /* 0x000fe40001800000 */
[----:B------:R-:W-:Y:S01]  /*50f0*/  FMNMX.FTZ R56, R167, R56, !PT ;  /* 0x00000038a7387209 */ /* 0x000fe20007810000 */
[----:B------:R-:W3:Y:S01]  /*5100*/  MUFU.TANH R42, R42 ;  /* 0x0000002a002a7308 */ /* 0x000ee20000002400 */
[----:B------:R-:W-:-:S02]  /*5110*/  FMNMX.FTZ R32, R49, R32, !PT ;  /* 0x0000002031207209 */ /* 0x000fc40007810000 */
[----:B------:R-:W-:Y:S02]  /*5120*/  FSEL R93, R54, -INF , P5 ;  /* 0xff800000365d7808 */ /* 0x000fe40002800000 */
[----:B------:R-:W-:Y:S02]  /*5130*/  ISETP.GT.AND P5, PT, R48, 0x89, PT ;  /* 0x000000893000780c */ /* 0x000fe40003fa4270 */
[----:B------:R-:W-:Y:S02]  /*5140*/  FSEL R171, R44, -INF , P6 ;  /* 0xff8000002cab7808 */ /* 0x000fe40003000000 */
[----:B------:R-:W-:Y:S02]  /*5150*/  FMNMX.FTZ R56, R169, R56, !PT ;  /* 0x00000038a9387209 */ /* 0x000fe40007810000 */
[----:B------:R-:W-:Y:S02]  /*5160*/  FMNMX.FTZ R32, R51, R32, !PT ;  /* 0x0000002033207209 */ /* 0x000fe40007810000 */
[----:B------:R-:W-:-:S02]  /*5170*/  FSEL R173, R130, -INF , P5 ;  /* 0xff80000082ad7808 */ /* 0x000fc40002800000 */
[----:B------:R-:W-:Y:S02]  /*5180*/  FMNMX.FTZ R56, R171, R56, !PT ;  /* 0x00000038ab387209 */ /* 0x000fe40007810000 */
[----:B------:R-:W-:Y:S02]  /*5190*/  FMNMX.FTZ R32, R53, R32, !PT ;  /* 0x0000002035207209 */ /* 0x000fe40007810000 */
[----:B------:R-:W-:Y:S02]  /*51a0*/  FSEL R109, R109, -INF , P3 ;  /* 0xff8000006d6d7808 */ /* 0x000fe40001800000 */
[----:B------:R-:W-:Y:S02]  /*51b0*/  ISETP.GT.AND P3, PT, R48, 0x91, PT ;  /* 0x000000913000780c */ /* 0x000fe40003f64270 */
[----:B------:R-:W-:Y:S02]  /*51c0*/  FMNMX.FTZ R56, R173, R56, !PT ;  /* 0x00000038ad387209 */ /* 0x000fe40007810000 */
[----:B------:R-:W-:-:S02]  /*51d0*/  FMNMX.FTZ R32, R55, R32, !PT ;  /* 0x0000002037207209 */ /* 0x000fc40007810000 */
[----:B------:R-:W-:Y:S02]  /*51e0*/  FSEL R105, R105, -INF , P2 ;  /* 0xff80000069697808 */ /* 0x000fe40001000000 */
[----:B------:R-:W-:Y:S02]  /*51f0*/  ISETP.GT.AND P2, PT, R48, 0x98, PT ;  /* 0x000000983000780c */ /* 0x000fe40003f44270 */
[----:B-1----:R-:W-:Y:S01]  /*5200*/  FSEL R177, R14, -INF , P3 ;  /* 0xff8000000eb17808 */ /* 0x002fe20001800000 */
[----:B------:R-:W-:Y:S01]  /*5210*/  FMUL.FTZ R14, R29, UR6 ;  /* 0x000000061d0e7c20 */ /* 0x000fe20008410000 */
[----:B------:R-:W-:Y:S02]  /*5220*/  FMNMX.FTZ R56, R175, R56, !PT ;  /* 0x00000038af387209 */ /* 0x000fe40007810000 */
[----:B------:R-:W-:Y:S02]  /*5230*/  FMNMX.FTZ R32, R57, R32, !PT ;  /* 0x0000002039207209 */ /* 0x000fe40007810000 */
[----:B--2---:R-:W-:Y:S01]  /*5240*/  FSEL R25, R46, -INF , P6 ;  /* 0xff8000002e197808 */ /* 0x004fe20003000000 */
[----:B------:R-:W1:Y:S01]  /*5250*/  MUFU.TANH R14, R14 ;  /* 0x0000000e000e7308 */ /* 0x000e620000002400 */
[----:B------:R-:W-:-:S02]  /*5260*/  ISETP.GT.AND P6, PT, R48, 0x99, PT ;  /* 0x000000993000780c */ /* 0x000fc40003fc4270 */
[----:B------:R-:W-:Y:S02]  /*5270*/  FSEL R179, R36, -INF , P2 ;  /* 0xff80000024b37808 */ /* 0x000fe40001000000 */
[----:B------:R-:W-:Y:S02]  /*5280*/  FMNMX.FTZ R56, R177, R56, !PT ;  /* 0x00000038b1387209 */ /* 0x000fe40007810000 */
[----:B------:R-:W-:Y:S02]  /*5290*/  FMNMX.FTZ R32, R59, R32, !PT ;  /* 0x000000203b207209 */ /* 0x000fe40007810000 */
[----:B----4-:R-:W-:Y:S02]  /*52a0*/  FSEL R29, R132, -INF , P5 ;  /* 0xff800000841d7808 */ /* 0x010fe40002800000 */
[----:B------:R-:W-:Y:S02]  /*52b0*/  ISETP.GT.AND P5, PT, R48, 0xa0, PT ;  /* 0x000000a03000780c */ /* 0x000fe40003fa4270 */
[----:B0-----:R-:W-:-:S02]  /*52c0*/  FSEL R181, R50, -INF , P6 ;  /* 0xff80000032b57808 */ /* 0x001fc40003000000 */
[----:B------:R-:W-:Y:S02]  /*52d0*/  FMNMX.FTZ R56, R179, R56, !PT ;  /* 0x00000038b3387209 */ /* 0x000fe40007810000 */
[----:B------:R-:W-:Y:S02]  /*52e0*/  FMNMX.FTZ R32, R61, R32, !PT ;  /* 0x000000203d207209 */ /* 0x000fe40007810000 */
[----:B------:R-:W-:Y:S02]  /*52f0*/  FSEL R139, R34, -INF , P4 ;  /* 0xff800000228b7808 */ /* 0x000fe40002000000 */
[----:B------:R-:W-:Y:S02]  /*5300*/  ISETP.GT.AND P4, PT, R48, 0xa1, PT ;  /* 0x000000a13000780c */ /* 0x000fe40003f84270 */
[----:B------:R-:W-:Y:S02]  /*5310*/  FSEL R183, R24, -INF , P5 ;  /* 0xff80000018b77808 */ /* 0x000fe40002800000 */
[----:B------:R-:W-:-:S02]  /*5320*/  FMNMX.FTZ R56, R181, R56, !PT ;  /* 0x00000038b5387209 */ /* 0x000fc40007810000 */
[----:B------:R-:W-:Y:S02]  /*5330*/  FMNMX.FTZ R32, R63, R32, !PT ;  /* 0x000000203f207209 */ /* 0x000fe40007810000 */
[----:B------:R-:W-:Y:S02]  /*5340*/  FSEL R143, R20, -INF , P3 ;  /* 0xff800000148f7808 */ /* 0x000fe40001800000 */
[----:B------:R-:W-:Y:S01]  /*5350*/  ISETP.GT.AND P3, PT, R48, 0xa8, PT ;  /* 0x000000a83000780c */ /* 0x000fe20003f64270 */
[----:B------:R-:W0:Y:S01]  /*5360*/  MUFU.TANH R20, R39 ;  /* 0x0000002700147308 */ /* 0x000e220000002400 */
[----:B---3--:R-:W-:Y:S02]  /*5370*/  FSEL R185, R42, -INF , P4 ;  /* 0xff8000002ab97808 */ /* 0x008fe40002000000 */
[----:B------:R-:W-:Y:S02]  /*5380*/  FMNMX.FTZ R56, R183, R56, !PT ;  /* 0x00000038b7387209 */ /* 0x000fe40007810000 */
[----:B------:R-:W-:-:S02]  /*5390*/  FMNMX.FTZ R32, R65, R32, !PT ;  /* 0x0000002041207209 */ /* 0x000fc40007810000 */
[----:B------:R-:W-:Y:S02]  /*53a0*/  FSEL R147, R38, -INF , P2 ;  /* 0xff80000026937808 */ /* 0x000fe40001000000 */
[----:B------:R-:W-:Y:S02]  /*53b0*/  ISETP.GT.AND P2, PT, R48, 0xa9, PT ;  /* 0x000000a93000780c */ /* 0x000fe40003f44270 */
[----:B------:R-:W-:Y:S01]  /*53c0*/  FSEL R187, R28, -INF , P3 ;  /* 0xff8000001cbb7808 */ /* 0x000fe20001800000 */
[----:B------:R-:W-:Y:S01]  /*53d0*/  FMUL.FTZ R28, R31, UR6 ;  /* 0x000000061f1c7c20 */ /* 0x000fe20008410000 */
[----:B------:R-:W-:Y:S02]  /*53e0*/  FMNMX.FTZ R56, R185, R56, !PT ;  /* 0x00000038b9387209 */ /* 0x000fe40007810000 */
[----:B------:R-:W-:Y:S02]  /*53f0*/  FMNMX.FTZ R32, R67, R32, !PT ;  /* 0x0000002043207209 */ /* 0x000fe40007810000 */
[----:B-1----:R-:W-:Y:S01]  /*5400*/  FSEL R189, R14, -INF , P2 ;  /* 0xff8000000ebd7808 */ /* 0x002fe20001000000 */
[----:B------:R-:W-:Y:S01]  /*5410*/  MUFU.TANH R28, R28 ;  /* 0x0000001c001c7308 */ /* 0x000fe20000002400 */
[----:B------:R-:W-:-:S02]  /*5420*/  FMNMX.FTZ R56, R187, R56, !PT ;  /* 0x00000038bb387209 */ /* 0x000fc40007810000 */
[----:B------:R-:W-:Y:S02]  /*5430*/  FMNMX.FTZ R32, R69, R32, !PT ;  /* 0x0000002045207209 */ /* 0x000fe40007810000 */
[----:B------:R-:W-:Y:S02]  /*5440*/  FMNMX.FTZ R56, R189, R56, !PT ;  /* 0x00000038bd387209 */ /* 0x000fe40007810000 */
[----:B------:R-:W-:Y:S02]  /*5450*/  FMNMX.FTZ R32, R71, R32, !PT ;  /* 0x0000002047207209 */ /* 0x000fe40007810000 */
[----:B------:R-:W-:Y:S01]  /*5460*/  MOV R64, R87 ;  /* 0x0000005700407202 */ /* 0x000fe20000000f00 */
[----:B------:R-:W1:Y:S01]  /*5470*/  SHFL.BFLY PT, R89, R56, 0x2, 0x1f ;  /* 0x0c401f0038597f89 */ /* 0x000e6200000e0000 */
[----:B------:R-:W-:-:S04]  /*5480*/  FMNMX.FTZ R32, R73, R32, !PT ;  /* 0x0000002049207209 */ /* 0x000fc80007810000 */
[----:B------:R-:W-:-:S04]  /*5490*/  FMNMX.FTZ R32, R75, R32, !PT ;  /* 0x000000204b207209 */ /* 0x000fc80007810000 */
[----:B------:R-:W-:-:S04]  /*54a0*/  FMNMX.FTZ R32, R77, R32, !PT ;  /* 0x000000204d207209 */ /* 0x000fc80007810000 */
[----:B------:R-:W-:-:S04]  /*54b0*/  FMNMX.FTZ R32, R79, R32, !PT ;  /* 0x000000204f207209 */ /* 0x000fc80007810000 */
[----:B------:R-:W-:-:S04]  /*54c0*/  FMNMX.FTZ R32, R33, R32, !PT ;  /* 0x0000002021207209 */ /* 0x000fc80007810000 */
[----:B------:R-:W-:Y:S02]  /*54d0*/  FMNMX.FTZ R32, R83, R32, !PT ;  /* 0x0000002053207209 */ /* 0x000fe40007810000 */
[----:B-1----:R-:W-:Y:S02]  /*54e0*/  FMNMX.FTZ R24, R56, R89, !PT ;  /* 0x0000005938187209 */ /* 0x002fe40007810000 */
[----:B------:R-:W-:-:S03]  /*54f0*/  FMNMX.FTZ R32, R35, R32, !PT ;  /* 0x0000002023207209 */ /* 0x000fc60007810000 */
[----:B------:R-:W1:Y:S01]  /*5500*/  SHFL.BFLY PT, R89, R24, 0x1, 0x1f ;  /* 0x0c201f0018597f89 */ /* 0x000e6200000e0000 */
[----:B------:R-:W-:-:S04]  /*5510*/  FMNMX.FTZ R32, R85, R32, !PT ;  /* 0x0000002055207209 */ /* 0x000fc80007810000 */
[----:B------:R-:W-:-:S04]  /*5520*/  FMNMX.FTZ R32, R37, R32, !PT ;  /* 0x0000002025207209 */ /* 0x000fc80007810000 */
[----:B------:R-:W-:-:S04]  /*5530*/  FMNMX.FTZ R32, R93, R32, !PT ;  /* 0x000000205d207209 */ /* 0x000fc80007810000 */
[----:B------:R-:W-:-:S04]  /*5540*/  FMNMX.FTZ R32, R97, R32, !PT ;  /* 0x0000002061207209 */ /* 0x000fc80007810000 */
[----:B------:R-:W-:-:S04]  /*5550*/  FMNMX.FTZ R32, R105, R32, !PT ;  /* 0x0000002069207209 */ /* 0x000fc80007810000 */
[----:B------:R-:W-:Y:S02]  /*5560*/  FMNMX.FTZ R32, R109, R32, !PT ;  /* 0x000000206d207209 */ /* 0x000fe40007810000 */
[----:B-1----:R-:W-:Y:S01]  /*5570*/  FMNMX.FTZ R89, R24, R89, !PT ;  /* 0x0000005918597209 */ /* 0x002fe20007810000 */
[----:B------:R-:W-:Y:S01]  /*5580*/  FMUL.FTZ R24, R27, UR6 ;  /* 0x000000061b187c20 */ /* 0x000fe20008410000 */
[----:B------:R-:W-:Y:S02]  /*5590*/  FMNMX.FTZ R32, R25, R32, !PT ;  /* 0x0000002019207209 */ /* 0x000fe40007810000 */
[C---:B------:R-:W-:Y:S01]  /*55a0*/  FSETP.NEU.FTZ.AND P0, PT, R89.reuse, -INF , PT ;  /* 0xff8000005900780b */ /* 0x040fe20003f1d000 */
[----:B------:R-:W-:Y:S01]  /*55b0*/  FMUL.FTZ R14, R89, R88 ;  /* 0x00000058590e7220 */ /* 0x000fe20000410000 */
[----:B------:R-:W-:Y:S01]  /*55c0*/  FMNMX.FTZ R32, R29, R32, !PT ;  /* 0x000000201d207209 */ /* 0x000fe20007810000 */
[----:B------:R-:W1:Y:S03]  /*55d0*/  MUFU.TANH R24, R24 ;  /* 0x0000001800187308 */ /* 0x000e660000002400 */
[----:B------:R-:W-:-:S02]  /*55e0*/  FMNMX.FTZ R32, R139, R32, !PT ;  /* 0x000000208b207209 */ /* 0x000fc40007810000 */
[----:B------:R-:W-:Y:S02]  /*55f0*/  FSEL R14, R14, RZ, P0 ;  /* 0x000000ff0e0e7208 */ /* 0x000fe40000000000 */
[----:B------:R-:W-:Y:S02]  /*5600*/  FMNMX.FTZ R32, R143, R32, !PT ;  /* 0x000000208f207209 */ /* 0x000fe40007810000 */
[----:B------:R-:W-:Y:S01]  /*5610*/  ISETP.NE.AND P0, PT, R122, RZ, PT ;  /* 0x000000ff7a00720c */ /* 0x000fe20003f05270 */
[-CC-:B------:R-:W-:Y:S01]  /*5620*/  FFMA.FTZ R190, R125, R88.reuse, -R14.reuse ;  /* 0x000000587dbe7223 */ /* 0x180fe2000001080e */
[----:B0-----:R-:W-:Y:S01]  /*5630*/  FSEL R125, R20, -INF , P6 ;  /* 0xff800000147d7808 */ /* 0x001fe20003000000 */
[--C-:B------:R-:W-:Y:S01]  /*5640*/  FFMA.FTZ R182, R107, R88, -R14.reuse ;  /* 0x000000586bb67223 */ /* 0x100fe2000001080e */
[----:B------:R-:W-:Y:S01]  /*5650*/  FMNMX.FTZ R32, R147, R32, !PT ;  /* 0x0000002093207209 */ /* 0x000fe20007810000 */
[-CC-:B------:R-:W-:Y:S01]  /*5660*/  FFMA.FTZ R107, R127, R88.reuse, -R14.reuse ;  /* 0x000000587f6b7223 */ /* 0x180fe2000001080e */
[----:B------:R-:W-:Y:S01]  /*5670*/  FSEL R127, R26, -INF , P5 ;  /* 0xff8000001a7f7808 */ /* 0x000fe20002800000 */
[--C-:B------:R-:W-:Y:S01]  /*5680*/  FFMA.FTZ R194, R133, R88, -R14.reuse ;  /* 0x0000005885c27223 */ /* 0x100fe2000001080e */
[----:B------:R-:W-:Y:S01]  /*5690*/  FMNMX.FTZ R32, R125, R32, !PT ;  /* 0x000000207d207209 */ /* 0x000fe20007810000 */
[-CC-:B------:R-:W-:Y:S01]  /*56a0*/  FFMA.FTZ R196, R137, R88.reuse, -R14.reuse ;  /* 0x0000005889c47223 */ /* 0x180fe2000001080e */
[----:B-1----:R-:W-:Y:S01]  /*56b0*/  FSEL R133, R24, -INF , P4 ;  /* 0xff80000018857808 */ /* 0x002fe20002000000 */
        /* <DEDUP_REMOVED lines=16> */
[-CC-:B------:R-:W-:Y:S01]  /*57c0*/  FFMA.FTZ R115, R141, R88.reuse, -R14.reuse ;  /* 0x000000588d737223 */ /* 0x180fe2000001080e */
[-CC-:B------:R-:W-:Y:S01]  /*57d0*/  FFMA.FTZ R141, R177, R88.reuse, -R14.reuse ;  /* 0x00000058b18d7223 */ /* 0x180fe2000001080e */
[----:B------:R-:W0:Y:S01]  /*57e0*/  SHFL.BFLY PT, R101, R32, 0x2, 0x1f ;  /* 0x0c401f0020657f89 */ /* 0x000e2200000e0000 */
        /* <DEDUP_REMOVED lines=9> */
[----:B------:R-:W2:Y:S01]  /*5880*/  MUFU.EX2 R178, R178 ;  /* 0x000000b200b27308 */ /* 0x000ea20000000800 */
[-CC-:B------:R-:W-:Y:S01]  /*5890*/  FFMA.FTZ R113, R135, R88.reuse, -R14.reuse ;  /* 0x0000005887717223 */ /* 0x180fe2000001080e */
[-CC-:B------:R-:W-:Y:S01]  /*58a0*/  FFMA.FTZ R198, R145, R88.reuse, -R14.reuse ;  /* 0x0000005891c67223 */ /* 0x180fe2000001080e */
[-CC-:B------:R-:W-:Y:S01]  /*58b0*/  FFMA.FTZ R200, R151, R88.reuse, -R14.reuse ;  /* 0x0000005897c87223 */ /* 0x180fe2000001080e */
[-CC-:B------:R-:W-:Y:S01]  /*58c0*/  FFMA.FTZ R119, R153, R88.reuse, -R14.reuse ;  /* 0x0000005899777223 */ /* 0x180fe2000001080e */
[-CC-:B------:R-:W-:Y:S01]  /*58d0*/  FFMA.FTZ R202, R155, R88.reuse, -R14.reuse ;  /* 0x000000589bca7223 */ /* 0x180fe2000001080e */
[-CC-:B------:R-:W-:Y:S01]  /*58e0*/  FFMA.FTZ R121, R157, R88.reuse, -R14.reuse ;  /* 0x000000589d797223 */ /* 0x180fe2000001080e */
[-CC-:B------:R-:W-:Y:S01]  /*58f0*/  FFMA.FTZ R204, R159, R88.reuse, -R14.reuse ;  /* 0x000000589fcc7223 */ /* 0x180fe2000001080e */
[----:B------:R-:W3:Y:S01]  /*5900*/  MUFU.EX2 R31, R31 ;  /* 0x0000001f001f7308 */ /* 0x000ee20000000800 */
[-CC-:B------:R-:W-:Y:S01]  /*5910*/  FFMA.FTZ R123, R161, R88.reuse, -R14.reuse ;  /* 0x00000058a17b7223 */ /* 0x180fe2000001080e */
[-CC-:B------:R-:W-:Y:S01]  /*5920*/  FFMA.FTZ R206, R163, R88.reuse, -R14.reuse ;  /* 0x00000058a3ce7223 */ /* 0x180fe2000001080e */
[-CC-:B------:R-:W-:Y:S01]  /*5930*/  FFMA.FTZ R129, R165, R88.reuse, -R14.reuse ;  /* 0x00000058a5817223 */ /* 0x180fe2000001080e */
[-CC-:B------:R-:W-:Y:S01]  /*5940*/  FFMA.FTZ R208, R167, R88.reuse, -R14.reuse ;  /* 0x00000058a7d07223 */ /* 0x180fe2000001080e */
[-CC-:B------:R-:W-:Y:S01]  /*5950*/  FFMA.FTZ R131, R169, R88.reuse, -R14.reuse ;  /* 0x00000058a9837223 */ /* 0x180fe2000001080e */
[----:B0-----:R-:W-:Y:S01]  /*5960*/  FMNMX.FTZ R20, R32, R101, !PT ;  /* 0x0000006520147209 */ /* 0x001fe20007810000 */
[-CC-:B------:R-:W-:Y:S01]  /*5970*/  FFMA.FTZ R210, R171, R88.reuse, -R14.reuse ;  /* 0x00000058abd27223 */ /* 0x180fe2000001080e */
[----:B------:R-:W0:Y:S01]  /*5980*/  MUFU.EX2 R180, R180 ;  /* 0x000000b400b47308 */ /* 0x000e220000000800 */
[-CC-:B------:R-:W-:Y:S01]  /*5990*/  FFMA.FTZ R135, R173, R88.reuse, -R14.reuse ;  /* 0x00000058ad877223 */ /* 0x180fe2000001080e */
[-CC-:B------:R-:W-:Y:S01]  /*59a0*/  FFMA.FTZ R212, R175, R88.reuse, -R14.reuse ;  /* 0x00000058afd47223 */ /* 0x180fe2000001080e */
[----:B------:R-:W4:Y:S01]  /*59b0*/  SHFL.BFLY PT, R101, R20, 0x1, 0x1f ;  /* 0x0c201f0014657f89 */ /* 0x000f2200000e0000 */
[-CC-:B------:R-:W-:Y:S01]  /*59c0*/  FFMA.FTZ R145, R181, R88.reuse, -R14.reuse ;  /* 0x00000058b5917223 */ /* 0x180fe2000001080e */
[-CC-:B------:R-:W-:Y:S01]  /*59d0*/  FFMA.FTZ R216, R183, R88.reuse, -R14.reuse ;  /* 0x00000058b7d87223 */ /* 0x180fe2000001080e */
[-CC-:B------:R-:W-:Y:S01]  /*59e0*/  FFMA.FTZ R151, R185, R88.reuse, -R14.reuse ;  /* 0x00000058b9977223 */ /* 0x180fe2000001080e */
[-CC-:B------:R-:W-:Y:S01]  /*59f0*/  FFMA.FTZ R218, R187, R88.reuse, -R14.reuse ;  /* 0x00000058bbda7223 */ /* 0x180fe2000001080e */
[----:B------:R-:W5:Y:S01]  /*5a00*/  MUFU.EX2 R39, R39 ;  /* 0x0000002700277308 */ /* 0x000f620000000800 */
[----:B------:R-:W-:-:S07]  /*5a10*/  FFMA.FTZ R153, R189, R88, -R14 ;  /* 0x00000058bd997223 */ /* 0x000fce000001080e */
[----:B------:R-:W5:Y:S08]  /*5a20*/  MUFU.EX2 R182, R182 ;  /* 0x000000b600b67308 */ /* 0x000f700000000800 */
[----:B------:R-:W5:Y:S01]  /*5a30*/  MUFU.EX2 R91, R91 ;  /* 0x0000005b005b7308 */ /* 0x000f620000000800 */
[----:B----4-:R-:W-:-:S04]  /*5a40*/  FMNMX.FTZ R101, R20, R101, !PT ;  /* 0x0000006514657209 */ /* 0x010fc80007810000 */
[C---:B------:R-:W-:Y:S01]  /*5a50*/  FSETP.NEU.FTZ.AND P2, PT, R101.reuse, -INF , PT ;  /* 0xff8000006500780b */ /* 0x040fe20003f5d000 */
[-C--:B------:R-:W-:Y:S02]  /*5a60*/  FMUL.FTZ R38, R101, R88.reuse ;  /* 0x0000005865267220 */ /* 0x080fe40000410000 */
[----:B------:R-:W4:Y:S03]  /*5a70*/  MUFU.EX2 R184, R184 ;  /* 0x000000b800b87308 */ /* 0x000f260000000800 */
[----:B------:R-:W-:Y:S02]  /*5a80*/  FSEL R38, R38, RZ, P2 ;  /* 0x000000ff26267208 */ /* 0x000fe40001000000 */
[----:B------:R-:W-:Y:S01]  /*5a90*/  ISETP.GE.AND P2, PT, R81, 0xb1, PT ;  /* 0x000000b15100780c */ /* 0x000fe20003f46270 */
[----:B------:R-:W-:Y:S02]  /*5aa0*/  IMAD.MOV.U32 R81, RZ, RZ, R87 ;  /* 0x000000ffff517224 */ /* 0x000fe400078e0057 */
[----:B------:R-:W-:Y:S01]  /*5ab0*/  MUFU.EX2 R95, R95 ;  /* 0x0000005f005f7308 */ /* 0x000fe20000000800 */
[-CC-:B------:R-:W-:Y:S01]  /*5ac0*/  FFMA.FTZ R177, R11, R88.reuse, -R38.reuse ;  /* 0x000000580bb17223 */ /* 0x180fe20000010826 */
[----:B-1----:R-:W-:Y:S01]  /*5ad0*/  FADD.FTZ R11, R176, R27 ;  /* 0x0000001bb00b7221 */ /* 0x002fe20000010000 */
[-CC-:B------:R-:W-:Y:S01]  /*5ae0*/  FFMA.FTZ R12, R12, R88.reuse, -R38.reuse ;  /* 0x000000580c0c7223 */ /* 0x180fe20000010826 */
[-CC-:B------:R-:W-:Y:S01]  /*5af0*/  FFMA.FTZ R179, R13, R88.reuse, -R38.reuse ;  /* 0x000000580db37223 */ /* 0x180fe20000010826 */
[-CC-:B------:R-:W-:Y:S01]  /*5b00*/  FFMA.FTZ R14, R15, R88.reuse, -R38.reuse ;  /* 0x000000580f0e7223 */ /* 0x180fe20000010826 */
[----:B--2---:R-:W-:Y:S01]  /*5b10*/  FADD.FTZ R42, R178, R11 ;  /* 0x0000000bb22a7221 */ /* 0x004fe20000010000 */
[-CC-:B------:R-:W-:Y:S01]  /*5b20*/  FFMA.FTZ R181, R21, R88.reuse, -R38.reuse ;  /* 0x0000005815b57223 */ /* 0x180fe20000010826 */
[----:B------:R-:W-:Y:S01]  /*5b30*/  MUFU.EX2 R177, R177 ;  /* 0x000000b100b17308 */ /* 0x000fe20000000800 */
[-C--:B------:R-:W-:Y:S01]  /*5b40*/  FFMA.FTZ R20, R41, R88.reuse, -R38 ;  /* 0x0000005829147223 */ /* 0x080fe20000010826 */
[----:B---3--:R-:W-:Y:S01]  /*5b50*/  FADD.FTZ R11, R31, R42 ;  /* 0x0000002a1f0b7221 */ /* 0x008fe20000010000 */
[-CC-:B------:R-:W-:Y:S01]  /*5b60*/  FFMA.FTZ R183, R43, R88.reuse, -R38.reuse ;  /* 0x000000582bb77223 */ /* 0x180fe20000010826 */
[-CC-:B------:R-:W-:Y:S01]  /*5b70*/  FFMA.FTZ R24, R45, R88.reuse, -R38.reuse ;  /* 0x000000582d187223 */ /* 0x180fe20000010826 */
[-CC-:B------:R-:W-:Y:S01]  /*5b80*/  FFMA.FTZ R185, R47, R88.reuse, -R38.reuse ;  /* 0x000000582fb97223 */ /* 0x180fe20000010826 */
[----:B0-----:R-:W-:Y:S01]  /*5b90*/  FADD.FTZ R42, R180, R11 ;  /* 0x0000000bb42a7221 */ /* 0x001fe20000010000 */
[-CC-:B------:R-:W-:Y:S01]  /*5ba0*/  FFMA.FTZ R26, R49, R88.reuse, -R38.reuse ;  /* 0x00000058311a7223 */ /* 0x180fe20000010826 */
[----:B------:R-:W0:Y:S01]  /*5bb0*/  MUFU.EX2 R12, R12 ;  /* 0x0000000c000c7308 */ /* 0x000e220000000800 */
[-C--:B------:R-:W-:Y:S01]  /*5bc0*/  FFMA.FTZ R187, R51, R88.reuse, -R38 ;  /* 0x0000005833bb7223 */ /* 0x080fe20000010826 */
[----:B-----5:R-:W-:Y:S01]  /*5bd0*/  FADD.FTZ R11, R39, R42 ;  /* 0x0000002a270b7221 */ /* 0x020fe20000010000 */
[-CC-:B------:R-:W-:Y:S01]  /*5be0*/  FFMA.FTZ R28, R53, R88.reuse, -R38.reuse ;  /* 0x00000058351c7223 */ /* 0x180fe20000010826 */
[-CC-:B------:R-:W-:Y:S01]  /*5bf0*/  FFMA.FTZ R189, R55, R88.reuse, -R38.reuse ;  /* 0x0000005837bd7223 */ /* 0x180fe20000010826 */
[-CC-:B------:R-:W-:Y:S01]  /*5c00*/  FFMA.FTZ R30, R57, R88.reuse, -R38.reuse ;  /* 0x00000058391e7223 */ /* 0x180fe20000010826 */
[----:B------:R-:W-:Y:S01]  /*5c10*/  FADD.FTZ R44, R182, R11 ;  /* 0x0000000bb62c7221 */ /* 0x000fe20000010000 */
[-CC-:B------:R-:W-:Y:S01]  /*5c20*/  FFMA.FTZ R191, R59, R88.reuse, -R38.reuse ;  /* 0x000000583bbf7223 */ /* 0x180fe20000010826 */
[----:B------:R-:W1:Y:S01]  /*5c30*/  MUFU.EX2 R179, R179 ;  /* 0x000000b300b37308 */ /* 0x000e620000000800 */
[-C--:B------:R-:W-:Y:S01]  /*5c40*/  FFMA.FTZ R32, R61, R88.reuse, -R38 ;  /* 0x000000583d207223 */ /* 0x080fe20000010826 */
[----:B------:R-:W-:Y:S01]  /*5c50*/  FADD.FTZ R11, R91, R44 ;  /* 0x0000002c5b0b7221 */ /* 0x000fe20000010000 */
[-CC-:B------:R-:W-:Y:S01]  /*5c60*/  FFMA.FTZ R193, R63, R88.reuse, -R38.reuse ;  /* 0x000000583fc17223 */ /* 0x180fe20000010826 */
[-CC-:B------:R-:W-:Y:S01]  /*5c70*/  FFMA.FTZ R34, R65, R88.reuse, -R38.reuse ;  /* 0x0000005841227223 */ /* 0x180fe20000010826 */
[-CC-:B------:R-:W-:Y:S01]  /*5c80*/  FFMA.FTZ R195, R67, R88.reuse, -R38.reuse ;  /* 0x0000005843c37223 */ /* 0x180fe20000010826 */
[----:B----4-:R-:W-:Y:S01]  /*5c90*/  FADD.FTZ R44, R184, R11 ;  /* 0x0000000bb82c7221 */ /* 0x010fe20000010000 */
[-C--:B------:R-:W-:Y:S01]  /*5ca0*/  FFMA.FTZ R36, R69, R88.reuse, -R38 ;  /* 0x0000005845247223 */ /* 0x080fe20000010826 */
[----:B------:R-:W2:Y:S01]  /*5cb0*/  MUFU.EX2 R186, R186 ;  /* 0x000000ba00ba7308 */ /* 0x000ea20000000800 */
[----:B0-----:R-:W-:Y:S01]  /*5cc0*/  FADD.FTZ R46, R177, R12 ;  /* 0x0000000cb12e7221 */ /* 0x001fe20000010000 */
[----:B------:R-:W-:Y:S01]  /*5cd0*/  FADD.FTZ R13, R95, R44 ;  /* 0x0000002c5f0d7221 */ /* 0x000fe20000010000 */
[-CC-:B------:R-:W-:Y:S01]  /*5ce0*/  FFMA.FTZ R197, R71, R88.reuse, -R38.reuse ;  /* 0x0000005847c57223 */ /* 0x180fe20000010826 */
[-CC-:B------:R-:W-:Y:S01]  /*5cf0*/  FFMA.FTZ R40, R73, R88.reuse, -R38.reuse ;  /* 0x0000005849287223 */ /* 0x180fe20000010826 */
[-CC-:B------:R-:W-:Y:S01]  /*5d00*/  FFMA.FTZ R199, R75, R88.reuse, -R38.reuse ;  /* 0x000000584bc77223 */ /* 0x180fe20000010826 */
[-CC-:B------:R-:W-:Y:S01]  /*5d10*/  FFMA.FTZ R42, R77, R88.reuse, -R38.reuse ;  /* 0x000000584d2a7223 */ /* 0x180fe20000010826 */
[-C--:B------:R-:W-:Y:S01]  /*5d20*/  FFMA.FTZ R201, R79, R88.reuse, -R38 ;  /* 0x000000584fc97223 */ /* 0x080fe20000010826 */
[----:B------:R-:W0:Y:S01]  /*5d30*/  MUFU.EX2 R14, R14 ;  /* 0x0000000e000e7308 */ /* 0x000e220000000800 */
        /* <DEDUP_REMOVED lines=11> */
[-CC-:B------:R-:W-:Y:S01]  /*5df0*/  FFMA.FTZ R25, R25, R88.reuse, -R38.reuse ;  /* 0x0000005819197223 */ /* 0x180fe20000010826 */
[-CC-:B------:R-:W-:Y:S01]  /*5e00*/  FFMA.FTZ R29, R29, R88.reuse, -R38.reuse ;  /* 0x000000581d1d7223 */ /* 0x180fe20000010826 */
[-CC-:B------:R-:W-:Y:S01]  /*5e10*/  FFMA.FTZ R139, R139, R88.reuse, -R38.reuse ;  /* 0x000000588b8b7223 */ /* 0x180fe20000010826 */
[-CC-:B------:R-:W-:Y:S01]  /*5e20*/  FFMA.FTZ R143, R143, R88.reuse, -R38.reuse ;  /* 0x000000588f8f7223 */ /* 0x180fe20000010826 */
[----:B------:R-:W2:Y:S01]  /*5e30*/  MUFU.EX2 R181, R181 ;  /* 0x000000b500b57308 */ /* 0x000ea20000000800 */
[----:B0-----:R-:W-:Y:S01]  /*5e40*/  FADD.FTZ R46, R14, R11 ;  /* 0x0000000b0e2e7221 */ /* 0x001fe20000010000 */
[-CC-:B------:R-:W-:Y:S01]  /*5e50*/  FFMA.FTZ R147, R147, R88.reuse, -R38.reuse ;  /* 0x0000005893937223 */ /* 0x180fe20000010826 */
[-CC-:B------:R-:W-:Y:S01]  /*5e60*/  FFMA.FTZ R125, R125, R88.reuse, -R38.reuse ;  /* 0x000000587d7d7223 */ /* 0x180fe20000010826 */
[-CC-:B------:R-:W-:Y:S01]  /*5e70*/  FFMA.FTZ R127, R127, R88.reuse, -R38.reuse ;  /* 0x000000587f7f7223 */ /* 0x180fe20000010826 */
[-CC-:B------:R-:W-:Y:S01]  /*5e80*/  FFMA.FTZ R133, R133, R88.reuse, -R38.reuse ;  /* 0x0000005885857223 */ /* 0x180fe20000010826 */
[-CC-:B------:R-:W-:Y:S01]  /*5e90*/  FFMA.FTZ R137, R137, R88.reuse, -R38.reuse ;  /* 0x0000005889897223 */ /* 0x180fe20000010826 */
[----:B------:R-:W-:Y:S01]  /*5ea0*/  FFMA.FTZ R149, R149, R88, -R38 ;  /* 0x0000005895957223 */ /* 0x000fe20000010826 */
[----:B------:R-:W0:Y:S01]  /*5eb0*/  MUFU.EX2 R188, R188 ;  /* 0x000000bc00bc7308 */ /* 0x000e220000000800 */
        /* <DEDUP_REMOVED lines=16> */
[----:B0-----:R-:W-:Y:S01]  /*5fc0*/  FADD.FTZ R46, R188, R13 ;  /* 0x0000000dbc2e7221 */ /* 0x001fe20000010000 */
[----:B------:R-:W-:Y:S01]  /*5fd0*/  F2FP.F16.F32.PACK_AB R184, R95, R184 ;  /* 0x000000b85fb8723e */ /* 0x000fe200000000ff */
[--C-:B------:R-:W-:Y:S01]  /*5fe0*/  IMAD.MOV.U32 R69, RZ, RZ, R87.reuse ;  /* 0x000000ffff457224 */ /* 0x100fe200078e0057 */
[----:B------:R-:W-:Y:S01]  /*5ff0*/  F2FP.F16.F32.PACK_AB R186, R99, R186 ;  /* 0x000000ba63ba723e */ /* 0x000fe200000000ff */
[--C-:B------:R-:W-:Y:S01]  /*6000*/  IMAD.MOV.U32 R67, RZ, RZ, R87.reuse ;  /* 0x000000ffff437224 */ /* 0x100fe200078e0057 */
[----:B------:R-:W-:Y:S01]  /*6010*/  MOV R73, R87 ;  /* 0x0000005700497202 */ /* 0x000fe20000000f00 */
[----:B------:R-:W-:Y:S01]  /*6020*/  IMAD.MOV.U32 R65, RZ, RZ, R87 ;  /* 0x000000ffff417224 */ /* 0x000fe200078e0057 */
[----:B------:R-:W0:Y:S01]  /*6030*/  MUFU.EX2 R183, R183 ;  /* 0x000000b700b77308 */ /* 0x000e220000000800 */
[C---:B-1----:R-:W-:Y:S01]  /*6040*/  FADD.FTZ R48, R20.reuse, R11 ;  /* 0x0000000b14307221 */ /* 0x042fe20000010000 */
[----:B------:R-:W-:Y:S01]  /*6050*/  F2FP.F16.F32.PACK_AB R181, R20, R181 ;  /* 0x000000b514b5723e */ /* 0x000fe200000000ff */
[--C-:B------:R-:W-:Y:S01]  /*6060*/  IMAD.MOV.U32 R63, RZ, RZ, R87.reuse ;  /* 0x000000ffff3f7224 */ /* 0x100fe200078e0057 */
[----:B------:R-:W-:Y:S01]  /*6070*/  MOV R55, R87 ;  /* 0x0000005700377202 */ /* 0x000fe20000000f00 */
[----:B------:R-:W-:-:S02]  /*6080*/  IMAD.MOV.U32 R61, RZ, RZ, R87 ;  /* 0x000000ffff3d7224 */ /* 0x000fc400078e0057 */
[--C-:B------:R-:W-:Y:S01]  /*6090*/  IMAD.MOV.U32 R59, RZ, RZ, R87.reuse ;  /* 0x000000ffff3b7224 */ /* 0x100fe200078e0057 */
[----:B------:R-:W1:Y:S01]  /*60a0*/  MUFU.EX2 R190, R190 ;  /* 0x000000be00be7308 */ /* 0x000e620000000800 */
[----:B--2---:R-:W-:Y:S01]  /*60b0*/  FADD.FTZ R13, R103, R46 ;  /* 0x0000002e670d7221 */ /* 0x004fe20000010000 */
[----:B------:R-:W-:Y:S01]  /*60c0*/  FFMA.FTZ R46, R35, R88, -R38 ;  /* 0x00000058232e7223 */ /* 0x000fe20000010826 */
[----:B------:R-:W-:Y:S01]  /*60d0*/  F2FP.F16.F32.PACK_AB R188, R103, R188 ;  /* 0x000000bc67bc723e */ /* 0x000fe200000000ff */
[--C-:B------:R-:W-:Y:S02]  /*60e0*/  IMAD.MOV.U32 R57, RZ, RZ, R87.reuse ;  /* 0x000000ffff397224 */ /* 0x100fe400078e0057 */
[--C-:B------:R-:W-:Y:S02]  /*60f0*/  IMAD.MOV.U32 R53, RZ, RZ, R87.reuse ;  /* 0x000000ffff357224 */ /* 0x100fe400078e0057 */
[----:B------:R-:W2:Y:S01]  /*6100*/  MUFU.EX2 R24, R24 ;  /* 0x0000001800187308 */ /* 0x000ea20000000800 */
[----:B0-----:R-:W-:Y:S01]  /*6110*/  FADD.FTZ R11, R183, R48 ;  /* 0x00000030b70b7221 */ /* 0x001fe20000010000 */
[----:B------:R-:W-:-:S02]  /*6120*/  IMAD.MOV.U32 R51, RZ, RZ, R87 ;  /* 0x000000ffff337224 */ /* 0x000fc400078e0057 */
[--C-:B------:R-:W-:Y:S02]  /*6130*/  IMAD.MOV.U32 R49, RZ, RZ, R87.reuse ;  /* 0x000000ffff317224 */ /* 0x100fe400078e0057 */
[----:B------:R-:W-:Y:S02]  /*6140*/  IMAD.MOV.U32 R47, RZ, RZ, R87 ;  /* 0x000000ffff2f7224 */ /* 0x000fe400078e0057 */
[----:B------:R-:W0:Y:S01]  /*6150*/  MUFU.EX2 R107, R107 ;  /* 0x0000006b006b7308 */ /* 0x000e220000000800 */
[----:B-1----:R-:W-:Y:S01]  /*6160*/  FADD.FTZ R50, R190, R13 ;  /* 0x0000000dbe327221 */ /* 0x002fe20000010000 */
[--C-:B------:R-:W-:Y:S02]  /*6170*/  IMAD.MOV.U32 R45, RZ, RZ, R87.reuse ;  /* 0x000000ffff2d7224 */ /* 0x100fe400078e0057 */
[--C-:B------:R-:W-:Y:S02]  /*6180*/  IMAD.MOV.U32 R43, RZ, RZ, R87.reuse ;  /* 0x000000ffff2b7224 */ /* 0x100fe400078e0057 */
[----:B------:R-:W-:-:S02]  /*6190*/  IMAD.MOV.U32 R41, RZ, RZ, R87 ;  /* 0x000000ffff297224 */ /* 0x000fc400078e0057 */
[----:B------:R-:W1:Y:S01]  /*61a0*/  MUFU.EX2 R185, R185 ;  /* 0x000000b900b97308 */ /* 0x000e620000000800 */
[C---:B--2---:R-:W-:Y:S01]  /*61b0*/  FADD.FTZ R48, R24.reuse, R11 ;  /* 0x0000000b18307221 */ /* 0x044fe20000010000 */
[----:B------:R-:W-:Y:S01]  /*61c0*/  F2FP.F16.F32.PACK_AB R183, R24, R183 ;  /* 0x000000b718b7723e */ /* 0x000fe200000000ff */
[--C-:B------:R-:W-:Y:S02]  /*61d0*/  IMAD.MOV.U32 R39, RZ, RZ, R87.reuse ;  /* 0x000000ffff277224 */ /* 0x100fe400078e0057 */
[--C-:B------:R-:W-:Y:S02]  /*61e0*/  IMAD.MOV.U32 R35, RZ, RZ, R87.reuse ;  /* 0x000000ffff237224 */ /* 0x100fe400078e0057 */
[--C-:B------:R-:W-:Y:S01]  /*61f0*/  IMAD.MOV.U32 R33, RZ, RZ, R87.reuse ;  /* 0x000000ffff217224 */ /* 0x100fe200078e0057 */
[----:B------:R-:W2:Y:S01]  /*6200*/  MUFU.EX2 R192, R192 ;  /* 0x000000c000c07308 */ /* 0x000ea20000000800 */
[C---:B0-----:R-:W-:Y:S01]  /*6210*/  FADD.FTZ R13, R107.reuse, R50 ;  /* 0x000000326b0d7221 */ /* 0x041fe20000010000 */
[----:B------:R-:W-:Y:S01]  /*6220*/  F2FP.F16.F32.PACK_AB R190, R107, R190 ;  /* 0x000000be6bbe723e */ /* 0x000fe200000000ff */
[----:B------:R-:W-:-:S02]  /*6230*/  IMAD.MOV.U32 R31, RZ, RZ, R87 ;  /* 0x000000ffff1f7224 */ /* 0x000fc400078e0057 */
[--C-:B------:R-:W-:Y:S02]  /*6240*/  IMAD.MOV.U32 R27, RZ, RZ, R87.reuse ;  /* 0x000000ffff1b7224 */ /* 0x100fe400078e0057 */
[----:B------:R-:W-:Y:S01]  /*6250*/  IMAD.MOV.U32 R24, RZ, RZ, R87 ;  /* 0x000000ffff187224 */ /* 0x000fe200078e0057 */
[----:B------:R-:W0:Y:S01]  /*6260*/  MUFU.EX2 R26, R26 ;  /* 0x0000001a001a7308 */ /* 0x000e220000000800 */
[----:B-1----:R-:W-:-:S07]  /*6270*/  FADD.FTZ R11, R185, R48 ;  /* 0x00000030b90b7221 */ /* 0x002fce0000010000 */
[----:B------:R-:W1:Y:S01]  /*6280*/  MUFU.EX2 R111, R111 ;  /* 0x0000006f006f7308 */ /* 0x000e620000000800 */
[----:B--2---:R-:W-:-:S07]  /*6290*/  FADD.FTZ R50, R192, R13 ;  /* 0x0000000dc0327221 */ /* 0x004fce0000010000 */
[----:B------:R-:W2:Y:S01]  /*62a0*/  MUFU.EX2 R187, R187 ;  /* 0x000000bb00bb7308 */ /* 0x000ea20000000800 */
[C---:B0-----:R-:W-:Y:S01]  /*62b0*/  FADD.FTZ R48, R26.reuse, R11 ;  /* 0x0000000b1a307221 */ /* 0x041fe20000010000 */
[----:B------:R-:W-:Y:S01]  /*62c0*/  F2FP.F16.F32.PACK_AB R185, R26, R185 ;  /* 0x000000b91ab9723e */ /* 0x000fe200000000ff */
[----:B------:R-:W-:-:S05]  /*62d0*/  IMAD.MOV.U32 R26, RZ, RZ, R87 ;  /* 0x000000ffff1a7224 */ /* 0x000fca00078e0057 */
[----:B------:R-:W0:Y:S01]  /*62e0*/  MUFU.EX2 R194, R194 ;  /* 0x000000c200c27308 */ /* 0x000e220000000800 */
[C---:B-1----:R-:W-:Y:S01]  /*62f0*/  FADD.FTZ R11, R111.reuse, R50 ;  /* 0x000000326f0b7221 */ /* 0x042fe20000010000 */
[----:B------:R-:W-:-:S06]  /*6300*/  F2FP.F16.F32.PACK_AB R192, R111, R192 ;  /* 0x000000c06fc0723e */ /* 0x000fcc00000000ff */
[----:B------:R-:W1:Y:S01]  /*6310*/  MUFU.EX2 R28, R28 ;  /* 0x0000001c001c7308 */ /* 0x000e620000000800 */
[----:B--2---:R-:W-:-:S07]  /*6320*/  FADD.FTZ R13, R187, R48 ;  /* 0x00000030bb0d7221 */ /* 0x004fce0000010000 */
[----:B------:R-:W2:Y:S01]  /*6330*/  MUFU.EX2 R189, R189 ;  /* 0x000000bd00bd7308 */ /* 0x000ea20000000800 */
[----:B0-----:R-:W-:Y:S01]  /*6340*/  FADD.FTZ R50, R194, R11 ;  /* 0x0000000bc2327221 */ /* 0x001fe20000010000 */
[----:B------:R-:W-:-:S04]  /*6350*/  @!P1 PRMT R11, RZ, 0x654, R10 ;  /* 0x00000654ff0b9816 */ /* 0x000fc8000000000a */
[----:B------:R2:W-:Y:S02]  /*6360*/  @!P1 SYNCS.ARRIVE.TRANS64.RED.A1T0 RZ, [R11+URZ], RZ ;  /* 0x000000ff0bff99a7 */ /* 0x0005e4000810043f */
[----:B------:R-:W0:Y:S01]  /*6370*/  MUFU.EX2 R113, R113 ;  /* 0x0000007100717308 */ /* 0x000e220000000800 */
[C---:B-1----:R-:W-:Y:S01]  /*6380*/  FADD.FTZ R48, R28.reuse, R13 ;  /* 0x0000000d1c307221 */ /* 0x042fe20000010000 */
[----:B------:R-:W-:Y:S02]  /*6390*/  F2FP.F16.F32.PACK_AB R187, R28, R187 ;  /* 0x000000bb1cbb723e */ /* 0x000fe400000000ff */
[----:B------:R-:W-:-:S04]  /*63a0*/  MOV R28, R87 ;  /* 0x00000057001c7202 */ /* 0x000fc80000000f00 */
[----:B------:R-:W1:Y:S01]  /*63b0*/  MUFU.EX2 R30, R30 ;  /* 0x0000001e001e7308 */ /* 0x000e620000000800 */
[----:B--2---:R-:W-:-:S07]  /*63c0*/  FADD.FTZ R11, R189, R48 ;  /* 0x00000030bd0b7221 */ /* 0x004fce0000010000 */
[----:B------:R-:W2:Y:S01]  /*63d0*/  MUFU.EX2 R196, R196 ;  /* 0x000000c400c47308 */ /* 0x000ea20000000800 */
[C---:B0-----:R-:W-:Y:S01]  /*63e0*/  FADD.FTZ R13, R113.reuse, R50 ;  /* 0x00000032710d7221 */ /* 0x041fe20000010000 */
[----:B------:R-:W-:-:S06]  /*63f0*/  F2FP.F16.F32.PACK_AB R194, R113, R194 ;  /* 0x000000c271c2723e */ /* 0x000fcc00000000ff */
[----:B------:R-:W0:Y:S01]  /*6400*/  MUFU.EX2 R191, R191 ;  /* 0x000000bf00bf7308 */ /* 0x000e220000000800 */
[C---:B-1----:R-:W-:Y:S01]  /*6410*/  FADD.FTZ R48, R30.reuse, R11 ;  /* 0x0000000b1e307221 */ /* 0x042fe20000010000 */
[----:B------:R-:W-:Y:S01]  /*6420*/  F2FP.F16.F32.PACK_AB R189, R30, R189 ;  /* 0x000000bd1ebd723e */ /* 0x000fe200000000ff */
[----:B------:R-:W-:-:S05]  /*6430*/  IMAD.MOV.U32 R30, RZ, RZ, R87 ;  /* 0x000000ffff1e7224 */ /* 0x000fca00078e0057 */
[----:B------:R-:W1:Y:S01]  /*6440*/  MUFU.EX2 R115, R115 ;  /* 0x0000007300737308 */ /* 0x000e620000000800 */
[----:B--2---:R-:W-:-:S07]  /*6450*/  FADD.FTZ R50, R196, R13 ;  /* 0x0000000dc4327221 */ /* 0x004fce0000010000 */
[----:B------:R-:W2:Y:S01]  /*6460*/  MUFU.EX2 R32, R32 ;  /* 0x0000002000207308 */ /* 0x000ea20000000800 */
[----:B0-----:R-:W-:-:S07]  /*6470*/  FADD.FTZ R11, R191, R48 ;  /* 0x00000030bf0b7221 */ /* 0x001fce0000010000 */
[----:B------:R-:W0:Y:S01]  /*6480*/  MUFU.EX2 R198, R198 ;  /* 0x000000c600c67308 */ /* 0x000e220000000800 */
[C---:B-1----:R-:W-:Y:S01]  /*6490*/  FADD.FTZ R13, R115.reuse, R50 ;  /* 0x00000032730d7221 */ /* 0x042fe20000010000 */
[----:B------:R-:W-:-:S06]  /*64a0*/  F2FP.F16.F32.PACK_AB R196, R115, R196 ;  /* 0x000000c473c4723e */ /* 0x000fcc00000000ff */
[----:B------:R-:W1:Y:S01]  /*64b0*/  MUFU.EX2 R193, R193 ;  /* 0x000000c100c17308 */ /* 0x000e620000000800 */
[C---:B--2---:R-:W-:Y:S01]  /*64c0*/  FADD.FTZ R50, R32.reuse, R11 ;  /* 0x0000000b20327221 */ /* 0x044fe20000010000 */
[----:B------:R-:W-:Y:S01]  /*64d0*/  F2FP.F16.F32.PACK_AB R191, R32, R191 ;  /* 0x000000bf20bf723e */ /* 0x000fe200000000ff */
[----:B------:R-:W-:-:S05]  /*64e0*/  IMAD.MOV.U32 R32, RZ, RZ, R87 ;  /* 0x000000ffff207224 */ /* 0x000fca00078e0057 */
[----:B------:R-:W2:Y:S01]  /*64f0*/  MUFU.EX2 R117, R117 ;  /* 0x0000007500757308 */ /* 0x000ea20000000800 */
[----:B0-----:R-:W-:-:S07]  /*6500*/  FADD.FTZ R52, R198, R13 ;  /* 0x0000000dc6347221 */ /* 0x001fce0000010000 */
[----:B------:R-:W0:Y:S01]  /*6510*/  MUFU.EX2 R34, R34 ;  /* 0x0000002200227308 */ /* 0x000e220000000800 */
[----:B-1----:R-:W-:-:S07]  /*6520*/  FADD.FTZ R11, R193, R50 ;  /* 0x00000032c10b7221 */ /* 0x002fce0000010000 */
[----:B------:R-:W1:Y:S01]  /*6530*/  MUFU.EX2 R200, R200 ;  /* 0x000000c800c87308 */ /* 0x000e620000000800 */
[C---:B--2---:R-:W-:Y:S01]  /*6540*/  FADD.FTZ R13, R117.reuse, R52 ;  /* 0x00000034750d7221 */ /* 0x044fe20000010000 */
[----:B------:R-:W-:-:S06]  /*6550*/  F2FP.F16.F32.PACK_AB R198, R117, R198 ;  /* 0x000000c675c6723e */ /* 0x000fcc00000000ff */
[----:B------:R-:W2:Y:S01]  /*6560*/  MUFU.EX2 R195, R195 ;  /* 0x000000c300c37308 */ /* 0x000ea20000000800 */
[C---:B0-----:R-:W-:Y:S01]  /*6570*/  FADD.FTZ R50, R34.reuse, R11 ;  /* 0x0000000b22327221 */ /* 0x041fe20000010000 */
[----:B------:R-:W-:Y:S01]  /*6580*/  F2FP.F16.F32.PACK_AB R193, R34, R193 ;  /* 0x000000c122c1723e */ /* 0x000fe200000000ff */
[----:B------:R-:W-:-:S05]  /*6590*/  IMAD.MOV.U32 R34, RZ, RZ, R87 ;  /* 0x000000ffff227224 */ /* 0x000fca00078e0057 */
[----:B------:R-:W0:Y:S01]  /*65a0*/  MUFU.EX2 R119, R119 ;  /* 0x0000007700777308 */ /* 0x000e220000000800 */
[----:B-1----:R-:W-:-:S07]  /*65b0*/  FADD.FTZ R52, R200, R13 ;  /* 0x0000000dc8347221 */ /* 0x002fce0000010000 */
        /* <DEDUP_REMOVED lines=51> */
[----:B------:R-:W-:Y:S02]  /*68f0*/  F2FP.F16.F32.PACK_AB R203, R46, R203 ;  /* 0x000000cb2ecb723e */ /* 0x000fe400000000ff */
[----:B------:R-:W-:-:S04]  /*6900*/  MOV R46, R87 ;  /* 0x00000057002e7202 */ /* 0x000fc80000000f00 */
[----:B------:R-:W2:Y:S01]  /*6910*/  MUFU.EX2 R135, R135 ;  /* 0x0000008700877308 */ /* 0x000ea20000000800 */
[----:B0-----:R-:W-:-:S07]  /*6920*/  FADD.FTZ R56, R210, R13 ;  /* 0x0000000dd2387221 */ /* 0x001fce0000010000 */
[----:B------:R0:W3:Y:S01]  /*6930*/  MUFU.EX2 R10, R37 ;  /* 0x00000025000a7308 */ /* 0x0000e20000000800 */
[----:B-1----:R-:W-:-:S07]  /*6940*/  FADD.FTZ R11, R205, R54 ;  /* 0x00000036cd0b7221 */ /* 0x002fce0000010000 */
[----:B------:R-:W1:Y:S01]  /*6950*/  MUFU.EX2 R212, R212 ;  /* 0x000000d400d47308 */ /* 0x000e620000000800 */
[C---:B--2---:R-:W-:Y:S01]  /*6960*/  FADD.FTZ R13, R135.reuse, R56 ;  /* 0x00000038870d7221 */ /* 0x044fe20000010000 */
[----:B------:R-:W-:Y:S02]  /*6970*/  F2FP.F16.F32.PACK_AB R210, R135, R210 ;  /* 0x000000d287d2723e */ /* 0x000fe400000000ff */
[----:B0-----:R-:W-:-:S04]  /*6980*/  MOV R37, R87 ;  /* 0x0000005700257202 */ /* 0x001fc80000000f00 */
[----:B------:R-:W0:Y:S01]  /*6990*/  MUFU.EX2 R93, R93 ;  /* 0x0000005d005d7308 */ /* 0x000e220000000800 */
[C---:B---3--:R-:W-:Y:S01]  /*69a0*/  FADD.FTZ R54, R10.reuse, R11 ;  /* 0x0000000b0a367221 */ /* 0x048fe20000010000 */
[----:B------:R-:W-:-:S06]  /*69b0*/  F2FP.F16.F32.PACK_AB R205, R10, R205 ;  /* 0x000000cd0acd723e */ /* 0x000fcc00000000ff */
[----:B------:R-:W2:Y:S01]  /*69c0*/  MUFU.EX2 R141, R141 ;  /* 0x0000008d008d7308 */ /* 0x000ea20000000800 */
[----:B-1----:R-:W-:-:S07]  /*69d0*/  FADD.FTZ R56, R212, R13 ;  /* 0x0000000dd4387221 */ /* 0x002fce0000010000 */
[----:B------:R-:W1:Y:S01]  /*69e0*/  MUFU.EX2 R48, R97 ;  /* 0x0000006100307308 */ /* 0x000e620000000800 */
[----:B0-----:R-:W-:-:S07]  /*69f0*/  FADD.FTZ R11, R93, R54 ;  /* 0x000000365d0b7221 */ /* 0x001fce0000010000 */
[----:B------:R-:W0:Y:S01]  /*6a00*/  MUFU.EX2 R214, R214 ;  /* 0x000000d600d67308 */ /* 0x000e220000000800 */
[C---:B--2---:R-:W-:Y:S01]  /*6a10*/  FADD.FTZ R13, R141.reuse, R56 ;  /* 0x000000388d0d7221 */ /* 0x044fe20000010000 */
[----:B------:R-:W-:-:S06]  /*6a20*/  F2FP.F16.F32.PACK_AB R212, R141, R212 ;  /* 0x000000d48dd4723e */ /* 0x000fcc00000000ff */
[----:B------:R-:W2:Y:S01]  /*6a30*/  MUFU.EX2 R105, R105 ;  /* 0x0000006900697308 */ /* 0x000ea20000000800 */
[C---:B-1----:R-:W-:Y:S01]  /*6a40*/  FADD.FTZ R56, R48.reuse, R11 ;  /* 0x0000000b30387221 */ /* 0x042fe20000010000 */
[----:B------:R-:W-:Y:S01]  /*6a50*/  F2FP.F16.F32.PACK_AB R207, R48, R93 ;  /* 0x0000005d30cf723e */ /* 0x000fe200000000ff */
[----:B------:R-:W-:-:S05]  /*6a60*/  IMAD.MOV.U32 R48, RZ, RZ, R87 ;  /* 0x000000ffff307224 */ /* 0x000fca00078e0057 */
[----:B------:R-:W1:Y:S01]  /*6a70*/  MUFU.EX2 R145, R145 ;  /* 0x0000009100917308 */ /* 0x000e620000000800 */
[----:B0-----:R-:W-:-:S07]  /*6a80*/  FADD.FTZ R58, R214, R13 ;  /* 0x0000000dd63a7221 */ /* 0x001fce0000010000 */
[----:B------:R-:W0:Y:S01]  /*6a90*/  MUFU.EX2 R50, R109 ;  /* 0x0000006d00327308 */ /* 0x000e220000000800 */
[----:B--2---:R-:W-:-:S07]  /*6aa0*/  FADD.FTZ R11, R105, R56 ;  /* 0x00000038690b7221 */ /* 0x004fce0000010000 */
[----:B------:R-:W2:Y:S01]  /*6ab0*/  MUFU.EX2 R216, R216 ;  /* 0x000000d800d87308 */ /* 0x000ea20000000800 */
[C---:B-1----:R-:W-:Y:S01]  /*6ac0*/  FADD.FTZ R13, R145.reuse, R58 ;  /* 0x0000003a910d7221 */ /* 0x042fe20000010000 */
[----:B------:R-:W-:-:S06]  /*6ad0*/  F2FP.F16.F32.PACK_AB R214, R145, R214 ;  /* 0x000000d691d6723e */ /* 0x000fcc00000000ff */
[----:B------:R-:W1:Y:S01]  /*6ae0*/  MUFU.EX2 R25, R25 ;  /* 0x0000001900197308 */ /* 0x000e620000000800 */
[C---:B0-----:R-:W-:Y:S01]  /*6af0*/  FADD.FTZ R56, R50.reuse, R11 ;  /* 0x0000000b32387221 */ /* 0x041fe20000010000 */
[----:B------:R-:W-:Y:S01]  /*6b00*/  F2FP.F16.F32.PACK_AB R209, R50, R105 ;  /* 0x0000006932d1723e */ /* 0x000fe200000000ff */
[----:B------:R-:W-:-:S05]  /*6b10*/  IMAD.MOV.U32 R50, RZ, RZ, R87 ;  /* 0x000000ffff327224 */ /* 0x000fca00078e0057 */
[----:B------:R-:W0:Y:S01]  /*6b20*/  MUFU.EX2 R151, R151 ;  /* 0x0000009700977308 */ /* 0x000e220000000800 */
[----:B--2---:R-:W-:-:S07]  /*6b30*/  FADD.FTZ R58, R216, R13 ;  /* 0x0000000dd83a7221 */ /* 0x004fce0000010000 */
[----:B------:R2:W3:Y:S01]  /*6b40*/  MUFU.EX2 R38, R29 ;  /* 0x0000001d00267308 */ /* 0x0004e20000000800 */
[----:B-1----:R-:W-:-:S07]  /*6b50*/  FADD.FTZ R11, R25, R56 ;  /* 0x00000038190b7221 */ /* 0x002fce0000010000 */
[----:B------:R-:W1:Y:S01]  /*6b60*/  MUFU.EX2 R218, R218 ;  /* 0x000000da00da7308 */ /* 0x000e620000000800 */
[C---:B0-----:R-:W-:Y:S01]  /*6b70*/  FADD.FTZ R13, R151.reuse, R58 ;  /* 0x0000003a970d7221 */ /* 0x041fe20000010000 */
[----:B------:R-:W-:Y:S01]  /*6b80*/  F2FP.F16.F32.PACK_AB R216, R151, R216 ;  /* 0x000000d897d8723e */ /* 0x000fe200000000ff */
[----:B--2---:R-:W-:-:S05]  /*6b90*/  IMAD.MOV.U32 R29, RZ, RZ, R87 ;  /* 0x000000ffff1d7224 */ /* 0x004fca00078e0057 */
[----:B------:R-:W0:Y:S01]  /*6ba0*/  MUFU.EX2 R139, R139 ;  /* 0x0000008b008b7308 */ /* 0x000e220000000800 */
[C---:B---3--:R-:W-:Y:S01]  /*6bb0*/  FADD.FTZ R58, R38.reuse, R11 ;  /* 0x0000000b263a7221 */ /* 0x048fe20000010000 */
[----:B------:R-:W-:Y:S01]  /*6bc0*/  F2FP.F16.F32.PACK_AB R211, R38, R25 ;  /* 0x0000001926d3723e */ /* 0x000fe200000000ff */
[--C-:B------:R-:W-:Y:S02]  /*6bd0*/  IMAD.MOV.U32 R38, RZ, RZ, R87.reuse ;  /* 0x000000ffff267224 */ /* 0x100fe400078e0057 */
[----:B------:R-:W-:-:S03]  /*6be0*/  IMAD.MOV.U32 R25, RZ, RZ, R87 ;  /* 0x000000ffff197224 */ /* 0x000fc600078e0057 */
[----:B------:R-:W2:Y:S01]  /*6bf0*/  MUFU.EX2 R52, R143 ;  /* 0x0000008f00347308 */ /* 0x000ea20000000800 */
[----:B-1----:R-:W-:-:S07]  /*6c00*/  FADD.FTZ R60, R218, R13 ;  /* 0x0000000dda3c7221 */ /* 0x002fce0000010000 */
[----:B------:R-:W1:Y:S01]  /*6c10*/  MUFU.EX2 R147, R147 ;  /* 0x0000009300937308 */ /* 0x000e620000000800 */
[----:B0-----:R-:W-:Y:S01]  /*6c20*/  FADD.FTZ R13, R139, R58 ;  /* 0x0000003a8b0d7221 */ /* 0x001fe20000010000 */
[----:B------:R-:W-:-:S06]  /*6c30*/  IMAD.MOV.U32 R58, RZ, RZ, R87 ;  /* 0x000000ffff3a7224 */ /* 0x000fcc00078e0057 */
[----:B------:R-:W0:Y:S01]  /*6c40*/  MUFU.EX2 R54, R125 ;  /* 0x0000007d00367308 */ /* 0x000e220000000800 */
[C---:B--2---:R-:W-:Y:S01]  /*6c50*/  FADD.FTZ R12, R52.reuse, R13 ;  /* 0x0000000d340c7221 */ /* 0x044fe20000010000 */
[----:B------:R-:W-:Y:S01]  /*6c60*/  F2FP.F16.F32.PACK_AB R213, R52, R139 ;  /* 0x0000008b34d5723e */ /* 0x000fe200000000ff */
[----:B------:R-:W-:-:S05]  /*6c70*/  IMAD.MOV.U32 R52, RZ, RZ, R87 ;  /* 0x000000ffff347224 */ /* 0x000fca00078e0057 */
[----:B------:R-:W2:Y:S01]  /*6c80*/  MUFU.EX2 R127, R127 ;  /* 0x0000007f007f7308 */ /* 0x000ea20000000800 */
[----:B-1----:R-:W-:-:S07]  /*6c90*/  FADD.FTZ R13, R147, R12 ;  /* 0x0000000c930d7221 */ /* 0x002fce0000010000 */
[----:B------:R-:W1:Y:S01]  /*6ca0*/  MUFU.EX2 R56, R133 ;  /* 0x0000008500387308 */ /* 0x000e620000000800 */
[C---:B0-----:R-:W-:Y:S01]  /*6cb0*/  FADD.FTZ R14, R54.reuse, R13 ;  /* 0x0000000d360e7221 */ /* 0x041fe20000010000 */
[----:B------:R-:W-:Y:S01]  /*6cc0*/  F2FP.F16.F32.PACK_AB R215, R54, R147 ;  /* 0x0000009336d7723e */ /* 0x000fe200000000ff */
[----:B------:R-:W-:-:S05]  /*6cd0*/  IMAD.MOV.U32 R54, RZ, RZ, R87 ;  /* 0x000000ffff367224 */ /* 0x000fca00078e0057 */
[----:B------:R-:W0:Y:S01]  /*6ce0*/  MUFU.EX2 R137, R137 ;  /* 0x0000008900897308 */ /* 0x000e220000000800 */
[----:B--2---:R-:W-:-:S07]  /*6cf0*/  FADD.FTZ R13, R127, R14 ;  /* 0x0000000e7f0d7221 */ /* 0x004fce0000010000 */
[----:B------:R-:W2:Y:S01]  /*6d00*/  MUFU.EX2 R153, R153 ;  /* 0x0000009900997308 */ /* 0x000ea20000000800 */
[C---:B-1----:R-:W-:Y:S01]  /*6d10*/  FADD.FTZ R10, R56.reuse, R13 ;  /* 0x0000000d380a7221 */ /* 0x042fe20000010000 */
[----:B------:R-:W-:Y:S01]  /*6d20*/  F2FP.F16.F32.PACK_AB R217, R56, R127 ;  /* 0x0000007f38d9723e */ /* 0x000fe200000000ff */
[----:B------:R-:W-:-:S05]  /*6d30*/  IMAD.MOV.U32 R56, RZ, RZ, R87 ;  /* 0x000000ffff387224 */ /* 0x000fca00078e0057 */
[----:B------:R-:W1:Y:S01]  /*6d40*/  MUFU.EX2 R12, R149 ;  /* 0x00000095000c7308 */ /* 0x000e620000000800 */
[----:B0-----:R-:W-:Y:S01]  /*6d50*/  FADD.FTZ R13, R137, R10 ;  /* 0x0000000a890d7221 */ /* 0x001fe20000010000 */
[C---:B--2---:R-:W-:Y:S01]  /*6d60*/  FADD.FTZ R11, R153.reuse, R60 ;  /* 0x0000003c990b7221 */ /* 0x044fe20000010000 */
[----:B------:R-:W-:Y:S01]  /*6d70*/  F2FP.F16.F32.PACK_AB R218, R153, R218 ;  /* 0x000000da99da723e */ /* 0x000fe200000000ff */
[----:B------:R-:W-:Y:S02]  /*6d80*/  IMAD.MOV.U32 R60, RZ, RZ, R87 ;  /* 0x000000ffff3c7224 */ /* 0x000fe400078e0057 */
[C---:B-1----:R-:W-:Y:S01]  /*6d90*/  FADD.FTZ R10, R12.reuse, R13 ;  /* 0x0000000d0c0a7221 */ /* 0x042fe20000010000 */
[----:B------:R-:W-:Y:S01]  /*6da0*/  F2FP.F16.F32.PACK_AB R219, R12, R137 ;  /* 0x000000890cdb723e */ /* 0x000fe200000000ff */
[----:B------:R-:W-:Y:S06]  /*6db0*/  @!P2 BRA `(.L_x_264) ;  /* 0x000000580040a947 */ /* 0x000fec0003800000 */
[----:B------:R-:W-:Y:S01]  /*6dc0*/  R2UR UR60, R2 ;  /* 0x00000000023c72ca */ /* 0x000fe200000e0000 */
[----:B------:R-:W-:Y:S01]  /*6dd0*/  VIADD R14, R120, 0xfffffffe ;  /* 0xfffffffe780e7836 */ /* 0x000fe20000000000 */
[----:B------:R-:W-:Y:S01]  /*6de0*/  CS2R R86, SRZ ;  /* 0x0000000000567805 */ /* 0x000fe2000001ff00 */
[----:B------:R-:W-:Y:S01]  /*6df0*/  IMAD.MOV.U32 R13, RZ, RZ, R101 ;  /* 0x000000ffff0d7224 */ /* 0x000fe200078e0065 */
[----:B------:R-:W-:Y:S01]  /*6e00*/  CS2R R84, SRZ ;  /* 0x0000000000547805 */ /* 0x000fe2000001ff00 */
[----:B------:R-:W-:Y:S01]  /*6e10*/  IMAD.MOV.U32 R12, RZ, RZ, R89 ;  /* 0x000000ffff0c7224 */ /* 0x000fe200078e0059 */
[----:B------:R-:W-:Y:S01]  /*6e20*/  CS2R R82, SRZ ;  /* 0x0000000000527805 */ /* 0x000fe2000001ff00 */
[----:B------:R-:W-:Y:S01]  /*6e30*/  IMAD.MOV.U32 R15, RZ, RZ, R16 ;  /* 0x000000ffff0f7224 */ /* 0x000fe200078e0010 */
        /* <DEDUP_REMOVED lines=28> */
[----:B------:R-:W-:Y:S01]  /*7000*/  CS2R R24, SRZ ;  /* 0x0000000000187805 */ /* 0x000fe2000001ff00 */
[----:B------:R-:W-:-:S06]  /*7010*/  ULDC UR7, c[0x0][0x9d8] ;  /* 0x0002760000077ab9 */ /* 0x000fcc0000000800 */
.L_x_273:
[----:B------:R-:W-:Y:S01]  /*7020*/  UIADD3 UR6, UR60, 0x1, URZ ;  /* 0x000000013c067890 */ /* 0x000fe2000fffe03f */
[----:B------:R-:W-:-:S03]  /*7030*/  ISETP.NE.AND P3, PT, RZ, UR61, PT ;  /* 0x0000003dff007c0c */ /* 0x000fc6000bf65270 */
[----:B------:R-:W-:-:S04]  /*7040*/  UISETP.NE.AND UP0, UPT, UR6, 0x2, UPT ;  /* 0x000000020600788c */ /* 0x000fc8000bf05270 */
[----:B------:R-:W-:Y:S02]  /*7050*/  USEL UR10, URZ, 0x1, UP0 ;  /* 0x000000013f0a7887 */ /* 0x000fe40008000000 */
[----:B------:R-:W-:-:S04]  /*7060*/  USEL UR6, UR6, URZ, UP0 ;  /* 0x0000003f06067287 */ /* 0x000fc80008000000 */
[----:B------:R-:W-:Y:S02]  /*7070*/  LOP3.LUT R16, R15, UR10, RZ, 0x3c, !PT ;  /* 0x0000000a0f107c12 */ /* 0x000fe4000f8e3cff */
[----:B------:R-:W-:Y:S01]  /*7080*/  MOV R2, UR6 ;  /* 0x0000000600027c02 */ /* 0x000fe20008000f00 */
[----:B------:R-:W-:Y:S06]  /*7090*/  @P3 BRA `(.L_x_265) ;  /* 0x0000000000343947 */ /* 0x000fec0003800000 */
[----:B------:R-:W-:Y:S05]  /*70a0*/  @!P0 BRA `(.L_x_266) ;  /* 0x0000000000048947 */ /* 0x000fea0003800000 */
[----:B------:R-:W-:Y:S01]  /*70b0*/  BPT.TRAP 0x1 ;  /* 0x000000040000795c */ /* 0x000fe20000300000 */
.L_x_266:
[----:B------:R-:W0:Y:S01]  /*70c0*/  S2UR UR10, SR_CgaCtaId ;  /* 0x00000000000a79c3 */ /* 0x000e220000008800 */
[----:B------:R-:W-:Y:S01]  /*70d0*/  UMOV UR6, 0x400 ;  /* 0x0000040000067882 */ /* 0x000fe20000000000 */
[----:B------:R-:W-:Y:S01]  /*70e0*/  SHF.L.U32 R21, R16, 0x1f, RZ ;  /* 0x0000001f10157819 */ /* 0x000fe200000006ff */
[----:B0-----:R-:W-:-:S06]  /*70f0*/  ULEA UR6, UR10, UR6, 0x18 ;  /* 0x000000060a067291 */ /* 0x001fcc000f8ec03f */
[----:B------:R-:W-:-:S04]  /*7100*/  LEA R0, R2, UR6, 0x3 ;  /* 0x0000000602007c11 */ /* 0x000fc8000f8e18ff */
[----:B------:R0:W1:Y:S01]  /*7110*/  SYNCS.PHASECHK.TRANS64.TRYWAIT P2, [R0+URZ+0x34830], R21 ;  /* 0x03483015000075a7 */ /* 0x000062000804017f */
[----:B------:R-:W-:Y:S05]  /*7120*/  @!P0 BRA `(.L_x_267) ;  /* 0x0000000000048947 */ /* 0x000fea0003800000 */
[----:B------:R-:W-:Y:S01]  /*7130*/  BPT.TRAP 0x1 ;  /* 0x000000040000795c */ /* 0x000fe20000300000 */
.L_x_267:
[----:B-1----:R-:W-:Y:S05]  /*7140*/  @P2 BRA `(.L_x_265) ;  /* 0x0000000000082947 */ /* 0x002fea0003800000 */
[----:B------:R-:W1:Y:S02]  /*7150*/  SYNCS.PHASECHK.TRANS64.TRYWAIT P2, [R0+URZ+0x34830], R21 ;  /* 0x03483015000075a7 */ /* 0x000e64000804017f */
[----:B-1----:R-:W-:Y:S05]  /*7160*/  @!P2 BRA `(.L_x_268) ;  /* 0x000000c800d0a947 */ /* 0x002fea0003800000 */
.L_x_265:
[----:B------:R-:W2:Y:S01]  /*7170*/  S2R R20, SR_TID.X ;  /* 0x0000000000147919 */ /* 0x000ea20000002100 */
[----:B01----:R-:W-:Y:S01]  /*7180*/  IMAD R0, R2, 0xb00, R3 ;  /* 0x00000b0002007824 */ /* 0x003fe200078e0203 */
        /* <DEDUP_REMOVED lines=13> */
[----:B------:R-:W-:Y:S01]  /*7260*/  UMOV UR56, UR14 ;  /* 0x0000000e00387c82 */ /* 0x000fe20008000000 */
[----:B------:R-:W-:Y:S01]  /*7270*/  UMOV UR24, UR14 ;  /* 0x0000000e00187c82 */ /* 0x000fe20008000000 */
[----:B------:R-:W-:Y:S01]  /*7280*/  UMOV UR57, UR15 ;  /* 0x0000000f00397c82 */ /* 0x000fe20008000000 */
[----:B------:R-:W-:Y:S01]  /*7290*/  UMOV UR25, UR15 ;  /* 0x0000000f00197c82 */ /* 0x000fe20008000000 */
[----:B------:R-:W-:Y:S01]  /*72a0*/  UMOV UR58, UR6 ;  /* 0x00000006003a7c82 */ /* 0x000fe20008000000 */
[----:B------:R-:W-:Y:S01]  /*72b0*/  UIADD3 UR26, UR6, 0x80, URZ ;  /* 0x00000080061a7890 */ /* 0x000fe2000fffe03f */
[----:B------:R-:W-:Y:S01]  /*72c0*/  R2UR UR19, R7 ;  /* 0x00000000071372ca */ /* 0x000fe200000e0000 */
        /* <DEDUP_REMOVED lines=11> */
[----:B------:R-:W-:Y:S01]  /*7380*/  VIADD R0, R20, 0x8 ;  /* 0x0000000814007836 */ /* 0x000fe20000000000 */
        /* <DEDUP_REMOVED lines=14> */
[----:B------:R-:W-:Y:S01]  /*7470*/  UIADD3 UR22, UR6, 0x586, URZ ;  /* 0x0000058606167890 */ /* 0x000fe2000fffe03f */
        /* <DEDUP_REMOVED lines=563> */
[----:B0-----:R-:W-:Y:S05]  /*97b0*/  @P3 BRA `(.L_x_269) ;  /* 0x0000000000343947 */ /* 0x001fea0003800000 */
[----:B------:R-:W-:Y:S05]  /*97c0*/  @!P0 BRA `(.L_x_270) ;  /* 0x0000000000048947 */ /* 0x000fea0003800000 */
[----:B------:R-:W-:Y:S01]  /*97d0*/  BPT.TRAP 0x1 ;  /* 0x000000040000795c */ /* 0x000fe20000300000 */
.L_x_270:
[----:B------:R-:W0:Y:S01]  /*97e0*/  S2UR UR10, SR_CgaCtaId ;  /* 0x00000000000a79c3 */ /* 0x000e220000008800 */
[----:B------:R-:W-:Y:S01]  /*97f0*/  UMOV UR6, 0x400 ;  /* 0x0000040000067882 */ /* 0x000fe20000000000 */
[----:B------:R-:W-:Y:S01]  /*9800*/  SHF.L.U32 R0, R15, 0x1f, RZ ;  /* 0x0000001f0f007819 */ /* 0x000fe200000006ff */
[----:B0-----:R-:W-:-:S04]  /*9810*/  ULEA UR6, UR10, UR6, 0x18 ;  /* 0x000000060a067291 */ /* 0x001fc8000f8ec03f */
[----:B------:R-:W-:-:S09]  /*9820*/  ULEA UR6, UR60, UR6, 0x3 ;  /* 0x000000063c067291 */ /* 0x000fd2000f8e183f */
[----:B------:R0:W1:Y:S01]  /*9830*/  SYNCS.PHASECHK.TRANS64.TRYWAIT P2, [UR6+0x34850], R0 ;  /* 0x03485000ff0075a7 */ /* 0x0000620008040146 */
[----:B------:R-:W-:Y:S05]  /*9840*/  @!P0 BRA `(.L_x_271) ;  /* 0x0000000000048947 */ /* 0x000fea0003800000 */
[----:B------:R-:W-:Y:S01]  /*9850*/  BPT.TRAP 0x1 ;  /* 0x000000040000795c */ /* 0x000fe20000300000 */
.L_x_271:
[----:B-1----:R-:W-:Y:S05]  /*9860*/  @P2 BRA `(.L_x_269) ;  /* 0x0000000000082947 */ /* 0x002fea0003800000 */
[----:B------:R-:W1:Y:S02]  /*9870*/  SYNCS.PHASECHK.TRANS64.TRYWAIT P2, [UR6+0x34850], R0 ;  /* 0x03485000ff0075a7 */ /* 0x000e640008040146 */
[----:B-1----:R-:W-:Y:S05]  /*9880*/  @!P2 BRA `(.L_x_272) ;  /* 0x000000a4001ca947 */ /* 0x002fea0003800000 */
.L_x_269:
[----:B------:R-:W2:Y:S01]  /*9890*/  S2UR UR10, SR_CgaCtaId ;  /* 0x00000000000a79c3 */ /* 0x000ea20000008800 */
[----:B------:R-:W-:Y:S01]  /*98a0*/  UMOV UR6, 0x400 ;  /* 0x0000040000067882 */ /* 0x000fe20000000000 */
[----:B------:R-:W-:Y:S01]  /*98b0*/  WARPGROUP.ARRIVE ;  /* 0x00000000000079c5 */ /* 0x000fe20000000000 */
[----:B------:R-:W-:Y:S01]  /*98c0*/  UMOV UR11, 0x40000040 ;  /* 0x40000040000b7882 */ /* 0x000fe20000000000 */
[----:B-1----:R-:W-:Y:S01]  /*98d0*/  FMUL.FTZ R15, R168, UR7 ;  /* 0x00000007a80f7c20 */ /* 0x002fe20008410000 */
[----:B------:R-:W-:Y:S01]  /*98e0*/  FMUL.FTZ R20, R169, UR7 ;  /* 0x00000007a9147c20 */ /* 0x000fe20008410000 */
[----:B------:R-:W-:Y:S01]  /*98f0*/  FMUL.FTZ R169, R172, UR7 ;  /* 0x00000007aca97c20 */ /* 0x000fe20008410000 */
[----:B------:R-:W-:Y:S01]  /*9900*/  FMUL.FTZ R168, R170, UR7 ;  /* 0x00000007aaa87c20 */ /* 0x000fe20008410000 */
[----:B------:R-:W-:Y:S01]  /*9910*/  FMUL.FTZ R170, R173, UR7 ;  /* 0x00000007adaa7c20 */ /* 0x000fe20008410000 */
[----:B------:R-:W-:Y:S01]  /*9920*/  FMUL.FTZ R160, R160, UR7 ;  /* 0x00000007a0a07c20 */ /* 0x000fe20008410000 */
        /* <DEDUP_REMOVED lines=14> */
[----:B--2---:R-:W-:Y:S01]  /*9a10*/  ULEA UR6, UR10, UR6, 0x18 ;  /* 0x000000060a067291 */ /* 0x004fe2000f8ec03f */
[----:B------:R-:W-:Y:S01]  /*9a20*/  FMUL.FTZ R149, R149, UR7 ;  /* 0x0000000795957c20 */ /* 0x000fe20008410000 */
[----:B------:R-:W2:Y:S01]  /*9a30*/  MUFU.TANH R169, R169 ;  /* 0x000000a900a97308 */ /* 0x000ea20000002400 */
[----:B-1----:R-:W-:Y:S01]  /*9a40*/  FMNMX.FTZ R173, R15, R12, !PT ;  /* 0x0000000c0fad7209 */ /* 0x002fe20007810000 */
[----:B------:R-:W-:Y:S01]  /*9a50*/  FMUL.FTZ R136, R136, UR7 ;  /* 0x0000000788887c20 */ /* 0x000fe20008410000 */
[----:B------:R-:W-:Y:S01]  /*9a60*/  FMUL.FTZ R137, R137, UR7 ;  /* 0x0000000789897c20 */ /* 0x000fe20008410000 */
[----:B0-----:R-:W-:-:S02]  /*9a70*/  IMAD.U32 R0, RZ, RZ, UR6 ;  /* 0x00000006ff007e24 */ /* 0x001fc4000f8e00ff */
[----:B------:R-:W-:Y:S01]  /*9a80*/  FMUL.FTZ R140, R140, UR7 ;  /* 0x000000078c8c7c20 */ /* 0x000fe20008410000 */
[----:B------:R-:W-:Y:S01]  /*9a90*/  FMUL.FTZ R172, R175, UR7 ;  /* 0x00000007afac7c20 */ /* 0x000fe20008410000 */
[----:B------:R-:W-:Y:S01]  /*9aa0*/  FMUL.FTZ R141, R141, UR7 ;  /* 0x000000078d8d7c20 */ /* 0x000fe20008410000 */
[----:B------:R-:W0:Y:S01]  /*9ab0*/  MUFU.TANH R170, R170 ;  /* 0x000000aa00aa7308 */ /* 0x000e220000002400 */
[----:B------:R-:W-:Y:S01]  /*9ac0*/  R2UR UR6, R0 ;  /* 0x00000000000672ca */ /* 0x000fe200000e0000 */
[----:B------:R-:W-:Y:S01]  /*9ad0*/  FMUL.FTZ R128, R128, UR7 ;  /* 0x0000000780807c20 */ /* 0x000fe20008410000 */
[----:B---3--:R-:W-:Y:S01]  /*9ae0*/  FMNMX.FTZ R174, R20, R173, !PT ;  /* 0x000000ad14ae7209 */ /* 0x008fe20007810000 */
        /* <DEDUP_REMOVED lines=10> */
[----:B------:R-:W-:Y:S01]  /*9b90*/  UIADD3 UR6, UR6, 0x400, URZ ;  /* 0x0000040006067890 */ /* 0x000fe2000fffe03f */
[----:B------:R-:W-:Y:S01]  /*9ba0*/  FMUL.FTZ R113, R113, UR7 ;  /* 0x0000000771717c20 */ /* 0x000fe20008410000 */
[----:B------:R-:W2:Y:S01]  /*9bb0*/  MUFU.TANH R161, R161 ;  /* 0x000000a100a17308 */ /* 0x000ea20000002400 */
[----:B0-----:R-:W-:Y:S01]  /*9bc0*/  FMNMX.FTZ R173, R170, R173, !PT ;  /* 0x000000adaaad7209 */ /* 0x001fe20007810000 */
[----:B------:R-:W-:Y:S01]  /*9bd0*/  USHF.R.U32.HI UR6, URZ, 0x4, UR6 ;  /* 0x000000043f067899 */ /* 0x000fe20008011606 */
[----:B------:R-:W-:Y:S01]  /*9be0*/  FMUL.FTZ R116, R116, UR7 ;  /* 0x0000000774747c20 */ /* 0x000fe20008410000 */
[----:B------:R-:W-:Y:S01]  /*9bf0*/  FMUL.FTZ R117, R117, UR7 ;  /* 0x0000000775757c20 */ /* 0x000fe20008410000 */
[----:B------:R-:W-:Y:S01]  /*9c00*/  FMUL.FTZ R105, R105, UR7 ;  /* 0x0000000769697c20 */ /* 0x000fe20008410000 */
[----:B------:R-:W-:Y:S01]  /*9c10*/  ULOP3.LUT UR6, UR6, 0x3fff, URZ, 0xc0, !UPT ;  /* 0x00003fff06067892 */ /* 0x000fe2000f8ec03f */
[----:B------:R-:W-:Y:S01]  /*9c20*/  FMUL.FTZ R109, R109, UR7 ;  /* 0x000000076d6d7c20 */ /* 0x000fe20008410000 */
[----:B------:R-:W0:Y:S01]  /*9c30*/  MUFU.TANH R164, R164 ;  /* 0x000000a400a47308 */ /* 0x000e220000002400 */
[----:B-1----:R-:W-:Y:S01]  /*9c40*/  FMNMX.FTZ R174, R160, R173, !PT ;  /* 0x000000ada0ae7209 */ /* 0x002fe20007810000 */
[----:B------:R-:W-:Y:S01]  /*9c50*/  ULOP3.LUT UR6, UR6, 0x5800000, URZ, 0xfc, !UPT ;  /* 0x0580000006067892 */ /* 0x000fe2000f8efc3f */
[----:B------:R-:W-:Y:S01]  /*9c60*/  FMUL.FTZ R97, R97, UR7 ;  /* 0x0000000761617c20 */ /* 0x000fe20008410000 */
[----:B------:R-:W-:Y:S01]  /*9c70*/  FMUL.FTZ R101, R101, UR7 ;  /* 0x0000000765657c20 */ /* 0x000fe20008410000 */
[----:B------:R-:W-:Y:S01]  /*9c80*/  FMUL.FTZ R93, R93, UR7 ;  /* 0x000000075d5d7c20 */ /* 0x000fe20008410000 */
[----:B------:R-:W-:Y:S01]  /*9c90*/  UIMAD UR6, UR60, 0xb00, UR6 ;  /* 0x00000b003c0678a4 */ /* 0x000fe2000f8e0206 */
[----:B------:R-:W-:Y:S01]  /*9ca0*/  FMUL.FTZ R162, R162, UR7 ;  /* 0x00000007a2a27c20 */ /* 0x000fe20008410000 */
[----:B------:R-:W1:Y:S01]  /*9cb0*/  MUFU.TANH R165, R165 ;  /* 0x000000a500a57308 */ /* 0x000e620000002400 */
[----:B--2---:R-:W-:Y:S01]  /*9cc0*/  FMNMX.FTZ R173, R161, R174, !PT ;  /* 0x000000aea1ad7209 */ /* 0x004fe20007810000 */
[----:B------:R-:W-:Y:S01]  /*9cd0*/  FMUL.FTZ R163, R163, UR7 ;  /* 0x00000007a3a37c20 */ /* 0x000fe20008410000 */
[----:B------:R-:W-:Y:S01]  /*9ce0*/  FMUL.FTZ R166, R166, UR7 ;  /* 0x00000007a6a67c20 */ /* 0x000fe20008410000 */
[----:B------:R-:W-:Y:S01]  /*9cf0*/  FMUL.FTZ R167, R167, UR7 ;  /* 0x00000007a7a77c20 */ /* 0x000fe20008410000 */
[----:B------:R-:W-:Y:S01]  /*9d00*/  UMOV UR10, UR6 ;  /* 0x00000006000a7c82 */ /* 0x000fe20008000000 */
[----:B------:R-:W-:Y:S01]  /*9d10*/  FMUL.FTZ R154, R154, UR7 ;  /* 0x000000079a9a7c20 */ /* 0x000fe20008410000 */
[----:B------:R-:W-:Y:S01]  /*9d20*/  HGMMA.64x128x16.F32 R24, R176, gdesc[UR8].tnspB, R24, gsb0 ;  /* 0x41e00008b0187df0 */ /* 0x000fe20008000818 */
[----:B------:R-:W-:Y:S01]  /*9d30*/  UIADD3 UR10, UR6, 0x80, URZ ;  /* 0x00000080060a7890 */ /* 0x000fe2000fffe03f */
[----:B------:R-:W2:Y:S01]  /*9d40*/  MUFU.TANH R152, R152 ;  /* 0x0000009800987308 */ /* 0x000ea20000002400 */
[----:B------:R-:W-:Y:S01]  /*9d50*/  UMOV UR11, 0x40000040 ;  /* 0x40000040000b7882 */ /* 0x000fe20000000000 */
[----:B0-----:R-:W-:Y:S01]  /*9d60*/  FMNMX.FTZ R174, R164, R173, !PT ;  /* 0x000000ada4ae7209 */ /* 0x001fe20007810000 */
[----:B------:R-:W-:Y:S01]  /*9d70*/  FMUL.FTZ R155, R155, UR7 ;  /* 0x000000079b9b7c20 */ /* 0x000fe20008410000 */
[----:B------:R-:W-:Y:S01]  /*9d80*/  FMUL.FTZ R158, R158, UR7 ;  /* 0x000000079e9e7c20 */ /* 0x000fe20008410000 */
[----:B------:R-:W-:Y:S01]  /*9d90*/  FMUL.FTZ R159, R159, UR7 ;  /* 0x000000079f9f7c20 */ /* 0x000fe20008410000 */
[----:B------:R-:W-:Y:S01]  /*9da0*/  FMUL.FTZ R146, R146, UR7 ;  /* 0x0000000792927c20 */ /* 0x000fe20008410000 */
[----:B------:R-:W-:Y:S01]  /*9db0*/  FMUL.FTZ R147, R147, UR7 ;  /* 0x0000000793937c20 */ /* 0x000fe20008410000 */
[----:B------:R-:W0:Y:S01]  /*9dc0*/  MUFU.TANH R153, R153 ;  /* 0x0000009900997308 */ /* 0x000e220000002400 */
        /* <DEDUP_REMOVED lines=16> */
[----:B0-----:R-:W-:Y:S01]  /*9ed0*/  FMNMX.FTZ R173, R153, R174, !PT ;  /* 0x000000ae99ad7209 */ /* 0x001fe20007810000 */
[----:B------:R-:W-:Y:S01]  /*9ee0*/  FMUL.FTZ R126, R126, UR7 ;  /* 0x000000077e7e7c20 */ /* 0x000fe20008410000 */
        /* <DEDUP_REMOVED lines=12> */
[----:B------:R-:W1:Y:S01]  /*9fb0*/  S2R R230, SR_TID.X ;  /* 0x0000000000e67919 */ /* 0x000e620000002100 */
[----:B------:R-:W3:Y:S01]  /*9fc0*/  MUFU.TANH R145, R145 ;  /* 0x0000009100917308 */ /* 0x000ee20000002400 */
[----:B--2---:R-:W-:-:S02]  /*9fd0*/  FMNMX.FTZ R173, R157, R174, !PT ;  /* 0x000000ae9dad7209 */ /* 0x004fc40007810000 */
[C---:B------:R-:W-:Y:S01]  /*9fe0*/  ISETP.GT.AND P2, PT, R14.reuse, RZ, PT ;  /* 0x000000ff0e00720c */ /* 0x040fe20003f44270 */
[----:B------:R-:W-:-:S04]  /*9ff0*/  VIADD R14, R14, 0xffffffff ;  /* 0xffffffff0e0e7836 */ /* 0x000fc80000000000 */
[----:B------:R-:W2:Y:S01]  /*a000*/  MUFU.TANH R148, R148 ;  /* 0x0000009400947308 */ /* 0x000ea20000002400 */
[----:B0-----:R-:W-:Y:S01]  /*a010*/  FMNMX.FTZ R174, R144, R173, !PT ;  /* 0x000000ad90ae7209 */ /* 0x001fe20007810000 */
[----:B------:R-:W-:-:S06]  /*a020*/  FMUL.FTZ R173, R118, UR7 ;  /* 0x0000000776ad7c20 */ /* 0x000fcc0008410000 */
[----:B------:R-:W0:Y:S01]  /*a030*/  MUFU.TANH R149, R149 ;  /* 0x0000009500957308 */ /* 0x000e220000002400 */
[----:B---3--:R-:W-:-:S07]  /*a040*/  FMNMX.FTZ R175, R145, R174, !PT ;  /* 0x000000ae91af7209 */ /* 0x008fce0007810000 */
[----:B------:R-:W3:Y:S01]  /*a050*/  MUFU.TANH R136, R136 ;  /* 0x0000008800887308 */ /* 0x000ee20000002400 */
[----:B--2---:R-:W-:Y:S01]  /*a060*/  FMNMX.FTZ R118, R148, R175, !PT ;  /* 0x000000af94767209 */ /* 0x004fe20007810000 */
[----:B------:R-:W-:Y:S01]  /*a070*/  FMUL.FTZ R175, R104, UR7 ;  /* 0x0000000768af7c20 */ /* 0x000fe20008410000 */
[----:B-1----:R-:W-:-:S05]  /*a080*/  SHF.R.U32.HI R230, RZ, 0x7, R230 ;  /* 0x00000007ffe67819 */ /* 0x002fca00000116e6 */
[----:B------:R-:W1:Y:S08]  /*a090*/  MUFU.TANH R137, R137 ;  /* 0x0000008900897308 */ /* 0x000e700000002400 */
[----:B------:R-:W2:Y:S08]  /*a0a0*/  MUFU.TANH R140, R140 ;  /* 0x0000008c008c7308 */ /* 0x000eb00000002400 */
[----:B------:R-:W4:Y:S08]  /*a0b0*/  MUFU.TANH R141, R141 ;  /* 0x0000008d008d7308 */ /* 0x000f300000002400 */
        /* <DEDUP_REMOVED lines=8> */
[----:B0-----:R-:W-:-:S04]  /*a140*/  FMNMX.FTZ R177, R149, R118, !PT ;  /* 0x0000007695b17209 */ /* 0x001fc80007810000 */
[----:B------:R-:W0:Y:S01]  /*a150*/  MUFU.TANH R124, R124 ;  /* 0x0000007c007c7308 */ /* 0x000e220000002400 */
[----:B---3--:R-:W-:Y:S01]  /*a160*/  FMNMX.FTZ R104, R136, R177, !PT ;  /* 0x000000b188687209 */ /* 0x008fe20007810000 */
[----:B------:R-:W-:Y:S01]  /*a170*/  HGMMA.64x128x16.F32 R24, R180, gdesc[UR8].tnspB, R24, gsb0 ;  /* 0x41e00008b4187df0 */ /* 0x000fe20008000818 */
[----:B------:R-:W-:Y:S01]  /*a180*/  UIADD3 UR10, UR6, 0x100, URZ ;  /* 0x00000100060a7890 */ /* 0x000fe2000fffe03f */
[----:B------:R-:W-:Y:S01]  /*a190*/  UMOV UR11, 0x40000040 ;  /* 0x40000040000b7882 */ /* 0x000fe20000000000 */
[----:B-1----:R-:W-:-:S03]  /*a1a0*/  FMNMX.FTZ R177, R137, R104, !PT ;  /* 0x0000006889b17209 */ /* 0x002fc60007810000 */
[----:B------:R-:W1:Y:S01]  /*a1b0*/  MUFU.TANH R125, R125 ;  /* 0x0000007d007d7308 */ /* 0x000e620000002400 */
[----:B--2---:R-:W-:Y:S01]  /*a1c0*/  FMNMX.FTZ R104, R140, R177, !PT ;  /* 0x000000b18c687209 */ /* 0x004fe20007810000 */
[----:B------:R-:W-:-:S03]  /*a1d0*/  FMUL.FTZ R177, R108, UR7 ;  /* 0x000000076cb17c20 */ /* 0x000fc60008410000 */
[----:B----4-:R-:W-:-:S03]  /*a1e0*/  FMNMX.FTZ R179, R141, R104, !PT ;  /* 0x000000688db37209 */ /* 0x010fc60007810000 */
[----:B------:R-:W2:Y:S01]  /*a1f0*/  MUFU.TANH R112, R112 ;  /* 0x0000007000707308 */ /* 0x000ea20000002400 */
[----:B-----5:R-:W-:-:S04]  /*a200*/  FMNMX.FTZ R104, R128, R179, !PT ;  /* 0x000000b380687209 */ /* 0x020fc80007810000 */
[----:B------:R-:W-:-:S03]  /*a210*/  FMNMX.FTZ R179, R129, R104, !PT ;  /* 0x0000006881b37209 */ /* 0x000fc60007810000 */
[----:B------:R-:W3:Y:S01]  /*a220*/  MUFU.TANH R113, R113 ;  /* 0x0000007100717308 */ /* 0x000ee20000002400 */
[----:B------:R-:W-:Y:S01]  /*a230*/  FMNMX.FTZ R104, R132, R179, !PT ;  /* 0x000000b384687209 */ /* 0x000fe20007810000 */
[----:B------:R-:W-:-:S06]  /*a240*/  FMUL.FTZ R179, R96, UR7 ;  /* 0x0000000760b37c20 */ /* 0x000fcc0008410000 */
        /* <DEDUP_REMOVED lines=17> */
[----:B------:R-:W-:-:S04]  /*a360*/  FMNMX.FTZ R181, R133, R104, !PT ;  /* 0x0000006885b57209 */ /* 0x000fc80007810000 */
[----:B------:R-:W-:Y:S01]  /*a370*/  FMNMX.FTZ R96, R120, R181, !PT ;  /* 0x000000b578607209 */ /* 0x000fe20007810000 */
[----:B------:R-:W-:Y:S01]  /*a380*/  HGMMA.64x128x16.F32 R24, R184, gdesc[UR8].tnspB, R24, gsb0 ;  /* 0x41e00008b8187df0 */ /* 0x000fe20008000818 */
[----:B------:R-:W-:Y:S01]  /*a390*/  UIADD3 UR10, UR6, 0x180, URZ ;  /* 0x00000180060a7890 */ /* 0x000fe2000fffe03f */
[----:B------:R-:W-:Y:S01]  /*a3a0*/  MUFU.TANH R163, R163 ;  /* 0x000000a300a37308 */ /* 0x000fe20000002400 */
[----:B------:R-:W-:Y:S01]  /*a3b0*/  UMOV UR11, 0x40000040 ;  /* 0x40000040000b7882 */ /* 0x000fe20000000000 */
[----:B------:R-:W-:-:S04]  /*a3c0*/  FMNMX.FTZ R181, R121, R96, !PT ;  /* 0x0000006079b57209 */ /* 0x000fc80007810000 */
[----:B0-----:R-:W-:Y:S01]  /*a3d0*/  FMNMX.FTZ R96, R124, R181, !PT ;  /* 0x000000b57c607209 */ /* 0x001fe20007810000 */
[----:B------:R-:W-:Y:S01]  /*a3e0*/  FMUL.FTZ R181, R100, UR7 ;  /* 0x0000000764b57c20 */ /* 0x000fe20008410000 */
[----:B------:R-:W-:Y:S02]  /*a3f0*/  MUFU.TANH R166, R166 ;  /* 0x000000a600a67308 */ /* 0x000fe40000002400 */
[----:B-1----:R-:W-:-:S04]  /*a400*/  FMNMX.FTZ R183, R125, R96, !PT ;  /* 0x000000607db77209 */ /* 0x002fc80007810000 */
[----:B--2---:R-:W-:Y:S02]  /*a410*/  FMNMX.FTZ R96, R112, R183, !PT ;  /* 0x000000b770607209 */ /* 0x004fe40007810000 */
[----:B------:R-:W0:Y:S02]  /*a420*/  MUFU.TANH R181, R181 ;  /* 0x000000b500b57308 */ /* 0x000e240000002400 */
[----:B---3--:R-:W-:-:S04]  /*a430*/  FMNMX.FTZ R183, R113, R96, !PT ;  /* 0x0000006071b77209 */ /* 0x008fc80007810000 */
[----:B----4-:R-:W-:Y:S01]  /*a440*/  FMNMX.FTZ R96, R116, R183, !PT ;  /* 0x000000b774607209 */ /* 0x010fe20007810000 */
[----:B------:R-:W-:Y:S01]  /*a450*/  FMUL.FTZ R183, R88, UR7 ;  /* 0x0000000758b77c20 */ /* 0x000fe20008410000 */
[----:B------:R-:W-:Y:S01]  /*a460*/  MUFU.TANH R167, R167 ;  /* 0x000000a700a77308 */ /* 0x000fe20000002400 */
[----:B------:R-:W1:Y:S01]  /*a470*/  LDC R88, c[0x0][0x988] ;  /* 0x00026200ff587b82 */ /* 0x000e620000000800 */
[----:B-----5:R-:W-:-:S04]  /*a480*/  FMNMX.FTZ R96, R117, R96, !PT ;  /* 0x0000006075607209 */ /* 0x020fc80007810000 */
[----:B------:R-:W-:Y:S02]  /*a490*/  FMNMX.FTZ R96, R175, R96, !PT ;  /* 0x00000060af607209 */ /* 0x000fe40007810000 */
[----:B------:R-:W2:Y:S02]  /*a4a0*/  MUFU.TANH R183, R183 ;  /* 0x000000b700b77308 */ /* 0x000ea40000002400 */
[----:B------:R-:W-:-:S04]  /*a4b0*/  FMNMX.FTZ R96, R105, R96, !PT ;  /* 0x0000006069607209 */ /* 0x000fc80007810000 */
[----:B------:R-:W-:Y:S02]  /*a4c0*/  FMNMX.FTZ R96, R177, R96, !PT ;  /* 0x00000060b1607209 */ /* 0x000fe40007810000 */
[----:B------:R-:W-:Y:S02]  /*a4d0*/  MUFU.TANH R154, R154 ;  /* 0x0000009a009a7308 */ /* 0x000fe40000002400 */
[----:B------:R-:W-:-:S04]  /*a4e0*/  FMNMX.FTZ R96, R109, R96, !PT ;  /* 0x000000606d607209 */ /* 0x000fc80007810000 */
[----:B------:R-:W-:Y:S02]  /*a4f0*/  FMNMX.FTZ R96, R179, R96, !PT ;  /* 0x00000060b3607209 */ /* 0x000fe40007810000 */
[----:B------:R-:W-:Y:S02]  /*a500*/  MUFU.TANH R155, R155 ;  /* 0x0000009b009b7308 */ /* 0x000fe40000002400 */
[----:B------:R-:W-:-:S04]  /*a510*/  FMNMX.FTZ R96, R97, R96, !PT ;  /* 0x0000006061607209 */ /* 0x000fc80007810000 */
[----:B0-----:R-:W-:Y:S02]  /*a520*/  FMNMX.FTZ R96, R181, R96, !PT ;  /* 0x00000060b5607209 */ /* 0x001fe40007810000 */
[----:B------:R-:W-:Y:S02]  /*a530*/  MUFU.TANH R158, R158 ;  /* 0x0000009e009e7308 */ /* 0x000fe40000002400 */
[----:B------:R-:W-:-:S04]  /*a540*/  FMNMX.FTZ R96, R101, R96, !PT ;  /* 0x0000006065607209 */ /* 0x000fc80007810000 */
[----:B--2---:R-:W-:Y:S02]  /*a550*/  FMNMX.FTZ R96, R183, R96, !PT ;  /* 0x00000060b7607209 */ /* 0x004fe40007810000 */
        /* <DEDUP_REMOVED lines=18> */
[----:B------:R-:W0:Y:S08]  /*a680*/  MUFU.TANH R185, R185 ;  /* 0x000000b900b97308 */ /* 0x000e300000002400 */
[----:B------:R-:W2:Y:S08]  /*a690*/  MUFU.TANH R187, R187 ;  /* 0x000000bb00bb7308 */ /* 0x000eb00000002400 */
[----:B------:R-:W-:Y:S01]  /*a6a0*/  MUFU.TANH R134, R134 ;  /* 0x0000008600867308 */ /* 0x000fe20000002400 */
[----:B0-----:R-:W-:-:S07]  /*a6b0*/  FMNMX.FTZ R96, R185, R96, !PT ;  /* 0x00000060b9607209 */ /* 0x001fce0007810000 */
[----:B------:R-:W-:Y:S01]  /*a6c0*/  MUFU.TANH R135, R135 ;  /* 0x0000008700877308 */ /* 0x000fe20000002400 */
[----:B--2---:R-:W-:-:S04]  /*a6d0*/  FMNMX.FTZ R96, R187, R96, !PT ;  /* 0x00000060bb607209 */ /* 0x004fc80007810000 */
[----:B------:R-:W-:-:S03]  /*a6e0*/  FMNMX.FTZ R96, R93, R96, !PT ;  /* 0x000000605d607209 */ /* 0x000fc60007810000 */
[----:B------:R-:W-:Y:S02]  /*a6f0*/  MUFU.TANH R122, R122 ;  /* 0x0000007a007a7308 */ /* 0x000fe40000002400 */
[----:B------:R-:W0:Y:S06]  /*a700*/  SHFL.BFLY PT, R89, R96, 0x2, 0x1f ;  /* 0x0c401f0060597f89 */ /* 0x000e2c00000e0000 */
[----:B------:R-:W-:Y:S08]  /*a710*/  MUFU.TANH R123, R123 ;  /* 0x0000007b007b7308 */ /* 0x000ff00000002400 */
[----:B------:R-:W-:Y:S08]  /*a720*/  MUFU.TANH R126, R126 ;  /* 0x0000007e007e7308 */ /* 0x000ff00000002400 */
[----:B------:R-:W-:Y:S01]  /*a730*/  MUFU.TANH R127, R127 ;  /* 0x0000007f007f7308 */ /* 0x000fe20000002400 */
[----:B0-----:R-:W-:-:S05]  /*a740*/  FMNMX.FTZ R89, R96, R89, !PT ;  /* 0x0000005960597209 */ /* 0x001fca0007810000 */
[----:B------:R-:W0:Y:S02]  /*a750*/  SHFL.BFLY PT, R92, R89, 0x1, 0x1f ;  /* 0x0c201f00595c7f89 */ /* 0x000e2400000e0000 */
[----:B------:R-:W-:Y:S08]  /*a760*/  MUFU.TANH R114, R114 ;  /* 0x0000007200727308 */ /* 0x000ff00000002400 */
[----:B------:R-:W-:Y:S08]  /*a770*/  MUFU.TANH R115, R115 ;  /* 0x0000007300737308 */ /* 0x000ff00000002400 */
[----:B------:R-:W-:Y:S01]  /*a780*/  MUFU.TANH R173, R173 ;  /* 0x000000ad00ad7308 */ /* 0x000fe20000002400 */
[----:B0-----:R-:W-:-:S07]  /*a790*/  FMNMX.FTZ R89, R89, R92, !PT ;  /* 0x0000005c59597209 */ /* 0x001fce0007810000 */
[----:B------:R-:W-:Y:S01]  /*a7a0*/  MUFU.TANH R119, R119 ;  /* 0x0000007700777308 */ /* 0x000fe20000002400 */
[----:B------:R-:W-:-:S04]  /*a7b0*/  FADD.FTZ R231, -R89, R12 ;  /* 0x0000000c59e77221 */ /* 0x000fc80000010100 */
[-C--:B-1----:R-:W-:Y:S01]  /*a7c0*/  FMUL.FTZ R12, R231, R88.reuse ;  /* 0x00000058e70c7220 */ /* 0x082fe20000410000 */
[-C--:B------:R-:W-:Y:S02]  /*a7d0*/  FMUL.FTZ R231, R89, R88.reuse ;  /* 0x0000005859e77220 */ /* 0x080fe40000410000 */
[----:B------:R-:W-:Y:S02]  /*a7e0*/  MUFU.TANH R107, R107 ;  /* 0x0000006b006b7308 */ /* 0x000fe40000002400 */
[-CC-:B------:R-:W-:Y:S01]  /*a7f0*/  FFMA.FTZ R176, R20, R88.reuse, -R231.reuse ;  /* 0x0000005814b07223 */ /* 0x180fe200000108e7 */
[----:B------:R-:W-:Y:S01]  /*a800*/  FMNMX.FTZ R20, R168, R13, !PT ;  /* 0x0000000da8147209 */ /* 0x000fe20007810000 */
[-CC-:B------:R-:W-:Y:S01]  /*a810*/  FFMA.FTZ R178, R169, R88.reuse, -R231.reuse ;  /* 0x00000058a9b27223 */ /* 0x180fe200000108e7 */
[-CC-:B------:R-:W-:Y:S01]  /*a820*/  FFMA.FTZ R15, R15, R88.reuse, -R231.reuse ;  /* 0x000000580f0f7223 */ /* 0x180fe200000108e7 */
[--C-:B------:R-:W-:Y:S01]  /*a830*/  FFMA.FTZ R169, R170, R88, -R231.reuse ;  /* 0x00000058aaa97223 */ /* 0x100fe200000108e7 */
[----:B------:R-:W-:Y:S01]  /*a840*/  FMNMX.FTZ R20, R21, R20, !PT ;  /* 0x0000001415147209 */ /* 0x000fe20007810000 */
[----:B------:R-:W-:Y:S01]  /*a850*/  MUFU.TANH R111, R111 ;  /* 0x0000006f006f7308 */ /* 0x000fe20000002400 */
[-CC-:B------:R-:W-:Y:S01]  /*a860*/  FFMA.FTZ R180, R160, R88.reuse, -R231.reuse ;  /* 0x00000058a0b47223 */ /* 0x180fe200000108e7 */
[-CC-:B------:R-:W-:Y:S01]  /*a870*/  FFMA.FTZ R182, R164, R88.reuse, -R231.reuse ;  /* 0x00000058a4b67223 */ /* 0x180fe200000108e7 */
[-CC-:B------:R-:W-:Y:S01]  /*a880*/  FFMA.FTZ R184, R152, R88.reuse, -R231.reuse ;  /* 0x0000005898b87223 */ /* 0x180fe200000108e7 */
[-CC-:B------:R-:W-:Y:S01]  /*a890*/  FFMA.FTZ R186, R156, R88.reuse, -R231.reuse ;  /* 0x000000589cba7223 */ /* 0x180fe200000108e7 */
[-CC-:B------:R-:W-:Y:S01]  /*a8a0*/  FFMA.FTZ R145, R145, R88.reuse, -R231.reuse ;  /* 0x0000005891917223 */ /* 0x180fe200000108e7 */
[-CC-:B------:R-:W-:Y:S01]  /*a8b0*/  FFMA.FTZ R149, R149, R88.reuse, -R231.reuse ;  /* 0x0000005895957223 */ /* 0x180fe200000108e7 */
[-CC-:B------:R-:W-:Y:S01]  /*a8c0*/  FFMA.FTZ R137, R137, R88.reuse, -R231.reuse ;  /* 0x0000005889897223 */ /* 0x180fe200000108e7 */
        /* <DEDUP_REMOVED lines=11> */
[----:B------:R-:W-:-:S05]  /*a980*/  FFMA.FTZ R187, R187, R88, -R231 ;  /* 0x00000058bbbb7223 */ /* 0x000fca00000108e7 */
[----:B------:R-:W-:Y:S01]  /*a990*/  MUFU.TANH R91, R91 ;  /* 0x0000005b005b7308 */ /* 0x000fe20000002400 */
[----:B------:R-:W-:Y:S02]  /*a9a0*/  WARPGROUP.DEPBAR.LE gsb0, 0x0 ;  /* 0x00008000000079c5 */ /* 0x000fe40000010000 */
[----:B------:R-:W-:Y:S01]  /*a9b0*/  WARPGROUP.ARRIVE ;  /* 0x00000000000079c5 */ /* 0x000fe20000000000 */
[----:B------:R-:W-:Y:S01]  /*a9c0*/  FMUL.FTZ R189, R106, UR7 ;  /* 0x000000076abd7c20 */ /* 0x000fe20008410000 */
[----:B------:R-:W-:-:S03]  /*a9d0*/  FMUL.FTZ R191, R110, UR7 ;  /* 0x000000076ebf7c20 */ /* 0x000fc60008410000 */
[----:B------:R-:W-:Y:S01]  /*a9e0*/  MUFU.TANH R95, R95 ;  /* 0x0000005f005f7308 */ /* 0x000fe20000002400 */
[-CC-:B------:R-:W-:Y:S01]  /*a9f0*/  FFMA.FTZ R188, R144, R88.reuse, -R231.reuse ;  /* 0x0000005890bc7223 */ /* 0x180fe200000108e7 */
[----:B------:R-:W-:Y:S01]  /*aa00*/  FFMA.FTZ R190, R148, R88, -R231 ;  /* 0x0000005894be7223 */ /* 0x000fe200000108e7 */
[----:B------:R-:W-:Y:S01]  /*aa10*/  HGMMA.64x128x16.F32 R24, R192, gdesc[UR8].tnspB, R24, gsb0 ;  /* 0x41e00008c0187df0 */ /* 0x000fe20008000818 */
[----:B------:R-:W-:Y:S01]  /*aa20*/  UIADD3 UR10, UR6, 0x280, URZ ;  /* 0x00000280060a7890 */ /* 0x000fe2000fffe03f */
[----:B------:R-:W-:-:S03]  /*aa30*/  UMOV UR11, 0x40000040 ;  /* 0x40000040000b7882 */ /* 0x000fc60000000000 */
[----:B------:R-:W-:Y:S08]  /*aa40*/  MUFU.TANH R189, R189 ;  /* 0x000000bd00bd7308 */ /* 0x000ff00000002400 */
[----:B------:R-:W-:Y:S08]  /*aa50*/  MUFU.TANH R191, R191 ;  /* 0x000000bf00bf7308 */ /* 0x000ff00000002400 */
[----:B------:R-:W-:Y:S08]  /*aa60*/  MUFU.EX2 R12, R12 ;  /* 0x0000000c000c7308 */ /* 0x000ff00000000800 */
[----:B------:R-:W0:Y:S08]  /*aa70*/  MUFU.EX2 R15, R15 ;  /* 0x0000000f000f7308 */ /* 0x000e300000000800 */
[----:B------:R-:W1:Y:S08]  /*aa80*/  MUFU.EX2 R176, R176 ;  /* 0x000000b000b07308 */ /* 0x000e700000000800 */
[----:B------:R-:W-:Y:S01]  /*aa90*/  MUFU.EX2 R178, R178 ;  /* 0x000000b200b27308 */ /* 0x000fe20000000800 */
[----:B0-----:R-:W-:-:S07]  /*aaa0*/  FFMA.FTZ R11, R12, R11, R15 ;  /* 0x0000000b0c0b7223 */ /* 0x001fce000001000f */
[----:B------:R-:W-:Y:S01]  /*aab0*/  MUFU.EX2 R169, R169 ;  /* 0x000000a900a97308 */ /* 0x000fe20000000800 */
[C---:B-1----:R-:W-:Y:S01]  /*aac0*/  FADD.FTZ R11, R176.reuse, R11 ;  /* 0x0000000bb00b7221 */ /* 0x042fe20000010000 */
[----:B------:R-:W-:-:S06]  /*aad0*/  F2FP.F16.F32.PACK_AB R176, R176, R15 ;  /* 0x0000000fb0b0723e */ /* 0x000fcc00000000ff */
        /* <DEDUP_REMOVED lines=13> */
[----:B------:R-:W-:Y:S01]  /*abb0*/  FMUL.FTZ R193, R98, UR7 ;  /* 0x0000000762c17c20 */ /* 0x000fe20008410000 */
[----:B------:R-:W-:Y:S01]  /*abc0*/  FMUL.FTZ R195, R102, UR7 ;  /* 0x0000000766c37c20 */ /* 0x000fe20008410000 */
[-CC-:B------:R-:W-:Y:S01]  /*abd0*/  FFMA.FTZ R192, R136, R88.reuse, -R231.reuse ;  /* 0x0000005888c07223 */ /* 0x180fe200000108e7 */
[----:B------:R-:W-:Y:S01]  /*abe0*/  FFMA.FTZ R194, R140, R88, -R231 ;  /* 0x000000588cc27223 */ /* 0x000fe200000108e7 */
[----:B------:R-:W-:Y:S01]  /*abf0*/  MUFU.EX2 R125, R125 ;  /* 0x0000007d007d7308 */ /* 0x000fe20000000800 */
[----:B------:R-:W-:Y:S01]  /*ac00*/  HGMMA.64x128x16.F32 R24, R196, gdesc[UR8].tnspB, R24, gsb0 ;  /* 0x41e00008c4187df0 */ /* 0x000fe20008000818 */
[----:B------:R-:W-:Y:S01]  /*ac10*/  UIADD3 UR10, UR6, 0x300, URZ ;  /* 0x00000300060a7890 */ /* 0x000fe2000fffe03f */
[----:B------:R-:W-:-:S05]  /*ac20*/  UMOV UR11, 0x40000040 ;  /* 0x40000040000b7882 */ /* 0x000fca0000000000 */
[----:B------:R-:W0:Y:S08]  /*ac30*/  MUFU.TANH R193, R193 ;  /* 0x000000c100c17308 */ /* 0x000e300000002400 */
[----:B------:R-:W1:Y:S08]  /*ac40*/  MUFU.TANH R195, R195 ;  /* 0x000000c300c37308 */ /* 0x000e700000002400 */
        /* <DEDUP_REMOVED lines=11> */
[-CC-:B------:R-:W-:Y:S01]  /*ad00*/  FFMA.FTZ R90, R157, R88.reuse, -R231.reuse ;  /* 0x000000589d5a7223 */ /* 0x180fe200000108e7 */
[----:B------:R-:W-:Y:S01]  /*ad10*/  FMUL.FTZ R199, R94, UR7 ;  /* 0x000000075ec77c20 */ /* 0x000fe20008410000 */
[-CC-:B------:R-:W-:Y:S01]  /*ad20*/  FFMA.FTZ R196, R128, R88.reuse, -R231.reuse ;  /* 0x0000005880c47223 */ /* 0x180fe200000108e7 */
[----:B------:R-:W-:Y:S01]  /*ad30*/  FFMA.FTZ R198, R132, R88, -R231 ;  /* 0x0000005884c67223 */ /* 0x000fe200000108e7 */
[----:B------:R-:W-:Y:S01]  /*ad40*/  HGMMA.64x128x16.F32 R24, R200, gdesc[UR8].tnspB, R24, gsb0 ;  /* 0x41e00008c8187df0 */ /* 0x000fe20008000818 */
[----:B------:R-:W-:Y:S01]  /*ad50*/  UIADD3 UR10, UR6, 0x380, URZ ;  /* 0x00000380060a7890 */ /* 0x000fe2000fffe03f */
[----:B------:R-:W2:Y:S01]  /*ad60*/  MUFU.TANH R197, R197 ;  /* 0x000000c500c57308 */ /* 0x000ea20000002400 */
[----:B------:R-:W-:-:S07]  /*ad70*/  UMOV UR11, 0x40000040 ;  /* 0x40000040000b7882 */ /* 0x000fce0000000000 */
[----:B------:R-:W3:Y:S08]  /*ad80*/  MUFU.TANH R199, R199 ;  /* 0x000000c700c77308 */ /* 0x000ef00000002400 */
[----:B------:R-:W-:Y:S08]  /*ad90*/  MUFU.EX2 R196, R196 ;  /* 0x000000c400c47308 */ /* 0x000ff00000000800 */
[----:B------:R-:W-:Y:S01]  /*ada0*/  MUFU.EX2 R198, R198 ;  /* 0x000000c600c67308 */ /* 0x000fe20000000800 */
[----:B------:R-:W-:-:S02]  /*adb0*/  WARPGROUP.DEPBAR.LE gsb0, 0x0 ;  /* 0x00008000000079c5 */ /* 0x000fc40000010000 */
[----:B------:R-:W-:Y:S01]  /*adc0*/  WARPGROUP.ARRIVE ;  /* 0x00000000000079c5 */ /* 0x000fe20000000000 */
[-CC-:B------:R-:W-:Y:S01]  /*add0*/  FFMA.FTZ R201, R161, R88.reuse, -R231.reuse ;  /* 0x00000058a1c97223 */ /* 0x180fe200000108e7 */
[-CC-:B------:R-:W-:Y:S01]  /*ade0*/  FFMA.FTZ R161, R165, R88.reuse, -R231.reuse ;  /* 0x00000058a5a17223 */ /* 0x180fe200000108e7 */
[--C-:B------:R-:W-:Y:S01]  /*adf0*/  FFMA.FTZ R165, R153, R88, -R231.reuse ;  /* 0x0000005899a57223 */ /* 0x100fe200000108e7 */
[----:B------:R-:W-:Y:S01]  /*ae00*/  FMNMX.FTZ R153, R171, R20, !PT ;  /* 0x00000014ab997209 */ /* 0x000fe20007810000 */
[-CC-:B------:R-:W-:Y:S01]  /*ae10*/  FFMA.FTZ R200, R120, R88.reuse, -R231.reuse ;  /* 0x0000005878c87223 */ /* 0x180fe200000108e7 */
[----:B------:R-:W-:Y:S01]  /*ae20*/  HGMMA.64x128x16.F32 R24, R204, gdesc[UR8].tnspB, R24, gsb0 ;  /* 0x41e00008cc187df0 */ /* 0x000fe20008000818 */
[----:B------:R-:W-:Y:S01]  /*ae30*/  UIADD3 UR10, UR6, 0x400, URZ ;  /* 0x00000400060a7890 */ /* 0x000fe2000fffe03f */
[----:B------:R-:W-:Y:S01]  /*ae40*/  FMNMX.FTZ R157, R172, R153, !PT ;  /* 0x00000099ac9d7209 */ /* 0x000fe20007810000 */
[----:B------:R-:W-:Y:S01]  /*ae50*/  UMOV UR11, 0x40000040 ;  /* 0x40000040000b7882 */ /* 0x000fe20000000000 */
[----:B------:R4:W-:Y:S01]  /*ae60*/  MUFU.EX2 R153, R90 ;  /* 0x0000005a00997308 */ /* 0x0009e20000000800 */
[----:B------:R-:W-:Y:S01]  /*ae70*/  FFMA.FTZ R202, R124, R88, -R231 ;  /* 0x000000587cca7223 */ /* 0x000fe200000108e7 */
[----:B------:R-:W-:Y:S01]  /*ae80*/  FMNMX.FTZ R20, R162, R157, !PT ;  /* 0x0000009da2147209 */ /* 0x000fe20007810000 */
[----:B------:R-:W-:Y:S01]  /*ae90*/  @!P1 IMAD R120, R2, 0x8, R0 ;  /* 0x0000000802789824 */ /* 0x000fe200078e0200 */
[----:B------:R-:W-:-:S02]  /*aea0*/  IADD3 R124, -R230, 0xb, RZ ;  /* 0x0000000be67c7810 */ /* 0x000fc40007ffe1ff */
[----:B------:R-:W-:Y:S01]  /*aeb0*/  FMNMX.FTZ R157, R163, R20, !PT ;  /* 0x00000014a39d7209 */ /* 0x000fe20007810000 */
[----:B------:R-:W-:Y:S01]  /*aec0*/  @!P1 VIADD R120, R120, 0x34840 ;  /* 0x0003484078789836 */ /* 0x000fe20000000000 */
[----:B------:R-:W-:Y:S02]  /*aed0*/  MUFU.EX2 R201, R201 ;  /* 0x000000c900c97308 */ /* 0x000fe40000000800 */
[----:B------:R-:W-:Y:S02]  /*aee0*/  FMNMX.FTZ R20, R166, R157, !PT ;  /* 0x0000009da6147209 */ /* 0x000fe40007810000 */
[----:B------:R-:W-:Y:S02]  /*aef0*/  @!P1 PRMT R128, RZ, 0x654, R120 ;  /* 0x00000654ff809816 */ /* 0x000fe40000000078 */
[----:B------:R-:W-:Y:S02]  /*af00*/  FMNMX.FTZ R157, R167, R20, !PT ;  /* 0x00000014a79d7209 */ /* 0x000fe40007810000 */
        /* <DEDUP_REMOVED lines=11> */
[----:B------:R-:W-:-:S04]  /*afc0*/  FMNMX.FTZ R157, R151, R20, !PT ;  /* 0x00000014979d7209 */ /* 0x000fc80007810000 */
[----:B------:R-:W-:-:S04]  /*afd0*/  FMNMX.FTZ R20, R138, R157, !PT ;  /* 0x0000009d8a147209 */ /* 0x000fc80007810000 */
[----:B------:R-:W-:-:S04]  /*afe0*/  FMNMX.FTZ R157, R139, R20, !PT ;  /* 0x000000148b9d7209 */ /* 0x000fc80007810000 */
[----:B------:R-:W-:-:S04]  /*aff0*/  FMNMX.FTZ R20, R142, R157, !PT ;  /* 0x0000009d8e147209 */ /* 0x000fc80007810000 */
[----:B------:R-:W-:-:S04]  /*b000*/  FMNMX.FTZ R157, R143, R20, !PT ;  /* 0x000000148f9d7209 */ /* 0x000fc80007810000 */
[----:B------:R-:W-:-:S04]  /*b010*/  FMNMX.FTZ R20, R130, R157, !PT ;  /* 0x0000009d82147209 */ /* 0x000fc80007810000 */
[----:B------:R-:W-:-:S04]  /*b020*/  FMNMX.FTZ R157, R131, R20, !PT ;  /* 0x00000014839d7209 */ /* 0x000fc80007810000 */
[----:B------:R-:W-:Y:S01]  /*b030*/  FMNMX.FTZ R20, R134, R157, !PT ;  /* 0x0000009d86147209 */ /* 0x000fe20007810000 */
[----:B------:R-:W-:-:S03]  /*b040*/  FFMA.FTZ R157, R129, R88, -R231 ;  /* 0x00000058819d7223 */ /* 0x000fc600000108e7 */
[----:B------:R-:W-:-:S03]  /*b050*/  FMNMX.FTZ R129, R135, R20, !PT ;  /* 0x0000001487817209 */ /* 0x000fc60007810000 */
[----:B------:R-:W-:Y:S01]  /*b060*/  MUFU.EX2 R157, R157 ;  /* 0x0000009d009d7308 */ /* 0x000fe20000000800 */
        /* <DEDUP_REMOVED lines=14> */
[----:B0-----:R-:W-:-:S04]  /*b150*/  FMNMX.FTZ R20, R193, R20, !PT ;  /* 0x00000014c1147209 */ /* 0x001fc80007810000 */
[----:B------:R-:W-:Y:S01]  /*b160*/  FMNMX.FTZ R20, R99, R20, !PT ;  /* 0x0000001463147209 */ /* 0x000fe20007810000 */
[----:B------:R-:W-:Y:S02]  /*b170*/  WARPGROUP.DEPBAR.LE gsb0, 0x0 ;  /* 0x00008000000079c5 */ /* 0x000fe40000010000 */
[----:B------:R-:W-:Y:S01]  /*b180*/  WARPGROUP.ARRIVE ;  /* 0x00000000000079c5 */ /* 0x000fe20000000000 */
[----:B-1----:R-:W-:Y:S01]  /*b190*/  FMNMX.FTZ R20, R195, R20, !PT ;  /* 0x00000014c3147209 */ /* 0x002fe20007810000 */
[-CC-:B------:R-:W-:Y:S01]  /*b1a0*/  FFMA.FTZ R204, R112, R88.reuse, -R231.reuse ;  /* 0x0000005870cc7223 */ /* 0x180fe200000108e7 */
[----:B------:R-:W-:Y:S02]  /*b1b0*/  FFMA.FTZ R206, R116, R88, -R231 ;  /* 0x0000005874ce7223 */ /* 0x000fe400000108e7 */
[----:B------:R-:W-:Y:S01]  /*b1c0*/  FMNMX.FTZ R20, R103, R20, !PT ;  /* 0x0000001467147209 */ /* 0x000fe20007810000 */
[----:B------:R-:W-:Y:S01]  /*b1d0*/  HGMMA.64x128x16.F32 R24, R208, gdesc[UR8].tnspB, R24, gsb0 ;  /* 0x41e00008d0187df0 */ /* 0x000fe20008000818 */
[----:B------:R-:W-:Y:S01]  /*b1e0*/  UIADD3 UR10, UR6, 0x480, URZ ;  /* 0x00000480060a7890 */ /* 0x000fe2000fffe03f */
[----:B------:R-:W-:Y:S01]  /*b1f0*/  MUFU.EX2 R204, R204 ;  /* 0x000000cc00cc7308 */ /* 0x000fe20000000800 */
[----:B------:R-:W-:Y:S01]  /*b200*/  UMOV UR11, 0x40000040 ;  /* 0x40000040000b7882 */ /* 0x000fe20000000000 */
[----:B------:R-:W-:Y:S01]  /*b210*/  UIADD3 UR6, UR6, 0x500, URZ ;  /* 0x0000050006067890 */ /* 0x000fe2000fffe03f */
[----:B--2---:R-:W-:-:S04]  /*b220*/  FMNMX.FTZ R20, R197, R20, !PT ;  /* 0x00000014c5147209 */ /* 0x004fc80007810000 */
[----:B------:R-:W-:Y:S01]  /*b230*/  FMNMX.FTZ R20, R91, R20, !PT ;  /* 0x000000145b147209 */ /* 0x000fe20007810000 */
[----:B------:R-:W-:Y:S03]  /*b240*/  MUFU.EX2 R206, R206 ;  /* 0x000000ce00ce7308 */ /* 0x000fe60000000800 */
[----:B---3--:R-:W-:-:S04]  /*b250*/  FMNMX.FTZ R20, R199, R20, !PT ;  /* 0x00000014c7147209 */ /* 0x008fc80007810000 */
[----:B----4-:R-:W-:Y:S01]  /*b260*/  FMNMX.FTZ R90, R95, R20, !PT ;  /* 0x000000145f5a7209 */ /* 0x010fe20007810000 */
[----:B------:R-:W-:-:S04]  /*b270*/  FFMA.FTZ R20, R179, R88, -R231 ;  /* 0x00000058b3147223 */ /* 0x000fc800000108e7 */
[----:B------:R-:W0:Y:S02]  /*b280*/  SHFL.BFLY PT, R133, R90, 0x2, 0x1f ;  /* 0x0c401f005a857f89 */ /* 0x000e2400000e0000 */
[----:B------:R-:W1:Y:S01]  /*b290*/  MUFU.EX2 R20, R20 ;  /* 0x0000001400147308 */ /* 0x000e620000000800 */
[----:B0-----:R-:W-:Y:S01]  /*b2a0*/  FMNMX.FTZ R94, R90, R133, !PT ;  /* 0x000000855a5e7209 */ /* 0x001fe20007810000 */
[-CC-:B------:R-:W-:Y:S01]  /*b2b0*/  FFMA.FTZ R133, R101, R88.reuse, -R231.reuse ;  /* 0x0000005865857223 */ /* 0x180fe200000108e7 */
[----:B------:R-:W-:-:S05]  /*b2c0*/  FFMA.FTZ R90, R181, R88, -R231 ;  /* 0x00000058b55a7223 */ /* 0x000fca00000108e7 */
[----:B------:R-:W-:Y:S08]  /*b2d0*/  MUFU.EX2 R133, R133 ;  /* 0x0000008500857308 */ /* 0x000ff00000000800 */
[----:B------:R-:W0:Y:S01]  /*b2e0*/  MUFU.EX2 R90, R90 ;  /* 0x0000005a005a7308 */ /* 0x000e220000000800 */
[----:B------:R-:W-:Y:S02]  /*b2f0*/  WARPGROUP.DEPBAR.LE gsb0, 0x0 ;  /* 0x00008000000079c5 */ /* 0x000fe40000010000 */
[----:B------:R-:W-:Y:S01]  /*b300*/  WARPGROUP.ARRIVE ;  /* 0x00000000000079c5 */ /* 0x000fe20000000000 */
[-CC-:B------:R-:W-:Y:S01]  /*b310*/  FFMA.FTZ R210, R177, R88.reuse, -R231.reuse ;  /* 0x00000058b1d27223 */ /* 0x180fe200000108e7 */
[-CC-:B------:R-:W-:Y:S01]  /*b320*/  FFMA.FTZ R208, R175, R88.reuse, -R231.reuse ;  /* 0x00000058afd07223 */ /* 0x180fe200000108e7 */
[----:B------:R-:W2:Y:S01]  /*b330*/  SHFL.BFLY PT, R177, R94, 0x1, 0x1f ;  /* 0x0c201f005eb17f89 */ /* 0x000ea200000e0000 */
[-CC-:B------:R-:W-:Y:S01]  /*b340*/  FFMA.FTZ R175, R185, R88.reuse, -R231.reuse ;  /* 0x00000058b9af7223 */ /* 0x180fe200000108e7 */
[----:B------:R-:W-:Y:S01]  /*b350*/  FFMA.FTZ R231, R93, R88, -R231 ;  /* 0x000000585de77223 */ /* 0x000fe200000108e7 */
[----:B------:R-:W-:Y:S01]  /*b360*/  HGMMA.64x128x16.F32 R24, R212, gdesc[UR8].tnspB, R24, gsb0 ;  /* 0x41e00008d4187df0 */ /* 0x000fe20008000818 */
[----:B------:R-:W-:Y:S01]  /*b370*/  UMOV UR10, UR6 ;  /* 0x00000006000a7c82 */ /* 0x000fe20008000000 */
[----:B------:R-:W-:Y:S01]  /*b380*/  UMOV UR11, 0x40000040 ;  /* 0x40000040000b7882 */ /* 0x000fe20000000000 */
[----:B------:R-:W-:Y:S08]  /*b390*/  MUFU.EX2 R208, R208 ;  /* 0x000000d000d07308 */ /* 0x000ff00000000800 */
[----:B------:R-:W-:Y:S08]  /*b3a0*/  MUFU.EX2 R210, R210 ;  /* 0x000000d200d27308 */ /* 0x000ff00000000800 */
[----:B------:R-:W-:Y:S01]  /*b3b0*/  MUFU.EX2 R175, R175 ;  /* 0x000000af00af7308 */ /* 0x000fe20000000800 */
[----:B--2---:R-:W-:-:S05]  /*b3c0*/  FMNMX.FTZ R101, R94, R177, !PT ;  /* 0x000000b15e657209 */ /* 0x004fca0007810000 */
[C---:B------:R-:W-:Y:S01]  /*b3d0*/  FADD.FTZ R93, -R101.reuse, R13 ;  /* 0x0000000d655d7221 */ /* 0x040fe20000010100 */
[-C--:B------:R-:W-:Y:S01]  /*b3e0*/  FMUL.FTZ R181, R101, R88.reuse ;  /* 0x0000005865b57220 */ /* 0x080fe20000410000 */
[----:B------:R2:W-:Y:S02]  /*b3f0*/  MUFU.EX2 R94, R187 ;  /* 0x000000bb005e7308 */ /* 0x0005e40000000800 */
[-C--:B------:R-:W-:Y:S01]  /*b400*/  FMUL.FTZ R93, R93, R88.reuse ;  /* 0x000000585d5d7220 */ /* 0x080fe20000410000 */
[-CC-:B------:R-:W-:Y:S01]  /*b410*/  FFMA.FTZ R96, R168, R88.reuse, -R181.reuse ;  /* 0x00000058a8607223 */ /* 0x180fe200000108b5 */
[-CC-:B------:R-:W-:Y:S01]  /*b420*/  FFMA.FTZ R177, R21, R88.reuse, -R181.reuse ;  /* 0x0000005815b17223 */ /* 0x180fe200000108b5 */
[-CC-:B------:R-:W-:Y:S01]  /*b430*/  FFMA.FTZ R179, R171, R88.reuse, -R181.reuse ;  /* 0x00000058abb37223 */ /* 0x180fe200000108b5 */
[-CC-:B------:R-:W-:Y:S01]  /*b440*/  FFMA.FTZ R116, R172, R88.reuse, -R181.reuse ;  /* 0x00000058ac747223 */ /* 0x180fe200000108b5 */
[-CC-:B------:R-:W-:Y:S01]  /*b450*/  FFMA.FTZ R112, R162, R88.reuse, -R181.reuse ;  /* 0x00000058a2707223 */ /* 0x180fe200000108b5 */
[----:B------:R-:W-:Y:S01]  /*b460*/  MUFU.EX2 R93, R93 ;  /* 0x0000005d005d7308 */ /* 0x000fe20000000800 */
[-CC-:B------:R-:W-:Y:S01]  /*b470*/  FFMA.FTZ R163, R163, R88.reuse, -R181.reuse ;  /* 0x00000058a3a37223 */ /* 0x180fe200000108b5 */
[-CC-:B------:R-:W-:Y:S01]  /*b480*/  FFMA.FTZ R183, R166, R88.reuse, -R181.reuse ;  /* 0x00000058a6b77223 */ /* 0x180fe200000108b5 */
[-CC-:B------:R-:W-:Y:S01]  /*b490*/  FFMA.FTZ R108, R131, R88.reuse, -R181.reuse ;  /* 0x00000058836c7223 */ /* 0x180fe200000108b5 */
[-CC-:B------:R-:W-:Y:S01]  /*b4a0*/  FFMA.FTZ R118, R167, R88.reuse, -R181.reuse ;  /* 0x00000058a7767223 */ /* 0x180fe200000108b5 */
[----:B------:R-:W-:Y:S01]  /*b4b0*/  FFMA.FTZ R131, R135, R88, -R181 ;  /* 0x0000005887837223 */ /* 0x000fe200000108b5 */
[----:B------:R-:W-:-:S02]  /*b4c0*/  IMAD.U32 R135, RZ, RZ, UR60 ;  /* 0x0000003cff877e24 */ /* 0x000fc4000f8e00ff */
[-CC-:B------:R-:W-:Y:S01]  /*b4d0*/  FFMA.FTZ R185, R154, R88.reuse, -R181.reuse ;  /* 0x000000589ab97223 */ /* 0x180fe200000108b5 */
[----:B------:R-:W-:Y:S01]  /*b4e0*/  MUFU.EX2 R96, R96 ;  /* 0x0000006000607308 */ /* 0x000fe20000000800 */
[-CC-:B------:R-:W-:Y:S01]  /*b4f0*/  FFMA.FTZ R21, R130, R88.reuse, -R181.reuse ;  /* 0x0000005882157223 */ /* 0x180fe200000108b5 */
[-CC-:B------:R-:W-:Y:S01]  /*b500*/  FFMA.FTZ R122, R122, R88.reuse, -R181.reuse ;  /* 0x000000587a7a7223 */ /* 0x180fe200000108b5 */
[----:B------:R-:W-:Y:S02]  /*b510*/  @!P1 IMAD R130, R135, 0x8, R0 ;  /* 0x0000000887829824 */ /* 0x000fe400078e0200 */
[-CC-:B------:R-:W-:Y:S01]  /*b520*/  FFMA.FTZ R110, R155, R88.reuse, -R181.reuse ;  /* 0x000000589b6e7223 */ /* 0x180fe200000108b5 */
[-CC-:B--2---:R-:W-:Y:S01]  /*b530*/  FFMA.FTZ R187, R158, R88.reuse, -R181.reuse ;  /* 0x000000589ebb7223 */ /* 0x184fe200000108b5 */
[-CC-:B------:R-:W-:Y:S01]  /*b540*/  FFMA.FTZ R106, R159, R88.reuse, -R181.reuse ;  /* 0x000000589f6a7223 */ /* 0x180fe200000108b5 */
[-CC-:B------:R-:W-:Y:S01]  /*b550*/  FFMA.FTZ R205, R114, R88.reuse, -R181.reuse ;  /* 0x0000005872cd7223 */ /* 0x180fe200000108b5 */
[----:B------:R-:W-:Y:S01]  /*b560*/  MUFU.EX2 R177, R177 ;  /* 0x000000b100b17308 */ /* 0x000fe20000000800 */
[-CC-:B------:R-:W-:Y:S01]  /*b570*/  FFMA.FTZ R104, R146, R88.reuse, -R181.reuse ;  /* 0x0000005892687223 */ /* 0x180fe200000108b5 */
[-CC-:B------:R-:W-:Y:S01]  /*b580*/  FFMA.FTZ R203, R126, R88.reuse, -R181.reuse ;  /* 0x000000587ecb7223 */ /* 0x180fe200000108b5 */
[----:B------:R-:W-:Y:S01]  /*b590*/  FFMA.FTZ R155, R147, R88, -R181 ;  /* 0x00000058939b7223 */ /* 0x000fe200000108b5 */
[----:B------:R-:W-:-:S02]  /*b5a0*/  @!P1 VIADD R130, R130, 0x34860 ;  /* 0x0003486082829836 */ /* 0x000fc40000000000 */
[-CC-:B------:R-:W-:Y:S01]  /*b5b0*/  FFMA.FTZ R102, R150, R88.reuse, -R181.reuse ;  /* 0x0000005896667223 */ /* 0x180fe200000108b5 */
[-CC-:B------:R-:W-:Y:S01]  /*b5c0*/  FFMA.FTZ R147, R151, R88.reuse, -R181.reuse ;  /* 0x0000005897937223 */ /* 0x180fe200000108b5 */
[-CC-:B------:R-:W-:Y:S01]  /*b5d0*/  FFMA.FTZ R127, R127, R88.reuse, -R181.reuse ;  /* 0x000000587f7f7223 */ /* 0x180fe200000108b5 */
[----:B------:R-:W-:Y:S01]  /*b5e0*/  MUFU.EX2 R179, R179 ;  /* 0x000000b300b37308 */ /* 0x000fe20000000800 */
[----:B------:R-:W-:Y:S01]  /*b5f0*/  @!P1 PRMT R130, RZ, 0x654, R130 ;  /* 0x00000654ff829816 */ /* 0x000fe20000000082 */
[-CC-:B------:R-:W-:Y:S01]  /*b600*/  FFMA.FTZ R100, R138, R88.reuse, -R181.reuse ;  /* 0x000000588a647223 */ /* 0x180fe200000108b5 */
        /* <DEDUP_REMOVED lines=9> */
[----:B------:R-:W-:Y:S01]  /*b6a0*/  FFMA.FTZ R95, R95, R88, -R181 ;  /* 0x000000585f5f7223 */ /* 0x000fe200000108b5 */
[----:B------:R-:W-:-:S03]  /*b6b0*/  R2UR UR60, R2 ;  /* 0x00000000023c72ca */ /* 0x000fc600000e0000 */
        /* <DEDUP_REMOVED lines=11> */
[----:B-1----:R-:W-:Y:S02]  /*b770*/  F2FP.F16.F32.PACK_AB R212, R97, R20 ;  /* 0x0000001461d4723e */ /* 0x002fe400000000ff */
[----:B0-----:R-:W-:Y:S02]  /*b780*/  F2FP.F16.F32.PACK_AB R214, R133, R90 ;  /* 0x0000005a85d6723e */ /* 0x001fe400000000ff */
[----:B------:R-:W0:Y:S01]  /*b790*/  MUFU.EX2 R155, R155 ;  /* 0x0000009b009b7308 */ /* 0x000e220000000800 */
[----:B------:R-:W-:Y:S07]  /*b7a0*/  HGMMA.64x128x16.F32 R24, R216, gdesc[UR8].tnspB, R24, gsb0 ;  /* 0x41e00008d8187df0 */ /* 0x000fee0008000818 */
[----:B------:R-:W-:Y:S08]  /*b7b0*/  MUFU.EX2 R102, R102 ;  /* 0x0000006600667308 */ /* 0x000ff00000000800 */
[----:B------:R-:W1:Y:S01]  /*b7c0*/  MUFU.EX2 R147, R147 ;  /* 0x0000009300937308 */ /* 0x000e620000000800 */
[----:B0-----:R-:W-:-:S07]  /*b7d0*/  F2FP.F16.F32.PACK_AB R189, R155, R104 ;  /* 0x000000689bbd723e */ /* 0x001fce00000000ff */
[----:B------:R-:W-:Y:S08]  /*b7e0*/  MUFU.EX2 R100, R100 ;  /* 0x0000006400647308 */ /* 0x000ff00000000800 */
        /* <DEDUP_REMOVED lines=14> */
[----:B------:R-:W0:Y:S01]  /*b8d0*/  MUFU.EX2 R13, R231 ;  /* 0x000000e7000d7308 */ /* 0x000e220000000800 */
[----:B------:R-:W-:-:S02]  /*b8e0*/  WARPGROUP.DEPBAR.LE gsb0, 0x0 ;  /* 0x00008000000079c5 */ /* 0x000fc40000010000 */
[----:B------:R1:W-:Y:S06]  /*b8f0*/  BAR.ARV R124, 0x100 ;  /* 0x0004007c0000751d */ /* 0x0003ec0000002000 */
[----:B------:R2:W-:Y:S01]  /*b900*/  @!P1 SYNCS.ARRIVE.TRANS64.RED.A1T0 RZ, [R128+URZ], RZ ;  /* 0x000000ff80ff99a7 */ /* 0x0005e2000810043f */
[----:B------:R-:W-:Y:S01]  /*b910*/  MUFU.EX2 R95, R95 ;  /* 0x0000005f005f7308 */ /* 0x000fe20000000800 */
[----:B-1----:R-:W-:Y:S01]  /*b920*/  FADD.FTZ R124, R178, R11 ;  /* 0x0000000bb27c7221 */ /* 0x002fe20000010000 */
[----:B------:R-:W-:Y:S01]  /*b930*/  FFMA.FTZ R11, R123, R88, -R181 ;  /* 0x000000587b0b7223 */ /* 0x000fe200000108b5 */
[----:B0-----:R-:W-:Y:S01]  /*b940*/  F2FP.F16.F32.PACK_AB R218, R13, R94 ;  /* 0x0000005e0dda723e */ /* 0x001fe200000000ff */
[-C--:B------:R-:W-:Y:S01]  /*b950*/  FMUL.FTZ R24, R24, R12.reuse ;  /* 0x0000000c18187220 */ /* 0x080fe20000410000 */
[----:B------:R-:W-:Y:S01]  /*b960*/  FADD.FTZ R135, R169, R124 ;  /* 0x0000007ca9877221 */ /* 0x000fe20000010000 */
[----:B------:R-:W-:Y:S01]  /*b970*/  FMUL.FTZ R25, R25, R12 ;  /* 0x0000000c19197220 */ /* 0x000fe20000410000 */
[----:B--2---:R-:W-:Y:S01]  /*b980*/  FFMA.FTZ R128, R93, R10, R96 ;  /* 0x0000000a5d807223 */ /* 0x004fe20000010060 */
[----:B------:R0:W-:Y:S01]  /*b990*/  @!P1 SYNCS.ARRIVE.TRANS64.RED.A1T0 RZ, [R130+URZ], RZ ;  /* 0x000000ff82ff99a7 */ /* 0x0001e2000810043f */
[----:B------:R1:W-:Y:S01]  /*b9a0*/  MUFU.EX2 R10, R122 ;  /* 0x0000007a000a7308 */ /* 0x0003e20000000800 */
[----:B------:R-:W-:Y:S01]  /*b9b0*/  FMUL.FTZ R28, R28, R12 ;  /* 0x0000000c1c1c7220 */ /* 0x000fe20000410000 */
[C---:B------:R-:W-:Y:S01]  /*b9c0*/  FADD.FTZ R128, R177.reuse, R128 ;  /* 0x00000080b1807221 */ /* 0x040fe20000010000 */
[----:B------:R-:W-:Y:S01]  /*b9d0*/  F2FP.F16.F32.PACK_AB R177, R177, R96 ;  /* 0x00000060b1b1723e */ /* 0x000fe200000000ff */
[-C--:B------:R-:W-:Y:S01]  /*b9e0*/  FMUL.FTZ R29, R29, R12.reuse ;  /* 0x0000000c1d1d7220 */ /* 0x080fe20000410000 */
[----:B------:R-:W-:Y:S01]  /*b9f0*/  FMUL.FTZ R32, R32, R12 ;  /* 0x0000000c20207220 */ /* 0x000fe20000410000 */
[----:B------:R-:W-:Y:S01]  /*ba00*/  FADD.FTZ R123, R179, R128 ;  /* 0x00000080b37b7221 */ /* 0x000fe20000010000 */
[----:B------:R-:W-:Y:S01]  /*ba10*/  F2FP.F16.F32.PACK_AB R179, R116, R179 ;  /* 0x000000b374b3723e */ /* 0x000fe200000000ff */
[----:B------:R-:W2:Y:S01]  /*ba20*/  MUFU.EX2 R11, R11 ;  /* 0x0000000b000b7308 */ /* 0x000ea20000000800 */
[----:B-1----:R-:W-:Y:S01]  /*ba30*/  FADD.FTZ R122, R180, R135 ;  /* 0x00000087b47a7221 */ /* 0x002fe20000010000 */
[----:B------:R-:W-:Y:S01]  /*ba40*/  FADD.FTZ R123, R116, R123 ;  /* 0x0000007b747b7221 */ /* 0x000fe20000010000 */
[----:B------:R-:W-:Y:S01]  /*ba50*/  F2FP.F16.F32.PACK_AB R180, R201, R180 ;  /* 0x000000b4c9b4723e */ /* 0x000fe200000000ff */
[-C--:B------:R-:W-:Y:S01]  /*ba60*/  FMUL.FTZ R33, R33, R12.reuse ;  /* 0x0000000c21217220 */ /* 0x080fe20000410000 */
[----:B------:R-:W-:Y:S01]  /*ba70*/  FMUL.FTZ R36, R36, R12 ;  /* 0x0000000c24247220 */ /* 0x000fe20000410000 */
[----:B------:R-:W-:Y:S01]  /*ba80*/  FADD.FTZ R124, R112, R123 ;  /* 0x0000007b707c7221 */ /* 0x000fe20000010000 */
[----:B------:R-:W-:Y:S01]  /*ba90*/  FADD.FTZ R123, R201, R122 ;  /* 0x0000007ac97b7221 */ /* 0x000fe20000010000 */
[----:B------:R-:W-:Y:S01]  /*baa0*/  FFMA.FTZ R122, R115, R88, -R181 ;  /* 0x00000058737a7223 */ /* 0x000fe200000108b5 */
[-C--:B------:R-:W-:Y:S01]  /*bab0*/  FMUL.FTZ R37, R37, R12.reuse ;  /* 0x0000000c25257220 */ /* 0x080fe20000410000 */
[----:B------:R-:W-:Y:S01]  /*bac0*/  FADD.FTZ R124, R163, R124 ;  /* 0x0000007ca37c7221 */ /* 0x000fe20000010000 */
[----:B------:R-:W-:Y:S01]  /*bad0*/  FADD.FTZ R114, R182, R123 ;  /* 0x0000007bb6727221 */ /* 0x000fe20000010000 */
[-C--:B------:R-:W-:Y:S01]  /*bae0*/  FMUL.FTZ R40, R40, R12.reuse ;  /* 0x0000000c28287220 */ /* 0x080fe20000410000 */
[----:B------:R-:W-:Y:S01]  /*baf0*/  FMUL.FTZ R41, R41, R12 ;  /* 0x0000000c29297220 */ /* 0x000fe20000410000 */
[----:B------:R-:W-:Y:S01]  /*bb00*/  FADD.FTZ R115, R183, R124 ;  /* 0x0000007cb7737221 */ /* 0x000fe20000010000 */
[----:B------:R-:W-:Y:S01]  /*bb10*/  FADD.FTZ R123, R161, R114 ;  /* 0x00000072a17b7221 */ /* 0x000fe20000010000 */
[-C--:B------:R-:W-:Y:S01]  /*bb20*/  FFMA.FTZ R124, R119, R88.reuse, -R181 ;  /* 0x00000058777c7223 */ /* 0x080fe200000108b5 */
[----:B------:R1:W3:Y:S01]  /*bb30*/  MUFU.EX2 R114, R127 ;  /* 0x0000007f00727308 */ /* 0x0002e20000000800 */
[----:B------:R-:W-:Y:S01]  /*bb40*/  FADD.FTZ R126, R118, R115 ;  /* 0x00000073767e7221 */ /* 0x000fe20000010000 */
[----:B------:R-:W-:Y:S01]  /*bb50*/  FADD.FTZ R128, R184, R123 ;  /* 0x0000007bb8807221 */ /* 0x000fe20000010000 */
[-CC-:B------:R-:W-:Y:S01]  /*bb60*/  FFMA.FTZ R123, R111, R88.reuse, -R181.reuse ;  /* 0x000000586f7b7223 */ /* 0x180fe200000108b5 */
[-CC-:B------:R-:W-:Y:S01]  /*bb70*/  FFMA.FTZ R119, R99, R88.reuse, -R181.reuse ;  /* 0x0000005863777223 */ /* 0x180fe200000108b5 */
[----:B------:R-:W-:Y:S01]  /*bb80*/  FADD.FTZ R115, R185, R126 ;  /* 0x0000007eb9737221 */ /* 0x000fe20000010000 */
[-C--:B------:R-:W-:Y:S01]  /*bb90*/  FFMA.FTZ R126, R107, R88.reuse, -R181 ;  /* 0x000000586b7e7223 */ /* 0x080fe200000108b5 */
[----:B------:R-:W-:Y:S01]  /*bba0*/  FADD.FTZ R107, R165, R128 ;  /* 0x00000080a56b7221 */ /* 0x000fe20000010000 */
[----:B------:R-:W4:Y:S01]  /*bbb0*/  MUFU.EX2 R122, R122 ;  /* 0x0000007a007a7308 */ /* 0x000f220000000800 */
[C---:B------:R-:W-:Y:S01]  /*bbc0*/  FADD.FTZ R128, R110.reuse, R115 ;  /* 0x000000736e807221 */ /* 0x040fe20000010000 */
[----:B------:R-:W-:Y:S01]  /*bbd0*/  F2FP.F16.F32.PACK_AB R185, R110, R185 ;  /* 0x000000b96eb9723e */ /* 0x000fe200000000ff */
[----:B0-----:R-:W-:Y:S01]  /*bbe0*/  FADD.FTZ R130, R186, R107 ;  /* 0x0000006bba827221 */ /* 0x001fe20000010000 */
[-C--:B------:R-:W-:Y:S01]  /*bbf0*/  FFMA.FTZ R107, R193, R88.reuse, -R181 ;  /* 0x00000058c16b7223 */ /* 0x080fe200000108b5 */
[----:B------:R-:W-:Y:S01]  /*bc00*/  FADD.FTZ R111, R187, R128 ;  /* 0x00000080bb6f7221 */ /* 0x000fe20000010000 */
[C---:B------:R-:W-:Y:S01]  /*bc10*/  F2FP.F16.F32.PACK_AB R187, R106.reuse, R187 ;  /* 0x000000bb6abb723e */ /* 0x040fe200000000ff */
[----:B------:R-:W-:Y:S01]  /*bc20*/  FADD.FTZ R115, R153, R130 ;  /* 0x0000008299737221 */ /* 0x000fe20000010000 */
[----:B------:R0:W-:Y:S01]  /*bc30*/  MUFU.EX2 R110, R123 ;  /* 0x0000007b006e7308 */ /* 0x0001e20000000800 */
[----:B-1----:R-:W-:Y:S01]  /*bc40*/  FADD.FTZ R127, R106, R111 ;  /* 0x0000006f6a7f7221 */ /* 0x002fe20000010000 */
[-C--:B------:R-:W-:Y:S01]  /*bc50*/  FFMA.FTZ R111, R195, R88.reuse, -R181 ;  /* 0x00000058c36f7223 */ /* 0x080fe200000108b5 */
[----:B------:R-:W-:Y:S01]  /*bc60*/  FADD.FTZ R128, R188, R115 ;  /* 0x00000073bc807221 */ /* 0x000fe20000010000 */
[----:B------:R-:W-:Y:S01]  /*bc70*/  FFMA.FTZ R115, R197, R88, -R181 ;  /* 0x00000058c5737223 */ /* 0x000fe200000108b5 */
[----:B------:R-:W-:Y:S01]  /*bc80*/  FADD.FTZ R130, R104, R127 ;  /* 0x0000007f68827221 */ /* 0x000fe20000010000 */
[----:B------:R-:W-:Y:S01]  /*bc90*/  F2FP.F16.F32.PACK_AB R193, R139, R100 ;  /* 0x000000648bc1723e */ /* 0x000fe200000000ff */
[----:B------:R-:W-:Y:S01]  /*bca0*/  FADD.FTZ R99, R145, R128 ;  /* 0x0000008091637221 */ /* 0x000fe20000010000 */
[----:B------:R-:W1:Y:S01]  /*bcb0*/  MUFU.EX2 R124, R124 ;  /* 0x0000007c007c7308 */ /* 0x000e620000000800 */
[----:B------:R-:W-:Y:S01]  /*bcc0*/  FADD.FTZ R127, R155, R130 ;  /* 0x000000829b7f7221 */ /* 0x000fe20000010000 */
[----:B------:R-:W-:Y:S01]  /*bcd0*/  F2FP.F16.F32.PACK_AB R195, R143, R98 ;  /* 0x000000628fc3723e */ /* 0x000fe200000000ff */
[----:B------:R-:W-:Y:S01]  /*bce0*/  FADD.FTZ R128, R190, R99 ;  /* 0x00000063be807221 */ /* 0x000fe20000010000 */
[-C--:B------:R-:W-:Y:S01]  /*bcf0*/  FFMA.FTZ R99, R91, R88.reuse, -R181 ;  /* 0x000000585b637223 */ /* 0x080fe200000108b5 */
[----:B------:R-:W-:Y:S01]  /*bd00*/  FADD.FTZ R130, R102, R127 ;  /* 0x0000007f66827221 */ /* 0x000fe20000010000 */
[----:B------:R-:W-:Y:S01]  /*bd10*/  FFMA.FTZ R91, R199, R88, -R181 ;  /* 0x00000058c75b7223 */ /* 0x000fe200000108b5 */
[----:B------:R-:W-:Y:S01]  /*bd20*/  FADD.FTZ R127, R149, R128 ;  /* 0x00000080957f7221 */ /* 0x000fe20000010000 */
[----:B------:R-:W-:Y:S01]  /*bd30*/  F2FP.F16.F32.PACK_AB R181, R163, R112 ;  /* 0x00000070a3b5723e */ /* 0x000fe200000000ff */
[----:B------:R-:W-:Y:S01]  /*bd40*/  FADD.FTZ R135, R147, R130 ;  /* 0x0000008293877221 */ /* 0x000fe20000010000 */
[----:B------:R-:W5:Y:S01]  /*bd50*/  MUFU.EX2 R96, R126 ;  /* 0x0000007e00607308 */ /* 0x000f620000000800 */
[----:B------:R-:W-:Y:S01]  /*bd60*/  FADD.FTZ R128, R192, R127 ;  /* 0x0000007fc0807221 */ /* 0x000fe20000010000 */
[----:B------:R-:W-:Y:S01]  /*bd70*/  F2FP.F16.F32.PACK_AB R197, R108, R21 ;  /* 0x000000156cc5723e */ /* 0x000fe200000000ff */
[----:B------:R-:W-:Y:S01]  /*bd80*/  FADD.FTZ R130, R100, R135 ;  /* 0x0000008764827221 */ /* 0x000fe20000010000 */
[----:B--2---:R-:W-:Y:S01]  /*bd90*/  F2FP.F16.F32.PACK_AB R201, R11, R10 ;  /* 0x0000000a0bc9723e */ /* 0x004fe200000000ff */
        /* <DEDUP_REMOVED lines=35> */
[----:B------:R2:W5:Y:S01]  /*bfd0*/  MUFU.EX2 R106, R107 ;  /* 0x0000006b006a7308 */ /* 0x0005620000000800 */
[----:B------:R-:W-:Y:S01]  /*bfe0*/  FADD.FTZ R104, R202, R15 ;  /* 0x0000000fca687221 */ /* 0x000fe20000010000 */
[-C--:B------:R-:W-:Y:S01]  /*bff0*/  FMUL.FTZ R73, R73, R12.reuse ;  /* 0x0000000c49497220 */ /* 0x080fe20000410000 */
[----:B------:R-:W-:Y:S01]  /*c000*/  FADD.FTZ R15, R203, R112 ;  /* 0x00000070cb0f7221 */ /* 0x000fe20000010000 */
[-C--:B------:R-:W-:Y:S01]  /*c010*/  FMUL.FTZ R76, R76, R12.reuse ;  /* 0x0000000c4c4c7220 */ /* 0x080fe20000410000 */
[----:B0-----:R-:W-:Y:S01]  /*c020*/  FADD.FTZ R123, R125, R104 ;  /* 0x000000687d7b7221 */ /* 0x001fe20000010000 */
[-C--:B------:R-:W-:Y:S01]  /*c030*/  FMUL.FTZ R77, R77, R12.reuse ;  /* 0x0000000c4d4d7220 */ /* 0x080fe20000410000 */
[----:B---3--:R-:W-:Y:S01]  /*c040*/  FADD.FTZ R102, R114, R15 ;  /* 0x0000000f72667221 */ /* 0x008fe20000010000 */
[-C--:B------:R-:W-:Y:S01]  /*c050*/  FMUL.FTZ R80, R80, R12.reuse ;  /* 0x0000000c50507220 */ /* 0x080fe20000410000 */
[----:B------:R-:W-:Y:S01]  /*c060*/  FADD.FTZ R100, R204, R123 ;  /* 0x0000007bcc647221 */ /* 0x000fe20000010000 */
[-C--:B------:R-:W-:Y:S01]  /*c070*/  FMUL.FTZ R81, R81, R12.reuse ;  /* 0x0000000c51517220 */ /* 0x080fe20000410000 */
[----:B------:R-:W-:Y:S01]  /*c080*/  FADD.FTZ R15, R205, R102 ;  /* 0x00000066cd0f7221 */ /* 0x000fe20000010000 */
[-C--:B------:R-:W-:Y:S01]  /*c090*/  FMUL.FTZ R84, R84, R12.reuse ;  /* 0x0000000c54547220 */ /* 0x080fe20000410000 */
[----:B--2---:R-:W-:Y:S01]  /*c0a0*/  FADD.FTZ R107, R113, R100 ;  /* 0x00000064716b7221 */ /* 0x004fe20000010000 */
[----:B------:R-:W0:Y:S01]  /*c0b0*/  MUFU.EX2 R102, R111 ;  /* 0x0000006f00667308 */ /* 0x000e220000000800 */
[----:B----4-:R-:W-:Y:S01]  /*c0c0*/  FADD.FTZ R98, R122, R15 ;  /* 0x0000000f7a627221 */ /* 0x010fe20000010000 */
[----:B------:R-:W-:Y:S01]  /*c0d0*/  FMUL.FTZ R85, R85, R12 ;  /* 0x0000000c55557220 */ /* 0x000fe20000410000 */
[----:B------:R-:W-:Y:S01]  /*c0e0*/  FADD.FTZ R100, R206, R107 ;  /* 0x0000006bce647221 */ /* 0x000fe20000010000 */
[----:B------:R-:W-:Y:S01]  /*c0f0*/  F2FP.F16.F32.PACK_AB R178, R169, R178 ;  /* 0x000000b2a9b2723e */ /* 0x000fe200000000ff */
[----:B------:R-:W-:Y:S01]  /*c100*/  FADD.FTZ R15, R207, R98 ;  /* 0x00000062cf0f7221 */ /* 0x000fe20000010000 */
[----:B------:R-:W-:Y:S01]  /*c110*/  F2FP.F16.F32.PACK_AB R182, R161, R182 ;  /* 0x000000b6a1b6723e */ /* 0x000fe200000000ff */
[----:B------:R-:W-:Y:S01]  /*c120*/  FADD.FTZ R21, R117, R100 ;  /* 0x0000006475157221 */ /* 0x000fe20000010000 */
[----:B------:R-:W-:Y:S01]  /*c130*/  F2FP.F16.F32.PACK_AB R183, R118, R183 ;  /* 0x000000b776b7723e */ /* 0x000fe200000000ff */
[----:B-1----:R-:W-:Y:S01]  /*c140*/  FADD.FTZ R98, R124, R15 ;  /* 0x0000000f7c627221 */ /* 0x002fe20000010000 */
[----:B------:R-:W-:Y:S01]  /*c150*/  F2FP.F16.F32.PACK_AB R184, R165, R184 ;  /* 0x000000b8a5b8723e */ /* 0x000fe200000000ff */
[----:B------:R-:W-:Y:S01]  /*c160*/  FADD.FTZ R100, R208, R21 ;  /* 0x00000015d0647221 */ /* 0x000fe20000010000 */
[----:B------:R-:W-:Y:S01]  /*c170*/  F2FP.F16.F32.PACK_AB R186, R153, R186 ;  /* 0x000000ba99ba723e */ /* 0x000fe200000000ff */
[----:B------:R-:W-:Y:S01]  /*c180*/  FADD.FTZ R15, R209, R98 ;  /* 0x00000062d10f7221 */ /* 0x000fe20000010000 */
[----:B------:R-:W-:Y:S01]  /*c190*/  F2FP.F16.F32.PACK_AB R188, R145, R188 ;  /* 0x000000bc91bc723e */ /* 0x000fe200000000ff */
[----:B------:R-:W-:Y:S01]  /*c1a0*/  FADD.FTZ R11, R105, R100 ;  /* 0x00000064690b7221 */ /* 0x000fe20000010000 */
[----:B------:R-:W-:Y:S01]  /*c1b0*/  F2FP.F16.F32.PACK_AB R190, R149, R190 ;  /* 0x000000be95be723e */ /* 0x000fe200000000ff */
[----:B-----5:R-:W-:Y:S01]  /*c1c0*/  FADD.FTZ R10, R96, R15 ;  /* 0x0000000f600a7221 */ /* 0x020fe20000010000 */
[----:B------:R-:W1:Y:S01]  /*c1d0*/  MUFU.EX2 R100, R115 ;  /* 0x0000007300647308 */ /* 0x000e620000000800 */
[----:B------:R-:W-:Y:S01]  /*c1e0*/  FADD.FTZ R98, R210, R11 ;  /* 0x0000000bd2627221 */ /* 0x000fe20000010000 */
[----:B------:R-:W-:Y:S01]  /*c1f0*/  F2FP.F16.F32.PACK_AB R192, R137, R192 ;  /* 0x000000c089c0723e */ /* 0x000fe200000000ff */
[----:B------:R-:W-:Y:S01]  /*c200*/  FADD.FTZ R11, R211, R10 ;  /* 0x0000000ad30b7221 */ /* 0x000fe20000010000 */
[----:B------:R-:W-:Y:S01]  /*c210*/  F2FP.F16.F32.PACK_AB R194, R141, R194 ;  /* 0x000000c28dc2723e */ /* 0x000fe200000000ff */
[----:B------:R-:W-:Y:S01]  /*c220*/  FADD.FTZ R15, R109, R98 ;  /* 0x000000626d0f7221 */ /* 0x000fe20000010000 */
[----:B------:R-:W-:Y:S01]  /*c230*/  F2FP.F16.F32.PACK_AB R196, R157, R196 ;  /* 0x000000c49dc4723e */ /* 0x000fe200000000ff */
[----:B------:R-:W-:Y:S01]  /*c240*/  FADD.FTZ R11, R110, R11 ;  /* 0x0000000b6e0b7221 */ /* 0x000fe20000010000 */
[----:B------:R-:W2:Y:S01]  /*c250*/  MUFU.EX2 R98, R91 ;  /* 0x0000005b00627308 */ /* 0x000ea20000000800 */
[----:B------:R-:W-:Y:S01]  /*c260*/  FADD.FTZ R10, R20, R15 ;  /* 0x0000000f140a7221 */ /* 0x000fe20000010000 */
[----:B------:R-:W-:Y:S01]  /*c270*/  F2FP.F16.F32.PACK_AB R198, R129, R198 ;  /* 0x000000c681c6723e */ /* 0x000fe200000000ff */
        /* <DEDUP_REMOVED lines=8> */
[----:B0-----:R-:W-:Y:S01]  /*c300*/  FADD.FTZ R11, R102, R11 ;  /* 0x0000000b660b7221 */ /* 0x001fe20000010000 */
[----:B------:R-:W-:Y:S01]  /*c310*/  F2FP.F16.F32.PACK_AB R204, R113, R204 ;  /* 0x000000cc71cc723e */ /* 0x000fe200000000ff */
        /* <DEDUP_REMOVED lines=14> */
[----:B--2---:R-:W-:Y:S01]  /*c400*/  FADD.FTZ R15, R98, R11 ;  /* 0x0000000b620f7221 */ /* 0x004fe20000010000 */
[----:B------:R-:W-:Y:S01]  /*c410*/  F2FP.F16.F32.PACK_AB R213, R119, R106 ;  /* 0x0000006a77d5723e */ /* 0x000fe200000000ff */
[----:B------:R-:W-:Y:S01]  /*c420*/  FADD.FTZ R11, R13, R10 ;  /* 0x0000000a0d0b7221 */ /* 0x000fe20000010000 */
[----:B------:R-:W-:Y:S01]  /*c430*/  F2FP.F16.F32.PACK_AB R215, R103, R102 ;  /* 0x0000006667d7723e */ /* 0x000fe200000000ff */
[----:B------:R-:W-:Y:S01]  /*c440*/  FADD.FTZ R10, R95, R15 ;  /* 0x0000000f5f0a7221 */ /* 0x000fe20000010000 */
        /* <DEDUP_REMOVED lines=35> */
[----:B------:R-:W-:Y:S01]  /*c680*/  MOV R15, R16 ;  /* 0x00000010000f7202 */ /* 0x000fe20000000f00 */
[----:B------:R-:W-:-:S02]  /*c690*/  IMAD.MOV.U32 R13, RZ, RZ, R101 ;  /* 0x000000ffff0d7224 */ /* 0x000fc400078e0065 */
[----:B------:R-:W-:Y:S01]  /*c6a0*/  IMAD.MOV.U32 R12, RZ, RZ, R89 ;  /* 0x000000ffff0c7224 */ /* 0x000fe200078e0059 */
[----:B------:R-:W-:Y:S06]  /*c6b0*/  @P2 BRA `(.L_x_273) ;  /* 0xffffffa800582947 */ /* 0x000fec000383ffff */
.L_x_264:
[----:B------:R-:W-:Y:S06]  /*c6c0*/  BAR.ARV 0x8, 0x120 ;  /* 0x0204800000007b1d */ /* 0x000fec0000002000 */
[----:B------:R-:W-:Y:S05]  /*c6d0*/  @!P0 BRA `(.L_x_274) ;  /* 0x0000000000048947 */ /* 0x000fea0003800000 */
[----:B------:R-:W-:Y:S01]  /*c6e0*/  BPT.TRAP 0x1 ;  /* 0x000000040000795c */ /* 0x000fe20000300000 */
.L_x_274:
[----:B------:R-:W-:Y:S01]  /*c6f0*/  IMAD R8, R2, 0x8, R0 ;  /* 0x0000000802087824 */ /* 0x000fe200078e0200 */
[----:B------:R-:W-:-:S04]  /*c700*/  SHF.L.U32 R3, R16, 0x1f, RZ ;  /* 0x0000001f10037819 */ /* 0x000fc800000006ff */
[----:B------:R0:W1:Y:S01]  /*c710*/  SYNCS.PHASECHK.TRANS64.TRYWAIT P2, [R8+URZ+0x34850], R3 ;  /* 0x03485003080075a7 */ /* 0x000062000804017f */
[----:B------:R-:W-:Y:S05]  /*c720*/  @!P0 BRA `(.L_x_275) ;  /* 0x0000000000048947 */ /* 0x000fea0003800000 */
[----:B------:R-:W-:Y:S01]  /*c730*/  BPT.TRAP 0x1 ;  /* 0x000000040000795c */ /* 0x000fe20000300000 */
.L_x_275:
[----:B-1----:R-:W-:Y:S05]  /*c740*/  @P2 BRA `(.L_x_276) ;  /* 0x0000000000082947 */ /* 0x002fea0003800000 */
[----:B------:R-:W1:Y:S02]  /*c750*/  SYNCS.PHASECHK.TRANS64.TRYWAIT P0, [R8+URZ+0x34850], R3 ;  /* 0x03485003080075a7 */ /* 0x000e64000800017f */
[----:B-1----:R-:W-:Y:S05]  /*c760*/  @!P0 BRA `(.L_x_277) ;  /* 0x00000074007c8947 */ /* 0x002fea0003800000 */
.L_x_276:
[----:B------:R-:W-:Y:S05]  /*c770*/  WARPSYNC.ALL ;  /* 0x0000000000007948 */ /* 0x000fea0003800000 */
[----:B------:R-:W-:Y:S01]  /*c780*/  VIADD R0, R0, 0x400 ;  /* 0x0000040000007836 */ /* 0x000fe20000000000 */
[----:B------:R-:W-:Y:S01]  /*c790*/  WARPGROUP.ARRIVE ;  /* 0x00000000000079c5 */ /* 0x000fe20000000000 */
[----:B------:R-:W-:Y:S01]  /*c7a0*/  IMAD.MOV.U32 R7, RZ, RZ, 0x40000040 ;  /* 0x40000040ff077424 */ /* 0x000fe200078e00ff */
[----:B01----:R-:W-:Y:S01]  /*c7b0*/  SHFL.BFLY PT, R3, R10, 0x2, 0x1f ;  /* 0x0c401f000a037f89 */ /* 0x003fe200000e0000 */
[----:B------:R-:W-:Y:S01]  /*c7c0*/  IMAD.MOV.U32 R9, RZ, RZ, RZ ;  /* 0x000000ffff097224 */ /* 0x000fe200078e00ff */
[----:B------:R-:W-:Y:S01]  /*c7d0*/  SHF.R.U32.HI R0, RZ, 0x4, R0 ;  /* 0x00000004ff007819 */ /* 0x000fe20000011600 */
[----:B------:R-:W-:-:S03]  /*c7e0*/  VIADD R223, R223, 0x1 ;  /* 0x00000001dfdf7836 */ /* 0x000fc60000000000 */
[----:B------:R-:W-:-:S04]  /*c7f0*/  LOP3.LUT R0, R0, 0x3fff, RZ, 0xc0, !PT ;  /* 0x00003fff00007812 */ /* 0x000fc800078ec0ff */
[----:B------:R-:W-:Y:S02]  /*c800*/  LOP3.LUT R5, R0, 0x5800000, RZ, 0xfc, !PT ;  /* 0x0580000000057812 */ /* 0x000fe400078efcff */
[----:B------:R-:W0:Y:S03]  /*c810*/  SHFL.BFLY PT, R0, R11, 0x2, 0x1f ;  /* 0x0c401f000b007f89 */ /* 0x000e2600000e0000 */
[----:B------:R-:W-:Y:S02]  /*c820*/  IMAD R4, R2, 0xb00, R5 ;  /* 0x00000b0002047824 */ /* 0x000fe400078e0205 */
[----:B------:R-:W-:Y:S02]  /*c830*/  IMAD.MOV.U32 R5, RZ, RZ, 0x40000040 ;  /* 0x40000040ff057424 */ /* 0x000fe400078e00ff */
[C---:B------:R-:W-:Y:S01]  /*c840*/  VIADD R6, R4.reuse, 0x80 ;  /* 0x0000008004067836 */ /* 0x040fe20000000000 */
[----:B------:R-:W-:-:S02]  /*c850*/  R2UR UR6, R4 ;  /* 0x00000000040672ca */ /* 0x000fc400000e0000 */
[----:B------:R-:W-:Y:S01]  /*c860*/  R2UR UR7, R5 ;  /* 0x00000000050772ca */ /* 0x000fe200000e0000 */
[----:B------:R-:W-:-:S12]  /*c870*/  IMAD.MOV.U32 R5, RZ, RZ, 0x40000040 ;  /* 0x40000040ff057424 */ /* 0x000fd800078e00ff */
[----:B------:R-:W-:Y:S01]  /*c880*/  HGMMA.64x128x16.F32 R24, R176, gdesc[UR4].tnspB, R24, gsb0 ;  /* 0x41e00004b0187df0 */ /* 0x000fe20008000818 */
[----:B------:R-:W-:Y:S01]  /*c890*/  R2UR UR6, R6 ;  /* 0x00000000060672ca */ /* 0x000fe200000e0000 */
[----:B------:R-:W-:Y:S01]  /*c8a0*/  VIADD R6, R4, 0x100 ;  /* 0x0000010004067836 */ /* 0x000fe20000000000 */
[----:B------:R-:W-:Y:S01]  /*c8b0*/  R2UR UR7, R7 ;  /* 0x00000000070772ca */ /* 0x000fe200000e0000 */
[----:B0-----:R-:W-:Y:S01]  /*c8c0*/  FADD.FTZ R0, R0, R11 ;  /* 0x0000000b00007221 */ /* 0x001fe20000010000 */
[----:B------:R-:W-:Y:S01]  /*c8d0*/  MOV R7, 0x40000040 ;  /* 0x4000004000077802 */ /* 0x000fe20000000f00 */
[----:B------:R-:W-:Y:S01]  /*c8e0*/  VIADD R11, R2, 0x1 ;  /* 0x00000001020b7836 */ /* 0x000fe20000000000 */
[----:B------:R-:W-:-:S04]  /*c8f0*/  MOV R2, RZ ;  /* 0x000000ff00027202 */ /* 0x000fc80000000f00 */
[----:B------:R-:W-:Y:S01]  /*c900*/  ISETP.NE.AND P2, PT, R11, 0x2, PT ;  /* 0x000000020b00780c */ /* 0x000fe20003f45270 */
[----:B------:R-:W-:Y:S02]  /*c910*/  WARPGROUP.DEPBAR.LE gsb0, 0x0 ;  /* 0x00008000000079c5 */ /* 0x000fe40000010000 */
[----:B------:R-:W-:-:S06]  /*c920*/  WARPGROUP.ARRIVE ;  /* 0x00000000000079c5 */ /* 0x000fcc0000000000 */
[----:B------:R-:W-:Y:S01]  /*c930*/  HGMMA.64x128x16.F32 R24, R180, gdesc[UR4].tnspB, R24, gsb0 ;  /* 0x41e00004b4187df0 */ /* 0x000fe20008000818 */
[----:B------:R-:W-:Y:S01]  /*c940*/  R2UR UR6, R6 ;  /* 0x00000000060672ca */ /* 0x000fe200000e0000 */
[----:B------:R-:W-:Y:S01]  /*c950*/  VIADD R6, R4, 0x180 ;  /* 0x0000018004067836 */ /* 0x000fe20000000000 */
[----:B------:R-:W-:Y:S01]  /*c960*/  R2UR UR7, R7 ;  /* 0x00000000070772ca */ /* 0x000fe200000e0000 */
[----:B------:R-:W-:Y:S01]  /*c970*/  IMAD.MOV.U32 R7, RZ, RZ, 0x40000040 ;  /* 0x40000040ff077424 */ /* 0x000fe200078e00ff */
[----:B------:R-:W-:Y:S02]  /*c980*/  WARPGROUP.DEPBAR.LE gsb0, 0x0 ;  /* 0x00008000000079c5 */ /* 0x000fe40000010000 */
[----:B------:R-:W-:-:S09]  /*c990*/  WARPGROUP.ARRIVE ;  /* 0x00000000000079c5 */ /* 0x000fd20000000000 */
        /* <DEDUP_REMOVED lines=22> */
[----:B------:R-:W-:Y:S02]  /*cb00*/  R2UR UR6, R6 ;  /* 0x00000000060672ca */ /* 0x000fe400000e0000 */
[----:B------:R-:W-:Y:S01]  /*cb10*/  R2UR UR7, R7 ;  /* 0x00000000070772ca */ /* 0x000fe200000e0000 */
[----:B------:R-:W-:Y:S01]  /*cb20*/  IMAD.MOV.U32 R7, RZ, RZ, 0x40000040 ;  /* 0x40000040ff077424 */ /* 0x000fe200078e00ff */
[----:B------:R-:W-:Y:S01]  /*cb30*/  IADD3 R6, R4, 0x380, RZ ;  /* 0x0000038004067810 */ /* 0x000fe20007ffe0ff */
[----:B------:R-:W-:Y:S02]  /*cb40*/  WARPGROUP.DEPBAR.LE gsb0, 0x0 ;  /* 0x00008000000079c5 */ /* 0x000fe40000010000 */
[----:B------:R-:W-:-:S08]  /*cb50*/  WARPGROUP.ARRIVE ;  /* 0x00000000000079c5 */ /* 0x000fd00000000000 */
        /* <DEDUP_REMOVED lines=9> */
[C---:B------:R-:W-:Y:S01]  /*cbf0*/  VIADD R6, R4.reuse, 0x480 ;  /* 0x0000048004067836 */ /* 0x040fe20000000000 */
[----:B------:R-:W-:Y:S01]  /*cc00*/  R2UR UR7, R7 ;  /* 0x00000000070772ca */ /* 0x000fe200000e0000 */
[----:B------:R-:W-:Y:S02]  /*cc10*/  IMAD.MOV.U32 R7, RZ, RZ, 0x40000040 ;  /* 0x40000040ff077424 */ /* 0x000fe400078e00ff */
[----:B------:R-:W-:Y:S01]  /*cc20*/  VIADD R4, R4, 0x500 ;  /* 0x0000050004047836 */ /* 0x000fe20000000000 */
[----:B------:R-:W-:Y:S02]  /*cc30*/  WARPGROUP.DEPBAR.LE gsb0, 0x0 ;  /* 0x00008000000079c5 */ /* 0x000fe40000010000 */
[----:B------:R-:W-:-:S07]  /*cc40*/  WARPGROUP.ARRIVE ;  /* 0x00000000000079c5 */ /* 0x000fce0000000000 */
[----:B------:R-:W-:Y:S01]  /*cc50*/  HGMMA.64x128x16.F32 R24, R208, gdesc[UR4].tnspB, R24, gsb0 ;  /* 0x41e00004d0187df0 */ /* 0x000fe20008000818 */
[----:B------:R-:W-:Y:S02]  /*cc60*/  R2UR UR6, R6 ;  /* 0x00000000060672ca */ /* 0x000fe400000e0000 */
[----:B------:R-:W-:Y:S01]  /*cc70*/  R2UR UR7, R7 ;  /* 0x00000000070772ca */ /* 0x000fe200000e0000 */
[----:B------:R-:W-:-:S05]  /*cc80*/  @!P1 VIADD R7, R8, 0x34860 ;  /* 0x0003486008079836 */ /* 0x000fca0000000000 */
[----:B------:R-:W-:Y:S01]  /*cc90*/  @!P1 PRMT R7, RZ, 0x654, R7 ;  /* 0x00000654ff079816 */ /* 0x000fe20000000007 */
[----:B------:R-:W-:Y:S02]  /*cca0*/  WARPGROUP.DEPBAR.LE gsb0, 0x0 ;  /* 0x00008000000079c5 */ /* 0x000fe40000010000 */
[----:B------:R-:W-:-:S06]  /*ccb0*/  WARPGROUP.ARRIVE ;  /* 0x00000000000079c5 */ /* 0x000fcc0000000000 */
[----:B------:R-:W-:Y:S01]  /*ccc0*/  HGMMA.64x128x16.F32 R24, R212, gdesc[UR4].tnspB, R24, gsb0 ;  /* 0x41e00004d4187df0 */ /* 0x000fe20008000818 */
[----:B------:R-:W-:Y:S01]  /*ccd0*/  R2UR UR6, R4 ;  /* 0x00000000040672ca */ /* 0x000fe200000e0000 */
[----:B------:R-:W-:Y:S01]  /*cce0*/  FADD.FTZ R4, R3, R10 ;  /* 0x0000000a03047221 */ /* 0x000fe20000010000 */
[----:B------:R-:W-:Y:S01]  /*ccf0*/  R2UR UR7, R5 ;  /* 0x00000000050772ca */ /* 0x000fe200000e0000 */
[----:B------:R-:W0:Y:S04]  /*cd00*/  SHFL.BFLY PT, R3, R0, 0x1, 0x1f ;  /* 0x0c201f0000037f89 */ /* 0x000e2800000e0000 */
[----:B------:R-:W1:Y:S01]  /*cd10*/  SHFL.BFLY PT, R5, R4, 0x1, 0x1f ;  /* 0x0c201f0004057f89 */ /* 0x000e6200000e0000 */
[----:B0-----:R-:W-:Y:S01]  /*cd20*/  FADD.FTZ R12, R0, R3 ;  /* 0x00000003000c7221 */ /* 0x001fe20000010000 */
[----:B------:R-:W-:Y:S01]  /*cd30*/  SEL R3, RZ, 0x1, P2 ;  /* 0x00000001ff037807 */ /* 0x000fe20001000000 */
[----:B------:R-:W-:-:S02]  /*cd40*/  IMAD.MOV.U32 R0, RZ, RZ, -0x800000 ;  /* 0xff800000ff007424 */ /* 0x000fc400078e00ff */
[----:B-1----:R-:W-:Y:S01]  /*cd50*/  FADD.FTZ R13, R4, R5 ;  /* 0x00000005040d7221 */ /* 0x002fe20000010000 */
[----:B------:R-:W-:Y:S02]  /*cd60*/  FSETP.NE.FTZ.AND P0, PT, R12, RZ, PT ;  /* 0x000000ff0c00720b */ /* 0x000fe40003f15000 */
[----:B------:R-:W-:Y:S01]  /*cd70*/  LOP3.LUT R16, R16, R3, RZ, 0x3c, !PT ;  /* 0x0000000310107212 */ /* 0x000fe200078e3cff */
[----:B------:R-:W-:Y:S01]  /*cd80*/  IMAD.MOV.U32 R3, RZ, RZ, -0x800000 ;  /* 0xff800000ff037424 */ /* 0x000fe200078e00ff */
[----:B------:R-:W-:-:S09]  /*cd90*/  FSETP.NE.FTZ.AND P3, PT, R13, RZ, PT ;  /* 0x000000ff0d00720b */ /* 0x000fd20003f75000 */
[----:B------:R-:W0:Y:S01]  /*cda0*/  @P0 MUFU.LG2 R5, R12 ;  /* 0x0000000c00050308 */ /* 0x000e220000000c00 */
[----:B------:R-:W-:-:S03]  /*cdb0*/  @P0 FMUL.FTZ R4, R88, 0.69314718246459960938 ;  /* 0x3f31721858040820 */ /* 0x000fc60000410000 */
[----:B------:R-:W-:-:S04]  /*cdc0*/  @P3 FMUL.FTZ R15, R88, 0.69314718246459960938 ;  /* 0x3f317218580f3820 */ /* 0x000fc80000410000 */
[----:B------:R-:W1:Y:S08]  /*cdd0*/  @P3 MUFU.LG2 R6, R13 ;  /* 0x0000000d00063308 */ /* 0x000e700000000c00 */
[----:B------:R-:W2:Y:S01]  /*cde0*/  @P0 MUFU.RCP R2, R12 ;  /* 0x0000000c00020308 */ /* 0x000ea20000001000 */
[----:B0-----:R-:W-:-:S04]  /*cdf0*/  @P0 FMUL.FTZ R5, R5, 0.69314718246459960938 ;  /* 0x3f31721805050820 */ /* 0x001fc80000410000 */
[----:B------:R-:W-:Y:S01]  /*ce00*/  @P0 FFMA.FTZ R0, R4, R89, R5 ;  /* 0x0000005904000223 */ /* 0x000fe20000010005 */
[----:B------:R-:W-:Y:S02]  /*ce10*/  PLOP3.LUT P0, PT, PT, PT, PT, 0x8, 0x0 ;  /* 0x000000000000781c */ /* 0x000fe40003f0e170 */
[----:B------:R-:W0:Y:S01]  /*ce20*/  @P3 MUFU.RCP R9, R13 ;  /* 0x0000000d00093308 */ /* 0x000e220000001000 */
[----:B-1----:R-:W-:-:S04]  /*ce30*/  @P3 FMUL.FTZ R6, R6, 0.69314718246459960938 ;  /* 0x3f31721806063820 */ /* 0x002fc80000410000 */
[----:B------:R-:W-:Y:S01]  /*ce40*/  @P3 FFMA.FTZ R3, R15, R101, R6 ;  /* 0x000000650f033223 */ /* 0x000fe20000010006 */
[----:B------:R-:W-:Y:S02]  /*ce50*/  WARPGROUP.DEPBAR.LE gsb0, 0x0 ;  /* 0x00008000000079c5 */ /* 0x000fe40000010000 */
[----:B------:R-:W-:-:S06]  /*ce60*/  WARPGROUP.ARRIVE ;  /* 0x00000000000079c5 */ /* 0x000fcc0000000000 */
[----:B------:R-:W-:Y:S03]  /*ce70*/  HGMMA.64x128x16.F32 R24, R216, gdesc[UR4].tnspB, R24, gsb0 ;  /* 0x41e00004d8187df0 */ /* 0x000fe60008000818 */
[----:B------:R-:W-:Y:S02]  /*ce80*/  WARPGROUP.DEPBAR.LE gsb0, 0x0 ;  /* 0x00008000000079c5 */ /* 0x000fe40000010000 */
[-C--:B--2---:R-:W-:Y:S01]  /*ce90*/  FMUL.FTZ R6, R29, R2.reuse ;  /* 0x000000021d067220 */ /* 0x084fe20000410000 */
        /* <DEDUP_REMOVED lines=20> */
[----:B------:R1:W-:Y:S01]  /*cfe0*/  @!P1 SYNCS.ARRIVE.TRANS64.RED.A1T0 RZ, [R7+URZ], RZ ;  /* 0x000000ff07ff99a7 */ /* 0x0003e2000810043f */
        /* <DEDUP_REMOVED lines=11> */
[-C--:B0-----:R-:W-:Y:S01]  /*d0a0*/  FMUL.FTZ R102, R34, R9.reuse ;  /* 0x0000000922667220 */ /* 0x081fe20000410000 */
        /* <DEDUP_REMOVED lines=13> */
[-C--:B-1----:R-:W-:Y:S01]  /*d180*/  FMUL.FTZ R7, R31, R9.reuse ;  /* 0x000000091f077220 */ /* 0x082fe20000410000 */
        /* <DEDUP_REMOVED lines=17> */
[----:B------:R-:W-:-:S07]  /*d2a0*/  SEL R2, R11, RZ, P2 ;  /* 0x000000ff0b027207 */ /* 0x000fce0001000000 */
.L_x_256:
[----:B------:R-:W0:Y:S01]  /*d2b0*/  S2R R5, SR_CgaCtaId ;  /* 0x0000000000057919 */ /* 0x000e220000008800 */
[----:B------:R-:W-:Y:S01]  /*d2c0*/  MOV R28, 0x400 ;  /* 0x00000400001c7802 */ /* 0x000fe20000000f00 */
[----:B------:R-:W-:Y:S01]  /*d2d0*/  BSSY B0, `(.L_x_278) ;  /* 0x00001e6000007945 */ /* 0x000fe20003800000 */
[----:B------:R-:W-:Y:S02]  /*d2e0*/  BAR.SYNC.DEFER_BLOCKING 0x5, 0x120 ;  /* 0x0144800000007b1d */ /* 0x000fe40000010000 */
[----:B0-----:R-:W-:-:S05]  /*d2f0*/  LEA R28, R5, R28, 0x18 ;  /* 0x0000001c051c7211 */ /* 0x001fca00078ec0ff */
[----:B------:R0:W1:Y:S01]  /*d300*/  LDS.128 R48, [R28+0x348d0] ;  /* 0x0348d0001c307984 */ /* 0x0000620000000c00 */
[----:B------:R-:W-:Y:S06]  /*d310*/  BAR.ARV 0x4, 0x120 ;  /* 0x0104800000007b1d */ /* 0x000fec0000002000 */
[----:B------:R-:W-:Y:S05]  /*d320*/  @P0 BRA `(.L_x_279) ;  /* 0x0000001000e40947 */ /* 0x000fea0003800000 */
[----:B------:R-:W2:Y:S01]  /*d330*/  S2R R5, SR_SWINHI ;  /* 0x0000000000057919 */ /* 0x000ea20000002f00 */
[----:B------:R-:W-:Y:S01]  /*d340*/  F2FP.F16.F32.PACK_AB R7, R7, R8 ;  /* 0x000000080707723e */ /* 0x000fe200000000ff */
[----:B------:R-:W-:Y:S01]  /*d350*/  ULDC.64 UR4, c[0x0][0xbe0] ;  /* 0x0002f80000047ab9 */ /* 0x000fe20000000a00 */
[----:B------:R-:W-:Y:S01]  /*d360*/  F2FP.F16.F32.PACK_AB R6, R6, R105 ;  /* 0x000000690606723e */ /* 0x000fe200000000ff */
[----:B------:R-:W-:Y:S01]  /*d370*/  ULDC.64 UR6, c[0x0][0x208] ;  /* 0x0000820000067ab9 */ /* 0x000fe20000000a00 */
[----:B------:R-:W-:Y:S02]  /*d380*/  F2FP.F16.F32.PACK_AB R60, R57, R60 ;  /* 0x0000003c393c723e */ /* 0x000fe400000000ff */
[----:B------:R-:W-:Y:S02]  /*d390*/  F2FP.F16.F32.PACK_AB R52, R45, R52 ;  /* 0x000000342d34723e */ /* 0x000fe400000000ff */
[----:B------:R-:W-:Y:S02]  /*d3a0*/  F2FP.F16.F32.PACK_AB R40, R37, R40 ;  /* 0x000000282528723e */ /* 0x000fe400000000ff */
[----:B------:R-:W-:-:S02]  /*d3b0*/  MOV R20, R28 ;  /* 0x0000001c00147202 */ /* 0x000fc40000000f00 */
[----:B--2---:R-:W-:-:S03]  /*d3c0*/  MOV R21, R5 ;  /* 0x0000000500157202 */ /* 0x004fc60000000f00 */
[----:B------:R-:W-:-:S03]  /*d3d0*/  IMAD.WIDE R4, R228, 0x2, R20 ;  /* 0x00000002e4047825 */ /* 0x000fc600078e0214 */
[C---:B------:R-:W-:Y:S02]  /*d3e0*/  LOP3.LUT R9, R4.reuse, 0x380, RZ, 0xc0, !PT ;  /* 0x0000038004097812 */ /* 0x040fe400078ec0ff */
[C---:B------:R-:W-:Y:S02]  /*d3f0*/  IADD3 R63, P6, R4.reuse, 0x20, RZ ;  /* 0x00000020043f7810 */ /* 0x040fe40007fde0ff */
[----:B------:R-:W-:Y:S02]  /*d400*/  SHF.R.U64 R9, R9, 0x3, RZ ;  /* 0x0000000309097819 */ /* 0x000fe400000012ff */
[C---:B------:R-:W-:Y:S01]  /*d410*/  IADD3 R67, P5, R4.reuse, 0x40, RZ ;  /* 0x0000004004437810 */ /* 0x040fe20007fbe0ff */
[--C-:B------:R-:W-:Y:S01]  /*d420*/  IMAD.X R27, RZ, RZ, R5.reuse, P6 ;  /* 0x000000ffff1b7224 */ /* 0x100fe200030e0605 */
[C---:B------:R-:W-:Y:S02]  /*d430*/  IADD3 R71, P4, R4.reuse, 0x60, RZ ;  /* 0x0000006004477810 */ /* 0x040fe40007f9e0ff */
[C---:B------:R-:W-:Y:S01]  /*d440*/  IADD3 R75, P3, R4.reuse, 0x4000, RZ ;  /* 0x00004000044b7810 */ /* 0x040fe20007f7e0ff */
[--C-:B------:R-:W-:Y:S01]  /*d450*/  IMAD.X R25, RZ, RZ, R5.reuse, P5 ;  /* 0x000000ffff197224 */ /* 0x100fe200028e0605 */
[C---:B------:R-:W-:Y:S01]  /*d460*/  IADD3 R79, P2, R4.reuse, 0x4020, RZ ;  /* 0x00004020044f7810 */ /* 0x040fe20007f5e0ff */
[--C-:B------:R-:W-:Y:S01]  /*d470*/  IMAD.X R15, RZ, RZ, R5.reuse, P4 ;  /* 0x000000ffff0f7224 */ /* 0x100fe200020e0605 */
[C---:B------:R-:W-:Y:S01]  /*d480*/  IADD3 R81, P1, R4.reuse, 0x4040, RZ ;  /* 0x0000404004517810 */ /* 0x040fe20007f3e0ff */
[----:B------:R-:W-:Y:S01]  /*d490*/  BAR.SYNC.DEFER_BLOCKING 0x1, 0x100 ;  /* 0x0044000000007b1d */ /* 0x000fe20000010000 */
[----:B------:R-:W-:Y:S01]  /*d4a0*/  IADD3 R83, P0, R4, 0x4060, RZ ;  /* 0x0000406004537810 */ /* 0x000fe20007f1e0ff */
[--C-:B------:R-:W-:Y:S01]  /*d4b0*/  IMAD.X R11, RZ, RZ, R5.reuse, P2 ;  /* 0x000000ffff0b7224 */ /* 0x100fe200010e0605 */
[----:B------:R-:W-:Y:S01]  /*d4c0*/  LOP3.LUT R4, R9, R4, RZ, 0x3c, !PT ;  /* 0x0000000409047212 */ /* 0x000fe200078e3cff */
[--C-:B------:R-:W-:Y:S01]  /*d4d0*/  IMAD.X R9, RZ, RZ, R5.reuse, P1 ;  /* 0x000000ffff097224 */ /* 0x100fe200008e0605 */
[----:B------:R-:W-:Y:S01]  /*d4e0*/  IADD3.X R13, RZ, R5, RZ, P3, !PT ;  /* 0x00000005ff0d7210 */ /* 0x000fe20001ffe4ff */
[----:B------:R-:W-:Y:S01]  /*d4f0*/  IMAD.X R31, RZ, RZ, R5, P0 ;  /* 0x000000ffff1f7224 */ /* 0x000fe200000e0605 */
[----:B------:R-:W-:-:S02]  /*d500*/  LOP3.LUT R14, R67, 0x380, RZ, 0xc0, !PT ;  /* 0x00000380430e7812 */ /* 0x000fc400078ec0ff */
[----:B------:R-:W-:Y:S02]  /*d510*/  MOV R62, R4 ;  /* 0x00000004003e7202 */ /* 0x000fe40000000f00 */
[----:B------:R-:W-:Y:S02]  /*d520*/  LOP3.LUT R30, R71, 0x380, RZ, 0xc0, !PT ;  /* 0x00000380471e7812 */ /* 0x000fe400078ec0ff */
[----:B------:R-:W-:Y:S02]  /*d530*/  F2FP.F16.F32.PACK_AB R5, R10, R107 ;  /* 0x0000006b0a05723e */ /* 0x000fe400000000ff */
[----:B------:R-:W-:Y:S02]  /*d540*/  LOP3.LUT R10, R79, 0x380, RZ, 0xc0, !PT ;  /* 0x000003804f0a7812 */ /* 0x000fe400078ec0ff */
[----:B------:R-:W-:Y:S02]  /*d550*/  SHF.R.U64 R14, R14, 0x3, RZ ;  /* 0x000000030e0e7819 */ /* 0x000fe400000012ff */
[----:B------:R-:W-:-:S02]  /*d560*/  SHF.R.U64 R30, R30, 0x3, RZ ;  /* 0x000000031e1e7819 */ /* 0x000fc400000012ff */
[----:B------:R-:W-:Y:S02]  /*d570*/  SHF.R.U64 R10, R10, 0x3, RZ ;  /* 0x000000030a0a7819 */ /* 0x000fe400000012ff */
[----:B------:R-:W-:Y:S02]  /*d580*/  LOP3.LUT R24, R14, R67, RZ, 0x3c, !PT ;  /* 0x000000430e187212 */ /* 0x000fe400078e3cff */
[----:B------:R-:W-:Y:S02]  /*d590*/  LOP3.LUT R14, R30, R71, RZ, 0x3c, !PT ;  /* 0x000000471e0e7212 */ /* 0x000fe400078e3cff */
[----:B------:R-:W-:Y:S02]  /*d5a0*/  LOP3.LUT R30, R81, 0x380, RZ, 0xc0, !PT ;  /* 0x00000380511e7812 */ /* 0x000fe400078ec0ff */
[----:B------:R-:W-:Y:S02]  /*d5b0*/  LOP3.LUT R10, R10, R79, RZ, 0x3c, !PT ;  /* 0x0000004f0a0a7212 */ /* 0x000fe400078e3cff */
[----:B------:R-:W-:Y:S01]  /*d5c0*/  LOP3.LUT R12, R63, 0x380, RZ, 0xc0, !PT ;  /* 0x000003803f0c7812 */ /* 0x000fe200078ec0ff */
[----:B------:R-:W2:Y:S01]  /*d5d0*/  LDC.64 R78, c[0x0][0xbd8] ;  /* 0x0002f600ff4e7b82 */ /* 0x000ea20000000a00 */
[----:B-1----:R-:W-:-:S02]  /*d5e0*/  LOP3.LUT R48, R75, 0x380, RZ, 0xc0, !PT ;  /* 0x000003804b307812 */ /* 0x002fc400078ec0ff */
[----:B------:R-:W-:Y:S02]  /*d5f0*/  SHF.R.U64 R30, R30, 0x3, RZ ;  /* 0x000000031e1e7819 */ /* 0x000fe400000012ff */
[----:B------:R-:W-:Y:S02]  /*d600*/  SHF.R.U64 R12, R12, 0x3, RZ ;  /* 0x000000030c0c7819 */ /* 0x000fe400000012ff */
[----:B------:R-:W-:Y:S02]  /*d610*/  SHF.R.U64 R48, R48, 0x3, RZ ;  /* 0x0000000330307819 */ /* 0x000fe400000012ff */
[----:B------:R-:W-:Y:S02]  /*d620*/  F2FP.F16.F32.PACK_AB R4, R106, R109 ;  /* 0x0000006d6a04723e */ /* 0x000fe400000000ff */
[----:B------:R-:W-:Y:S02]  /*d630*/  LOP3.LUT R8, R30, R81, RZ, 0x3c, !PT ;  /* 0x000000511e087212 */ /* 0x000fe400078e3cff */
[----:B------:R-:W-:Y:S01]  /*d640*/  LOP3.LUT R26, R12, R63, RZ, 0x3c, !PT ;  /* 0x0000003f0c1a7212 */ /* 0x000fe200078e3cff */
[----:B------:R1:W-:Y:S01]  /*d650*/  STSM.16.M88.4 [R62], R4 ;  /* 0x000000043e007844 */ /* 0x0003e20000000200 */
[----:B------:R-:W-:-:S02]  /*d660*/  LOP3.LUT R12, R48, R75, RZ, 0x3c, !PT ;  /* 0x0000004b300c7212 */ /* 0x000fc400078e3cff */
[----:B------:R-:W-:Y:S02]  /*d670*/  MOV R67, R10 ;  /* 0x0000000a00437202 */ /* 0x000fe40000000f00 */
[----:B------:R-:W-:Y:S02]  /*d680*/  MOV R66, R8 ;  /* 0x0000000800427202 */ /* 0x000fe40000000f00 */
[----:B------:R-:W-:Y:S02]  /*d690*/  LOP3.LUT R48, R83, 0x380, RZ, 0xc0, !PT ;  /* 0x0000038053307812 */ /* 0x000fe400078ec0ff */
[----:B------:R-:W-:Y:S02]  /*d6a0*/  MOV R74, R26 ;  /* 0x0000001a004a7202 */ /* 0x000fe40000000f00 */
[----:B------:R-:W-:Y:S02]  /*d6b0*/  F2FP.F16.F32.PACK_AB R8, R103, R104 ;  /* 0x000000686708723e */ /* 0x000fe400000000ff */
[----:B------:R-:W-:-:S02]  /*d6c0*/  F2FP.F16.F32.PACK_AB R9, R101, R102 ;  /* 0x000000666509723e */ /* 0x000fc400000000ff */
[----:B------:R-:W-:Y:S02]  /*d6d0*/  F2FP.F16.F32.PACK_AB R10, R99, R100 ;  /* 0x00000064630a723e */ /* 0x000fe400000000ff */
[----:B------:R-:W-:Y:S02]  /*d6e0*/  F2FP.F16.F32.PACK_AB R11, R84, R85 ;  /* 0x00000055540b723e */ /* 0x000fe400000000ff */
[----:B------:R-:W-:Y:S02]  /*d6f0*/  MOV R71, R24 ;  /* 0x0000001800477202 */ /* 0x000fe40000000f00 */
[----:B-1----:R-:W-:Y:S01]  /*d700*/  F2FP.F16.F32.PACK_AB R4, R97, R98 ;  /* 0x000000626104723e */ /* 0x002fe200000000ff */
[----:B------:R-:W-:Y:S01]  /*d710*/  STSM.16.M88.4 [R74], R8 ;  /* 0x000000084a007844 */ /* 0x000fe20000000200 */
[----:B------:R-:W-:Y:S02]  /*d720*/  F2FP.F16.F32.PACK_AB R5, R77, R80 ;  /* 0x000000504d05723e */ /* 0x000fe400000000ff */
[----:B------:R-:W-:-:S02]  /*d730*/  F2FP.F16.F32.PACK_AB R6, R95, R96 ;  /* 0x000000605f06723e */ /* 0x000fc400000000ff */
[----:B------:R-:W-:Y:S02]  /*d740*/  F2FP.F16.F32.PACK_AB R7, R73, R76 ;  /* 0x0000004c4907723e */ /* 0x000fe400000000ff */
[----:B------:R-:W-:Y:S02]  /*d750*/  SHF.R.U64 R48, R48, 0x3, RZ ;  /* 0x0000000330307819 */ /* 0x000fe400000012ff */
[----:B------:R-:W-:Y:S01]  /*d760*/  MOV R70, R14 ;  /* 0x0000000e00467202 */ /* 0x000fe20000000f00 */
[----:B------:R1:W-:Y:S01]  /*d770*/  STSM.16.M88.4 [R71], R4 ;  /* 0x0000000447007844 */ /* 0x0003e20000000200 */
[----:B------:R-:W-:Y:S02]  /*d780*/  LOP3.LUT R30, R48, R83, RZ, 0x3c, !PT ;  /* 0x00000053301e7212 */ /* 0x000fe400078e3cff */
[----:B------:R-:W-:Y:S02]  /*d790*/  MOV R48, R12 ;  /* 0x0000000c00307202 */ /* 0x000fe40000000f00 */
[----:B------:R-:W-:-:S02]  /*d7a0*/  F2FP.F16.F32.PACK_AB R12, R93, R94 ;  /* 0x0000005e5d0c723e */ /* 0x000fc400000000ff */
[----:B------:R-:W-:Y:S02]  /*d7b0*/  F2FP.F16.F32.PACK_AB R13, R69, R72 ;  /* 0x00000048450d723e */ /* 0x000fe400000000ff */
[----:B------:R-:W-:Y:S02]  /*d7c0*/  F2FP.F16.F32.PACK_AB R14, R91, R92 ;  /* 0x0000005c5b0e723e */ /* 0x000fe400000000ff */
[----:B------:R-:W-:Y:S02]  /*d7d0*/  F2FP.F16.F32.PACK_AB R15, R65, R68 ;  /* 0x00000044410f723e */ /* 0x000fe400000000ff */
[----:B------:R-:W-:Y:S02]  /*d7e0*/  F2FP.F16.F32.PACK_AB R24, R89, R90 ;  /* 0x0000005a5918723e */ /* 0x000fe400000000ff */
[----:B------:R-:W-:Y:S01]  /*d7f0*/  F2FP.F16.F32.PACK_AB R25, R59, R64 ;  /* 0x000000403b19723e */ /* 0x000fe200000000ff */
[----:B-1----:R-:W-:Y:S01]  /*d800*/  IMAD.SHL.U32 R5, R23, 0x4, RZ ;  /* 0x0000000417057824 */ /* 0x002fe200078e00ff */
[----:B------:R-:W-:Y:S01]  /*d810*/  F2FP.F16.F32.PACK_AB R26, R61, R88 ;  /* 0x000000583d1a723e */ /* 0x000fe200000000ff */
[----:B------:R-:W-:Y:S01]  /*d820*/  STSM.16.M88.4 [R70], R12 ;  /* 0x0000000c46007844 */ /* 0x000fe20000000200 */
[----:B------:R-:W-:-:S02]  /*d830*/  F2FP.F16.F32.PACK_AB R27, R55, R58 ;  /* 0x0000003a371b723e */ /* 0x000fc400000000ff */
[----:B------:R-:W-:Y:S02]  /*d840*/  F2FP.F16.F32.PACK_AB R61, R47, R54 ;  /* 0x000000362f3d723e */ /* 0x000fe400000000ff */
[----:B------:R-:W-:Y:S01]  /*d850*/  F2FP.F16.F32.PACK_AB R62, R53, R56 ;  /* 0x00000038353e723e */ /* 0x000fe200000000ff */
[----:B------:R1:W-:Y:S01]  /*d860*/  STSM.16.M88.4 [R48], R24 ;  /* 0x0000001830007844 */ /* 0x0003e20000000200 */
[----:B------:R-:W-:Y:S02]  /*d870*/  F2FP.F16.F32.PACK_AB R63, R43, R46 ;  /* 0x0000002e2b3f723e */ /* 0x000fe400000000ff */
[----:B------:R-:W-:Y:S02]  /*d880*/  SHF.L.U64.HI R8, R23, 0x2, R222 ;  /* 0x0000000217087819 */ /* 0x000fe400000102de */
[----:B--2---:R-:W-:Y:S01]  /*d890*/  IADD3 R6, P1, R5, R78, RZ ;  /* 0x0000004e05067210 */ /* 0x004fe20007f3e0ff */
[----:B------:R2:W-:Y:S01]  /*d8a0*/  STSM.16.M88.4 [R67], R60 ;  /* 0x0000003c43007844 */ /* 0x0005e20000000200 */
[----:B------:R-:W-:-:S02]  /*d8b0*/  F2FP.F16.F32.PACK_AB R53, R39, R42 ;  /* 0x0000002a2735723e */ /* 0x000fc400000000ff */
[----:B------:R-:W-:Y:S01]  /*d8c0*/  F2FP.F16.F32.PACK_AB R54, R41, R44 ;  /* 0x0000002c2936723e */ /* 0x000fe200000000ff */
[----:B------:R-:W-:Y:S01]  /*d8d0*/  IMAD.X R7, R8, 0x1, R79, P1 ;  /* 0x0000000108077824 */ /* 0x000fe200008e064f */
[----:B------:R-:W-:Y:S02]  /*d8e0*/  F2FP.F16.F32.PACK_AB R55, R35, R38 ;  /* 0x000000262337723e */ /* 0x000fe400000000ff */
[----:B------:R-:W-:Y:S01]  /*d8f0*/  MOV R31, R30 ;  /* 0x0000001e001f7202 */ /* 0x000fe20000000f00 */
[----:B------:R-:W-:Y:S01]  /*d900*/  IMAD.MOV.U32 R30, RZ, RZ, RZ ;  /* 0x000000ffff1e7224 */ /* 0x000fe200078e00ff */
[----:B------:R-:W-:Y:S01]  /*d910*/  F2FP.F16.F32.PACK_AB R41, R33, R34 ;  /* 0x000000222129723e */ /* 0x000fe200000000ff */
[----:B------:R2:W-:Y:S01]  /*d920*/  STSM.16.M88.4 [R66], R52 ;  /* 0x0000003442007844 */ /* 0x0005e20000000200 */
[----:B------:R-:W-:Y:S02]  /*d930*/  F2FP.F16.F32.PACK_AB R42, R29, R36 ;  /* 0x000000241d2a723e */ /* 0x000fe400000000ff */
[----:B------:R-:W-:-:S02]  /*d940*/  F2FP.F16.F32.PACK_AB R43, R87, R32 ;  /* 0x00000020572b723e */ /* 0x000fc400000000ff */
[----:B------:R-:W-:Y:S01]  /*d950*/  ISETP.NE.U32.AND P1, PT, RZ, UR4, PT ;  /* 0x00000004ff007c0c */ /* 0x000fe2000bf25070 */
[----:B-1----:R-:W1:Y:S01]  /*d960*/  LDC R48, c[0x0][0xa88] ;  /* 0x0002a200ff307b82 */ /* 0x002e620000000800 */
[----:B------:R-:W-:Y:S01]  /*d970*/  ISETP.NE.U32.AND P0, PT, R78, RZ, PT ;  /* 0x000000ff4e00720c */ /* 0x000fe20003f05070 */
[----:B------:R2:W-:Y:S06]  /*d980*/  STSM.16.M88.4 [R31], R40 ;  /* 0x000000281f007844 */ /* 0x0005ec0000000200 */
[----:B------:R-:W-:Y:S01]  /*d990*/  BAR.SYNC.DEFER_BLOCKING 0x1, 0x100 ;  /* 0x0044000000007b1d */ /* 0x000fe20000010000 */
[----:B------:R-:W-:-:S02]  /*d9a0*/  ISETP.NE.AND.EX P1, PT, RZ, UR5, PT, P1 ;  /* 0x00000005ff007c0c */ /* 0x000fc4000bf25310 */
[----:B------:R-:W-:Y:S01]  /*d9b0*/  ISETP.NE.AND.EX P0, PT, R79, RZ, PT, P0 ;  /* 0x000000ff4f00720c */ /* 0x000fe20003f05300 */
[----:B------:R-:W-:-:S10]  /*d9c0*/  IMAD R9, R18, 0x40, R17 ;  /* 0x0000004012097824 */ /* 0x000fd400078e0211 */
[----:B------:R-:W-:-:S04]  /*d9d0*/  @P1 IADD3 R4, P2, R5, UR4, RZ ;  /* 0x0000000405041c10 */ /* 0x000fc8000ff5e0ff */
[----:B------:R-:W-:Y:S01]  /*d9e0*/  @P1 IADD3.X R5, R8, UR5, RZ, P2, !PT ;  /* 0x0000000508051c10 */ /* 0x000fe200097fe4ff */
[----:B------:R-:W-:Y:S01]  /*d9f0*/  IMAD.WIDE R20, R9, 0x2, R20 ;  /* 0x0000000209147825 */ /* 0x000fe200078e0214 */
[----:B------:R2:W5:Y:S04]  /*da00*/  @P0 LDG.E R30, desc[UR6][R6.64] ;  /* 0x00000006061e0981 */ /* 0x000568000c1e1900 */
[----:B-1----:R2:W5:Y:S01]  /*da10*/  @P1 LDG.E R48, desc[UR6][R4.64] ;  /* 0x0000000604301981 */ /* 0x002562000c1e1900 */
[----:B------:R-:W-:Y:S05]  /*da20*/  @P1 BRA `(.L_x_280) ;  /* 0x0000000000141947 */ /* 0x000fea0003800000 */
[----:B------:R-:W-:Y:S05]  /*da30*/  @!P0 BRA `(.L_x_280) ;  /* 0x0000000000108947 */ /* 0x000fea0003800000 */
[----:B------:R-:W-:Y:S02]  /*da40*/  ULDC.64 UR4, c[0x0][0x208] ;  /* 0x0000820000047ab9 */ /* 0x000fe40000000a00 */
[----:B--2---:R-:W2:Y:S04]  /*da50*/  LDG.E R5, desc[UR4][R6.64] ;  /* 0x0000000406057981 */ /* 0x004ea8000c1e1900 */
[----:B-----5:R-:W2:Y:S02]  /*da60*/  LDG.E R48, desc[UR4][R6.64+0x4] ;  /* 0x0000040406307981 */ /* 0x020ea4000c1e1900 */
[----:B--2---:R-:W-:-:S07]  /*da70*/  IMAD.IADD R48, R48, 0x1, -R5 ;  /* 0x0000000130307824 */ /* 0x004fce00078e0a05 */
.L_x_280:
[----:B------:R-:W-:Y:S01]  /*da80*/  SHF.R.S32.HI R19, RZ, 0x1f, R220 ;  /* 0x0000001fff137819 */ /* 0x000fe200000114dc */
[----:B------:R-:W-:Y:S01]  /*da90*/  ULDC.64 UR4, c[0x0][0xb70] ;  /* 0x0002dc0000047ab9 */ /* 0x000fe20000000a00 */
[--C-:B--2--5:R-:W-:Y:S01]  /*daa0*/  SHF.R.S32.HI R31, RZ, 0x1f, R30.reuse ;  /* 0x0000001fff1f7819 */ /* 0x124fe2000001141e */
[----:B------:R-:W-:Y:S01]  /*dab0*/  IMAD R11, R221, 0x80, R227 ;  /* 0x00000080dd0b7824 */ /* 0x000fe200078e02e3 */
[----:B------:R-:W-:Y:S01]  /*dac0*/  SEL R222, R222, RZ, !P0 ;  /* 0x000000ffdede7207 */ /* 0x000fe20004000000 */
[----:B------:R-:W-:Y:S01]  /*dad0*/  IMAD R5, R19, UR4, RZ ;  /* 0x0000000413057c24 */ /* 0x000fe2000f8e02ff */
[----:B------:R-:W-:Y:S01]  /*dae0*/  SEL R29, R23, RZ, !P0 ;  /* 0x000000ff171d7207 */ /* 0x000fe20004000000 */
[----:B------:R-:W-:Y:S01]  /*daf0*/  ULDC.64 UR6, c[0x0][0x208] ;  /* 0x0000820000067ab9 */ /* 0x000fe20000000a00 */
[----:B------:R-:W-:Y:S01]  /*db00*/  IADD3 R13, P2, R20, 0x2000, RZ ;  /* 0x00002000140d7810 */ /* 0x000fe20007f5e0ff */
[----:B------:R-:W-:Y:S01]  /*db10*/  IMAD R7, R220, UR5, R5 ;  /* 0x00000005dc077c24 */ /* 0x000fe2000f8e0205 */
[----:B------:R-:W-:Y:S01]  /*db20*/  IADD3 R33, P3, R20, 0x1000, RZ ;  /* 0x0000100014217810 */ /* 0x000fe20007f7e0ff */
[----:B------:R-:W-:Y:S01]  /*db30*/  IMAD.WIDE.U32 R4, R220, UR4, R30 ;  /* 0x00000004dc047c25 */ /* 0x000fe2000f8e001e */
[----:B------:R-:W-:Y:S01]  /*db40*/  ULDC.64 UR4, c[0x0][0xb78] ;  /* 0x0002de0000047ab9 */ /* 0x000fe20000000a00 */
[----:B------:R-:W-:-:S02]  /*db50*/  LOP3.LUT R12, R13, 0x380, RZ, 0xc0, !PT ;  /* 0x000003800d0c7812 */ /* 0x000fc400078ec0ff */
[----:B------:R-:W-:Y:S02]  /*db60*/  IADD3 R9, P1, R20, 0x3000, RZ ;  /* 0x0000300014097810 */ /* 0x000fe40007f3e0ff */
[----:B------:R-:W-:Y:S01]  /*db70*/  IADD3 R5, R5, R7, RZ ;  /* 0x0000000705057210 */ /* 0x000fe20007ffe0ff */
[----:B------:R-:W-:Y:S01]  /*db80*/  IMAD R7, R222, UR4, RZ ;  /* 0x00000004de077c24 */ /* 0x000fe2000f8e02ff */
[----:B------:R-:W-:Y:S02]  /*db90*/  LOP3.LUT R32, R33, 0x380, RZ, 0xc0, !PT ;  /* 0x0000038021207812 */ /* 0x000fe400078ec0ff */
[----:B------:R-:W-:Y:S01]  /*dba0*/  SHF.R.U64 R12, R12, 0x3, RZ ;  /* 0x000000030c0c7819 */ /* 0x000fe200000012ff */
[----:B------:R-:W-:Y:S01]  /*dbb0*/  IMAD.WIDE.U32 R4, R29, UR4, R4 ;  /* 0x000000041d047c25 */ /* 0x000fe2000f8e0004 */
[----:B------:R-:W-:Y:S02]  /*dbc0*/  LOP3.LUT R6, R9, 0x380, RZ, 0xc0, !PT ;  /* 0x0000038009067812 */ /* 0x000fe400078ec0ff */
[----:B------:R-:W-:Y:S01]  /*dbd0*/  SHF.R.U64 R32, R32, 0x3, RZ ;  /* 0x0000000320207819 */ /* 0x000fe200000012ff */
[----:B------:R-:W-:Y:S01]  /*dbe0*/  IMAD R10, R29, UR5, R7 ;  /* 0x000000051d0a7c24 */ /* 0x000fe2000f8e0207 */
[----:B------:R-:W-:Y:S01]  /*dbf0*/  SHF.R.S32.HI R7, RZ, 0x1f, R11 ;  /* 0x0000001fff077819 */ /* 0x000fe2000001140b */
[----:B------:R-:W-:Y:S01]  /*dc00*/  ULDC.64 UR4, c[0x0][0xb40] ;  /* 0x0002d00000047ab9 */ /* 0x000fe20000000a00 */
[----:B------:R-:W-:-:S02]  /*dc10*/  IADD3 R8, P0, R11, R4, RZ ;  /* 0x000000040b087210 */ /* 0x000fc40007f1e0ff */
[----:B------:R-:W-:Y:S01]  /*dc20*/  LOP3.LUT R12, R12, R13, RZ, 0x3c, !PT ;  /* 0x0000000d0c0c7212 */ /* 0x000fe200078e3cff */
[----:B------:R-:W-:Y:S01]  /*dc30*/  IMAD.X R13, RZ, RZ, R21, P2 ;  /* 0x000000ffff0d7224 */ /* 0x000fe200010e0615 */
[----:B------:R-:W-:Y:S01]  /*dc40*/  IADD3.X R7, R7, R5, R10, P0, !PT ;  /* 0x0000000507077210 */ /* 0x000fe200007fe40a */
[----:B------:R-:W-:Y:S01]  /*dc50*/  VIADD R5, R11, 0x8 ;  /* 0x000000080b057836 */ /* 0x000fe20000000000 */
[----:B------:R-:W-:Y:S02]  /*dc60*/  LEA R54, P0, R8, UR4, 0x2 ;  /* 0x0000000408367c11 */ /* 0x000fe4000f8010ff */
[----:B------:R-:W-:Y:S02]  /*dc70*/  SHF.R.U64 R6, R6, 0x3, RZ ;  /* 0x0000000306067819 */ /* 0x000fe400000012ff */
[----:B------:R-:W-:Y:S01]  /*dc80*/  LEA.HI.X R55, R8, UR5, R7, 0x2, P0 ;  /* 0x0000000508377c11 */ /* 0x000fe200080f1407 */
[----:B------:R-:W-:Y:S01]  /*dc90*/  ULDC.64 UR4, c[0x0][0xaa0] ;  /* 0x0002a80000047ab9 */ /* 0x000fe20000000a00 */
[----:B------:R-:W-:-:S02]  /*dca0*/  IADD3 R45, P6, R20, 0x4000, RZ ;  /* 0x00004000142d7810 */ /* 0x000fc40007fde0ff */
[C---:B------:R-:W-:Y:S02]  /*dcb0*/  IADD3 R37, P5, R20.reuse, 0x5000, RZ ;  /* 0x0000500014257810 */ /* 0x040fe40007fbe0ff */
[----:B------:R-:W-:Y:S02]  /*dcc0*/  IADD3 R25, P4, R20, 0x6000, RZ ;  /* 0x0000600014197810 */ /* 0x000fe40007f9e0ff */
[----:B------:R-:W-:Y:S02]  /*dcd0*/  LOP3.LUT P0, RZ, R224, 0x3, RZ, 0xc0, !PT ;  /* 0x00000003e0ff7812 */ /* 0x000fe4000780c0ff */
[----:B------:R-:W-:Y:S02]  /*dce0*/  IADD3 R7, P2, R20, 0x7000, RZ ;  /* 0x0000700014077810 */ /* 0x000fe40007f5e0ff */
[----:B------:R-:W-:Y:S01]  /*dcf0*/  LOP3.LUT R32, R32, R33, RZ, 0x3c, !PT ;  /* 0x0000002120207212 */ /* 0x000fe200078e3cff */
[----:B------:R-:W-:Y:S01]  /*dd00*/  IMAD.X R33, RZ, RZ, R21, P3 ;  /* 0x000000ffff217224 */ /* 0x000fe200018e0615 */
[----:B------:R-:W-:-:S02]  /*dd10*/  LOP3.LUT R4, R6, R9, RZ, 0x3c, !PT ;  /* 0x0000000906047212 */ /* 0x000fc400078e3cff */
[----:B------:R-:W-:Y:S02]  /*dd20*/  LOP3.LUT R44, R45, 0x380, RZ, 0xc0, !PT ;  /* 0x000003802d2c7812 */ /* 0x000fe400078ec0ff */
[----:B------:R-:W-:Y:S02]  /*dd30*/  LOP3.LUT R36, R37, 0x380, RZ, 0xc0, !PT ;  /* 0x0000038025247812 */ /* 0x000fe400078ec0ff */
[----:B------:R-:W-:Y:S02]  /*dd40*/  LOP3.LUT R24, R25, 0x380, RZ, 0xc0, !PT ;  /* 0x0000038019187812 */ /* 0x000fe400078ec0ff */
[-C--:B------:R-:W-:Y:S02]  /*dd50*/  ISETP.GE.OR P3, PT, R11, R48.reuse, P0 ;  /* 0x000000300b00720c */ /* 0x080fe40000766670 */
[----:B------:R-:W-:Y:S02]  /*dd60*/  LOP3.LUT R9, R20, 0x380, RZ, 0xc0, !PT ;  /* 0x0000038014097812 */ /* 0x000fe400078ec0ff */
[----:B------:R-:W-:Y:S01]  /*dd70*/  ISETP.GE.OR P0, PT, R5, R48, P0 ;  /* 0x000000300500720c */ /* 0x000fe20000706670 */
[----:B------:R-:W-:Y:S01]  /*dd80*/  IMAD.X R5, RZ, RZ, R21, P1 ;  /* 0x000000ffff057224 */ /* 0x000fe200008e0615 */
[----:B------:R-:W-:-:S02]  /*dd90*/  LOP3.LUT R6, R7, 0x380, RZ, 0xc0, !PT ;  /* 0x0000038007067812 */ /* 0x000fc400078ec0ff */
[----:B------:R-:W-:Y:S02]  /*dda0*/  SHF.R.U64 R44, R44, 0x3, RZ ;  /* 0x000000032c2c7819 */ /* 0x000fe400000012ff */
[----:B------:R-:W-:Y:S02]  /*ddb0*/  SHF.R.U64 R36, R36, 0x3, RZ ;  /* 0x0000000324247819 */ /* 0x000fe400000012ff */
[----:B------:R-:W-:Y:S01]  /*ddc0*/  SHF.R.U64 R24, R24, 0x3, RZ ;  /* 0x0000000318187819 */ /* 0x000fe200000012ff */
[----:B------:R-:W-:Y:S01]  /*ddd0*/  @!P3 STG.E desc[UR6][R54.64], R0 ;  /* 0x000000003600b986 */ /* 0x000fe2000c101906 */
[----:B------:R-:W-:Y:S02]  /*dde0*/  SHF.R.U64 R9, R9, 0x3, RZ ;  /* 0x0000000309097819 */ /* 0x000fe400000012ff */
[----:B------:R-:W-:Y:S01]  /*ddf0*/  SHF.R.U64 R6, R6, 0x3, RZ ;  /* 0x0000000306067819 */ /* 0x000fe200000012ff */
[----:B------:R1:W-:Y:S01]  /*de00*/  @!P0 STG.E desc[UR6][R54.64+0x20], R3 ;  /* 0x0000200336008986 */ /* 0x0003e2000c101906 */
[----:B------:R-:W-:Y:S01]  /*de10*/  LOP3.LUT R44, R44, R45, RZ, 0x3c, !PT ;  /* 0x0000002d2c2c7212 */ /* 0x000fe200078e3cff */
[--C-:B------:R-:W-:Y:S01]  /*de20*/  IMAD.X R45, RZ, RZ, R21.reuse, P6 ;  /* 0x000000ffff2d7224 */ /* 0x100fe200030e0615 */
[----:B------:R-:W-:Y:S01]  /*de30*/  LOP3.LUT R36, R36, R37, RZ, 0x3c, !PT ;  /* 0x0000002524247212 */ /* 0x000fe200078e3cff */
[--C-:B------:R-:W-:Y:S01]  /*de40*/  IMAD.X R37, RZ, RZ, R21.reuse, P5 ;  /* 0x000000ffff257224 */ /* 0x100fe200028e0615 */
[----:B------:R-:W-:Y:S01]  /*de50*/  LOP3.LUT R24, R24, R25, RZ, 0x3c, !PT ;  /* 0x0000001918187212 */ /* 0x000fe200078e3cff */
[----:B------:R-:W-:Y:S01]  /*de60*/  IMAD.X R25, RZ, RZ, R21, P4 ;  /* 0x000000ffff197224 */ /* 0x000fe200020e0615 */
[----:B------:R-:W-:Y:S01]  /*de70*/  LOP3.LUT R20, R9, R20, RZ, 0x3c, !PT ;  /* 0x0000001409147212 */ /* 0x000fe200078e3cff */
[----:B------:R-:W5:Y:S01]  /*de80*/  LD.E.128 R32, desc[UR6][R32.64] ;  /* 0x0000000620207980 */ /* 0x000f62000c101d00 */
[----:B------:R-:W-:-:S02]  /*de90*/  IADD3.X R9, RZ, R21, RZ, P2, !PT ;  /* 0x00000015ff097210 */ /* 0x000fc400017fe4ff */
[----:B------:R-:W-:Y:S01]  /*dea0*/  LOP3.LUT R8, R6, R7, RZ, 0x3c, !PT ;  /* 0x0000000706087212 */ /* 0x000fe200078e3cff */
[----:B------:R2:W5:Y:S01]  /*deb0*/  LD.E.128 R40, desc[UR6][R20.64] ;  /* 0x0000000614287980 */ /* 0x000562000c101d00 */
[--C-:B------:R-:W-:Y:S01]  /*dec0*/  SHF.R.S32.HI R53, RZ, 0x1f, R17.reuse ;  /* 0x0000001fff357819 */ /* 0x100fe20000011411 */
[----:B-1----:R-:W-:Y:S02]  /*ded0*/  IMAD R3, R31, UR4, RZ ;  /* 0x000000041f037c24 */ /* 0x002fe4000f8e02ff */
[----:B------:R-:W5:Y:S01]  /*dee0*/  LD.E.128 R12, desc[UR6][R12.64] ;  /* 0x000000060c0c7980 */ /* 0x000f62000c101d00 */
[----:B------:R-:W-:-:S03]  /*def0*/  IMAD.MOV.U32 R52, RZ, RZ, R17 ;  /* 0x000000ffff347224 */ /* 0x000fc600078e0011 */
[----:B------:R-:W5:Y:S04]  /*df00*/  LD.E.128 R4, desc[UR6][R4.64] ;  /* 0x0000000604047980 */ /* 0x000f68000c101d00 */
[----:B------:R-:W5:Y:S04]  /*df10*/  LD.E.128 R44, desc[UR6][R44.64] ;  /* 0x000000062c2c7980 */ /* 0x000f68000c101d00 */
[----:B------:R-:W5:Y:S04]  /*df20*/  LD.E.128 R36, desc[UR6][R36.64] ;  /* 0x0000000624247980 */ /* 0x000f68000c101d00 */
[----:B------:R-:W5:Y:S04]  /*df30*/  LD.E.128 R24, desc[UR6][R24.64] ;  /* 0x0000000618187980 */ /* 0x000f68000c101d00 */
[----:B------:R-:W5:Y:S01]  /*df40*/  LD.E.128 R8, desc[UR6][R8.64] ;  /* 0x0000000608087980 */ /* 0x000f62000c101d00 */
[----:B------:R-:W-:Y:S01]  /*df50*/  @!PT LDS RZ, [RZ] ;  /* 0x00000000fffff984 */ /* 0x000fe20000000800 */
[----:B------:R-:W-:Y:S01]  /*df60*/  @!PT LDS RZ, [RZ] ;  /* 0x00000000fffff984 */ /* 0x000fe20000000800 */
[----:B------:R-:W-:Y:S01]  /*df70*/  @!PT LDS RZ, [RZ] ;  /* 0x00000000fffff984 */ /* 0x000fe20000000800 */
[----:B------:R-:W-:Y:S01]  /*df80*/  @!PT LDS RZ, [RZ] ;  /* 0x00000000fffff984 */ /* 0x000fe20000000800 */
[----:B------:R1:W-:Y:S06]  /*df90*/  MEMBAR.ALL.CTA ;  /* 0x0000000000007992 */ /* 0x0003ec0000008000 */
[----:B-1----:R-:W1:Y:S01]  /*dfa0*/  FENCE.VIEW.ASYNC.S ;  /* 0x00000000000073c6 */ /* 0x002e620000000000 */
[----:B--2---:R-:W-:-:S04]  /*dfb0*/  IMAD.WIDE.U32 R20, R30, UR4, R52 ;  /* 0x000000041e147c25 */ /* 0x004fc8000f8e0034 */
[----:B------:R-:W-:Y:S01]  /*dfc0*/  IMAD R3, R30, UR5, R3 ;  /* 0x000000051e037c24 */ /* 0x000fe2000f8e0203 */
[----:B------:R-:W-:Y:S01]  /*dfd0*/  ULDC.64 UR4, c[0x0][0xae0] ;  /* 0x0002b80000047ab9 */ /* 0x000fe20000000a00 */
[----:B------:R-:W-:Y:S02]  /*dfe0*/  IMAD R48, R221, -0x80, R48 ;  /* 0xffffff80dd307824 */ /* 0x000fe400078e0230 */
[----:B------:R-:W-:Y:S02]  /*dff0*/  IMAD.IADD R21, R21, 0x1, R3 ;  /* 0x0000000115157824 */ /* 0x000fe400078e0203 */
[----:B------:R-:W-:Y:S02]  /*e000*/  IMAD R23, R19, UR4, RZ ;  /* 0x0000000413177c24 */ /* 0x000fe4000f8e02ff */
[C---:B------:R-:W-:Y:S01]  /*e010*/  VIADD R0, R18.reuse, 0x20 ;  /* 0x0000002012007836 */ /* 0x040fe20000000000 */
[----:B------:R-:W-:Y:S01]  /*e020*/  ISETP.GE.AND P2, PT, R18, R48, PT ;  /* 0x000000301200720c */ /* 0x000fe20003f46270 */
[----:B------:R-:W-:-:S02]  /*e030*/  IMAD R23, R220, UR5, R23 ;  /* 0x00000005dc177c24 */ /* 0x000fc4000f8e0217 */
[----:B------:R-:W-:Y:S01]  /*e040*/  IMAD.WIDE.U32 R20, R220, UR4, R20 ;  /* 0x00000004dc147c25 */ /* 0x000fe2000f8e0014 */
[----:B------:R-:W-:Y:S01]  /*e050*/  ULDC.64 UR4, c[0x0][0xae8] ;  /* 0x0002ba0000047ab9 */ /* 0x000fe20000000a00 */
[-C--:B------:R-:W-:Y:S02]  /*e060*/  ISETP.GE.AND P4, PT, R0, R48.reuse, PT ;  /* 0x000000300000720c */ /* 0x080fe40003f86270 */
[----:B------:R-:W-:Y:S02]  /*e070*/  VIADD R3, R18, 0x40 ;  /* 0x0000004012037836 */ /* 0x000fe40000000000 */
[----:B------:R-:W-:Y:S02]  /*e080*/  IMAD R0, R222, UR4, RZ ;  /* 0x00000004de007c24 */ /* 0x000fe4000f8e02ff */
[----:B0-----:R-:W-:Y:S02]  /*e090*/  VIADD R28, R28, 0x34820 ;  /* 0x000348201c1c7836 */ /* 0x001fe40000000000 */
[----:B------:R-:W-:Y:S01]  /*e0a0*/  VIADD R19, R18, 0x60 ;  /* 0x0000006012137836 */ /* 0x000fe20000000000 */
[----:B------:R-:W-:Y:S01]  /*e0b0*/  ISETP.GE.AND P0, PT, R3, R48, PT ;  /* 0x000000300300720c */ /* 0x000fe20003f06270 */
[----:B------:R-:W-:-:S02]  /*e0c0*/  IMAD.IADD R21, R21, 0x1, R23 ;  /* 0x0000000115157824 */ /* 0x000fc400078e0217 */
[----:B------:R-:W-:Y:S01]  /*e0d0*/  IMAD R3, R29, UR5, R0 ;  /* 0x000000051d037c24 */ /* 0x000fe2000f8e0200 */
[----:B------:R-:W-:Y:S02]  /*e0e0*/  PRMT R0, RZ, 0x654, R28 ;  /* 0x00000654ff007816 */ /* 0x000fe4000000001c */
[----:B------:R-:W-:Y:S01]  /*e0f0*/  ISETP.GE.AND P1, PT, R19, R48, PT ;  /* 0x000000301300720c */ /* 0x000fe20003f26270 */
[----:B------:R-:W-:Y:S01]  /*e100*/  IMAD.WIDE.U32 R30, R29, UR4, R20 ;  /* 0x000000041d1e7c25 */ /* 0x000fe2000f8e0014 */
[--C-:B------:R-:W-:Y:S01]  /*e110*/  SHF.R.S32.HI R19, RZ, 0x1f, R18.reuse ;  /* 0x0000001fff137819 */ /* 0x100fe20000011412 */
[----:B-1----:R0:W-:Y:S01]  /*e120*/  SYNCS.ARRIVE.TRANS64.RED.A1T0 RZ, [R0+URZ], RZ ;  /* 0x000000ff00ff79a7 */ /* 0x0021e2000810043f */
[----:B------:R-:W-:Y:S01]  /*e130*/  BSSY B1, `(.L_x_281) ;  /* 0x0000015000017945 */ /* 0x000fe20003800000 */
[----:B------:R-:W-:Y:S02]  /*e140*/  IMAD.IADD R23, R31, 0x1, R3 ;  /* 0x000000011f177824 */ /* 0x000fe400078e0203 */
[----:B------:R-:W-:Y:S01]  /*e150*/  IMAD.WIDE R28, R221, 0x80, R18 ;  /* 0x00000080dd1c7825 */ /* 0x000fe200078e0212 */
[----:B------:R-:W-:Y:S06]  /*e160*/  @P2 BRA `(.L_x_282) ;  /* 0x0000000000442947 */ /* 0x000fec0003800000 */
[----:B------:R-:W-:Y:S01]  /*e170*/  ULDC.64 UR4, c[0x0][0xad8] ;  /* 0x0002b60000047ab9 */ /* 0x000fe20000000a00 */
[----:B------:R-:W-:Y:S01]  /*e180*/  IMAD.MOV.U32 R20, RZ, RZ, R30 ;  /* 0x000000ffff147224 */ /* 0x000fe200078e001e */
[----:B0-----:R-:W-:Y:S01]  /*e190*/  IADD3 R0, R17, 0x40, RZ ;  /* 0x0000004011007810 */ /* 0x001fe20007ffe0ff */
[----:B------:R-:W-:Y:S01]  /*e1a0*/  IMAD.MOV.U32 R21, RZ, RZ, R23 ;  /* 0x000000ffff157224 */ /* 0x000fe200078e0017 */
[----:B------:R-:W-:Y:S01]  /*e1b0*/  ULDC.64 UR6, c[0x0][0xa80] ;  /* 0x0002a00000067ab9 */ /* 0x000fe20000000a00 */
[----:B------:R-:W-:Y:S01]  /*e1c0*/  IMAD R3, R29, UR4, RZ ;  /* 0x000000041d037c24 */ /* 0x000fe2000f8e02ff */
[----:B------:R-:W-:Y:S01]  /*e1d0*/  ULDC.64 UR8, c[0x0][0x208] ;  /* 0x0000820000087ab9 */ /* 0x000fe20000000a00 */
[C---:B------:R-:W-:Y:S01]  /*e1e0*/  IMAD.WIDE.U32 R20, R28.reuse, UR4, R20 ;  /* 0x000000041c147c25 */ /* 0x040fe2000f8e0014 */
[----:B------:R-:W-:Y:S02]  /*e1f0*/  ULDC UR4, c[0x0][0xa8c] ;  /* 0x0002a30000047ab9 */ /* 0x000fe40000000800 */
[----:B------:R-:W-:Y:S01]  /*e200*/  ISETP.GE.AND P2, PT, R17, UR4, PT ;  /* 0x0000000411007c0c */ /* 0x000fe2000bf46270 */
[----:B------:R-:W-:Y:S01]  /*e210*/  IMAD R3, R28, UR5, R3 ;  /* 0x000000051c037c24 */ /* 0x000fe2000f8e0203 */
[----:B------:R-:W-:-:S02]  /*e220*/  ISETP.GE.AND P3, PT, R0, UR4, PT ;  /* 0x0000000400007c0c */ /* 0x000fc4000bf66270 */
[----:B------:R-:W-:Y:S01]  /*e230*/  LEA R52, P5, R20, UR6, 0x1 ;  /* 0x0000000614347c11 */ /* 0x000fe2000f8a08ff */
[----:B------:R-:W-:-:S05]  /*e240*/  IMAD.IADD R3, R21, 0x1, R3 ;  /* 0x0000000115037824 */ /* 0x000fca00078e0203 */
[----:B------:R-:W-:-:S05]  /*e250*/  LEA.HI.X R53, R20, UR7, R3, 0x1, P5 ;  /* 0x0000000714357c11 */ /* 0x000fca000a8f0c03 */
[----:B-----5:R1:W-:Y:S04]  /*e260*/  @!P2 STG.E.128 desc[UR8][R52.64], R40 ;  /* 0x000000283400a986 */ /* 0x0203e8000c101d08 */
[----:B------:R1:W-:Y:S02]  /*e270*/  @!P3 STG.E.128 desc[UR8][R52.64+0x80], R44 ;  /* 0x0000802c3400b986 */ /* 0x0003e4000c101d08 */
.L_x_282:
[----:B------:R-:W-:Y:S05]  /*e280*/  BSYNC B1 ;  /* 0x0000000000017941 */ /* 0x000fea0003800000 */
.L_x_281:
[----:B------:R-:W-:Y:S04]  /*e290*/  BSSY B1, `(.L_x_283) ;  /* 0x0000015000017945 */ /* 0x000fe80003800000 */
[----:B------:R-:W-:Y:S05]  /*e2a0*/  @P4 BRA `(.L_x_284) ;  /* 0x00000000004c4947 */ /* 0x000fea0003800000 */
[----:B------:R-:W-:Y:S01]  /*e2b0*/  IADD3 R3, P2, R28, 0x20, RZ ;  /* 0x000000201c037810 */ /* 0x000fe20007f5e0ff */
[----:B------:R-:W-:Y:S01]  /*e2c0*/  ULDC.64 UR4, c[0x0][0xad8] ;  /* 0x0002b60000047ab9 */ /* 0x000fe20000000a00 */
[----:B------:R-:W-:Y:S01]  /*e2d0*/  IMAD.MOV.U32 R20, RZ, RZ, R30 ;  /* 0x000000ffff147224 */ /* 0x000fe200078e001e */
[----:B------:R-:W-:Y:S01]  /*e2e0*/  ULDC.64 UR6, c[0x0][0xa80] ;  /* 0x0002a00000067ab9 */ /* 0x000fe20000000a00 */
[----:B------:R-:W-:Y:S01]  /*e2f0*/  IMAD.MOV.U32 R21, RZ, RZ, R23 ;  /* 0x000000ffff157224 */ /* 0x000fe200078e0017 */
[----:B------:R-:W-:Y:S01]  /*e300*/  ULDC.64 UR8, c[0x0][0x208] ;  /* 0x0000820000087ab9 */ /* 0x000fe20000000a00 */
[----:B0-----:R-:W-:Y:S02]  /*e310*/  IMAD.X R0, RZ, RZ, R29, P2 ;  /* 0x000000ffff007224 */ /* 0x001fe400010e061d */
[----:B-1---5:R-:W-:Y:S02]  /*e320*/  VIADD R40, R17, 0x40 ;  /* 0x0000004011287836 */ /* 0x022fe40000000000 */
[----:B------:R-:W-:-:S02]  /*e330*/  IMAD R0, R0, UR4, RZ ;  /* 0x0000000400007c24 */ /* 0x000fc4000f8e02ff */
[----:B------:R-:W-:Y:S01]  /*e340*/  IMAD.WIDE.U32 R20, R3, UR4, R20 ;  /* 0x0000000403147c25 */ /* 0x000fe2000f8e0014 */
[----:B------:R-:W-:Y:S02]  /*e350*/  ULDC UR4, c[0x0][0xa8c] ;  /* 0x0002a30000047ab9 */ /* 0x000fe40000000800 */
[----:B------:R-:W-:Y:S01]  /*e360*/  ISETP.GE.AND P3, PT, R17, UR4, PT ;  /* 0x0000000411007c0c */ /* 0x000fe2000bf66270 */
[----:B------:R-:W-:Y:S01]  /*e370*/  IMAD R3, R3, UR5, R0 ;  /* 0x0000000503037c24 */ /* 0x000fe2000f8e0200 */
[----:B------:R-:W-:Y:S02]  /*e380*/  ISETP.GE.AND P4, PT, R40, UR4, PT ;  /* 0x0000000428007c0c */ /* 0x000fe4000bf86270 */
[----:B------:R-:W-:Y:S01]  /*e390*/  LEA R40, P2, R20, UR6, 0x1 ;  /* 0x0000000614287c11 */ /* 0x000fe2000f8408ff */
[----:B------:R-:W-:-:S05]  /*e3a0*/  IMAD.IADD R3, R21, 0x1, R3 ;  /* 0x0000000115037824 */ /* 0x000fca00078e0203 */
[----:B------:R-:W-:-:S05]  /*e3b0*/  LEA.HI.X R41, R20, UR7, R3, 0x1, P2 ;  /* 0x0000000714297c11 */ /* 0x000fca00090f0c03 */
[----:B------:R2:W-:Y:S04]  /*e3c0*/  @!P3 STG.E.128 desc[UR8][R40.64], R32 ;  /* 0x000000202800b986 */ /* 0x0005e8000c101d08 */
[----:B------:R2:W-:Y:S02]  /*e3d0*/  @!P4 STG.E.128 desc[UR8][R40.64+0x80], R36 ;  /* 0x000080242800c986 */ /* 0x0005e4000c101d08 */
.L_x_284:
[----:B------:R-:W-:Y:S05]  /*e3e0*/  BSYNC B1 ;  /* 0x0000000000017941 */ /* 0x000fea0003800000 */
.L_x_283:
[----:B------:R-:W-:Y:S04]  /*e3f0*/  BSSY B1, `(.L_x_285) ;  /* 0x0000015000017945 */ /* 0x000fe80003800000 */
[----:B------:R-:W-:Y:S05]  /*e400*/  @P0 BRA `(.L_x_286) ;  /* 0x00000000004c0947 */ /* 0x000fea0003800000 */
[----:B------:R-:W-:Y:S01]  /*e410*/  IADD3 R3, P0, R28, 0x40, RZ ;  /* 0x000000401c037810 */ /* 0x000fe20007f1e0ff */
[----:B------:R-:W-:Y:S01]  /*e420*/  ULDC.64 UR4, c[0x0][0xad8] ;  /* 0x0002b60000047ab9 */ /* 0x000fe20000000a00 */
[----:B------:R-:W-:Y:S01]  /*e430*/  IMAD.MOV.U32 R20, RZ, RZ, R30 ;  /* 0x000000ffff147224 */ /* 0x000fe200078e001e */
[----:B------:R-:W-:Y:S01]  /*e440*/  ULDC.64 UR6, c[0x0][0xa80] ;  /* 0x0002a00000067ab9 */ /* 0x000fe20000000a00 */
[----:B0-----:R-:W-:Y:S01]  /*e450*/  IADD3.X R0, RZ, R29, RZ, P0, !PT ;  /* 0x0000001dff007210 */ /* 0x001fe200007fe4ff */
[----:B------:R-:W-:Y:S01]  /*e460*/  IMAD.MOV.U32 R21, RZ, RZ, R23 ;  /* 0x000000ffff157224 */ /* 0x000fe200078e0017 */
[----:B------:R-:W-:Y:S01]  /*e470*/  ULDC.64 UR8, c[0x0][0x208] ;  /* 0x0000820000087ab9 */ /* 0x000fe20000000a00 */
[----:B--2--5:R-:W-:Y:S02]  /*e480*/  VIADD R32, R17, 0x40 ;  /* 0x0000004011207836 */ /* 0x024fe40000000000 */
[----:B------:R-:W-:Y:S02]  /*e490*/  IMAD R0, R0, UR4, RZ ;  /* 0x0000000400007c24 */ /* 0x000fe4000f8e02ff */
[----:B------:R-:W-:Y:S01]  /*e4a0*/  IMAD.WIDE.U32 R20, R3, UR4, R20 ;  /* 0x0000000403147c25 */ /* 0x000fe2000f8e0014 */
[----:B------:R-:W-:-:S02]  /*e4b0*/  ULDC UR4, c[0x0][0xa8c] ;  /* 0x0002a30000047ab9 */ /* 0x000fc40000000800 */
        /* <DEDUP_REMOVED lines=8> */
.L_x_286:
[----:B------:R-:W-:Y:S05]  /*e540*/  BSYNC B1 ;  /* 0x0000000000017941 */ /* 0x000fea0003800000 */
.L_x_285:
[----:B------:R-:W-:Y:S05]  /*e550*/  @P1 BRA `(.L_x_287) ;  /* 0x0000000800f41947 */ /* 0x000fea0003800000 */
[----:B------:R-:W-:Y:S01]  /*e560*/  IADD3 R3, P0, R28, 0x60, RZ ;  /* 0x000000601c037810 */ /* 0x000fe20007f1e0ff */
[----:B------:R-:W-:Y:S01]  /*e570*/  ULDC.64 UR6, c[0x0][0xad8] ;  /* 0x0002b60000067ab9 */ /* 0x000fe20000000a00 */
[----:B---3-5:R-:W-:Y:S01]  /*e580*/  IMAD.MOV.U32 R12, RZ, RZ, R30 ;  /* 0x000000ffff0c7224 */ /* 0x028fe200078e001e */
[C---:B0-----:R-:W-:Y:S01]  /*e590*/  IADD3 R0, R17.reuse, 0x40, RZ ;  /* 0x0000004011007810 */ /* 0x041fe20007ffe0ff */
[----:B------:R-:W-:Y:S01]  /*e5a0*/  IMAD.MOV.U32 R13, RZ, RZ, R23 ;  /* 0x000000ffff0d7224 */ /* 0x000fe200078e0017 */
[----:B------:R-:W-:Y:S01]  /*e5b0*/  ULDC UR4, c[0x0][0xa8c] ;  /* 0x0002a30000047ab9 */ /* 0x000fe20000000800 */
[----:B------:R-:W-:Y:S01]  /*e5c0*/  IMAD.X R28, RZ, RZ, R29, P0 ;  /* 0x000000ffff1c7224 */ /* 0x000fe200000e061d */
[----:B------:R-:W-:Y:S01]  /*e5d0*/  ISETP.GE.AND P1, PT, R17, UR4, PT ;  /* 0x0000000411007c0c */ /* 0x000fe2000bf26270 */
[----:B------:R-:W-:Y:S01]  /*e5e0*/  IMAD.WIDE.U32 R12, R3, UR6, R12 ;  /* 0x00000006030c7c25 */ /* 0x000fe2000f8e000c */
[----:B------:R-:W-:-:S03]  /*e5f0*/  ULDC.64 UR8, c[0x0][0x208] ;  /* 0x0000820000087ab9 */ /* 0x000fc60000000a00 */
[----:B------:R-:W-:-:S04]  /*e600*/  IMAD R28, R28, UR6, RZ ;  /* 0x000000061c1c7c24 */ /* 0x000fc8000f8e02ff */
[----:B------:R-:W-:Y:S01]  /*e610*/  IMAD R3, R3, UR7, R28 ;  /* 0x0000000703037c24 */ /* 0x000fe2000f8e021c */
[----:B------:R-:W-:Y:S02]  /*e620*/  ULDC.64 UR6, c[0x0][0xa80] ;  /* 0x0002a00000067ab9 */ /* 0x000fe40000000a00 */
[----:B------:R-:W-:Y:S01]  /*e630*/  LEA R14, P0, R12, UR6, 0x1 ;  /* 0x000000060c0e7c11 */ /* 0x000fe2000f8008ff */
[----:B------:R-:W-:-:S05]  /*e640*/  IMAD.IADD R3, R13, 0x1, R3 ;  /* 0x000000010d037824 */ /* 0x000fca00078e0203 */
[----:B------:R-:W-:Y:S02]  /*e650*/  LEA.HI.X R15, R12, UR7, R3, 0x1, P0 ;  /* 0x000000070c0f7c11 */ /* 0x000fe400080f0c03 */
[----:B------:R-:W-:-:S03]  /*e660*/  ISETP.GE.AND P0, PT, R0, UR4, PT ;  /* 0x0000000400007c0c */ /* 0x000fc6000bf06270 */
[----:B------:R4:W-:Y:S10]  /*e670*/  @!P1 STG.E.128 desc[UR8][R14.64], R4 ;  /* 0x000000040e009986 */ /* 0x0009f4000c101d08 */
[----:B------:R-:W-:Y:S05]  /*e680*/  @P0 BRA `(.L_x_287) ;  /* 0x0000000800a80947 */ /* 0x000fea0003800000 */
[----:B------:R-:W-:Y:S02]  /*e690*/  ULDC.64 UR4, c[0x0][0x208] ;  /* 0x0000820000047ab9 */ /* 0x000fe40000000a00 */
[----:B------:R0:W-:Y:S01]  /*e6a0*/  STG.E.128 desc[UR4][R14.64+0x80], R8 ;  /* 0x000080080e007986 */ /* 0x0001e2000c101d04 */
[----:B------:R-:W-:Y:S05]  /*e6b0*/  BRA `(.L_x_287) ;  /* 0x00000008009c7947 */ /* 0x000fea0003800000 */
.L_x_279:
[----:B------:R-:W2:Y:S01]  /*e6c0*/  LDC.64 R6, c[0x0][0xbd8] ;  /* 0x0002f600ff067b82 */ /* 0x000ea20000000a00 */
[C---:B------:R-:W-:Y:S01]  /*e6d0*/  IMAD.SHL.U32 R5, R23.reuse, 0x4, RZ ;  /* 0x0000000417057824 */ /* 0x040fe200078e00ff */
[----:B------:R-:W-:Y:S01]  /*e6e0*/  SHF.L.U64.HI R8, R23, 0x2, R222 ;  /* 0x0000000217087819 */ /* 0x000fe200000102de */
[----:B------:R-:W-:Y:S01]  /*e6f0*/  ULDC.64 UR4, c[0x0][0xbe0] ;  /* 0x0002f80000047ab9 */ /* 0x000fe20000000a00 */
[----:B------:R-:W-:Y:S01]  /*e700*/  IMAD.MOV.U32 R3, RZ, RZ, RZ ;  /* 0x000000ffff037224 */ /* 0x000fe200078e00ff */
[----:B------:R-:W-:-:S03]  /*e710*/  ULDC.64 UR6, c[0x0][0x208] ;  /* 0x0000820000067ab9 */ /* 0x000fc60000000a00 */
[----:B------:R-:W3:Y:S01]  /*e720*/  LDC R0, c[0x0][0xa88] ;  /* 0x0002a200ff007b82 */ /* 0x000ee20000000800 */
[----:B--2---:R-:W-:Y:S02]  /*e730*/  ISETP.NE.U32.AND P0, PT, R6, RZ, PT ;  /* 0x000000ff0600720c */ /* 0x004fe40003f05070 */
[----:B------:R-:W-:Y:S02]  /*e740*/  IADD3 R6, P1, R5, R6, RZ ;  /* 0x0000000605067210 */ /* 0x000fe40007f3e0ff */
[----:B------:R-:W-:-:S03]  /*e750*/  ISETP.NE.AND.EX P0, PT, R7, RZ, PT, P0 ;  /* 0x000000ff0700720c */ /* 0x000fc60003f05300 */
[----:B------:R-:W-:Y:S01]  /*e760*/  IMAD.X R7, R8, 0x1, R7, P1 ;  /* 0x0000000108077824 */ /* 0x000fe200008e0607 */
[----:B------:R-:W-:-:S04]  /*e770*/  ISETP.NE.U32.AND P1, PT, RZ, UR4, PT ;  /* 0x00000004ff007c0c */ /* 0x000fc8000bf25070 */
[----:B------:R-:W-:-:S05]  /*e780*/  ISETP.NE.AND.EX P1, PT, RZ, UR5, PT, P1 ;  /* 0x00000005ff007c0c */ /* 0x000fca000bf25310 */
[----:B------:R2:W5:Y:S08]  /*e790*/  @P0 LDG.E R3, desc[UR6][R6.64] ;  /* 0x0000000606030981 */ /* 0x000570000c1e1900 */
[----:B------:R-:W-:-:S04]  /*e7a0*/  @P1 IADD3 R4, P2, R5, UR4, RZ ;  /* 0x0000000405041c10 */ /* 0x000fc8000ff5e0ff */
[----:B------:R-:W-:Y:S02]  /*e7b0*/  @P1 IADD3.X R5, R8, UR5, RZ, P2, !PT ;  /* 0x0000000508051c10 */ /* 0x000fe400097fe4ff */
[----:B------:R-:W-:-:S03]  /*e7c0*/  ISETP.GE.AND P2, PT, R229, 0x80, PT ;  /* 0x00000080e500780c */ /* 0x000fc60003f46270 */
[----:B---3--:R2:W5:Y:S01]  /*e7d0*/  @P1 LDG.E R0, desc[UR6][R4.64] ;  /* 0x0000000604001981 */ /* 0x008562000c1e1900 */
[----:B------:R-:W-:Y:S09]  /*e7e0*/  @P1 BRA `(.L_x_288) ;  /* 0x0000000000141947 */ /* 0x000ff20003800000 */
[----:B------:R-:W-:Y:S05]  /*e7f0*/  @!P0 BRA `(.L_x_288) ;  /* 0x0000000000108947 */ /* 0x000fea0003800000 */
[----:B------:R-:W-:Y:S02]  /*e800*/  ULDC.64 UR4, c[0x0][0x208] ;  /* 0x0000820000047ab9 */ /* 0x000fe40000000a00 */
[----:B--2---:R-:W2:Y:S04]  /*e810*/  LDG.E R5, desc[UR4][R6.64] ;  /* 0x0000000406057981 */ /* 0x004ea8000c1e1900 */
[----:B-----5:R-:W2:Y:S02]  /*e820*/  LDG.E R0, desc[UR4][R6.64+0x4] ;  /* 0x0000040406007981 */ /* 0x020ea4000c1e1900 */
[----:B--2---:R-:W-:-:S07]  /*e830*/  IMAD.IADD R0, R0, 0x1, -R5 ;  /* 0x0000000100007824 */ /* 0x004fce00078e0a05 */
.L_x_288:
[----:B------:R-:W-:Y:S01]  /*e840*/  BSSY B1, `(.L_x_289) ;  /* 0x000001e000017945 */ /* 0x000fe20003800000 */
[----:B------:R-:W-:Y:S02]  /*e850*/  SHF.R.S32.HI R9, RZ, 0x1f, R220 ;  /* 0x0000001fff097819 */ /* 0x000fe400000114dc */
[----:B------:R-:W-:Y:S02]  /*e860*/  SHF.R.S32.HI R10, RZ, 0x1f, R17 ;  /* 0x0000001fff0a7819 */ /* 0x000fe40000011411 */
[----:B------:R-:W-:Y:S02]  /*e870*/  SEL R23, R23, RZ, !P0 ;  /* 0x000000ff17177207 */ /* 0x000fe40004000000 */
[----:B------:R-:W-:Y:S02]  /*e880*/  SEL R222, R222, RZ, !P0 ;  /* 0x000000ffdede7207 */ /* 0x000fe40004000000 */
[----:B-----5:R-:W-:Y:S01]  /*e890*/  SHF.R.S32.HI R8, RZ, 0x1f, R3 ;  /* 0x0000001fff087819 */ /* 0x020fe20000011403 */
[----:B------:R-:W-:Y:S06]  /*e8a0*/  @P2 BRA `(.L_x_290) ;  /* 0x00000000005c2947 */ /* 0x000fec0003800000 */
[----:B--2---:R-:W2:Y:S02]  /*e8b0*/  S2R R4, SR_TID.X ;  /* 0x0000000000047919 */ /* 0x004ea40000002100 */
[----:B--2---:R-:W-:-:S04]  /*e8c0*/  IMAD R4, R221, 0x80, R4 ;  /* 0x00000080dd047824 */ /* 0x004fc800078e0204 */
[----:B------:R-:W-:-:S05]  /*e8d0*/  VIADD R5, R4, 0xffffff80 ;  /* 0xffffff8004057836 */ /* 0x000fca0000000000 */
[----:B------:R-:W-:-:S13]  /*e8e0*/  ISETP.GE.AND P0, PT, R5, R0, PT ;  /* 0x000000000500720c */ /* 0x000fda0003f06270 */
[----:B------:R-:W-:Y:S05]  /*e8f0*/  @P0 BRA `(.L_x_290) ;  /* 0x0000000000480947 */ /* 0x000fea0003800000 */
[----:B------:R-:W-:Y:S01]  /*e900*/  IADD3 R4, P0, R5, R3, RZ ;  /* 0x0000000305047210 */ /* 0x000fe20007f1e0ff */
[----:B------:R-:W-:Y:S01]  /*e910*/  ULDC.64 UR4, c[0x0][0xb70] ;  /* 0x0002dc0000047ab9 */ /* 0x000fe20000000a00 */
[----:B------:R-:W-:Y:S01]  /*e920*/  ULDC.64 UR6, c[0x0][0x208] ;  /* 0x0000820000067ab9 */ /* 0x000fe20000000a00 */
[----:B------:R-:W-:Y:S01]  /*e930*/  IMAD R7, R9, UR4, RZ ;  /* 0x0000000409077c24 */ /* 0x000fe2000f8e02ff */
[----:B------:R-:W-:-:S03]  /*e940*/  LEA.HI.X.SX32 R5, R5, R8, 0x1, P0 ;  /* 0x0000000805057211 */ /* 0x000fc600000f0eff */
[C---:B------:R-:W-:Y:S02]  /*e950*/  IMAD R7, R220.reuse, UR5, R7 ;  /* 0x00000005dc077c24 */ /* 0x040fe4000f8e0207 */
[----:B------:R-:W-:Y:S01]  /*e960*/  IMAD.WIDE.U32 R4, R220, UR4, R4 ;  /* 0x00000004dc047c25 */ /* 0x000fe2000f8e0004 */
[----:B------:R-:W-:-:S03]  /*e970*/  ULDC.64 UR4, c[0x0][0xb78] ;  /* 0x0002de0000047ab9 */ /* 0x000fc60000000a00 */
[----:B------:R-:W-:Y:S02]  /*e980*/  IMAD R6, R222, UR4, RZ ;  /* 0x00000004de067c24 */ /* 0x000fe4000f8e02ff */
[----:B------:R-:W-:Y:S02]  /*e990*/  IMAD.IADD R5, R5, 0x1, R7 ;  /* 0x0000000105057824 */ /* 0x000fe400078e0207 */
[C---:B------:R-:W-:Y:S02]  /*e9a0*/  IMAD R7, R23.reuse, UR5, R6 ;  /* 0x0000000517077c24 */ /* 0x040fe4000f8e0206 */
[----:B------:R-:W-:Y:S01]  /*e9b0*/  IMAD.WIDE.U32 R4, R23, UR4, R4 ;  /* 0x0000000417047c25 */ /* 0x000fe2000f8e0004 */
[----:B------:R-:W-:-:S03]  /*e9c0*/  ULDC.64 UR4, c[0x0][0xb40] ;  /* 0x0002d00000047ab9 */ /* 0x000fc60000000a00 */
[----:B------:R-:W-:Y:S01]  /*e9d0*/  IMAD.IADD R5, R5, 0x1, R7 ;  /* 0x0000000105057824 */ /* 0x000fe200078e0207 */
[----:B------:R-:W-:-:S04]  /*e9e0*/  LEA R6, P0, R4, UR4, 0x2 ;  /* 0x0000000404067c11 */ /* 0x000fc8000f8010ff */
[----:B------:R-:W-:Y:S02]  /*e9f0*/  LEA.HI.X R7, R4, UR5, R5, 0x2, P0 ;  /* 0x0000000504077c11 */ /* 0x000fe400080f1405 */
[----:B------:R-:W-:-:S05]  /*ea00*/  MOV R5, 0xff800000 ;  /* 0xff80000000057802 */ /* 0x000fca0000000f00 */
[----:B------:R3:W-:Y:S02]  /*ea10*/  STG.E desc[UR6][R6.64], R5 ;  /* 0x0000000506007986 */ /* 0x0007e4000c101906 */
.L_x_290:
[----:B------:R-:W-:Y:S05]  /*ea20*/  BSYNC B1 ;  /* 0x0000000000017941 */ /* 0x000fea0003800000 */
.L_x_289:
[----:B------:R-:W-:Y:S01]  /*ea30*/  ULDC.64 UR4, c[0x0][0xaa0] ;  /* 0x0002a80000047ab9 */ /* 0x000fe20000000a00 */
[----:B--2---:R-:W-:Y:S01]  /*ea40*/  IMAD.MOV.U32 R4, RZ, RZ, R17 ;  /* 0x000000ffff047224 */ /* 0x004fe200078e0011 */
[----:B------:R-:W-:Y:S01]  /*ea50*/  BSSY B1, `(.L_x_291) ;  /* 0x000002d000017945 */ /* 0x000fe20003800000 */
[----:B---3--:R-:W-:Y:S02]  /*ea60*/  IMAD.MOV.U32 R5, RZ, RZ, R10 ;  /* 0x000000ffff057224 */ /* 0x008fe400078e000a */
[----:B------:R-:W-:Y:S02]  /*ea70*/  IMAD R6, R8, UR4, RZ ;  /* 0x0000000408067c24 */ /* 0x000fe4000f8e02ff */
[----:B------:R-:W-:-:S04]  /*ea80*/  IMAD.WIDE.U32 R4, R3, UR4, R4 ;  /* 0x0000000403047c25 */ /* 0x000fc8000f8e0004 */
[----:B------:R-:W-:Y:S01]  /*ea90*/  IMAD R3, R3, UR5, R6 ;  /* 0x0000000503037c24 */ /* 0x000fe2000f8e0206 */
[----:B------:R-:W-:Y:S01]  /*eaa0*/  ULDC.64 UR4, c[0x0][0xae0] ;  /* 0x0002b80000047ab9 */ /* 0x000fe20000000a00 */
[----:B------:R-:W-:Y:S02]  /*eab0*/  IMAD R7, R221, -0x80, R0 ;  /* 0xffffff80dd077824 */ /* 0x000fe400078e0200 */
[----:B------:R-:W-:Y:S02]  /*eac0*/  IMAD.IADD R5, R5, 0x1, R3 ;  /* 0x0000000105057824 */ /* 0x000fe400078e0203 */
[----:B------:R-:W-:Y:S01]  /*ead0*/  IMAD R3, R9, UR4, RZ ;  /* 0x0000000409037c24 */ /* 0x000fe2000f8e02ff */
[C---:B------:R-:W-:Y:S01]  /*eae0*/  ISETP.GE.AND P2, PT, R18.reuse, R7, PT ;  /* 0x000000071200720c */ /* 0x040fe20003f46270 */
[C---:B------:R-:W-:Y:S01]  /*eaf0*/  VIADD R6, R18.reuse, 0x20 ;  /* 0x0000002012067836 */ /* 0x040fe20000000000 */
[----:B------:R-:W-:Y:S01]  /*eb00*/  SHF.R.S32.HI R9, RZ, 0x1f, R18 ;  /* 0x0000001fff097819 */ /* 0x000fe20000011412 */
[----:B------:R-:W-:-:S02]  /*eb10*/  VIADD R0, R18, 0x40 ;  /* 0x0000004012007836 */ /* 0x000fc40000000000 */
[----:B------:R-:W-:Y:S01]  /*eb20*/  IMAD R3, R220, UR5, R3 ;  /* 0x00000005dc037c24 */ /* 0x000fe2000f8e0203 */
[-C--:B------:R-:W-:Y:S01]  /*eb30*/  ISETP.GE.AND P3, PT, R6, R7.reuse, PT ;  /* 0x000000070600720c */ /* 0x080fe20003f66270 */
[----:B------:R-:W-:Y:S01]  /*eb40*/  IMAD.WIDE.U32 R4, R220, UR4, R4 ;  /* 0x00000004dc047c25 */ /* 0x000fe2000f8e0004 */
[----:B------:R-:W-:Y:S01]  /*eb50*/  ULDC.64 UR4, c[0x0][0xae8] ;  /* 0x0002ba0000047ab9 */ /* 0x000fe20000000a00 */
[-C--:B------:R-:W-:Y:S02]  /*eb60*/  ISETP.GE.AND P1, PT, R0, R7.reuse, PT ;  /* 0x000000070000720c */ /* 0x080fe40003f26270 */
[----:B------:R-:W-:Y:S02]  /*eb70*/  VIADD R6, R18, 0x60 ;  /* 0x0000006012067836 */ /* 0x000fe40000000000 */
[----:B------:R-:W-:Y:S02]  /*eb80*/  IMAD.IADD R5, R5, 0x1, R3 ;  /* 0x0000000105057824 */ /* 0x000fe400078e0203 */
[----:B------:R-:W-:Y:S01]  /*eb90*/  IMAD R0, R222, UR4, RZ ;  /* 0x00000004de007c24 */ /* 0x000fe2000f8e02ff */
[----:B------:R-:W-:Y:S01]  /*eba0*/  ISETP.GE.AND P0, PT, R6, R7, PT ;  /* 0x000000070600720c */ /* 0x000fe20003f06270 */
[----:B------:R-:W-:-:S04]  /*ebb0*/  IMAD.WIDE.U32 R6, R23, UR4, R4 ;  /* 0x0000000417067c25 */ /* 0x000fc8000f8e0004 */
[----:B------:R-:W-:Y:S02]  /*ebc0*/  IMAD R3, R23, UR5, R0 ;  /* 0x0000000517037c24 */ /* 0x000fe4000f8e0200 */
[----:B------:R-:W-:-:S03]  /*ebd0*/  IMAD.MOV.U32 R8, RZ, RZ, R18 ;  /* 0x000000ffff087224 */ /* 0x000fc600078e0012 */
[----:B------:R-:W-:Y:S01]  /*ebe0*/  IADD3 R11, R7, R3, RZ ;  /* 0x00000003070b7210 */ /* 0x000fe20007ffe0ff */
[----:B------:R-:W-:Y:S01]  /*ebf0*/  IMAD.WIDE R8, R221, 0x80, R8 ;  /* 0x00000080dd087825 */ /* 0x000fe200078e0208 */
[----:B------:R-:W-:Y:S06]  /*ec00*/  @P2 BRA `(.L_x_292) ;  /* 0x0000000000442947 */ /* 0x000fec0003800000 */
[----:B------:R-:W-:Y:S01]  /*ec10*/  ULDC.64 UR4, c[0x0][0xad8] ;  /* 0x0002b60000047ab9 */ /* 0x000fe20000000a00 */
[----:B------:R-:W-:Y:S01]  /*ec20*/  IMAD.MOV.U32 R4, RZ, RZ, R6 ;  /* 0x000000ffff047224 */ /* 0x000fe200078e0006 */
[----:B------:R-:W-:Y:S01]  /*ec30*/  ULDC.64 UR6, c[0x0][0xa80] ;  /* 0x0002a00000067ab9 */ /* 0x000fe20000000a00 */
[----:B------:R-:W-:Y:S01]  /*ec40*/  IMAD.MOV.U32 R5, RZ, RZ, R11 ;  /* 0x000000ffff057224 */ /* 0x000fe200078e000b */
[----:B------:R-:W-:Y:S01]  /*ec50*/  ULDC.64 UR8, c[0x0][0x208] ;  /* 0x0000820000087ab9 */ /* 0x000fe20000000a00 */
[----:B------:R-:W-:Y:S02]  /*ec60*/  IMAD R3, R9, UR4, RZ ;  /* 0x0000000409037c24 */ /* 0x000fe4000f8e02ff */
[----:B------:R-:W-:Y:S02]  /*ec70*/  VIADD R0, R17, 0x40 ;  /* 0x0000004011007836 */ /* 0x000fe40000000000 */
        /* <DEDUP_REMOVED lines=8> */
[----:B------:R2:W-:Y:S04]  /*ed00*/  @!P4 STG.E.128 desc[UR8][R12.64], RZ ;  /* 0x000000ff0c00c986 */ /* 0x0005e8000c101d08 */
[----:B------:R2:W-:Y:S02]  /*ed10*/  @!P5 STG.E.128 desc[UR8][R12.64+0x80], RZ ;  /* 0x000080ff0c00d986 */ /* 0x0005e4000c101d08 */
.L_x_292:
[----:B------:R-:W-:Y:S05]  /*ed20*/  BSYNC B1 ;  /* 0x0000000000017941 */ /* 0x000fea0003800000 */
.L_x_291:
        /* <DEDUP_REMOVED lines=8> */
[----:B------:R-:W-:Y:S02]  /*edb0*/  IMAD.X R0, RZ, RZ, R9, P2 ;  /* 0x000000ffff007224 */ /* 0x000fe400010e0609 */
[----:B------:R-:W-:Y:S02]  /*edc0*/  VIADD R10, R17, 0x40 ;  /* 0x00000040110a7836 */ /* 0x000fe40000000000 */
[----:B------:R-:W-:-:S02]  /*edd0*/  IMAD R0, R0, UR4, RZ ;  /* 0x0000000400007c24 */ /* 0x000fc4000f8e02ff */
[----:B------:R-:W-:Y:S01]  /*ede0*/  IMAD.WIDE.U32 R4, R3, UR4, R4 ;  /* 0x0000000403047c25 */ /* 0x000fe2000f8e0004 */
[----:B------:R-:W-:Y:S02]  /*edf0*/  ULDC UR4, c[0x0][0xa8c] ;  /* 0x0002a30000047ab9 */ /* 0x000fe40000000800 */
[----:B------:R-:W-:Y:S01]  /*ee00*/  ISETP.GE.AND P3, PT, R17, UR4, PT ;  /* 0x0000000411007c0c */ /* 0x000fe2000bf66270 */
[----:B------:R-:W-:Y:S01]  /*ee10*/  IMAD R3, R3, UR5, R0 ;  /* 0x0000000503037c24 */ /* 0x000fe2000f8e0200 */
[----:B------:R-:W-:Y:S02]  /*ee20*/  ISETP.GE.AND P4, PT, R10, UR4, PT ;  /* 0x000000040a007c0c */ /* 0x000fe4000bf86270 */
[----:B--2---:R-:W-:Y:S02]  /*ee30*/  LEA R12, P2, R4, UR6, 0x1 ;  /* 0x00000006040c7c11 */ /* 0x004fe4000f8408ff */
[----:B------:R-:W-:-:S04]  /*ee40*/  IADD3 R3, R5, R3, RZ ;  /* 0x0000000305037210 */ /* 0x000fc80007ffe0ff */
[----:B------:R-:W-:-:S05]  /*ee50*/  LEA.HI.X R13, R4, UR7, R3, 0x1, P2 ;  /* 0x00000007040d7c11 */ /* 0x000fca00090f0c03 */
[----:B------:R3:W-:Y:S04]  /*ee60*/  @!P3 STG.E.128 desc[UR8][R12.64], RZ ;  /* 0x000000ff0c00b986 */ /* 0x0007e8000c101d08 */
[----:B------:R3:W-:Y:S02]  /*ee70*/  @!P4 STG.E.128 desc[UR8][R12.64+0x80], RZ ;  /* 0x000080ff0c00c986 */ /* 0x0007e4000c101d08 */
.L_x_294:
[----:B------:R-:W-:Y:S05]  /*ee80*/  BSYNC B1 ;  /* 0x0000000000017941 */ /* 0x000fea0003800000 */
.L_x_293:
        /* <DEDUP_REMOVED lines=16> */
[----:B--23--:R-:W-:Y:S01]  /*ef90*/  LEA R12, P1, R4, UR6, 0x1 ;  /* 0x00000006040c7c11 */ /* 0x00cfe2000f8208ff */
[----:B------:R-:W-:-:S05]  /*efa0*/  IMAD.IADD R3, R5, 0x1, R3 ;  /* 0x0000000105037824 */ /* 0x000fca00078e0203 */
[----:B------:R-:W-:-:S05]  /*efb0*/  LEA.HI.X R13, R4, UR7, R3, 0x1, P1 ;  /* 0x00000007040d7c11 */ /* 0x000fca00088f0c03 */
[----:B------:R4:W-:Y:S04]  /*efc0*/  @!P2 STG.E.128 desc[UR8][R12.64], RZ ;  /* 0x000000ff0c00a986 */ /* 0x0009e8000c101d08 */
[----:B------:R4:W-:Y:S02]  /*efd0*/  @!P3 STG.E.128 desc[UR8][R12.64+0x80], RZ ;  /* 0x000080ff0c00b986 */ /* 0x0009e4000c101d08 */
.L_x_296:
[----:B------:R-:W-:Y:S05]  /*efe0*/  BSYNC B1 ;  /* 0x0000000000017941 */ /* 0x000fea0003800000 */
.L_x_295:
[----:B------:R-:W-:Y:S05]  /*eff0*/  @P0 BRA `(.L_x_287) ;  /* 0x00000000004c0947 */ /* 0x000fea0003800000 */
[----:B------:R-:W-:Y:S01]  /*f000*/  IADD3 R3, P0, R8, 0x60, RZ ;  /* 0x0000006008037810 */ /* 0x000fe20007f1e0ff */
[----:B------:R-:W-:Y:S01]  /*f010*/  ULDC.64 UR4, c[0x0][0xad8] ;  /* 0x0002b60000047ab9 */ /* 0x000fe20000000a00 */
[----:B------:R-:W-:Y:S01]  /*f020*/  IMAD.MOV.U32 R4, RZ, RZ, R6 ;  /* 0x000000ffff047224 */ /* 0x000fe200078e0006 */
[----:B------:R-:W-:Y:S01]  /*f030*/  IADD3 R0, R17, 0x40, RZ ;  /* 0x0000004011007810 */ /* 0x000fe20007ffe0ff */
[----:B------:R-:W-:Y:S01]  /*f040*/  IMAD.MOV.U32 R5, RZ, RZ, R11 ;  /* 0x000000ffff057224 */ /* 0x000fe200078e000b */
[----:B------:R-:W-:Y:S01]  /*f050*/  ULDC.64 UR6, c[0x0][0xa80] ;  /* 0x0002a00000067ab9 */ /* 0x000fe20000000a00 */
[----:B------:R-:W-:Y:S01]  /*f060*/  IMAD.X R8, RZ, RZ, R9, P0 ;  /* 0x000000ffff087224 */ /* 0x000fe200000e0609 */
[----:B------:R-:W-:Y:S01]  /*f070*/  ULDC.64 UR8, c[0x0][0x208] ;  /* 0x0000820000087ab9 */ /* 0x000fe20000000a00 */
[----:B------:R-:W-:-:S04]  /*f080*/  IMAD.WIDE.U32 R4, R3, UR4, R4 ;  /* 0x0000000403047c25 */ /* 0x000fc8000f8e0004 */
[----:B------:R-:W-:Y:S01]  /*f090*/  IMAD R8, R8, UR4, RZ ;  /* 0x0000000408087c24 */ /* 0x000fe2000f8e02ff */
[----:B------:R-:W-:Y:S01]  /*f0a0*/  ULDC UR4, c[0x0][0xa8c] ;  /* 0x0002a30000047ab9 */ /* 0x000fe20000000800 */
[----:B------:R-:W-:Y:S02]  /*f0b0*/  LEA R6, P0, R4, UR6, 0x1 ;  /* 0x0000000604067c11 */ /* 0x000fe4000f8008ff */
[----:B------:R-:W-:Y:S01]  /*f0c0*/  IMAD R3, R3, UR5, R8 ;  /* 0x0000000503037c24 */ /* 0x000fe2000f8e0208 */
[----:B------:R-:W-:Y:S02]  /*f0d0*/  ISETP.GE.AND P1, PT, R17, UR4, PT ;  /* 0x0000000411007c0c */ /* 0x000fe4000bf26270 */
[----:B------:R-:W-:Y:S01]  /*f0e0*/  ISETP.GE.AND P2, PT, R0, UR4, PT ;  /* 0x0000000400007c0c */ /* 0x000fe2000bf46270 */
[----:B------:R-:W-:-:S05]  /*f0f0*/  IMAD.IADD R3, R5, 0x1, R3 ;  /* 0x0000000105037824 */ /* 0x000fca00078e0203 */
[----:B------:R-:W-:-:S05]  /*f100*/  LEA.HI.X R7, R4, UR7, R3, 0x1, P0 ;  /* 0x0000000704077c11 */ /* 0x000fca00080f0c03 */
[----:B------:R0:W-:Y:S04]  /*f110*/  @!P1 STG.E.128 desc[UR8][R6.64], RZ ;  /* 0x000000ff06009986 */ /* 0x0001e8000c101d08 */
[----:B------:R0:W-:Y:S02]  /*f120*/  @!P2 STG.E.128 desc[UR8][R6.64+0x80], RZ ;  /* 0x000080ff0600a986 */ /* 0x0001e4000c101d08 */
.L_x_287:
[----:B------:R-:W-:Y:S05]  /*f130*/  BSYNC B0 ;  /* 0x0000000000007941 */ /* 0x000fea0003800000 */
.L_x_278:
[----:B------:R-:W-:Y:S02]  /*f140*/  ULDC UR4, c[0x0][0xc14] ;  /* 0x0003050000047ab9 */ /* 0x000fe40000000800 */
[----:B-1----:R-:W-:-:S13]  /*f150*/  ISETP.GE.AND P0, PT, R51, UR4, PT ;  /* 0x0000000433007c0c */ /* 0x002fda000bf06270 */
[----:B------:R-:W-:Y:S05]  /*f160*/  @!P0 BRA `(.L_x_297) ;  /* 0xffffff1c00048947 */ /* 0x000fea000383ffff */
[----:B------:R-:W-:Y:S05]  /*f170*/  EXIT ;  /* 0x000000000000794d */ /* 0x000fea0003800000 */
.L_x_253:
[----:B------:R-:W-:-:S08]  /*f180*/  NOP ;  /* 0x0000000000007918 */ /* 0x000fd00000000000 */
[----:B--2---:R-:W0:-:S00]  /*f190*/  USETMAXREG.DEALLOC.CTAPOOL 0x18 ;  /* 0x00000018000079c8 */ /* 0x004e0000080e0500 */
[----:B0-----:R-:W-:-:S06]  /*f1a0*/  LOP3.LUT R0, R0, 0x3, RZ, 0xc0, !PT ;  /* 0x0000000300007812 */ /* 0x001fcc00078ec0ff */
[----:B------:R-:W0:Y:S02]  /*f1b0*/  SHFL.IDX PT, R0, R0, RZ, 0x1f ;  /* 0x00001fff00007589 */ /* 0x000e2400000e0000 */
[----:B0-----:R-:W-:-:S13]  /*f1c0*/  ISETP.NE.AND P0, PT, R0, RZ, PT ;  /* 0x000000ff0000720c */ /* 0x001fda0003f05270 */
[----:B------:R-:W-:Y:S05]  /*f1d0*/  @P0 EXIT ;  /* 0x000000000000094d */ /* 0x000fea0003800000 */
[----:B------:R-:W0:Y:S01]  /*f1e0*/  S2R R2, SR_TID.X ;  /* 0x0000000000027919 */ /* 0x000e220000002100 */
[----:B------:R-:W-:Y:S01]  /*f1f0*/  LOP3.LUT R4, R4, 0xffffffdf, RZ, 0xc0, !PT ;  /* 0xffffffdf04047812 */ /* 0x000fe200078ec0ff */
[----:B------:R-:W-:Y:S01]  /*f200*/  ULDC UR5, c[0x0][0xc14] ;  /* 0x0003050000057ab9 */ /* 0x000fe20000000800 */
[----:B------:R-:W-:Y:S01]  /*f210*/  IMAD.MOV.U32 R0, RZ, RZ, RZ ;  /* 0x000000ffff007224 */ /* 0x000fe200078e00ff */
[----:B------:R-:W-:Y:S01]  /*f220*/  ULDC.64 UR6, c[0x0][0x208] ;  /* 0x0000820000067ab9 */ /* 0x000fe20000000a00 */
[----:B------:R-:W-:Y:S01]  /*f230*/  ULDC UR4, c[0x0][0xc10] ;  /* 0x0003040000047ab9 */ /* 0x000fe20000000800 */
[----:B0-----:R-:W-:-:S04]  /*f240*/  LOP3.LUT R8, R2, 0x1f, RZ, 0xc0, !PT ;  /* 0x0000001f02087812 */ /* 0x001fc800078ec0ff */
[----:B------:R-:W-:-:S13]  /*f250*/  ISETP.NE.AND P0, PT, R8, 0x1f, PT ;  /* 0x0000001f0800780c */ /* 0x000fda0003f05270 */
[----:B------:R-:W-:Y:S02]  /*f260*/  @P0 LOP3.LUT R4, R4, 0x20, RZ, 0xfc, !PT ;  /* 0x0000002004040812 */ /* 0x000fe400078efcff */
[----:B------:R-:W-:-:S13]  /*f270*/  ISETP.GE.OR P0, PT, R8, UR5, !P0 ;  /* 0x0000000508007c0c */ /* 0x000fda000c706670 */
[----:B------:R-:W0:Y:S02]  /*f280*/  @!P0 LDC.64 R2, c[0x0][0xc58] ;  /* 0x00031600ff028b82 */ /* 0x000e240000000a00 */
[----:B0-----:R-:W-:-:S05]  /*f290*/  @!P0 IMAD.WIDE.U32 R2, R8, 0x4, R2 ;  /* 0x0000000408028825 */ /* 0x001fca00078e0002 */
[----:B------:R-:W2:Y:S01]  /*f2a0*/  @!P0 LDG.E R0, desc[UR6][R2.64] ;  /* 0x0000000602008981 */ /* 0x000ea2000c1e1900 */
[C---:B------:R-:W-:Y:S01]  /*f2b0*/  ISETP.NE.AND P1, PT, R8.reuse, RZ, PT ;  /* 0x000000ff0800720c */ /* 0x040fe20003f25270 */
[----:B------:R-:W0:Y:S01]  /*f2c0*/  S2UR UR6, SR_CTAID.X ;  /* 0x00000000000679c3 */ /* 0x000e220000002500 */
[----:B------:R-:W-:Y:S01]  /*f2d0*/  ISETP.GE.U32.AND P0, PT, R8, 0x2, PT ;  /* 0x000000020800780c */ /* 0x000fe20003f06070 */
[----:B------:R-:W-:Y:S01]  /*f2e0*/  IMAD.MOV.U32 R16, RZ, RZ, RZ ;  /* 0x000000ffff107224 */ /* 0x000fe200078e00ff */
[----:B------:R-:W-:Y:S02]  /*f2f0*/  LOP3.LUT R4, R4, 0xfffffffe, RZ, 0xc0, !PT ;  /* 0xfffffffe04047812 */ /* 0x000fe400078ec0ff */
[----:B------:R-:W-:-:S07]  /*f300*/  MOV R19, RZ ;  /* 0x000000ff00137202 */ /* 0x000fce0000000f00 */
[----:B------:R-:W-:-:S04]  /*f310*/  @P1 LOP3.LUT R4, R4, 0x1, RZ, 0xfc, !PT ;  /* 0x0000000104041812 */ /* 0x000fc800078efcff */
[----:B------:R-:W-:-:S04]  /*f320*/  LOP3.LUT R4, R4, 0xffffffef, RZ, 0xc0, !PT ;  /* 0xffffffef04047812 */ /* 0x000fc800078ec0ff */
[----:B------:R-:W-:-:S04]  /*f330*/  @P0 LOP3.LUT R4, R4, 0x10, RZ, 0xfc, !PT ;  /* 0x0000001004040812 */ /* 0x000fc800078efcff */
[----:B------:R-:W-:Y:S01]  /*f340*/  LOP3.LUT R4, R4, 0xfffffff7, RZ, 0xc0, !PT ;  /* 0xfffffff704047812 */ /* 0x000fe200078ec0ff */
[----:B--2---:R-:W1:Y:S02]  /*f350*/  SHFL.UP PT, R5, R0, 0x1, RZ ;  /* 0x0420000000057989 */ /* 0x004e6400000e00ff */
[----:B-1----:R-:W-:-:S05]  /*f360*/  SEL R5, R5, RZ, P1 ;  /* 0x000000ff05057207 */ /* 0x002fca0000800000 */
[----:B------:R-:W-:-:S05]  /*f370*/  IMAD.IADD R5, R0, 0x1, R5 ;  /* 0x0000000100057824 */ /* 0x000fca00078e0205 */
[----:B------:R-:W1:Y:S02]  /*f380*/  SHFL.UP PT, R6, R5, 0x2, RZ ;  /* 0x0440000005067989 */ /* 0x000e6400000e00ff */
[----:B-1----:R-:W-:Y:S02]  /*f390*/  SEL R6, R6, RZ, P0 ;  /* 0x000000ff06067207 */ /* 0x002fe40000000000 */
[----:B------:R-:W-:-:S03]  /*f3a0*/  ISETP.GE.U32.AND P0, PT, R8, 0x4, PT ;  /* 0x000000040800780c */ /* 0x000fc60003f06070 */
[----:B------:R-:W-:-:S05]  /*f3b0*/  IMAD.IADD R6, R5, 0x1, R6 ;  /* 0x0000000105067824 */ /* 0x000fca00078e0206 */
[----:B------:R-:W1:Y:S05]  /*f3c0*/  SHFL.UP PT, R7, R6, 0x4, RZ ;  /* 0x0480000006077989 */ /* 0x000e6a00000e00ff */
[----:B------:R-:W-:-:S04]  /*f3d0*/  @P0 LOP3.LUT R4, R4, 0x8, RZ, 0xfc, !PT ;  /* 0x0000000804040812 */ /* 0x000fc800078efcff */
[----:B------:R-:W-:Y:S02]  /*f3e0*/  LOP3.LUT R4, R4, 0xfffffffb, RZ, 0xc0, !PT ;  /* 0xfffffffb04047812 */ /* 0x000fe400078ec0ff */
        /* <DEDUP_REMOVED lines=10> */
[----:B------:R-:W-:Y:S02]  /*f490*/  @P0 LOP3.LUT R4, R4, 0x2, RZ, 0xfc, !PT ;  /* 0x0000000204040812 */ /* 0x000fe400078efcff */
[----:B-1----:R-:W-:-:S05]  /*f4a0*/  SEL R2, R2, RZ, P0 ;  /* 0x000000ff02027207 */ /* 0x002fca0000000000 */
[----:B------:R-:W-:-:S05]  /*f4b0*/  IMAD.IADD R2, R3, 0x1, R2 ;  /* 0x0000000103027824 */ /* 0x000fca00078e0202 */
[----:B------:R-:W1:Y:S02]  /*f4c0*/  SHFL.IDX PT, R5, R2, 0x1f, 0x1f ;  /* 0x03e01f0002057f89 */ /* 0x000e6400000e0000 */
[----:B-1----:R-:W-:-:S04]  /*f4d0*/  IMAD R5, R5, UR4, RZ ;  /* 0x0000000405057c24 */ /* 0x002fc8000f8e02ff */
[----:B------:R-:W-:Y:S01]  /*f4e0*/  IMAD.MOV.U32 R6, RZ, RZ, R5 ;  /* 0x000000ffff067224 */ /* 0x000fe200078e0005 */
[----:B0-----:R-:W-:-:S13]  /*f4f0*/  ISETP.GT.AND P0, PT, R5, UR6, PT ;  /* 0x0000000605007c0c */ /* 0x001fda000bf04270 */
[----:B------:R-:W-:Y:S05]  /*f500*/  @P0 BRA `(.L_x_298) ;  /* 0x0000000000c40947 */ /* 0x000fea0003800000 */
[----:B------:R-:W-:Y:S01]  /*f510*/  IMAD.MOV.U32 R5, RZ, RZ, R6 ;  /* 0x000000ffff057224 */ /* 0x000fe200078e0006 */
[----:B------:R-:W-:Y:S01]  /*f520*/  ULDC UR5, c[0x0][0xc14] ;  /* 0x0003050000057ab9 */ /* 0x000fe20000000800 */
[----:B------:R-:W-:Y:S01]  /*f530*/  IMAD.MOV.U32 R19, RZ, RZ, RZ ;  /* 0x000000ffff137224 */ /* 0x000fe200078e00ff */
[----:B------:R-:W-:Y:S01]  /*f540*/  ULDC UR7, c[0x0][0xc14] ;  /* 0x0003050000077ab9 */ /* 0x000fe20000000800 */
[----:B------:R-:W-:-:S05]  /*f550*/  ULDC UR4, c[0x0][0xc10] ;  /* 0x0003040000047ab9 */ /* 0x000fca0000000800 */
.L_x_302:
[----:B------:R-:W-:Y:S02]  /*f560*/  VIADD R0, R19, 0x1f ;  /* 0x0000001f13007836 */ /* 0x000fe40000000000 */
[----:B------:R-:W-:-:S03]  /*f570*/  IMAD.U32 R19, RZ, RZ, UR7 ;  /* 0x00000007ff137e24 */ /* 0x000fc6000f8e00ff */
[----:B------:R-:W-:-:S13]  /*f580*/  ISETP.GE.AND P0, PT, R0, UR5, PT ;  /* 0x0000000500007c0c */ /* 0x000fda000bf06270 */
[----:B------:R-:W-:Y:S05]  /*f590*/  @P0 BRA `(.L_x_299) ;  /* 0x0000000400440947 */ /* 0x000fea0003800000 */
[----:B------:R-:W0:Y:S01]  /*f5a0*/  S2R R2, SR_TID.X ;  /* 0x0000000000027919 */ /* 0x000e220000002100 */
[----:B------:R-:W-:Y:S01]  /*f5b0*/  IMAD.MOV.U32 R19, RZ, RZ, R0 ;  /* 0x000000ffff137224 */ /* 0x000fe200078e0000 */
[----:B------:R-:W-:Y:S01]  /*f5c0*/  BSSY B0, `(.L_x_300) ;  /* 0x000000b000007945 */ /* 0x000fe20003800000 */
[----:B------:R-:W-:Y:S01]  /*f5d0*/  IMAD.MOV.U32 R0, RZ, RZ, RZ ;  /* 0x000000ffff007224 */ /* 0x000fe200078e00ff */
[----:B0-----:R-:W-:-:S04]  /*f5e0*/  LOP3.LUT R8, R2, 0x1f, RZ, 0xc0, !PT ;  /* 0x0000001f02087812 */ /* 0x001fc800078ec0ff */
[C---:B------:R-:W-:Y:S01]  /*f5f0*/  ISETP.NE.AND P1, PT, R8.reuse, 0x1f, PT ;  /* 0x0000001f0800780c */ /* 0x040fe20003f25270 */
[----:B------:R-:W-:-:S05]  /*f600*/  IMAD.IADD R7, R8, 0x1, R19 ;  /* 0x0000000108077824 */ /* 0x000fca00078e0213 */
[----:B------:R-:W-:-:S13]  /*f610*/  ISETP.GE.OR P0, PT, R7, UR5, !P1 ;  /* 0x0000000507007c0c */ /* 0x000fda000cf06670 */
[----:B------:R-:W-:Y:S05]  /*f620*/  @P0 BRA `(.L_x_301) ;  /* 0x0000000000100947 */ /* 0x000fea0003800000 */
[----:B------:R-:W0:Y:S01]  /*f630*/  LDC.64 R2, c[0x0][0xc58] ;  /* 0x00031600ff027b82 */ /* 0x000e220000000a00 */
[----:B------:R-:W-:Y:S01]  /*f640*/  ULDC.64 UR8, c[0x0][0x208] ;  /* 0x0000820000087ab9 */ /* 0x000fe20000000a00 */
[----:B0-----:R-:W-:-:S05]  /*f650*/  IMAD.WIDE R2, R7, 0x4, R2 ;  /* 0x0000000407027825 */ /* 0x001fca00078e0202 */
[----:B------:R0:W5:Y:S02]  /*f660*/  LDG.E R0, desc[UR8][R2.64] ;  /* 0x0000000802007981 */ /* 0x000164000c1e1900 */
.L_x_301:
[----:B------:R-:W-:Y:S05]  /*f670*/  BSYNC B0 ;  /* 0x0000000000007941 */ /* 0x000fea0003800000 */
.L_x_300:
[----:B0----5:R-:W0:Y:S01]  /*f680*/  SHFL.UP PT, R2, R0, 0x1, RZ ;  /* 0x0420000000027989 */ /* 0x021e2200000e00ff */
[C---:B------:R-:W-:Y:S02]  /*f690*/  ISETP.NE.AND P0, PT, R8.reuse, RZ, PT ;  /* 0x000000ff0800720c */ /* 0x040fe40003f05270 */
[----:B------:R-:W-:Y:S02]  /*f6a0*/  ISETP.GE.U32.AND P1, PT, R8, 0x2, PT ;  /* 0x000000020800780c */ /* 0x000fe40003f26070 */
[----:B0-----:R-:W-:Y:S02]  /*f6b0*/  SEL R3, R2, RZ, P0 ;  /* 0x000000ff02037207 */ /* 0x001fe40000000000 */
[----:B------:R-:W-:Y:S02]  /*f6c0*/  ISETP.GE.U32.AND P0, PT, R8, 0x4, PT ;  /* 0x000000040800780c */ /* 0x000fe40003f06070 */
[----:B------:R-:W-:-:S05]  /*f6d0*/  IADD3 R3, R0, R3, RZ ;  /* 0x0000000300037210 */ /* 0x000fca0007ffe0ff */
[----:B------:R-:W0:Y:S02]  /*f6e0*/  SHFL.UP PT, R2, R3, 0x2, RZ ;  /* 0x0440000003027989 */ /* 0x000e2400000e00ff */
[----:B0-----:R-:W-:Y:S02]  /*f6f0*/  SEL R2, R2, RZ, P1 ;  /* 0x000000ff02027207 */ /* 0x001fe40000800000 */
[----:B------:R-:W-:-:S03]  /*f700*/  ISETP.GE.U32.AND P1, PT, R8, 0x8, PT ;  /* 0x000000080800780c */ /* 0x000fc60003f26070 */
[----:B------:R-:W-:-:S05]  /*f710*/  IMAD.IADD R2, R3, 0x1, R2 ;  /* 0x0000000103027824 */ /* 0x000fca00078e0202 */
[----:B------:R-:W0:Y:S02]  /*f720*/  SHFL.UP PT, R6, R2, 0x4, RZ ;  /* 0x0480000002067989 */ /* 0x000e2400000e00ff */
[----:B0-----:R-:W-:Y:S02]  /*f730*/  SEL R7, R6, RZ, P0 ;  /* 0x000000ff06077207 */ /* 0x001fe40000000000 */
[----:B------:R-:W-:-:S03]  /*f740*/  ISETP.GE.U32.AND P0, PT, R8, 0x10, PT ;  /* 0x000000100800780c */ /* 0x000fc60003f06070 */
[----:B------:R-:W-:-:S05]  /*f750*/  IMAD.IADD R7, R2, 0x1, R7 ;  /* 0x0000000102077824 */ /* 0x000fca00078e0207 */
[----:B------:R-:W0:Y:S02]  /*f760*/  SHFL.UP PT, R6, R7, 0x8, RZ ;  /* 0x0500000007067989 */ /* 0x000e2400000e00ff */
[----:B0-----:R-:W-:-:S05]  /*f770*/  SEL R6, R6, RZ, P1 ;  /* 0x000000ff06067207 */ /* 0x001fca0000800000 */
[----:B------:R-:W-:-:S05]  /*f780*/  IMAD.IADD R6, R7, 0x1, R6 ;  /* 0x0000000107067824 */ /* 0x000fca00078e0206 */
[----:B------:R-:W0:Y:S02]  /*f790*/  SHFL.UP PT, R8, R6, 0x10, RZ ;  /* 0x0600000006087989 */ /* 0x000e2400000e00ff */
[----:B0-----:R-:W-:-:S05]  /*f7a0*/  SEL R9, R8, RZ, P0 ;  /* 0x000000ff08097207 */ /* 0x001fca0000000000 */
[----:B------:R-:W-:-:S05]  /*f7b0*/  IMAD.IADD R9, R6, 0x1, R9 ;  /* 0x0000000106097824 */ /* 0x000fca00078e0209 */
[----:B------:R-:W0:Y:S02]  /*f7c0*/  SHFL.IDX PT, R3, R9, 0x1f, 0x1f ;  /* 0x03e01f0009037f89 */ /* 0x000e2400000e0000 */
[----:B0-----:R-:W-:-:S04]  /*f7d0*/  IMAD R6, R3, UR4, RZ ;  /* 0x0000000403067c24 */ /* 0x001fc8000f8e02ff */
[----:B------:R-:W-:-:S05]  /*f7e0*/  IMAD.IADD R5, R6, 0x1, R5 ;  /* 0x0000000106057824 */ /* 0x000fca00078e0205 */
[----:B------:R-:W-:-:S13]  /*f7f0*/  ISETP.GT.AND P0, PT, R5, UR6, PT ;  /* 0x0000000605007c0c */ /* 0x000fda000bf04270 */
[----:B------:R-:W-:Y:S05]  /*f800*/  @!P0 BRA `(.L_x_302) ;  /* 0xfffffffc00548947 */ /* 0x000fea000383ffff */
[----:B------:R-:W-:-:S07]  /*f810*/  IMAD.MOV.U32 R2, RZ, RZ, R9 ;  /* 0x000000ffff027224 */ /* 0x000fce00078e0009 */
.L_x_298:
[----:B------:R-:W-:-:S04]  /*f820*/  IMAD.IADD R7, R5, 0x1, -R6 ;  /* 0x0000000105077824 */ /* 0x000fc800078e0a06 */
[----:B------:R-:W-:-:S05]  /*f830*/  IMAD R3, R2, UR4, R7 ;  /* 0x0000000402037c24 */ /* 0x000fca000f8e0207 */
[----:B------:R-:W-:-:S13]  /*f840*/  ISETP.GT.AND P0, PT, R3, UR6, PT ;  /* 0x0000000603007c0c */ /* 0x000fda000bf04270 */
[----:B------:R-:W-:-:S04]  /*f850*/  VOTE.ANY R8, PT, !P0 ;  /* 0x0000000000087806 */ /* 0x000fc800040e0100 */
[----:B------:R-:W0:Y:S01]  /*f860*/  POPC R5, R8 ;  /* 0x0000000800057309 */ /* 0x000e220000000000 */
[----:B------:R-:W-:Y:S01]  /*f870*/  ISETP.NE.AND P0, PT, R8, RZ, PT ;  /* 0x000000ff0800720c */ /* 0x000fe20003f05270 */
[----:B0-----:R-:W0:Y:S02]  /*f880*/  SHFL.IDX PT, R0, R0, R5, 0x1f ;  /* 0x00001f0500007589 */ /* 0x001e2400000e0000 */
[----:B0-----:R-:W-:-:S04]  /*f890*/  IABS R6, R0 ;  /* 0x0000000000067213 */ /* 0x001fc80000000000 */
[----:B------:R-:W0:Y:S08]  /*f8a0*/  I2F.RP R9, R6 ;  /* 0x0000000600097306 */ /* 0x000e300000209400 */
[----:B0-----:R-:W0:Y:S02]  /*f8b0*/  MUFU.RCP R9, R9 ;  /* 0x0000000900097308 */ /* 0x001e240000001000 */
[----:B0-----:R-:W-:-:S06]  /*f8c0*/  VIADD R3, R9, 0xffffffe ;  /* 0x0ffffffe09037836 */ /* 0x001fcc0000000000 */
[----:B------:R-:W0:Y:S02]  /*f8d0*/  F2I.FTZ.U32.TRUNC.NTZ R3, R3 ;  /* 0x0000000300037305 */ /* 0x000e24000021f000 */
[----:B0-----:R-:W-:Y:S01]  /*f8e0*/  IADD3 R11, RZ, -R3, RZ ;  /* 0x80000003ff0b7210 */ /* 0x001fe20007ffe0ff */
[----:B------:R-:W-:Y:S06]  /*f8f0*/  @!P0 BRA `(.L_x_303) ;  /* 0x0000000000088947 */ /* 0x000fec0003800000 */
[----:B------:R-:W-:-:S05]  /*f900*/  VIADD R9, R5, 0xffffffff ;  /* 0xffffffff05097836 */ /* 0x000fca0000000000 */
[----:B------:R0:W1:Y:S02]  /*f910*/  SHFL.IDX PT, R16, R2, R9, 0x1f ;  /* 0x00001f0902107589 */ /* 0x00006400000e0000 */
.L_x_303:
[----:B-1----:R-:W-:Y:S01]  /*f920*/  IMAD R16, R16, UR4, R7 ;  /* 0x0000000410107c24 */ /* 0x002fe2000f8e0207 */
[----:B------:R-:W-:Y:S01]  /*f930*/  IADD3 R19, R5, R19, RZ ;  /* 0x0000001305137210 */ /* 0x000fe20007ffe0ff */
[----:B------:R-:W-:Y:S02]  /*f940*/  IMAD R7, R11, R6, RZ ;  /* 0x000000060b077224 */ /* 0x000fe400078e02ff */
[----:B0-----:R-:W-:Y:S01]  /*f950*/  IMAD.MOV.U32 R2, RZ, RZ, RZ ;  /* 0x000000ffff027224 */ /* 0x001fe200078e00ff */
[----:B------:R-:W-:-:S03]  /*f960*/  IADD3 R17, -R16, UR6, RZ ;  /* 0x0000000610117c10 */ /* 0x000fc6000fffe1ff */
[----:B------:R-:W-:Y:S01]  /*f970*/  IMAD.HI.U32 R2, R3, R7, R2 ;  /* 0x0000000703027227 */ /* 0x000fe200078e0002 */
[----:B------:R-:W-:Y:S02]  /*f980*/  IABS R7, R0 ;  /* 0x0000000000077213 */ /* 0x000fe40000000000 */
[----:B------:R-:W-:-:S03]  /*f990*/  IABS R3, R17 ;  /* 0x0000001100037213 */ /* 0x000fc60000000000 */
[----:B------:R-:W-:Y:S02]  /*f9a0*/  IMAD.MOV R7, RZ, RZ, -R7 ;  /* 0x000000ffff077224 */ /* 0x000fe400078e0a07 */
[----:B------:R-:W-:-:S04]  /*f9b0*/  IMAD.HI.U32 R2, R2, R3, RZ ;  /* 0x0000000302027227 */ /* 0x000fc800078e00ff */
[----:B------:R-:W-:-:S05]  /*f9c0*/  IMAD R3, R2, R7, R3 ;  /* 0x0000000702037224 */ /* 0x000fca00078e0203 */
[----:B------:R-:W-:-:S13]  /*f9d0*/  ISETP.GT.U32.AND P0, PT, R6, R3, PT ;  /* 0x000000030600720c */ /* 0x000fda0003f04070 */
[----:B------:R-:W-:Y:S02]  /*f9e0*/  @!P0 IMAD.IADD R3, R3, 0x1, -R6 ;  /* 0x0000000103038824 */ /* 0x000fe400078e0a06 */
[----:B------:R-:W-:-:S03]  /*f9f0*/  @!P0 VIADD R2, R2, 0x1 ;  /* 0x0000000102028836 */ /* 0x000fc60000000000 */
[----:B------:R-:W-:Y:S02]  /*fa00*/  ISETP.GE.U32.AND P0, PT, R3, R6, PT ;  /* 0x000000060300720c */ /* 0x000fe40003f06070 */
[----:B------:R-:W-:-:S11]  /*fa10*/  LOP3.LUT R3, R17, R0, RZ, 0x3c, !PT ;  /* 0x0000000011037212 */ /* 0x000fd600078e3cff */
[----:B------:R-:W-:Y:S01]  /*fa20*/  @P0 VIADD R2, R2, 0x1 ;  /* 0x0000000102020836 */ /* 0x000fe20000000000 */
[----:B------:R-:W-:-:S13]  /*fa30*/  ISETP.GE.AND P0, PT, R3, RZ, PT ;  /* 0x000000ff0300720c */ /* 0x000fda0003f06270 */
[----:B------:R-:W-:Y:S01]  /*fa40*/  @!P0 IMAD.MOV R2, RZ, RZ, -R2 ;  /* 0x000000ffff028224 */ /* 0x000fe200078e0a02 */
[----:B------:R-:W-:-:S13]  /*fa50*/  ISETP.NE.AND P0, PT, R0, RZ, PT ;  /* 0x000000ff0000720c */ /* 0x000fda0003f05270 */
[----:B------:R-:W-:-:S05]  /*fa60*/  @!P0 LOP3.LUT R2, RZ, R0, RZ, 0x33, !PT ;  /* 0x00000000ff028212 */ /* 0x000fca00078e33ff */
[--C-:B------:R-:W-:Y:S02]  /*fa70*/  IMAD.MOV R3, RZ, RZ, -R2.reuse ;  /* 0x000000ffff037224 */ /* 0x100fe400078e0a02 */
[----:B------:R-:W-:Y:S02]  /*fa80*/  IMAD.MOV.U32 R18, RZ, RZ, R2 ;  /* 0x000000ffff127224 */ /* 0x000fe400078e0002 */
[----:B------:R-:W-:Y:S01]  /*fa90*/  IMAD R17, R0, R3, R17 ;  /* 0x0000000300117224 */ /* 0x000fe200078e0211 */
[----:B------:R-:W-:Y:S06]  /*faa0*/  BRA `(.L_x_304) ;  /* 0x00000000000c7947 */ /* 0x000fec0003800000 */
.L_x_299:
[----:B------:R-:W-:Y:S02]  /*fab0*/  IMAD.MOV.U32 R17, RZ, RZ, RZ ;  /* 0x000000ffff117224 */ /* 0x000fe400078e00ff */
[----:B------:R-:W-:Y:S02]  /*fac0*/  IMAD.U32 R16, RZ, RZ, UR6 ;  /* 0x00000006ff107e24 */ /* 0x000fe4000f8e00ff */
[----:B------:R-:W-:-:S07]  /*fad0*/  IMAD.MOV.U32 R18, RZ, RZ, RZ ;  /* 0x000000ffff127224 */ /* 0x000fce00078e00ff */
.L_x_304:
[----:B------:R-:W0:Y:S01]  /*fae0*/  S2R R0, SR_TID.X ;  /* 0x0000000000007919 */ /* 0x000e220000002100 */
[----:B------:R-:W-:Y:S01]  /*faf0*/  STL [R1+0x28], RZ ;  /* 0x000028ff01007387 */ /* 0x000fe20000100800 */
[----:B0-----:R-:W-:-:S04]  /*fb00*/  LOP3.LUT R0, R0, 0x1f, RZ, 0xc0, !PT ;  /* 0x0000001f00007812 */ /* 0x001fc800078ec0ff */
[----:B------:R-:W-:-:S13]  /*fb10*/  ISETP.NE.AND P0, PT, R0, RZ, PT ;  /* 0x000000ff0000720c */ /* 0x000fda0003f05270 */
[----:B------:R-:W0:Y:S01]  /*fb20*/  @!P0 S2R R3, SR_CgaCtaId ;  /* 0x0000000000038919 */ /* 0x000e220000008800 */
[----:B------:R-:W-:-:S04]  /*fb30*/  @!P0 MOV R0, 0x400 ;  /* 0x0000040000008802 */ /* 0x000fc80000000f00 */
[----:B0-----:R-:W-:-:S05]  /*fb40*/  @!P0 LEA R0, R3, R0, 0x18 ;  /* 0x0000000003008211 */ /* 0x001fca00078ec0ff */
[----:B------:R0:W-:Y:S01]  /*fb50*/  @!P0 STS.128 [R0+0x348d0], R16 ;  /* 0x0348d01000008388 */ /* 0x0001e20000000c00 */
[----:B------:R-:W-:Y:S06]  /*fb60*/  BAR.ARV 0x5, 0x120 ;  /* 0x0144800000007b1d */ /* 0x000fec0000002000 */
[----:B------:R-:W-:Y:S01]  /*fb70*/  ISETP.GE.AND P0, PT, R19, UR5, PT ;  /* 0x0000000513007c0c */ /* 0x000fe2000bf06270 */
[----:B0-----:R-:W-:-:S05]  /*fb80*/  IMAD.MOV.U32 R0, RZ, RZ, 0x1 ;  /* 0x00000001ff007424 */ /* 0x001fca00078e00ff */
[----:B------:R0:W-:Y:S04]  /*fb90*/  STL [R1+0x8], R0 ;  /* 0x0000080001007387 */ /* 0x0001e80000100800 */
[----:B------:R0:W-:Y:S03]  /*fba0*/  STL [R1], RZ ;  /* 0x000000ff01007387 */ /* 0x0001e60000100800 */
[----:B------:R-:W-:Y:S05]  /*fbb0*/  @P0 BRA `(.L_x_305) ;  /* 0x0000003c00200947 */ /* 0x000fea0003800000 */
[----:B0-----:R-:W-:Y:S01]  /*fbc0*/  IMAD.MOV.U32 R0, RZ, RZ, 0x1 ;  /* 0x00000001ff007424 */ /* 0x001fe200078e00ff */
[----:B------:R0:W-:Y:S01]  /*fbd0*/  STL [R1], RZ ;  /* 0x000000ff01007387 */ /* 0x0001e20000100800 */
[----:B------:R-:W-:Y:S01]  /*fbe0*/  ULDC UR38, c[0x0][0xc] ;  /* 0x0000030000267ab9 */ /* 0x000fe20000000800 */
[----:B------:R-:W-:Y:S02]  /*fbf0*/  ULDC.64 UR36, c[0x0][0x198] ;  /* 0x0000660000247ab9 */ /* 0x000fe40000000a00 */
[----:B------:R0:W-:Y:S04]  /*fc00*/  STL [R1+0x8], R0 ;  /* 0x0000080001007387 */ /* 0x0001e80000100800 */
[----:B------:R0:W-:Y:S02]  /*fc10*/  STL [R1+0x28], RZ ;  /* 0x000028ff01007387 */ /* 0x0001e40000100800 */
.L_x_369:
[----:B-1----:R-:W1:Y:S01]  /*fc20*/  LDC.64 R2, c[0x0][0xc60] ;  /* 0x00031800ff027b82 */ /* 0x002e620000000a00 */
[----:B------:R-:W-:Y:S01]  /*fc30*/  ULDC.64 UR4, c[0x0][0x208] ;  /* 0x0000820000047ab9 */ /* 0x000fe20000000a00 */
[----:B-1----:R-:W-:-:S05]  /*fc40*/  IMAD.WIDE R2, R19, 0x4, R2 ;  /* 0x0000000413027825 */ /* 0x002fca00078e0202 */
[----:B------:R-:W2:Y:S01]  /*fc50*/  LDG.E R5, desc[UR4][R2.64] ;  /* 0x0000000402057981 */ /* 0x000ea2000c1e1900 */
[----:B------:R-:W-:Y:S05]  /*fc60*/  YIELD ;  /* 0x0000000000007946 */ /* 0x000fea0003800000 */
[----:B------:R-:W-:Y:S01]  /*fc70*/  ULDC.64 UR4, c[0x0][0xa28] ;  /* 0x00028a0000047ab9 */ /* 0x000fe20000000a00 */
[----:B0-----:R-:W-:Y:S01]  /*fc80*/  IMAD.MOV.U32 R0, RZ, RZ, RZ ;  /* 0x000000ffff007224 */ /* 0x001fe200078e00ff */
[----:B------:R-:W-:Y:S01]  /*fc90*/  ISETP.NE.U32.AND P0, PT, RZ, UR4, PT ;  /* 0x00000004ff007c0c */ /* 0x000fe2000bf05070 */
[----:B------:R-:W-:-:S03]  /*fca0*/  ULDC.64 UR6, c[0x0][0x208] ;  /* 0x0000820000067ab9 */ /* 0x000fc60000000a00 */
[----:B------:R-:W-:Y:S01]  /*fcb0*/  ISETP.NE.AND.EX P0, PT, RZ, UR5, PT, P0 ;  /* 0x00000005ff007c0c */ /* 0x000fe2000bf05300 */
[----:B------:R-:W-:Y:S01]  /*fcc0*/  IMAD.MOV.U32 R6, RZ, RZ, RZ ;  /* 0x000000ffff067224 */ /* 0x000fe200078e00ff */
[----:B--2---:R-:W-:Y:S01]  /*fcd0*/  SHF.R.S32.HI R4, RZ, 0x1f, R5 ;  /* 0x0000001fff047819 */ /* 0x004fe20000011405 */
[----:B------:R-:W-:Y:S10]  /*fce0*/  STL [R1+0x14], R5 ;  /* 0x0000140501007387 */ /* 0x000ff40000100800 */
[----:B------:R-:W-:-:S04]  /*fcf0*/  @P0 LEA R2, P1, R5, UR4, 0x2 ;  /* 0x0000000405020c11 */ /* 0x000fc8000f8210ff */
[----:B------:R-:W-:Y:S01]  /*fd00*/  @P0 LEA.HI.X R3, R5, UR5, R4, 0x2, P1 ;  /* 0x0000000505030c11 */ /* 0x000fe200088f1404 */
[----:B------:R-:W-:-:S04]  /*fd10*/  ULDC.64 UR4, c[0x0][0xa00] ;  /* 0x0002800000047ab9 */ /* 0x000fc80000000a00 */
[----:B------:R0:W5:Y:S01]  /*fd20*/  @P0 LDG.E R0, desc[UR6][R2.64] ;  /* 0x0000000602000981 */ /* 0x000162000c1e1900 */
[----:B------:R-:W-:-:S04]  /*fd30*/  ISETP.NE.U32.AND P0, PT, RZ, UR4, PT ;  /* 0x00000004ff007c0c */ /* 0x000fc8000bf05070 */
[----:B------:R-:W-:-:S13]  /*fd40*/  ISETP.NE.AND.EX P0, PT, RZ, UR5, PT, P0 ;  /* 0x00000005ff007c0c */ /* 0x000fda000bf05300 */
[----:B0-----:R-:W-:-:S04]  /*fd50*/  @P0 LEA R2, P1, R5, UR4, 0x2 ;  /* 0x0000000405020c11 */ /* 0x001fc8000f8210ff */
[----:B------:R-:W-:Y:S01]  /*fd60*/  @P0 LEA.HI.X R3, R5, UR5, R4, 0x2, P1 ;  /* 0x0000000505030c11 */ /* 0x000fe200088f1404 */
[----:B------:R-:W-:-:S04]  /*fd70*/  ULDC.64 UR4, c[0x0][0xa20] ;  /* 0x0002880000047ab9 */ /* 0x000fc80000000a00 */
[----:B------:R-:W2:Y:S01]  /*fd80*/  @P0 LDG.E R6, desc[UR6][R2.64] ;  /* 0x0000000602060981 */ /* 0x000ea2000c1e1900 */
[----:B------:R-:W-:Y:S02]  /*fd90*/  ISETP.NE.U32.AND P0, PT, RZ, UR4, PT ;  /* 0x00000004ff007c0c */ /* 0x000fe4000bf05070 */
[C---:B------:R-:W-:Y:S02]  /*fda0*/  SHF.L.U32 R7, R5.reuse, 0x2, RZ ;  /* 0x0000000205077819 */ /* 0x040fe400000006ff */
[----:B------:R-:W-:Y:S01]  /*fdb0*/  ISETP.NE.AND.EX P0, PT, RZ, UR5, PT, P0 ;  /* 0x00000005ff007c0c */ /* 0x000fe2000bf05300 */
[----:B--2---:R0:W-:Y:S04]  /*fdc0*/  STL [R1+0x2c], R6 ;  /* 0x00002c0601007387 */ /* 0x0041e80000100800 */
[----:B------:R1:W-:Y:S01]  /*fdd0*/  STL [R1+0x1c], R7 ;  /* 0x00001c0701007387 */ /* 0x0003e20000100800 */
[----:B0-----:R-:W-:-:S07]  /*fde0*/  SHF.L.U64.HI R6, R5, 0x2, R4 ;  /* 0x0000000205067819 */ /* 0x001fce0000010204 */
[C---:B------:R-:W-:Y:S01]  /*fdf0*/  @P0 IADD3 R4, P1, R7.reuse, UR4, RZ ;  /* 0x0000000407040c10 */ /* 0x040fe2000ff3e0ff */
[----:B------:R0:W-:Y:S03]  /*fe00*/  STL [R1+0x20], R6 ;  /* 0x0000200601007387 */ /* 0x0001e60000100800 */
[----:B------:R-:W-:Y:S01]  /*fe10*/  @P0 IADD3.X R5, R6, UR5, RZ, P1, !PT ;  /* 0x0000000506050c10 */ /* 0x000fe20008ffe4ff */
[----:B------:R-:W-:Y:S02]  /*fe20*/  ULDC.64 UR4, c[0x0][0xa08] ;  /* 0x0002820000047ab9 */ /* 0x000fe40000000a00 */
[----:B------:R-:W-:Y:S01]  /*fe30*/  IADD3 R2, P1, R7, UR4, RZ ;  /* 0x0000000407027c10 */ /* 0x000fe2000ff3e0ff */
[----:B-1----:R-:W-:-:S03]  /*fe40*/  IMAD.MOV.U32 R7, RZ, RZ, RZ ;  /* 0x000000ffff077224 */ /* 0x002fc600078e00ff */
[----:B------:R-:W-:Y:S02]  /*fe50*/  IADD3.X R3, R6, UR5, RZ, P1, !PT ;  /* 0x0000000506037c10 */ /* 0x000fe40008ffe4ff */
[----:B------:R-:W-:-:S04]  /*fe60*/  ISETP.NE.U32.AND P1, PT, RZ, UR4, PT ;  /* 0x00000004ff007c0c */ /* 0x000fc8000bf25070 */
[----:B------:R-:W-:Y:S01]  /*fe70*/  ISETP.NE.AND.EX P1, PT, RZ, UR5, PT, P1 ;  /* 0x00000005ff007c0c */ /* 0x000fe2000bf25310 */
[----:B------:R-:W-:Y:S02]  /*fe80*/  ULDC.64 UR4, c[0x0][0x3f8] ;  /* 0x0000fe0000047ab9 */ /* 0x000fe40000000a00 */
[----:B------:R-:W-:-:S03]  /*fe90*/  UISETP.NE.U32.AND UP0, UPT, UR4, URZ, UPT ;  /* 0x0000003f0400728c */ /* 0x000fc6000bf05070 */
[----:B------:R-:W-:Y:S01]  /*fea0*/  ULDC UR4, c[0x0][0x404] ;  /* 0x0001010000047ab9 */ /* 0x000fe20000000800 */
[----:B------:R-:W-:-:S03]  /*feb0*/  UISETP.NE.AND.EX UP0, UPT, UR5, URZ, UPT, UP0 ;  /* 0x0000003f0500728c */ /* 0x000fc6000bf05300 */
[----:B------:R-:W-:Y:S01]  /*fec0*/  ULDC UR5, c[0x0][0x2e0] ;  /* 0x0000b80000057ab9 */ /* 0x000fe20000000800 */
[----:B------:R-:W-:Y:S02]  /*fed0*/  USEL UR4, UR4, 0x1, UP0 ;  /* 0x0000000104047887 */ /* 0x000fe40008000000 */
[----:B------:R1:W5:Y:S02]  /*fee0*/  @P1 LDG.E R7, desc[UR6][R2.64] ;  /* 0x0000000602071981 */ /* 0x000364000c1e1900 */
[----:B------:R-:W-:-:S06]  /*fef0*/  UIMAD UR4, UR4, UR5, URZ ;  /* 0x00000005040472a4 */ /* 0x000fcc000f8e023f */
[----:B0-----:R-:W-:-:S06]  /*ff00*/  IMAD.U32 R6, RZ, RZ, UR4 ;  /* 0x00000004ff067e24 */ /* 0x001fcc000f8e00ff */
[----:B------:R1:W5:Y:S01]  /*ff10*/  @P0 LDG.E R6, desc[UR6][R4.64] ;  /* 0x0000000604060981 */ /* 0x000362000c1e1900 */
[----:B------:R-:W-:Y:S05]  /*ff20*/  @P0 BRA `(.L_x_306) ;  /* 0x0000000000140947 */ /* 0x000fea0003800000 */
[----:B------:R-:W-:Y:S05]  /*ff30*/  @!P1 BRA `(.L_x_306) ;  /* 0x0000000000109947 */ /* 0x000fea0003800000 */
[----:B------:R-:W-:Y:S02]  /*ff40*/  ULDC.64 UR4, c[0x0][0x208] ;  /* 0x0000820000047ab9 */ /* 0x000fe40000000a00 */
[----:B-----5:R-:W2:Y:S04]  /*ff50*/  LDG.E R6, desc[UR4][R2.64] ;  /* 0x0000000402067981 */ /* 0x020ea8000c1e1900 */
[----:B-1----:R-:W2:Y:S02]  /*ff60*/  LDG.E R5, desc[UR4][R2.64+0x4] ;  /* 0x0000040402057981 */ /* 0x002ea4000c1e1900 */
[----:B--2---:R-:W-:-:S07]  /*ff70*/  IMAD.IADD R6, R5, 0x1, -R6 ;  /* 0x0000000105067824 */ /* 0x004fce00078e0a06 */
.L_x_306:
[--C-:B-1---5:R-:W-:Y:S01]  /*ff80*/  IMAD.IADD R2, R6, 0x1, -R0.reuse ;  /* 0x0000000106027824 */ /* 0x122fe200078e0a00 */
[----:B------:R-:W-:Y:S01]  /*ff90*/  BSSY B6, `(.L_x_307) ;  /* 0x00002eb000067945 */ /* 0x000fe20003800000 */
[----:B------:R-:W-:Y:S02]  /*ffa0*/  IMAD.IADD R3, R7, 0x1, R0 ;  /* 0x0000000107037824 */ /* 0x000fe400078e0200 */
[C---:B------:R-:W-:Y:S01]  /*ffb0*/  VIADD R0, R2.reuse, 0xaf ;  /* 0x000000af02007836 */ /* 0x040fe20000000000 */
[----:B------:R-:W-:Y:S01]  /*ffc0*/  STL [R1+0x24], R2 ;  /* 0x0000240201007387 */ /* 0x000fe20000100800 */
[----:B------:R-:W-:Y:S02]  /*ffd0*/  ISETP.GT.AND P0, PT, R2, RZ, PT ;  /* 0x000000ff0200720c */ /* 0x000fe40003f04270 */
[----:B------:R-:W-:Y:S01]  /*ffe0*/  IMAD.HI R0, R0, 0x2e8ba2e9, RZ ;  /* 0x2e8ba2e900007827 */ /* 0x000fe200078e02ff */
[----:B------:R0:W-:Y:S04]  /*fff0*/  STL [R1+0x4], R3 ;  /* 0x0000040301007387 */ /* 0x0001e80000100800 */
[----:B0-----:R-:W-:-:S04]  /*10000*/  SHF.R.U32.HI R3, RZ, 0x1f, R0 ;  /* 0x0000001fff037819 */ /* 0x001fc80000011600 */
[----:B------:R-:W-:-:S05]  /*10010*/  LEA.HI.SX32 R0, R0, R3, 0x1b ;  /* 0x0000000300007211 */ /* 0x000fca00078fdaff */
[----:B------:R0:W-:Y:S01]  /*10020*/  STL [R1+0x18], R0 ;  /* 0x0000180001007387 */ /* 0x0001e20000100800 */
[----:B------:R-:W-:Y:S05]  /*10030*/  @P0 BRA `(.L_x_308) ;  /* 0x0000000000480947 */ /* 0x000fea0003800000 */
[----:B------:R-:W1:Y:S02]  /*10040*/  S2R R2, SR_TID.X ;  /* 0x0000000000027919 */ /* 0x000e640000002100 */
[----:B-1----:R-:W-:-:S04]  /*10050*/  LOP3.LUT R2, R2, 0x1f, RZ, 0xc0, !PT ;  /* 0x0000001f02027812 */ /* 0x002fc800078ec0ff */
[----:B------:R-:W-:-:S13]  /*10060*/  ISETP.NE.AND P1, PT, R2, RZ, PT ;  /* 0x000000ff0200720c */ /* 0x000fda0003f25270 */
[----:B------:R-:W-:Y:S05]  /*10070*/  @P1 BRA `(.L_x_309) ;  /* 0x0000002c00701947 */ /* 0x000fea0003800000 */
[----:B------:R-:W1:Y:S01]  /*10080*/  S2R R7, SR_LANEID ;  /* 0x0000000000077919 */ /* 0x000e620000000000 */
[----:B------:R-:W-:Y:S01]  /*10090*/  VOTEU.ANY UR4, UPT, PT ;  /* 0x0000000000047886 */ /* 0x000fe200038e0100 */
[----:B------:R-:W2:Y:S01]  /*100a0*/  LDC.64 R2, c[0x0][0xc38] ;  /* 0x00030e00ff027b82 */ /* 0x000ea20000000a00 */
[----:B0-----:R-:W1:Y:S01]  /*100b0*/  FLO.U32 R0, UR4 ;  /* 0x0000000400007d00 */ /* 0x001e6200080e0000 */
[----:B------:R-:W-:-:S07]  /*100c0*/  ULDC.64 UR6, c[0x0][0x208] ;  /* 0x0000820000067ab9 */ /* 0x000fce0000000a00 */
[----:B------:R-:W2:Y:S01]  /*100d0*/  POPC R5, UR4 ;  /* 0x0000000400057d09 */ /* 0x000ea20008000000 */
[----:B-1----:R-:W-:-:S13]  /*100e0*/  ISETP.EQ.U32.AND P0, PT, R0, R7, PT ;  /* 0x000000070000720c */ /* 0x002fda0003f02070 */
[----:B--2---:R-:W2:Y:S01]  /*100f0*/  @P0 ATOMG.E.ADD.STRONG.GPU PT, R3, desc[UR6][R2.64], R5 ;  /* 0x00000005020309a8 */ /* 0x004ea200081ee1c6 */
[----:B------:R-:W0:Y:S02]  /*10100*/  S2R R4, SR_LTMASK ;  /* 0x0000000000047919 */ /* 0x000e240000003900 */
[----:B0-----:R-:W-:-:S04]  /*10110*/  LOP3.LUT R4, R4, UR4, RZ, 0xc0, !PT ;  /* 0x0000000404047c12 */ /* 0x001fc8000f8ec0ff */
[----:B------:R-:W0:Y:S01]  /*10120*/  POPC R7, R4 ;  /* 0x0000000400077309 */ /* 0x000e220000000000 */
[----:B--2---:R-:W0:Y:S02]  /*10130*/  SHFL.IDX PT, R0, R3, R0, 0x1f ;  /* 0x00001f0003007589 */ /* 0x004e2400000e0000 */
[----:B0-----:R-:W-:Y:S01]  /*10140*/  IADD3 R16, R0, UR38, R7 ;  /* 0x0000002600107c10 */ /* 0x001fe2000fffe007 */
[----:B------:R-:W-:Y:S06]  /*10150*/  BRA `(.L_x_309) ;  /* 0x0000002c00387947 */ /* 0x000fec0003800000 */
.L_x_308:
[----:B------:R-:W1:Y:S01]  /*10160*/  S2R R3, SR_CgaCtaId ;  /* 0x0000000000037919 */ /* 0x000e620000008800 */
[----:B0-----:R-:W-:-:S04]  /*10170*/  MOV R0, 0x400 ;  /* 0x0000040000007802 */ /* 0x001fc80000000f00 */
[----:B-1----:R-:W-:-:S05]  /*10180*/  LEA R2, R3, R0, 0x18 ;  /* 0x0000000003027211 */ /* 0x002fca00078ec0ff */
[----:B------:R0:W-:Y:S01]  /*10190*/  STL [R1+0x10], R2 ;  /* 0x0000100201007387 */ /* 0x0001e20000100800 */
[----:B------:R-:W-:-:S05]  /*101a0*/  VIADD R0, R2, 0x1e400 ;  /* 0x0001e40002007836 */ /* 0x000fca0000000000 */
[----:B------:R-:W-:-:S13]  /*101b0*/  LOP3.LUT P0, RZ, R0, 0x3ff, RZ, 0xc0, !PT ;  /* 0x000003ff00ff7812 */ /* 0x000fda000780c0ff */
[----:B0-----:R-:W-:Y:S05]  /*101c0*/  @!P0 BRA `(.L_x_310) ;  /* 0x0000000000408947 */ /* 0x001fea0003800000 */
[----:B------:R-:W-:Y:S01]  /*101d0*/  MOV R2, 0x0 ;  /* 0x0000000000027802 */ /* 0x000fe20000000f00 */
[----:B------:R-:W-:Y:S01]  /*101e0*/  ULDC.64 UR6, c[0x4][0xa0] ;  /* 0x0100280000067ab9 */ /* 0x000fe20000000a00 */
[----:B------:R-:W-:Y:S01]  /*101f0*/  ULDC.64 UR8, c[0x4][0xa8] ;  /* 0x01002a0000087ab9 */ /* 0x000fe20000000a00 */
[----:B------:R-:W-:Y:S01]  /*10200*/  ULDC.64 UR4, c[0x4][0x28] ;  /* 0x01000a0000047ab9 */ /* 0x000fe20000000a00 */
[----:B------:R-:W-:Y:S01]  /*10210*/  IMAD.U32 R4, RZ, RZ, UR6 ;  /* 0x00000006ff047e24 */ /* 0x000fe2000f8e00ff */
[----:B------:R-:W-:Y:S01]  /*10220*/  MOV R5, UR7 ;  /* 0x0000000700057c02 */ /* 0x000fe20008000f00 */
[----:B------:R-:W0:Y:S01]  /*10230*/  LDC.64 R2, c[0x4][R2] ;  /* 0x0100000002027b82 */ /* 0x000e220000000a00 */
        /* <DEDUP_REMOVED lines=8> */
[----:B0-----:R-:W-:Y:S05]  /*102c0*/  CALL.ABS.NOINC R2 ;  /* 0x0000000002007343 */ /* 0x001fea0003c00000 */
.L_x_310:
        /* <DEDUP_REMOVED lines=8> */
[----:B------:R0:W1:Y:S01]  /*10350*/  LDC.64 R2, c[0x4][R0] ;  /* 0x0100000000027b82 */ /* 0x0000620000000a00 */
[----:B------:R-:W-:Y:S01]  /*10360*/  MOV R4, UR6 ;  /* 0x0000000600047c02 */ /* 0x000fe20008000f00 */
[----:B------:R-:W-:Y:S02]  /*10370*/  IMAD.U32 R5, RZ, RZ, UR7 ;  /* 0x00000007ff057e24 */ /* 0x000fe4000f8e00ff */
[----:B------:R-:W-:Y:S02]  /*10380*/  IMAD.U32 R6, RZ, RZ, UR8 ;  /* 0x00000008ff067e24 */ /* 0x000fe4000f8e00ff */
[----:B------:R-:W-:-:S02]  /*10390*/  IMAD.U32 R7, RZ, RZ, UR9 ;  /* 0x00000009ff077e24 */ /* 0x000fc4000f8e00ff */
[----:B------:R-:W-:Y:S02]  /*103a0*/  IMAD.U32 R10, RZ, RZ, UR4 ;  /* 0x00000004ff0a7e24 */ /* 0x000fe4000f8e00ff */
[----:B------:R-:W-:Y:S02]  /*103b0*/  IMAD.U32 R11, RZ, RZ, UR5 ;  /* 0x00000005ff0b7e24 */ /* 0x000fe4000f8e00ff */
[----:B------:R-:W-:Y:S02]  /*103c0*/  IMAD.MOV.U32 R8, RZ, RZ, 0x70 ;  /* 0x00000070ff087424 */ /* 0x000fe400078e00ff */
[----:B------:R-:W-:Y:S02]  /*103d0*/  IMAD.MOV.U32 R12, RZ, RZ, 0x1 ;  /* 0x00000001ff0c7424 */ /* 0x000fe400078e00ff */
[----:B0-----:R-:W-:-:S07]  /*103e0*/  IMAD.MOV.U32 R13, RZ, RZ, RZ ;  /* 0x000000ffff0d7224 */ /* 0x001fce00078e00ff */
[----:B------:R-:W-:-:S07]  /*103f0*/  LEPC R20, `(.L_x_312) ;  /* 0x000000001014794e */ /* 0x000fce0000000000 */
[----:B-1----:R-:W-:Y:S05]  /*10400*/  CALL.ABS.NOINC R2 ;  /* 0x0000000002007343 */ /* 0x002fea0003c00000 */
.L_x_312:
[----:B------:R-:W-:Y:S01]  /*10410*/  MOV R2, 0x0 ;  /* 0x0000000000027802 */ /* 0x000fe20000000f00 */
[----:B------:R-:W-:Y:S01]  /*10420*/  ULDC.64 UR6, c[0x4][0xa0] ;  /* 0x0100280000067ab9 */ /* 0x000fe20000000a00 */
[----:B------:R-:W-:Y:S01]  /*10430*/  ULDC.64 UR8, c[0x4][0xa8] ;  /* 0x01002a0000087ab9 */ /* 0x000fe20000000a00 */
[----:B------:R-:W-:Y:S01]  /*10440*/  ULDC.64 UR4, c[0x4][0x38] ;  /* 0x01000e0000047ab9 */ /* 0x000fe20000000a00 */
[----:B------:R-:W-:Y:S01]  /*10450*/  MOV R4, UR6 ;  /* 0x0000000600047c02 */ /* 0x000fe20008000f00 */
[----:B------:R-:W-:Y:S01]  /*10460*/  IMAD.U32 R5, RZ, RZ, UR7 ;  /* 0x00000007ff057e24 */ /* 0x000fe2000f8e00ff */
        /* <DEDUP_REMOVED lines=10> */
.L_x_311:
[----:B------:R-:W2:Y:S01]  /*10510*/  LDL.LU R2, [R1+0x1c] ;  /* 0x00001c0001027983 */ /* 0x000ea20000300800 */
[----:B------:R-:W-:-:S03]  /*10520*/  ULDC.64 UR4, c[0x0][0x9f8] ;  /* 0x00027e0000047ab9 */ /* 0x000fc60000000a00 */
[----:B------:R-:W3:Y:S04]  /*10530*/  LDL.LU R0, [R1+0x20] ;  /* 0x0000200001007983 */ /* 0x000ee80000300800 */
[----:B------:R-:W4:Y:S04]  /*10540*/  LDL.LU R4, [R1+0x2c] ;  /* 0x00002c0001047983 */ /* 0x000f280000300800 */
[----:B------:R-:W4:Y:S01]  /*10550*/  LDL.LU R8, [R1+0x14] ;  /* 0x0000140001087983 */ /* 0x000f220000300800 */
[----:B------:R-:W-:Y:S01]  /*10560*/  ISETP.NE.U32.AND P0, PT, RZ, UR4, PT ;  /* 0x00000004ff007c0c */ /* 0x000fe2000bf05070 */
[----:B------:R-:W-:-:S03]  /*10570*/  ULDC.64 UR6, c[0x0][0x208] ;  /* 0x0000820000067ab9 */ /* 0x000fc60000000a00 */
[----:B------:R-:W-:Y:S01]  /*10580*/  ISETP.NE.AND.EX P0, PT, RZ, UR5, PT, P0 ;  /* 0x00000005ff007c0c */ /* 0x000fe2000bf05300 */
[----:B------:R-:W0:Y:S02]  /*10590*/  S2R R9, SR_TID.X ;  /* 0x0000000000097919 */ /* 0x000e240000002100 */
[----:B0-----:R-:W-:-:S04]  /*105a0*/  LOP3.LUT R9, R9, 0x1f, RZ, 0xc0, !PT ;  /* 0x0000001f09097812 */ /* 0x001fc800078ec0ff */
[----:B------:R-:W-:-:S13]  /*105b0*/  ISETP.NE.AND P6, PT, R9, RZ, PT ;  /* 0x000000ff0900720c */ /* 0x000fda0003fc5270 */
[----:B------:R-:W-:-:S05]  /*105c0*/  VOTEU.ALL UP1, P6 ;  /* 0x00000000003f7886 */ /* 0x000fca0003020000 */
[----:B------:R-:W-:-:S04]  /*105d0*/  @!UP1 UIADD3 UR8, UP0, UR36, 0x270, URZ ;  /* 0x0000027024089890 */ /* 0x000fc8000ff1e03f */
[----:B------:R-:W-:-:S03]  /*105e0*/  @!UP1 UIADD3.X UR9, URZ, UR37, URZ, UP0, !UPT ;  /* 0x000000253f099290 */ /* 0x000fc600087fe43f */
[----:B------:R-:W-:Y:S01]  /*105f0*/  VOTEU.ALL UP0, P6 ;  /* 0x00000000003f7886 */ /* 0x000fe20003000000 */
[----:B--2---:R-:W-:-:S04]  /*10600*/  @P0 IADD3 R2, P1, R2, UR4, RZ ;  /* 0x0000000402020c10 */ /* 0x004fc8000ff3e0ff */
[----:B---3--:R-:W-:Y:S01]  /*10610*/  @P0 IADD3.X R3, R0, UR5, RZ, P1, !PT ;  /* 0x0000000500030c10 */ /* 0x008fe20008ffe4ff */
[----:B------:R-:W-:Y:S01]  /*10620*/  ULDC.64 UR4, c[0x0][0xa00] ;  /* 0x0002800000047ab9 */ /* 0x000fe20000000a00 */
[----:B----4-:R-:W-:Y:S02]  /*10630*/  IMAD R17, R17, 0x80, R4 ;  /* 0x0000008011117824 */ /* 0x010fe400078e0204 */
[----:B------:R-:W0:Y:S01]  /*10640*/  LDC R4, c[0x0][0x428] ;  /* 0x00010a00ff047b82 */ /* 0x000e220000000800 */
[----:B------:R-:W-:-:S06]  /*10650*/  MOV R0, R8 ;  /* 0x0000000800007202 */ /* 0x000fcc0000000f00 */
[----:B------:R1:W5:Y:S01]  /*10660*/  @P0 LDG.E R0, desc[UR6][R2.64] ;  /* 0x0000000602000981 */ /* 0x000362000c1e1900 */
[----:B------:R-:W-:Y:S02]  /*10670*/  PLOP3.LUT P1, PT, P6, PT, PT, 0x8, 0x0 ;  /* 0x000000000000781c */ /* 0x000fe4000372e170 */
[----:B0-----:R-:W-:Y:S01]  /*10680*/  ISETP.NE.AND P0, PT, R4, 0x1, PT ;  /* 0x000000010400780c */ /* 0x001fe20003f05270 */
[----:B------:R-:W-:-:S12]  /*10690*/  IMAD.MOV.U32 R4, RZ, RZ, R18 ;  /* 0x000000ffff047224 */ /* 0x000fd800078e0012 */
[----:B------:R-:W0:Y:S08]  /*106a0*/  @P0 LDC R7, c[0x0][0x42c] ;  /* 0x00010b00ff070b82 */ /* 0x000e300000000800 */
[----:B------:R-:W2:Y:S01]  /*106b0*/  @P0 LDC R5, c[0x0][0x430] ;  /* 0x00010c00ff050b82 */ /* 0x000ea20000000800 */
[----:B0-----:R-:W-:-:S05]  /*106c0*/  @P0 IMAD.HI.U32 R6, R18, R7, RZ ;  /* 0x0000000712060227 */ /* 0x001fca00078e00ff */
[----:B--2---:R-:W-:Y:S02]  /*106d0*/  @P0 SHF.R.U32.HI R4, RZ, R5, R6 ;  /* 0x00000005ff040219 */ /* 0x004fe40000011606 */
[----:B------:R-:W-:-:S04]  /*106e0*/  ISETP.NE.U32.AND P0, PT, RZ, UR4, PT ;  /* 0x00000004ff007c0c */ /* 0x000fc8000bf05070 */
[----:B------:R-:W-:-:S04]  /*106f0*/  ISETP.NE.AND.EX P0, PT, RZ, UR5, PT, P0 ;  /* 0x00000005ff007c0c */ /* 0x000fc8000bf05300 */
[----:B-1----:R-:W-:-:S09]  /*10700*/  SEL R6, R8, RZ, !P0 ;  /* 0x000000ff08067207 */ /* 0x002fd20004000000 */
.L_x_313:
[----:B------:R-:W-:Y:S02]  /*10710*/  PLOP3.LUT P0, PT, P0, P1, PT, 0xa2, 0x0 ;  /* 0x000000000000781c */ /* 0x000fe40000703472 */
[----:B------:R-:W-:Y:S01]  /*10720*/  @P1 R2UR P0, UR7, R6 ;  /* 0x00000000060712ca */ /* 0x000fe20000000000 */
[----:B------:R-:W-:-:S07]  /*10730*/  UMOV UR4, URZ ;  /* 0x0000003f00047c82 */ /* 0x000fce0008000000 */
[----:B------:R-:W-:Y:S02]  /*10740*/  PLOP3.LUT P0, PT, P0, P1, PT, 0xa2, 0x0 ;  /* 0x000000000000781c */ /* 0x000fe40000703472 */
[----:B------:R-:W-:-:S08]  /*10750*/  @P1 R2UR.OR P0, UR6, R18 ;  /* 0x00000000120612ca */ /* 0x000fd00000100000 */
[----:B------:R-:W-:Y:S02]  /*10760*/  PLOP3.LUT P0, PT, P0, P1, PT, 0xa2, 0x0 ;  /* 0x000000000000781c */ /* 0x000fe40000703472 */
[----:B------:R-:W-:-:S08]  /*10770*/  @P1 R2UR.OR P0, UR5, R17 ;  /* 0x00000000110512ca */ /* 0x000fd00000100000 */
[----:B------:R-:W-:-:S05]  /*10780*/  @P1 PLOP3.LUT P1, PT, P0, PT, PT, 0x80, 0x0 ;  /* 0x000000000000181c */ /* 0x000fca000072f070 */
[----:B------:R0:W-:Y:S08]  /*10790*/  @!UP0 UTMAPF.L2.4D [UR4], [UR8] ;  /* 0x00000004080085b8 */ /* 0x0001f00008018000 */
[----:B0-----:R-:W-:Y:S05]  /*107a0*/  @P1 BRA.U.ANY `(.L_x_313) ;  /* 0xfffffffd00d81947 */ /* 0x001fea000393ffff */
[----:B------:R-:W0:Y:S01]  /*107b0*/  S2R R2, SR_TID.X ;  /* 0x0000000000027919 */ /* 0x000e220000002100 */
[----:B------:R-:W-:Y:S01]  /*107c0*/  UMOV UR4, 0x40 ;  /* 0x0000004000047882 */ /* 0x000fe20000000000 */
[----:B0-----:R-:W-:-:S04]  /*107d0*/  LOP3.LUT R2, R2, 0x1f, RZ, 0xc0, !PT ;  /* 0x0000001f02027812 */ /* 0x001fc800078ec0ff */
[----:B------:R-:W-:-:S04]  /*107e0*/  ISETP.NE.AND P2, PT, R2, RZ, PT ;  /* 0x000000ff0200720c */ /* 0x000fc80003f45270 */
[----:B------:R-:W-:-:S09]  /*107f0*/  PLOP3.LUT P1, PT, P2, PT, PT, 0x8, 0x0 ;  /* 0x000000000000781c */ /* 0x000fd2000172e170 */
[----:B------:R-:W-:-:S05]  /*10800*/  VOTEU.ALL UP0, P2 ;  /* 0x00000000003f7886 */ /* 0x000fca0001000000 */
.L_x_314:
[----:B------:R-:W-:Y:S02]  /*10810*/  PLOP3.LUT P0, PT, P0, P1, PT, 0xa2, 0x0 ;  /* 0x000000000000781c */ /* 0x000fe40000703472 */
[----:B------:R-:W-:-:S08]  /*10820*/  @P1 R2UR P0, UR7, R6 ;  /* 0x00000000060712ca */ /* 0x000fd00000000000 */
[----:B------:R-:W-:Y:S02]  /*10830*/  PLOP3.LUT P0, PT, P0, P1, PT, 0xa2, 0x0 ;  /* 0x000000000000781c */ /* 0x000fe40000703472 */
[----:B------:R-:W-:-:S08]  /*10840*/  @P1 R2UR.OR P0, UR6, R18 ;  /* 0x00000000120612ca */ /* 0x000fd00000100000 */
[----:B------:R-:W-:Y:S02]  /*10850*/  PLOP3.LUT P0, PT, P0, P1, PT, 0xa2, 0x0 ;  /* 0x000000000000781c */ /* 0x000fe40000703472 */
[----:B------:R-:W-:-:S08]  /*10860*/  @P1 R2UR.OR P0, UR5, R17 ;  /* 0x00000000110512ca */ /* 0x000fd00000100000 */
[----:B------:R-:W-:-:S05]  /*10870*/  @P1 PLOP3.LUT P1, PT, P0, PT, PT, 0x80, 0x0 ;  /* 0x000000000000181c */ /* 0x000fca000072f070 */
[----:B------:R0:W-:Y:S08]  /*10880*/  @!UP0 UTMAPF.L2.4D [UR4], [UR8] ;  /* 0x00000004080085b8 */ /* 0x0001f00008018000 */
[----:B0-----:R-:W-:Y:S05]  /*10890*/  @P1 BRA.U.ANY `(.L_x_314) ;  /* 0xfffffffd00dc1947 */ /* 0x001fea000393ffff */
[----:B------:R-:W0:Y:S01]  /*108a0*/  LDC.64 R2, c[0x0][0x3f8] ;  /* 0x0000fe00ff027b82 */ /* 0x000e220000000a00 */
[----:B------:R-:W-:Y:S02]  /*108b0*/  ULDC.64 UR4, c[0x0][0xa08] ;  /* 0x0002820000047ab9 */ /* 0x000fe40000000a00 */
[----:B0-----:R-:W-:Y:S01]  /*108c0*/  LOP3.LUT P0, RZ, R2, UR4, RZ, 0xfc, !PT ;  /* 0x0000000402ff7c12 */ /* 0x001fe2000f80fcff */
[----:B------:R-:W-:-:S03]  /*108d0*/  UMOV UR4, 0xffffffff ;  /* 0xffffffff00047882 */ /* 0x000fc60000000000 */
[----:B------:R-:W-:-:S04]  /*108e0*/  LOP3.LUT P0, RZ, R3, UR5, RZ, 0xfc, P0 ;  /* 0x0000000503ff7c12 */ /* 0x000fc8000800fcff */
[----:B-----5:R-:W-:Y:S01]  /*108f0*/  SEL R5, R0, RZ, !P0 ;  /* 0x000000ff00057207 */ /* 0x020fe20004000000 */
[----:B------:R-:W-:Y:S08]  /*10900*/  BRA.DIV UR4, `(.L_x_315) ;  /* 0x0000003604287947 */ /* 0x000ff0000b800000 */
.L_x_385:
[----:B------:R-:W2:Y:S01]  /*10910*/  LDL R7, [R1+0x18] ;  /* 0x0000180001077983 */ /* 0x000ea20000100800 */
[----:B------:R-:W-:Y:S01]  /*10920*/  UMOV UR4, 0xffffffff ;  /* 0xffffffff00047882 */ /* 0x000fe20000000000 */
[----:B------:R-:W-:Y:S01]  /*10930*/  SHF.R.S32.HI R12, RZ, 0x1f, R0 ;  /* 0x0000001fff0c7819 */ /* 0x000fe20000011400 */
[----:B--2---:R-:W-:Y:S01]  /*10940*/  VIADD R7, R7, 0xffffffff ;  /* 0xffffffff07077836 */ /* 0x004fe20000000000 */
[----:B------:R-:W-:Y:S06]  /*10950*/  BRA.DIV UR4, `(.L_x_316) ;  /* 0x0000003604487947 */ /* 0x000fec000b800000 */
[----:B------:R-:W-:-:S13]  /*10960*/  ELECT P6, URZ, PT ;  /* 0x00000000003f782f */ /* 0x000fda00038c0000 */
.L_x_388:
[----:B------:R-:W-:Y:S05]  /*10970*/  @!P6 BRA `(.L_x_317) ;  /* 0x000000040020e947 */ /* 0x000fea0003800000 */
[----:B------:R0:W-:Y:S01]  /*10980*/  STL [R1+0xc], R7 ;  /* 0x00000c0701007387 */ /* 0x0001e20000100800 */
[----:B------:R-:W-:-:S04]  /*10990*/  ISETP.NE.U32.AND P0, PT, R2, RZ, PT ;  /* 0x000000ff0200720c */ /* 0x000fc80003f05070 */
[----:B------:R-:W-:-:S13]  /*109a0*/  ISETP.NE.AND.EX P0, PT, R3, RZ, PT, P0 ;  /* 0x000000ff0300720c */ /* 0x000fda0003f05300 */
[----:B0-----:R-:W-:Y:S05]  /*109b0*/  @!P0 BRA `(.L_x_318) ;  /* 0x0000000000508947 */ /* 0x001fea0003800000 */
[----:B------:R-:W0:Y:S01]  /*109c0*/  LDC R10, c[0x0][0x41c] ;  /* 0x00010700ff0a7b82 */ /* 0x000e220000000800 */
[----:B------:R-:W-:Y:S01]  /*109d0*/  IMAD.MOV.U32 R5, RZ, RZ, R7 ;  /* 0x000000ffff057224 */ /* 0x000fe200078e0007 */
[----:B------:R-:W-:Y:S01]  /*109e0*/  ULDC.64 UR4, c[0x0][0x408] ;  /* 0x0001020000047ab9 */ /* 0x000fe20000000a00 */
[----:B------:R-:W-:Y:S01]  /*109f0*/  ULDC.64 UR6, c[0x0][0x208] ;  /* 0x0000820000067ab9 */ /* 0x000fe20000000a00 */
[----:B0-----:R-:W-:-:S13]  /*10a00*/  ISETP.NE.AND P0, PT, R10, 0x1, PT ;  /* 0x000000010a00780c */ /* 0x001fda0003f05270 */
[----:B------:R-:W0:Y:S02]  /*10a10*/  @P0 LDC.64 R8, c[0x0][0x420] ;  /* 0x00010800ff080b82 */ /* 0x000e240000000a00 */
[----:B0-----:R-:W-:-:S05]  /*10a20*/  @P0 IMAD.HI.U32 R8, R7, R8, RZ ;  /* 0x0000000807080227 */ /* 0x001fca00078e00ff */
[----:B------:R-:W-:-:S05]  /*10a30*/  @P0 SHF.R.U32.HI R5, RZ, R9, R8 ;  /* 0x00000009ff050219 */ /* 0x000fca0000011608 */
[----:B------:R-:W-:-:S04]  /*10a40*/  IMAD.MOV R8, RZ, RZ, -R5 ;  /* 0x000000ffff087224 */ /* 0x000fc800078e0a05 */
[----:B------:R-:W-:Y:S02]  /*10a50*/  IMAD R9, R10, R8, R7 ;  /* 0x000000080a097224 */ /* 0x000fe400078e0207 */
[----:B------:R-:W-:-:S03]  /*10a60*/  IMAD R8, R12, UR4, RZ ;  /* 0x000000040c087c24 */ /* 0x000fc6000f8e02ff */
[----:B------:R0:W-:Y:S01]  /*10a70*/  STL [R1+0xc], R9 ;  /* 0x00000c0901007387 */ /* 0x0001e20000100800 */
[----:B------:R-:W-:Y:S02]  /*10a80*/  IMAD R10, R0, UR5, R8 ;  /* 0x00000005000a7c24 */ /* 0x000fe4000f8e0208 */
[--C-:B------:R-:W-:Y:S01]  /*10a90*/  IMAD.MOV.U32 R8, RZ, RZ, R5.reuse ;  /* 0x000000ffff087224 */ /* 0x100fe200078e0005 */
[----:B0-----:R-:W-:-:S03]  /*10aa0*/  SHF.R.S32.HI R9, RZ, 0x1f, R5 ;  /* 0x0000001fff097819 */ /* 0x001fc60000011405 */
[----:B------:R-:W-:-:S04]  /*10ab0*/  IMAD.WIDE.U32 R8, R0, UR4, R8 ;  /* 0x0000000400087c25 */ /* 0x000fc8000f8e0008 */
[----:B------:R-:W-:Y:S01]  /*10ac0*/  IMAD.IADD R5, R9, 0x1, R10 ;  /* 0x0000000109057824 */ /* 0x000fe200078e020a */
[----:B------:R-:W-:-:S04]  /*10ad0*/  LEA R10, P0, R8, R2, 0x2 ;  /* 0x00000002080a7211 */ /* 0x000fc800078010ff */
[----:B------:R-:W-:-:S05]  /*10ae0*/  LEA.HI.X R11, R8, R3, R5, 0x2, P0 ;  /* 0x00000003080b7211 */ /* 0x000fca00000f1405 */
[----:B------:R0:W5:Y:S04]  /*10af0*/  LDG.E R5, desc[UR6][R10.64] ;  /* 0x000000060a057981 */ /* 0x000168000c1e1900 */
.L_x_318:
[----:B------:R-:W2:Y:S01]  /*10b00*/  LDL R8, [R1] ;  /* 0x0000000001087983 */ /* 0x000ea20000100800 */
[----:B0-----:R-:W-:-:S03]  /*10b10*/  MOV R10, 0x400 ;  /* 0x00000400000a7802 */ /* 0x001fc60000000f00 */
[----:B------:R-:W3:Y:S01]  /*10b20*/  LDL R9, [R1+0x8] ;  /* 0x0000080001097983 */ /* 0x000ee20000100800 */
[----:B------:R-:W0:Y:S02]  /*10b30*/  S2R R11, SR_CgaCtaId ;  /* 0x00000000000b7919 */ /* 0x000e240000008800 */
[----:B0-----:R-:W-:-:S05]  /*10b40*/  LEA R10, R11, R10, 0x18 ;  /* 0x0000000a0b0a7211 */ /* 0x001fca00078ec0ff */
[----:B--2---:R-:W-:Y:S01]  /*10b50*/  IMAD R8, R8, 0x8, R10 ;  /* 0x0000000808087824 */ /* 0x004fe200078e020a */
[----:B---3--:R-:W-:-:S04]  /*10b60*/  SHF.L.U32 R9, R9, 0x1f, RZ ;  /* 0x0000001f09097819 */ /* 0x008fc800000006ff */
[----:B------:R-:W0:Y:S02]  /*10b70*/  SYNCS.PHASECHK.TRANS64.TRYWAIT P0, [R8+URZ+0x34840], R9 ;  /* 0x03484009080075a7 */ /* 0x000e24000800017f */
[----:B0-----:R-:W-:Y:S05]  /*10b80*/  @!P0 BRA `(.L_x_319) ;  /* 0x0000003000dc8947 */ /* 0x001fea0003800000 */
.L_x_389:
[----:B------:R-:W1:Y:S02]  /*10b90*/  S2R R10, SR_TID.X ;  /* 0x00000000000a7919 */ /* 0x000e640000002100 */
[----:B-1----:R-:W-:-:S04]  /*10ba0*/  LOP3.LUT R10, R10, 0x7f, RZ, 0xc0, !PT ;  /* 0x0000007f0a0a7812 */ /* 0x002fc800078ec0ff */
[----:B------:R-:W-:-:S13]  /*10bb0*/  ISETP.NE.AND P0, PT, R10, RZ, PT ;  /* 0x000000ff0a00720c */ /* 0x000fda0003f05270 */
[----:B------:R-:W-:Y:S05]  /*10bc0*/  @P0 BRA `(.L_x_320) ;  /* 0x00000000001c0947 */ /* 0x000fea0003800000 */
[----:B------:R-:W1:Y:S01]  /*10bd0*/  S2R R10, SR_TID.X ;  /* 0x00000000000a7919 */ /* 0x000e620000002100 */
[----:B0-----:R-:W-:-:S04]  /*10be0*/  MOV R9, 0xb000 ;  /* 0x0000b00000097802 */ /* 0x001fc80000000f00 */
[----:B------:R2:W-:Y:S01]  /*10bf0*/  SYNCS.ARRIVE.TRANS64 RZ, [R8+URZ+0x34830], R9 ;  /* 0x0348300908ff79a7 */ /* 0x0005e2000800003f */
[----:B-1----:R-:W-:-:S04]  /*10c00*/  LOP3.LUT R10, R10, 0x1f, RZ, 0xc0, !PT ;  /* 0x0000001f0a0a7812 */ /* 0x002fc800078ec0ff */
[----:B------:R-:W-:-:S13]  /*10c10*/  ISETP.NE.AND P1, PT, R10, RZ, PT ;  /* 0x000000ff0a00720c */ /* 0x000fda0003f25270 */
[----:B--2---:R-:W-:Y:S05]  /*10c20*/  @!P1 BRA `(.L_x_320) ;  /* 0x0000000000049947 */ /* 0x004fea0003800000 */
[----:B------:R-:W-:Y:S01]  /*10c30*/  BPT.TRAP 0x1 ;  /* 0x000000040000795c */ /* 0x000fe20000300000 */
.L_x_320:
[----:B------:R-:W2:Y:S01]  /*10c40*/  LDL R11, [R1] ;  /* 0x00000000010b7983 */ /* 0x000ea20000100800 */
[----:B------:R-:W-:-:S03]  /*10c50*/  MOV R13, 0x400 ;  /* 0x00000400000d7802 */ /* 0x000fc60000000f00 */
[----:B------:R-:W3:Y:S04]  /*10c60*/  LDL R10, [R1+0xc] ;  /* 0x00000c00010a7983 */ /* 0x000ee80000100800 */
[----:B0-----:R-:W4:Y:S01]  /*10c70*/  LDL R9, [R1+0x4] ;  /* 0x0000040001097983 */ /* 0x001f220000100800 */
[----:B------:R-:W0:Y:S01]  /*10c80*/  S2R R14, SR_CgaCtaId ;  /* 0x00000000000e7919 */ /* 0x000e220000008800 */
[----:B------:R-:W-:Y:S01]  /*10c90*/  R2UR UR9, R8 ;  /* 0x00000000080972ca */ /* 0x000fe200000e0000 */
[----:B------:R-:W-:Y:S01]  /*10ca0*/  UIADD3 UR4, UP0, UR36, 0x370, URZ ;  /* 0x0000037024047890 */ /* 0x000fe2000ff1e03f */
[----:B------:R-:W-:Y:S02]  /*10cb0*/  R2UR UR12, R4 ;  /* 0x00000000040c72ca */ /* 0x000fe400000e0000 */
[----:B-----5:R-:W-:-:S02]  /*10cc0*/  R2UR UR13, R5 ;  /* 0x00000000050d72ca */ /* 0x020fc400000e0000 */
[----:B0-----:R-:W-:-:S07]  /*10cd0*/  LEA R13, R14, R13, 0x18 ;  /* 0x0000000d0e0d7211 */ /* 0x001fce00078ec0ff */
[----:B------:R-:W-:Y:S01]  /*10ce0*/  UIADD3 UR9, UR9, 0x34830, URZ ;  /* 0x0003483009097890 */ /* 0x000fe2000fffe03f */
[----:B------:R-:W-:Y:S01]  /*10cf0*/  UMOV UR10, URZ ;  /* 0x0000003f000a7c82 */ /* 0x000fe20008000000 */
[----:B------:R-:W-:Y:S01]  /*10d00*/  UMOV UR7, 0x14f00000 ;  /* 0x14f0000000077882 */ /* 0x000fe20000000000 */
[----:B------:R-:W-:Y:S01]  /*10d10*/  UMOV UR15, 0x40 ;  /* 0x00000040000f7882 */ /* 0x000fe20000000000 */
[----:B--2---:R-:W-:Y:S01]  /*10d20*/  IMAD R8, R11, 0xb000, R13 ;  /* 0x0000b0000b087824 */ /* 0x004fe200078e020d */
[----:B---3--:R-:W-:-:S04]  /*10d30*/  R2UR UR11, R10 ;  /* 0x000000000a0b72ca */ /* 0x008fc800000e0000 */
[----:B------:R-:W-:Y:S02]  /*10d40*/  R2UR UR6, R8 ;  /* 0x00000000080672ca */ /* 0x000fe400000e0000 */
[----:B----4-:R-:W-:-:S11]  /*10d50*/  R2UR UR5, R9 ;  /* 0x00000000090572ca */ /* 0x010fd600000e0000 */
[----:B------:R-:W-:Y:S02]  /*10d60*/  UIADD3 UR8, UR6, 0x1e400, URZ ;  /* 0x0001e40006087890 */ /* 0x000fe4000fffe03f */
[----:B------:R-:W-:Y:S02]  /*10d70*/  UIMAD UR11, UR11, 0xb0, UR5 ;  /* 0x000000b00b0b78a4 */ /* 0x000fe4000f8e0205 */
[----:B------:R-:W-:Y:S02]  /*10d80*/  UIADD3.X UR5, URZ, UR37, URZ, UP0, !UPT ;  /* 0x000000253f057290 */ /* 0x000fe400087fe43f */
[----:B------:R-:W-:-:S03]  /*10d90*/  UIADD3 UR14, UR6, 0x23c00, URZ ;  /* 0x00023c00060e7890 */ /* 0x000fc6000fffe03f */
[----:B------:R-:W-:-:S04]  /*10da0*/  UMOV UR6, 0x0 ;  /* 0x0000000000067882 */ /* 0x000fc80000000000 */
[----:B------:R0:W-:Y:S02]  /*10db0*/  UTMALDG.4D [UR8], [UR4], desc[UR6] ;  /* 0x00000608040075b4 */ /* 0x0001e40008019000 */
[----:B0-----:R-:W-:Y:S01]  /*10dc0*/  UMOV UR8, UR14 ;  /* 0x0000000e00087c82 */ /* 0x001fe20008000000 */
[----:B------:R-:W-:Y:S02]  /*10dd0*/  UMOV UR10, UR15 ;  /* 0x0000000f000a7c82 */ /* 0x000fe40008000000 */
[----:B------:R0:W-:Y:S02]  /*10de0*/  UTMALDG.4D [UR8], [UR4], desc[UR6] ;  /* 0x00000608040075b4 */ /* 0x0001e40008019000 */
[----:B0-----:R-:W-:Y:S01]  /*10df0*/  NOP ;  /* 0x0000000000007918 */ /* 0x001fe20000000000 */
.L_x_317:
[----:B------:R-:W2:Y:S01]  /*10e00*/  LDL.LU R11, [R1+0x28] ;  /* 0x00002800010b7983 */ /* 0x000ea20000300800 */
[----:B------:R-:W-:Y:S01]  /*10e10*/  MOV R9, 0x400 ;  /* 0x0000040000097802 */ /* 0x000fe20000000f00 */
[----:B------:R-:W-:Y:S05]  /*10e20*/  WARPSYNC.ALL ;  /* 0x0000000000007948 */ /* 0x000fea0003800000 */
[----:B------:R-:W0:Y:S01]  /*10e30*/  S2R R10, SR_CgaCtaId ;  /* 0x00000000000a7919 */ /* 0x000e220000008800 */
[----:B------:R-:W-:-:S13]  /*10e40*/  ELECT P0, URZ, PT ;  /* 0x00000000003f782f */ /* 0x000fda0003800000 */
[----:B------:R-:W-:Y:S01]  /*10e50*/  @P0 R2UR UR13, R6 ;  /* 0x00000000060d02ca */ /* 0x000fe200000e0000 */
[----:B------:R-:W-:Y:S01]  /*10e60*/  UIADD3 UR4, UP0, UR36, 0x270, URZ ;  /* 0x0000027024047890 */ /* 0x000fe2000ff1e03f */
[----:B------:R-:W-:Y:S01]  /*10e70*/  @P0 R2UR UR12, R18 ;  /* 0x00000000120c02ca */ /* 0x000fe200000e0000 */
[----:B------:R-:W-:Y:S01]  /*10e80*/  UMOV UR6, 0x0 ;  /* 0x0000000000067882 */ /* 0x000fe20000000000 */
[----:B------:R-:W-:Y:S01]  /*10e90*/  @P0 R2UR UR11, R17 ;  /* 0x00000000110b02ca */ /* 0x000fe200000e0000 */
[----:B------:R-:W-:Y:S01]  /*10ea0*/  UIADD3.X UR5, URZ, UR37, URZ, UP0, !UPT ;  /* 0x000000253f057290 */ /* 0x000fe200087fe43f */
[----:B------:R-:W-:Y:S01]  /*10eb0*/  BSSY B0, `(.L_x_321) ;  /* 0x000001b000007945 */ /* 0x000fe20003800000 */
[----:B------:R-:W-:Y:S01]  /*10ec0*/  UMOV UR7, 0x12f00000 ;  /* 0x12f0000000077882 */ /* 0x000fe20000000000 */
[----:B------:R-:W-:Y:S01]  /*10ed0*/  UMOV UR10, URZ ;  /* 0x0000003f000a7c82 */ /* 0x000fe20008000000 */
[----:B------:R-:W-:Y:S01]  /*10ee0*/  UMOV UR14, 0x0 ;  /* 0x00000000000e7882 */ /* 0x000fe20000000000 */
[----:B------:R-:W-:Y:S01]  /*10ef0*/  UMOV UR15, 0x12f00000 ;  /* 0x12f00000000f7882 */ /* 0x000fe20000000000 */
[----:B------:R-:W-:Y:S01]  /*10f00*/  @P0 IMAD.MOV.U32 R8, RZ, RZ, 0x8000 ;  /* 0x00008000ff080424 */ /* 0x000fe200078e00ff */
[----:B0-----:R-:W-:Y:S01]  /*10f10*/  LEA R9, R10, R9, 0x18 ;  /* 0x000000090a097211 */ /* 0x001fe200078ec0ff */
[----:B------:R-:W-:Y:S03]  /*10f20*/  BAR.SYNC.DEFER_BLOCKING 0x8, 0x120 ;  /* 0x0204800000007b1d */ /* 0x000fe60000010000 */
[----:B------:R-:W-:-:S13]  /*10f30*/  R2UR UR16, R9 ;  /* 0x00000000091072ca */ /* 0x000fda00000e0000 */
[----:B------:R-:W-:Y:S02]  /*10f40*/  UIADD3 UR8, UR16, 0x16400, URZ ;  /* 0x0001640010087890 */ /* 0x000fe4000fffe03f */
[----:B------:R-:W-:Y:S01]  /*10f50*/  UIADD3 UR9, UR16, 0x34800, URZ ;  /* 0x0003480010097890 */ /* 0x000fe2000fffe03f */
[----:B------:R0:W-:Y:S08]  /*10f60*/  @P0 SYNCS.ARRIVE.TRANS64 RZ, [R9+URZ+0x34800], R8 ;  /* 0x0348000809ff09a7 */ /* 0x0001f0000800003f */
[----:B------:R1:W-:Y:S02]  /*10f70*/  UTMALDG.4D [UR8], [UR4], desc[UR6] ;  /* 0x00000608040075b4 */ /* 0x0003e40008019000 */
[----:B-1----:R-:W-:Y:S01]  /*10f80*/  @P0 R2UR UR13, R6 ;  /* 0x00000000060d02ca */ /* 0x002fe200000e0000 */
[----:B------:R-:W-:Y:S01]  /*10f90*/  UIADD3 UR8, UR16, 0x1a400, URZ ;  /* 0x0001a40010087890 */ /* 0x000fe2000fffe03f */
[----:B------:R-:W-:Y:S01]  /*10fa0*/  @P0 R2UR UR12, R18 ;  /* 0x00000000120c02ca */ /* 0x000fe200000e0000 */
[----:B------:R-:W-:Y:S01]  /*10fb0*/  UMOV UR10, 0x40 ;  /* 0x00000040000a7882 */ /* 0x000fe20000000000 */
[----:B------:R-:W-:-:S13]  /*10fc0*/  @P0 R2UR UR11, R17 ;  /* 0x00000000110b02ca */ /* 0x000fda00000e0000 */
[----:B------:R0:W-:Y:S01]  /*10fd0*/  UTMALDG.4D [UR8], [UR4], desc[UR14] ;  /* 0x00000e08040075b4 */ /* 0x0001e20008019000 */
[----:B--2---:R-:W-:-:S05]  /*10fe0*/  VIADD R11, R11, 0x1 ;  /* 0x000000010b0b7836 */ /* 0x004fca0000000000 */
[----:B------:R-:W-:Y:S01]  /*10ff0*/  LEA.HI R6, R11, R11, RZ, 0x1 ;  /* 0x0000000b0b067211 */ /* 0x000fe200078f08ff */
[----:B------:R0:W-:Y:S03]  /*11000*/  STL [R1+0x28], R11 ;  /* 0x0000280b01007387 */ /* 0x0001e60000100800 */
[----:B------:R-:W-:-:S05]  /*11010*/  LOP3.LUT R6, R6, 0xfffffffe, RZ, 0xc0, !PT ;  /* 0xfffffffe06067812 */ /* 0x000fca00078ec0ff */
[----:B------:R-:W-:-:S05]  /*11020*/  IMAD.IADD R6, R11, 0x1, -R6 ;  /* 0x000000010b067824 */ /* 0x000fca00078e0a06 */
[----:B------:R-:W-:-:S04]  /*11030*/  SHF.L.U32 R6, R6, 0x1f, RZ ;  /* 0x0000001f06067819 */ /* 0x000fc800000006ff */
[----:B------:R-:W1:Y:S02]  /*11040*/  SYNCS.PHASECHK.TRANS64.TRYWAIT P0, [R9+URZ+0x34820], R6 ;  /* 0x03482006090075a7 */ /* 0x000e64000800017f */
[----:B01----:R-:W-:Y:S05]  /*11050*/  @!P0 BRA `(.L_x_322) ;  /* 0x0000002c00bc8947 */ /* 0x003fea0003800000 */
.L_x_390:
[----:B------:R-:W-:Y:S05]  /*11060*/  BSYNC B0 ;  /* 0x0000000000007941 */ /* 0x000fea0003800000 */
.L_x_321:
[----:B0-----:R-:W2:Y:S01]  /*11070*/  LDL.LU R8, [R1+0x24] ;  /* 0x0000240001087983 */ /* 0x001ea20000300800 */
[----:B------:R-:W-:Y:S01]  /*11080*/  BSSY B0, `(.L_x_323) ;  /* 0x000018c000007945 */ /* 0x000fe20003800000 */
[----:B--2---:R-:W-:-:S13]  /*11090*/  ISETP.GE.AND P0, PT, R8, 0xb1, PT ;  /* 0x000000b10800780c */ /* 0x004fda0003f06270 */
[----:B------:R-:W-:Y:S05]  /*110a0*/  @!P0 BRA `(.L_x_324) ;  /* 0x0000001800248947 */ /* 0x000fea0003800000 */
[----:B------:R-:W2:Y:S01]  /*110b0*/  LDL R8, [R1+0x18] ;  /* 0x0000180001087983 */ /* 0x000ea20000100800 */
[----:B------:R-:W-:Y:S01]  /*110c0*/  IMAD.MOV.U32 R6, RZ, RZ, 0x1 ;  /* 0x00000001ff067424 */ /* 0x000fe200078e00ff */
[----:B------:R-:W-:Y:S01]  /*110d0*/  BSSY B1, `(.L_x_325) ;  /* 0x000008b000017945 */ /* 0x000fe20003800000 */
[----:B--2---:R-:W-:-:S05]  /*110e0*/  IMAD.MOV R14, RZ, RZ, -R8 ;  /* 0x000000ffff0e7224 */ /* 0x004fca00078e0a08 */
[----:B------:R-:W-:-:S05]  /*110f0*/  VIADDMNMX R14, R14, R6, 0xffffffff, !PT ;  /* 0xffffffff0e0e7446 */ /* 0x000fca0007800106 */
[----:B------:R-:W-:-:S05]  /*11100*/  IMAD.IADD R6, R8, 0x1, R14 ;  /* 0x0000000108067824 */ /* 0x000fca00078e020e */
[----:B------:R-:W-:-:S04]  /*11110*/  LOP3.LUT R6, R6, 0x1, RZ, 0xc0, !PT ;  /* 0x0000000106067812 */ /* 0x000fc800078ec0ff */
[----:B------:R-:W-:Y:S01]  /*11120*/  ISETP.NE.U32.AND P0, PT, R6, 0x1, PT ;  /* 0x000000010600780c */ /* 0x000fe20003f05070 */
[----:B------:R-:W-:-:S12]  /*11130*/  VIADD R6, R8, 0xfffffffe ;  /* 0xfffffffe08067836 */ /* 0x000fd80000000000 */
[----:B------:R-:W-:Y:S05]  /*11140*/  @P0 BRA `(.L_x_326) ;  /* 0x00000008000c0947 */ /* 0x000fea0003800000 */
[----:B------:R-:W2:Y:S04]  /*11150*/  LDL R9, [R1] ;  /* 0x0000000001097983 */ /* 0x000ea80000100800 */
[----:B------:R-:W3:Y:S01]  /*11160*/  LDL R8, [R1+0x8] ;  /* 0x0000080001087983 */ /* 0x000ee20000100800 */
[----:B------:R-:W-:Y:S01]  /*11170*/  BSSY B2, `(.L_x_327) ;  /* 0x000007c000027945 */ /* 0x000fe20003800000 */
[----:B--2---:R-:W-:-:S05]  /*11180*/  VIADD R13, R9, 0x1 ;  /* 0x00000001090d7836 */ /* 0x004fca0000000000 */
[----:B------:R-:W-:-:S04]  /*11190*/  ISETP.NE.AND P0, PT, R13, 0x2, PT ;  /* 0x000000020d00780c */ /* 0x000fc80003f05270 */
[----:B------:R-:W-:Y:S02]  /*111a0*/  SEL R15, RZ, 0x1, P0 ;  /* 0x00000001ff0f7807 */ /* 0x000fe40000000000 */
[----:B------:R-:W-:Y:S02]  /*111b0*/  SEL R13, R13, RZ, P0 ;  /* 0x000000ff0d0d7207 */ /* 0x000fe40000000000 */
[----:B---3--:R-:W-:Y:S01]  /*111c0*/  LOP3.LUT R15, R8, R15, RZ, 0x3c, !PT ;  /* 0x0000000f080f7212 */ /* 0x008fe200078e3cff */
[----:B------:R-:W-:Y:S06]  /*111d0*/  @!P6 BRA `(.L_x_328) ;  /* 0x0000000400d4e947 */ /* 0x000fec0003800000 */
[----:B------:R-:W-:Y:S02]  /*111e0*/  ISETP.NE.U32.AND P0, PT, R2, RZ, PT ;  /* 0x000000ff0200720c */ /* 0x000fe40003f05070 */
[----:B------:R-:W-:Y:S02]  /*111f0*/  MOV R8, R5 ;  /* 0x0000000500087202 */ /* 0x000fe40000000f00 */
[----:B------:R-:W-:-:S13]  /*11200*/  ISETP.NE.AND.EX P0, PT, R3, RZ, PT, P0 ;  /* 0x000000ff0300720c */ /* 0x000fda0003f05300 */
[----:B------:R-:W-:Y:S05]  /*11210*/  @!P0 BRA `(.L_x_329) ;  /* 0x0000000000488947 */ /* 0x000fea0003800000 */
[----:B------:R-:W0:Y:S01]  /*11220*/  LDC R18, c[0x0][0x41c] ;  /* 0x00010700ff127b82 */ /* 0x000e220000000800 */
[----:B------:R-:W-:Y:S01]  /*11230*/  ULDC.64 UR4, c[0x0][0x408] ;  /* 0x0001020000047ab9 */ /* 0x000fe20000000a00 */
[----:B------:R-:W-:Y:S01]  /*11240*/  ULDC.64 UR6, c[0x0][0x208] ;  /* 0x0000820000067ab9 */ /* 0x000fe20000000a00 */
[----:B0-----:R-:W-:-:S13]  /*11250*/  ISETP.NE.AND P0, PT, R18, 0x1, PT ;  /* 0x000000011200780c */ /* 0x001fda0003f05270 */
[----:B------:R-:W0:Y:S02]  /*11260*/  @P0 LDC.64 R8, c[0x0][0x420] ;  /* 0x00010800ff080b82 */ /* 0x000e240000000a00 */
[----:B0-----:R-:W-:-:S04]  /*11270*/  @P0 IMAD.HI.U32 R10, R6, R8, RZ ;  /* 0x00000008060a0227 */ /* 0x001fc800078e00ff */
[----:B------:R-:W-:Y:S01]  /*11280*/  IMAD.MOV.U32 R8, RZ, RZ, R6 ;  /* 0x000000ffff087224 */ /* 0x000fe200078e0006 */
[----:B------:R-:W-:Y:S01]  /*11290*/  @P0 SHF.R.U32.HI R8, RZ, R9, R10 ;  /* 0x00000009ff080219 */ /* 0x000fe2000001160a */
[----:B------:R-:W-:-:S03]  /*112a0*/  IMAD R10, R12, UR4, RZ ;  /* 0x000000040c0a7c24 */ /* 0x000fc6000f8e02ff */
[----:B------:R-:W-:Y:S01]  /*112b0*/  SHF.R.S32.HI R9, RZ, 0x1f, R8 ;  /* 0x0000001fff097819 */ /* 0x000fe20000011408 */
[C---:B------:R-:W-:Y:S02]  /*112c0*/  IMAD R17, R0.reuse, UR5, R10 ;  /* 0x0000000500117c24 */ /* 0x040fe4000f8e020a */
[----:B------:R-:W-:-:S04]  /*112d0*/  IMAD.WIDE.U32 R10, R0, UR4, R8 ;  /* 0x00000004000a7c25 */ /* 0x000fc8000f8e0008 */
[----:B------:R-:W-:Y:S01]  /*112e0*/  IMAD.IADD R17, R17, 0x1, R11 ;  /* 0x0000000111117824 */ /* 0x000fe200078e020b */
[----:B------:R-:W-:Y:S01]  /*112f0*/  LEA R2, P0, R10, R2, 0x2 ;  /* 0x000000020a027211 */ /* 0x000fe200078010ff */
[----:B------:R-:W-:-:S03]  /*11300*/  IMAD.MOV R8, RZ, RZ, -R8 ;  /* 0x000000ffff087224 */ /* 0x000fc600078e0a08 */
[----:B------:R-:W-:Y:S01]  /*11310*/  LEA.HI.X R3, R10, R3, R17, 0x2, P0 ;  /* 0x000000030a037211 */ /* 0x000fe200000f1411 */
[----:B------:R-:W-:-:S04]  /*11320*/  IMAD R6, R18, R8, R6 ;  /* 0x0000000812067224 */ /* 0x000fc800078e0206 */
[----:B------:R0:W5:Y:S04]  /*11330*/  LDG.E R8, desc[UR6][R2.64] ;  /* 0x0000000602087981 */ /* 0x000168000c1e1900 */
.L_x_329:
[----:B0-----:R-:W0:Y:S01]  /*11340*/  S2R R3, SR_CgaCtaId ;  /* 0x0000000000037919 */ /* 0x001e220000008800 */
[----:B------:R-:W-:-:S04]  /*11350*/  MOV R2, 0x400 ;  /* 0x0000040000027802 */ /* 0x000fc80000000f00 */
[----:B0-----:R-:W-:Y:S02]  /*11360*/  LEA R2, R3, R2, 0x18 ;  /* 0x0000000203027211 */ /* 0x001fe400078ec0ff */
[----:B------:R-:W-:-:S03]  /*11370*/  SHF.L.U32 R3, R15, 0x1f, RZ ;  /* 0x0000001f0f037819 */ /* 0x000fc600000006ff */
[----:B------:R-:W-:-:S04]  /*11380*/  IMAD R2, R13, 0x8, R2 ;  /* 0x000000080d027824 */ /* 0x000fc800078e0202 */
[----:B------:R-:W0:Y:S02]  /*11390*/  SYNCS.PHASECHK.TRANS64.TRYWAIT P0, [R2+URZ+0x34840], R3 ;  /* 0x03484003020075a7 */ /* 0x000e24000800017f */
[----:B0-----:R-:W-:Y:S05]  /*113a0*/  @!P0 BRA `(.L_x_330) ;  /* 0x0000002c00088947 */ /* 0x001fea0003800000 */
.L_x_391:
[----:B------:R-:W1:Y:S02]  /*113b0*/  S2R R9, SR_TID.X ;  /* 0x0000000000097919 */ /* 0x000e640000002100 */
[----:B-1----:R-:W-:-:S04]  /*113c0*/  LOP3.LUT R9, R9, 0x7f, RZ, 0xc0, !PT ;  /* 0x0000007f09097812 */ /* 0x002fc800078ec0ff */
[----:B------:R-:W-:-:S13]  /*113d0*/  ISETP.NE.AND P1, PT, R9, RZ, PT ;  /* 0x000000ff0900720c */ /* 0x000fda0003f25270 */
[----:B------:R-:W-:Y:S05]  /*113e0*/  @P1 BRA `(.L_x_331) ;  /* 0x00000000001c1947 */ /* 0x000fea0003800000 */
[----:B------:R-:W1:Y:S01]  /*113f0*/  S2R R9, SR_TID.X ;  /* 0x0000000000097919 */ /* 0x000e620000002100 */
[----:B0-----:R-:W-:-:S04]  /*11400*/  IMAD.MOV.U32 R3, RZ, RZ, 0xb000 ;  /* 0x0000b000ff037424 */ /* 0x001fc800078e00ff */
[----:B------:R2:W-:Y:S01]  /*11410*/  SYNCS.ARRIVE.TRANS64 RZ, [R2+URZ+0x34830], R3 ;  /* 0x0348300302ff79a7 */ /* 0x0005e2000800003f */
[----:B-1----:R-:W-:-:S04]  /*11420*/  LOP3.LUT R9, R9, 0x1f, RZ, 0xc0, !PT ;  /* 0x0000001f09097812 */ /* 0x002fc800078ec0ff */
[----:B------:R-:W-:-:S13]  /*11430*/  ISETP.NE.AND P0, PT, R9, RZ, PT ;  /* 0x000000ff0900720c */ /* 0x000fda0003f05270 */
[----:B--2---:R-:W-:Y:S05]  /*11440*/  @!P0 BRA `(.L_x_331) ;  /* 0x0000000000048947 */ /* 0x004fea0003800000 */
[----:B------:R-:W-:Y:S01]  /*11450*/  BPT.TRAP 0x1 ;  /* 0x000000040000795c */ /* 0x000fe20000300000 */
.L_x_331:
[----:B------:R-:W2:Y:S01]  /*11460*/  LDL R17, [R1+0x4] ;  /* 0x0000040001117983 */ /* 0x000ea20000100800 */
[----:B0-----:R-:W-:-:S03]  /*11470*/  MOV R3, 0x400 ;  /* 0x0000040000037802 */ /* 0x001fc60000000f00 */
[----:B------:R-:W3:Y:S04]  /*11480*/  LDL.LU R10, [R1+0x8] ;  /* 0x00000800010a7983 */ /* 0x000ee80000300800 */
[----:B------:R-:W4:Y:S01]  /*11490*/  LDL R9, [R1] ;  /* 0x0000000001097983 */ /* 0x000f220000100800 */
[----:B------:R-:W0:Y:S01]  /*114a0*/  S2R R11, SR_CgaCtaId ;  /* 0x00000000000b7919 */ /* 0x000e220000008800 */
[----:B------:R-:W-:Y:S02]  /*114b0*/  R2UR UR14, R2 ;  /* 0x00000000020e72ca */ /* 0x000fe400000e0000 */
[----:B------:R-:W-:Y:S01]  /*114c0*/  R2UR UR11, R6 ;  /* 0x00000000060b72ca */ /* 0x000fe200000e0000 */
[----:B------:R-:W-:Y:S01]  /*114d0*/  UIADD3 UR4, UP0, UR36, 0x370, URZ ;  /* 0x0000037024047890 */ /* 0x000fe2000ff1e03f */
[----:B------:R-:W-:-:S02]  /*114e0*/  R2UR UR12, R4 ;  /* 0x00000000040c72ca */ /* 0x000fc400000e0000 */
[----:B-----5:R-:W-:Y:S01]  /*114f0*/  R2UR UR13, R8 ;  /* 0x00000000080d72ca */ /* 0x020fe200000e0000 */
[----:B------:R-:W-:Y:S01]  /*11500*/  UIADD3.X UR5, URZ, UR37, URZ, UP0, !UPT ;  /* 0x000000253f057290 */ /* 0x000fe200087fe43f */
[----:B0-----:R-:W-:-:S05]  /*11510*/  LEA R3, R11, R3, 0x18 ;  /* 0x000000030b037211 */ /* 0x001fca00078ec0ff */
[----:B------:R-:W-:-:S05]  /*11520*/  IMAD R2, R13, 0xb000, R3 ;  /* 0x0000b0000d027824 */ /* 0x000fca00078e0203 */
[----:B------:R-:W-:Y:S01]  /*11530*/  R2UR UR8, R2 ;  /* 0x00000000020872ca */ /* 0x000fe200000e0000 */
[----:B------:R-:W-:Y:S01]  /*11540*/  VIADD R3, R3, 0x34800 ;  /* 0x0003480003037836 */ /* 0x000fe20000000000 */
[----:B------:R-:W-:Y:S01]  /*11550*/  UMOV UR10, URZ ;  /* 0x0000003f000a7c82 */ /* 0x000fe20008000000 */
[----:B------:R-:W-:Y:S01]  /*11560*/  UMOV UR6, 0x0 ;  /* 0x0000000000067882 */ /* 0x000fe20000000000 */
[----:B------:R-:W-:Y:S01]  /*11570*/  UMOV UR7, 0x14f00000 ;  /* 0x14f0000000077882 */ /* 0x000fe20000000000 */
[----:B------:R-:W-:-:S08]  /*11580*/  UMOV UR16, 0x40 ;  /* 0x0000004000107882 */ /* 0x000fd00000000000 */
[----:B------:R-:W-:Y:S01]  /*11590*/  UIADD3 UR15, UR8, 0x23c00, URZ ;  /* 0x00023c00080f7890 */ /* 0x000fe2000fffe03f */
[----:B--2---:R-:W-:-:S13]  /*115a0*/  R2UR UR9, R17 ;  /* 0x00000000110972ca */ /* 0x004fda00000e0000 */
[----:B------:R-:W-:Y:S02]  /*115b0*/  UIMAD UR11, UR11, 0xb0, UR9 ;  /* 0x000000b00b0b78a4 */ /* 0x000fe4000f8e0209 */
[----:B------:R-:W-:Y:S02]  /*115c0*/  UIADD3 UR9, UR14, 0x34830, URZ ;  /* 0x000348300e097890 */ /* 0x000fe4000fffe03f */
[----:B------:R-:W-:Y:S01]  /*115d0*/  UIADD3 UR14, UR8, 0x1e400, URZ ;  /* 0x0001e400080e7890 */ /* 0x000fe2000fffe03f */
[----:B---3--:R-:W-:Y:S01]  /*115e0*/  SHF.L.U32 R2, R10, 0x1f, RZ ;  /* 0x0000001f0a027819 */ /* 0x008fe200000006ff */
[----:B----4-:R-:W-:-:S05]  /*115f0*/  IMAD R3, R9, 0x8, R3 ;  /* 0x0000000809037824 */ /* 0x010fca00078e0203 */
[----:B------:R-:W-:Y:S02]  /*11600*/  UMOV UR8, UR14 ;  /* 0x0000000e00087c82 */ /* 0x000fe40008000000 */
[----:B------:R0:W-:Y:S02]  /*11610*/  UTMALDG.4D [UR8], [UR4], desc[UR6] ;  /* 0x00000608040075b4 */ /* 0x0001e40008019000 */
[----:B0-----:R-:W-:Y:S01]  /*11620*/  UMOV UR8, UR15 ;  /* 0x0000000f00087c82 */ /* 0x001fe20008000000 */
[----:B------:R-:W-:Y:S02]  /*11630*/  UMOV UR10, UR16 ;  /* 0x00000010000a7c82 */ /* 0x000fe40008000000 */
[----:B------:R0:W-:Y:S01]  /*11640*/  UTMALDG.4D [UR8], [UR4], desc[UR6] ;  /* 0x00000608040075b4 */ /* 0x0001e20008019000 */
[----:B------:R-:W1:Y:S02]  /*11650*/  SYNCS.PHASECHK.TRANS64.TRYWAIT P0, [R3+URZ+0x60], R2 ;  /* 0x00006002030075a7 */ /* 0x000e64000800017f */
[----:B01----:R-:W-:Y:S05]  /*11660*/  @!P0 BRA `(.L_x_332) ;  /* 0x00000028006c8947 */ /* 0x003fea0003800000 */
.L_x_392:
[----:B------:R-:W-:Y:S05]  /*11670*/  @P1 BRA `(.L_x_333) ;  /* 0x0000000000301947 */ /* 0x000fea0003800000 */
[----:B------:R-:W1:Y:S01]  /*11680*/  S2R R9, SR_TID.X ;  /* 0x0000000000097919 */ /* 0x000e620000002100 */
[----:B------:R-:W-:Y:S01]  /*11690*/  MOV R10, 0x400 ;  /* 0x00000400000a7802 */ /* 0x000fe20000000f00 */
[----:B------:R-:W2:Y:S01]  /*116a0*/  S2R R11, SR_CgaCtaId ;  /* 0x00000000000b7919 */ /* 0x000ea20000008800 */
[----:B-1----:R-:W-:Y:S02]  /*116b0*/  LOP3.LUT R17, R9, 0x1f, RZ, 0xc0, !PT ;  /* 0x0000001f09117812 */ /* 0x002fe400078ec0ff */
[----:B------:R-:W3:Y:S02]  /*116c0*/  LDL R9, [R1] ;  /* 0x0000000001097983 */ /* 0x000ee40000100800 */
[----:B------:R-:W-:Y:S02]  /*116d0*/  ISETP.NE.AND P0, PT, R17, RZ, PT ;  /* 0x000000ff1100720c */ /* 0x000fe40003f05270 */
[----:B--2---:R-:W-:Y:S02]  /*116e0*/  LEA R10, R11, R10, 0x18 ;  /* 0x0000000a0b0a7211 */ /* 0x004fe400078ec0ff */
[----:B0-----:R-:W-:-:S03]  /*116f0*/  MOV R3, 0xb000 ;  /* 0x0000b00000037802 */ /* 0x001fc60000000f00 */
[----:B---3--:R-:W-:-:S04]  /*11700*/  IMAD R2, R9, 0x8, R10 ;  /* 0x0000000809027824 */ /* 0x008fc800078e020a */
[----:B------:R1:W-:Y:S02]  /*11710*/  SYNCS.ARRIVE.TRANS64 RZ, [R2+URZ+0x34850], R3 ;  /* 0x0348500302ff79a7 */ /* 0x0003e4000800003f */
[----:B------:R-:W-:Y:S05]  /*11720*/  @!P0 BRA `(.L_x_333) ;  /* 0x0000000000048947 */ /* 0x000fea0003800000 */
[----:B------:R-:W-:Y:S01]  /*11730*/  BPT.TRAP 0x1 ;  /* 0x000000040000795c */ /* 0x000fe20000300000 */
.L_x_333:
[----:B01----:R-:W2:Y:S01]  /*11740*/  LDL.LU R2, [R1+0xc] ;  /* 0x00000c0001027983 */ /* 0x003ea20000300800 */
[----:B------:R-:W-:-:S03]  /*11750*/  MOV R10, 0x400 ;  /* 0x00000400000a7802 */ /* 0x000fc60000000f00 */
[----:B------:R-:W3:Y:S04]  /*11760*/  LDL.LU R9, [R1] ;  /* 0x0000000001097983 */ /* 0x000ee80000300800 */
[----:B------:R-:W4:Y:S01]  /*11770*/  LDL R3, [R1+0x4] ;  /* 0x0000040001037983 */ /* 0x000f220000100800 */
[----:B------:R-:W0:Y:S01]  /*11780*/  S2R R11, SR_CgaCtaId ;  /* 0x00000000000b7919 */ /* 0x000e220000008800 */
[----:B------:R-:W-:Y:S01]  /*11790*/  R2UR UR13, R5 ;  /* 0x00000000050d72ca */ /* 0x000fe200000e0000 */
[----:B------:R-:W-:Y:S01]  /*117a0*/  UIADD3 UR4, UP0, UR36, 0x470, URZ ;  /* 0x0000047024047890 */ /* 0x000fe2000ff1e03f */
[----:B------:R-:W-:Y:S02]  /*117b0*/  R2UR UR12, R4 ;  /* 0x00000000040c72ca */ /* 0x000fe400000e0000 */
[----:B0-----:R-:W-:Y:S01]  /*117c0*/  LEA R10, R11, R10, 0x18 ;  /* 0x0000000a0b0a7211 */ /* 0x001fe200078ec0ff */
[----:B------:R-:W-:Y:S01]  /*117d0*/  UMOV UR10, URZ ;  /* 0x0000003f000a7c82 */ /* 0x000fe20008000000 */
[----:B------:R-:W-:Y:S01]  /*117e0*/  UMOV UR6, 0x0 ;  /* 0x0000000000067882 */ /* 0x000fe20000000000 */
[----:B------:R-:W-:Y:S01]  /*117f0*/  UMOV UR7, 0x14f00000 ;  /* 0x14f0000000077882 */ /* 0x000fe20000000000 */
[----:B------:R-:W-:Y:S01]  /*11800*/  UMOV UR15, 0x40 ;  /* 0x00000040000f7882 */ /* 0x000fe20000000000 */
[----:B------:R0:W-:Y:S01]  /*11810*/  STL [R1+0xc], R6 ;  /* 0x00000c0601007387 */ /* 0x0001e20000100800 */
[----:B------:R-:W-:Y:S01]  /*11820*/  IMAD.MOV.U32 R5, RZ, RZ, R8 ;  /* 0x000000ffff057224 */ /* 0x000fe200078e0008 */
[----:B--2---:R-:W-:Y:S01]  /*11830*/  R2UR UR11, R2 ;  /* 0x00000000020b72ca */ /* 0x004fe200000e0000 */
[----:B---3--:R-:W-:-:S05]  /*11840*/  IMAD R2, R9, 0x8, R10 ;  /* 0x0000000809027824 */ /* 0x008fca00078e020a */
[----:B------:R-:W-:Y:S01]  /*11850*/  R2UR UR9, R2 ;  /* 0x00000000020972ca */ /* 0x000fe200000e0000 */
[----:B------:R-:W-:Y:S01]  /*11860*/  IMAD R2, R9, 0xb000, R10 ;  /* 0x0000b00009027824 */ /* 0x000fe200078e020a */
[----:B----4-:R-:W-:-:S04]  /*11870*/  R2UR UR5, R3 ;  /* 0x00000000030572ca */ /* 0x010fc800000e0000 */
[----:B------:R-:W-:-:S07]  /*11880*/  R2UR UR14, R2 ;  /* 0x00000000020e72ca */ /* 0x000fce00000e0000 */
[----:B------:R-:W-:Y:S02]  /*11890*/  UIADD3 UR9, UR9, 0x34850, URZ ;  /* 0x0003485009097890 */ /* 0x000fe4000fffe03f */
[----:B------:R-:W-:Y:S02]  /*118a0*/  UIMAD UR11, UR11, 0xb0, UR5 ;  /* 0x000000b00b0b78a4 */ /* 0x000fe4000f8e0205 */
[----:B------:R-:W-:Y:S02]  /*118b0*/  UIADD3.X UR5, URZ, UR37, URZ, UP0, !UPT ;  /* 0x000000253f057290 */ /* 0x000fe400087fe43f */
[----:B------:R-:W-:Y:S02]  /*118c0*/  UIADD3 UR8, UR14, 0x400, URZ ;  /* 0x000004000e087890 */ /* 0x000fe4000fffe03f */
[----:B------:R-:W-:-:S07]  /*118d0*/  UIADD3 UR14, UR14, 0x5c00, URZ ;  /* 0x00005c000e0e7890 */ /* 0x000fce000fffe03f */
[----:B------:R1:W-:Y:S02]  /*118e0*/  UTMALDG.4D [UR8], [UR4], desc[UR6] ;  /* 0x00000608040075b4 */ /* 0x0003e40008019000 */
[----:B-1----:R-:W-:Y:S01]  /*118f0*/  UMOV UR8, UR14 ;  /* 0x0000000e00087c82 */ /* 0x002fe20008000000 */
[----:B------:R-:W-:Y:S02]  /*11900*/  UMOV UR10, UR15 ;  /* 0x0000000f000a7c82 */ /* 0x000fe40008000000 */
[----:B------:R0:W-:Y:S02]  /*11910*/  UTMALDG.4D [UR8], [UR4], desc[UR6] ;  /* 0x00000608040075b4 */ /* 0x0001e40008019000 */
[----:B0-----:R-:W-:Y:S01]  /*11920*/  NOP ;  /* 0x0000000000007918 */ /* 0x001fe20000000000 */
.L_x_328:
[----:B------:R-:W-:Y:S05]  /*11930*/  BSYNC B2 ;  /* 0x0000000000027941 */ /* 0x000fea0003800000 */
.L_x_327:
[----:B------:R-:W2:Y:S04]  /*11940*/  LDL.LU R2, [R1+0x18] ;  /* 0x0000180001027983 */ /* 0x000ea80000300800 */
[----:B------:R0:W-:Y:S04]  /*11950*/  STL [R1], R13 ;  /* 0x0000000d01007387 */ /* 0x0001e80000100800 */
[----:B------:R0:W-:Y:S02]  /*11960*/  STL [R1+0x8], R15 ;  /* 0x0000080f01007387 */ /* 0x0001e40000100800 */
[----:B0-2---:R-:W-:-:S07]  /*11970*/  VIADD R6, R2, 0xfffffffd ;  /* 0xfffffffd02067836 */ /* 0x005fce0000000000 */
.L_x_326:
[----:B------:R-:W-:Y:S05]  /*11980*/  BSYNC B1 ;  /* 0x0000000000017941 */ /* 0x000fea0003800000 */
.L_x_325:
[----:B------:R-:W-:-:S05]  /*11990*/  IMAD.MOV R14, RZ, RZ, -R14 ;  /* 0x000000ffff0e7224 */ /* 0x000fca00078e0a0e */
[----:B------:R-:W-:-:S13]  /*119a0*/  ISETP.NE.AND P0, PT, R7, R14, PT ;  /* 0x0000000e0700720c */ /* 0x000fda0003f05270 */
[----:B------:R-:W-:Y:S05]  /*119b0*/  @!P0 BRA `(.L_x_324) ;  /* 0x0000000c00e08947 */ /* 0x000fea0003800000 */
[----:B------:R-:W-:-:S07]  /*119c0*/  IMAD.MOV.U32 R10, RZ, RZ, R5 ;  /* 0x000000ffff0a7224 */ /* 0x000fce00078e0005 */
.L_x_348:
[----:B------:R-:W2:Y:S04]  /*119d0*/  LDL R3, [R1] ;  /* 0x0000000001037983 */ /* 0x000ea80000100800 */
[----:B------:R-:W3:Y:S01]  /*119e0*/  LDL R2, [R1+0x8] ;  /* 0x0000080001027983 */ /* 0x000ee20000100800 */
[----:B------:R-:W-:Y:S05]  /*119f0*/  YIELD ;  /* 0x0000000000007946 */ /* 0x000fea0003800000 */
[----:B------:R-:W-:Y:S01]  /*11a00*/  BSSY B1, `(.L_x_334) ;  /* 0x0000077000017945 */ /* 0x000fe20003800000 */
[----:B--2---:R-:W-:-:S05]  /*11a10*/  VIADD R7, R3, 0x1 ;  /* 0x0000000103077836 */ /* 0x004fca0000000000 */
[----:B------:R-:W-:-:S04]  /*11a20*/  ISETP.NE.AND P0, PT, R7, 0x2, PT ;  /* 0x000000020700780c */ /* 0x000fc80003f05270 */
[----:B------:R-:W-:Y:S02]  /*11a30*/  SEL R8, RZ, 0x1, P0 ;  /* 0x00000001ff087807 */ /* 0x000fe40000000000 */
[----:B------:R-:W-:Y:S02]  /*11a40*/  SEL R7, R7, RZ, P0 ;  /* 0x000000ff07077207 */ /* 0x000fe40000000000 */
[----:B---3--:R-:W-:Y:S01]  /*11a50*/  LOP3.LUT R8, R2, R8, RZ, 0x3c, !PT ;  /* 0x0000000802087212 */ /* 0x008fe200078e3cff */
[----:B0-----:R-:W-:Y:S06]  /*11a60*/  @!P6 BRA `(.L_x_335) ;  /* 0x0000000400c0e947 */ /* 0x001fec0003800000 */
[----:B------:R-:W-:Y:S01]  /*11a70*/  ULDC.64 UR4, c[0x0][0x3f8] ;  /* 0x0000fe0000047ab9 */ /* 0x000fe20000000a00 */
[----:B------:R-:W-:Y:S01]  /*11a80*/  IMAD.MOV.U32 R9, RZ, RZ, R6 ;  /* 0x000000ffff097224 */ /* 0x000fe200078e0006 */
[----:B------:R-:W-:-:S04]  /*11a90*/  ISETP.NE.U32.AND P0, PT, RZ, UR4, PT ;  /* 0x00000004ff007c0c */ /* 0x000fc8000bf05070 */
[----:B------:R-:W-:-:S13]  /*11aa0*/  ISETP.NE.AND.EX P0, PT, RZ, UR5, PT, P0 ;  /* 0x00000005ff007c0c */ /* 0x000fda000bf05300 */
        /* <DEDUP_REMOVED lines=10> */
[----:B------:R-:W-:Y:S01]  /*11b50*/  IADD3 R3, -R2, RZ, RZ ;  /* 0x000000ff02037210 */ /* 0x000fe20007ffe1ff */
[----:B------:R-:W-:-:S04]  /*11b60*/  IMAD R10, R0, UR7, R10 ;  /* 0x00000007000a7c24 */ /* 0x000fc8000f8e020a */
[----:B------:R-:W-:Y:S01]  /*11b70*/  IMAD R9, R9, R3, R6 ;  /* 0x0000000309097224 */ /* 0x000fe200078e0206 */
[----:B------:R-:W-:-:S03]  /*11b80*/  SHF.R.S32.HI R3, RZ, 0x1f, R2 ;  /* 0x0000001fff037819 */ /* 0x000fc60000011402 */
[----:B------:R-:W-:-:S04]  /*11b90*/  IMAD.WIDE.U32 R2, R0, UR6, R2 ;  /* 0x0000000600027c25 */ /* 0x000fc8000f8e0002 */
[----:B------:R-:W-:Y:S01]  /*11ba0*/  IMAD.IADD R3, R10, 0x1, R3 ;  /* 0x000000010a037824 */ /* 0x000fe200078e0203 */
[----:B------:R-:W-:-:S04]  /*11bb0*/  LEA R10, P0, R2, UR4, 0x2 ;  /* 0x00000004020a7c11 */ /* 0x000fc8000f8010ff */
[----:B------:R-:W-:-:S05]  /*11bc0*/  LEA.HI.X R11, R2, UR5, R3, 0x2, P0 ;  /* 0x00000005020b7c11 */ /* 0x000fca00080f1403 */
[----:B------:R0:W5:Y:S04]  /*11bd0*/  LDG.E R10, desc[UR8][R10.64] ;  /* 0x000000080a0a7981 */ /* 0x000168000c1e1900 */
.L_x_336:
[----:B------:R-:W1:Y:S01]  /*11be0*/  S2R R3, SR_CgaCtaId ;  /* 0x0000000000037919 */ /* 0x000e620000008800 */
[----:B------:R-:W-:-:S04]  /*11bf0*/  MOV R2, 0x400 ;  /* 0x0000040000027802 */ /* 0x000fc80000000f00 */
[----:B-1----:R-:W-:Y:S02]  /*11c00*/  LEA R2, R3, R2, 0x18 ;  /* 0x0000000203027211 */ /* 0x002fe400078ec0ff */
[----:B------:R-:W-:-:S03]  /*11c10*/  SHF.L.U32 R3, R8, 0x1f, RZ ;  /* 0x0000001f08037819 */ /* 0x000fc600000006ff */
[----:B------:R-:W-:-:S04]  /*11c20*/  IMAD R2, R7, 0x8, R2 ;  /* 0x0000000807027824 */ /* 0x000fc800078e0202 */
[----:B------:R-:W1:Y:S02]  /*11c30*/  SYNCS.PHASECHK.TRANS64.TRYWAIT P0, [R2+URZ+0x34840], R3 ;  /* 0x03484003020075a7 */ /* 0x000e64000800017f */
[----:B-1----:R-:W-:Y:S05]  /*11c40*/  @!P0 BRA `(.L_x_337) ;  /* 0x0000002400088947 */ /* 0x002fea0003800000 */
.L_x_393:
[----:B0-----:R-:W0:Y:S02]  /*11c50*/  S2R R11, SR_TID.X ;  /* 0x00000000000b7919 */ /* 0x001e240000002100 */
[----:B0-----:R-:W-:-:S04]  /*11c60*/  LOP3.LUT R11, R11, 0x7f, RZ, 0xc0, !PT ;  /* 0x0000007f0b0b7812 */ /* 0x001fc800078ec0ff */
[----:B------:R-:W-:-:S13]  /*11c70*/  ISETP.NE.AND P0, PT, R11, RZ, PT ;  /* 0x000000ff0b00720c */ /* 0x000fda0003f05270 */
[----:B------:R-:W-:Y:S05]  /*11c80*/  @P0 BRA `(.L_x_338) ;  /* 0x00000000001c0947 */ /* 0x000fea0003800000 */
[----:B------:R-:W0:Y:S01]  /*11c90*/  S2R R11, SR_TID.X ;  /* 0x00000000000b7919 */ /* 0x000e220000002100 */
[----:B-1----:R-:W-:-:S04]  /*11ca0*/  IMAD.MOV.U32 R3, RZ, RZ, 0xb000 ;  /* 0x0000b000ff037424 */ /* 0x002fc800078e00ff */
[----:B------:R2:W-:Y:S01]  /*11cb0*/  SYNCS.ARRIVE.TRANS64 RZ, [R2+URZ+0x34830], R3 ;  /* 0x0348300302ff79a7 */ /* 0x0005e2000800003f */
[----:B0-----:R-:W-:-:S04]  /*11cc0*/  LOP3.LUT R11, R11, 0x1f, RZ, 0xc0, !PT ;  /* 0x0000001f0b0b7812 */ /* 0x001fc800078ec0ff */
[----:B------:R-:W-:-:S13]  /*11cd0*/  ISETP.NE.AND P1, PT, R11, RZ, PT ;  /* 0x000000ff0b00720c */ /* 0x000fda0003f25270 */
[----:B--2---:R-:W-:Y:S05]  /*11ce0*/  @!P1 BRA `(.L_x_338) ;  /* 0x0000000000049947 */ /* 0x004fea0003800000 */
[----:B------:R-:W-:Y:S01]  /*11cf0*/  BPT.TRAP 0x1 ;  /* 0x000000040000795c */ /* 0x000fe20000300000 */
.L_x_338:
[----:B------:R-:W2:Y:S01]  /*11d00*/  LDL R15, [R1+0x4] ;  /* 0x00000400010f7983 */ /* 0x000ea20000100800 */
[----:B------:R-:W-:-:S03]  /*11d10*/  MOV R13, 0x400 ;  /* 0x00000400000d7802 */ /* 0x000fc60000000f00 */
[----:B-1----:R-:W3:Y:S04]  /*11d20*/  LDL.LU R3, [R1+0x8] ;  /* 0x0000080001037983 */ /* 0x002ee80000300800 */
        /* <DEDUP_REMOVED lines=30> */
.L_x_394:
        /* <DEDUP_REMOVED lines=8> */
.L_x_340:
[----:B------:R-:W2:Y:S01]  /*11f90*/  LDL.LU R15, [R1+0xc] ;  /* 0x00000c00010f7983 */ /* 0x000ea20000300800 */
[----:B------:R-:W-:-:S03]  /*11fa0*/  MOV R13, 0x400 ;  /* 0x00000400000d7802 */ /* 0x000fc60000000f00 */
[----:B0-----:R-:W3:Y:S04]  /*11fb0*/  LDL.LU R3, [R1] ;  /* 0x0000000001037983 */ /* 0x001ee80000300800 */
[----:B------:R-:W4:Y:S01]  /*11fc0*/  LDL R11, [R1+0x4] ;  /* 0x00000400010b7983 */ /* 0x000f220000100800 */
[----:B------:R-:W0:Y:S01]  /*11fd0*/  S2R R14, SR_CgaCtaId ;  /* 0x00000000000e7919 */ /* 0x000e220000008800 */
[----:B------:R-:W-:Y:S01]  /*11fe0*/  R2UR UR9, R2 ;  /* 0x00000000020972ca */ /* 0x000fe200000e0000 */
[----:B------:R-:W-:Y:S01]  /*11ff0*/  UIADD3 UR4, UP0, UR36, 0x470, URZ ;  /* 0x0000047024047890 */ /* 0x000fe2000ff1e03f */
[----:B------:R-:W-:Y:S02]  /*12000*/  R2UR UR13, R5 ;  /* 0x00000000050d72ca */ /* 0x000fe400000e0000 */
[----:B------:R-:W-:-:S02]  /*12010*/  R2UR UR12, R4 ;  /* 0x00000000040c72ca */ /* 0x000fc400000e0000 */
[----:B0-----:R-:W-:-:S07]  /*12020*/  LEA R13, R14, R13, 0x18 ;  /* 0x0000000d0e0d7211 */ /* 0x001fce00078ec0ff */
[----:B------:R-:W-:Y:S01]  /*12030*/  UIADD3 UR9, UR9, 0x50, URZ ;  /* 0x0000005009097890 */ /* 0x000fe2000fffe03f */
[----:B------:R-:W-:Y:S01]  /*12040*/  UMOV UR10, URZ ;  /* 0x0000003f000a7c82 */ /* 0x000fe20008000000 */
[----:B------:R-:W-:Y:S01]  /*12050*/  UMOV UR7, 0x14f00000 ;  /* 0x14f0000000077882 */ /* 0x000fe20000000000 */
[----:B------:R-:W-:Y:S01]  /*12060*/  UMOV UR15, 0x40 ;  /* 0x00000040000f7882 */ /* 0x000fe20000000000 */
[----:B------:R0:W-:Y:S01]  /*12070*/  STL [R1+0xc], R9 ;  /* 0x00000c0901007387 */ /* 0x0001e20000100800 */
[----:B------:R-:W-:Y:S01]  /*12080*/  IMAD.MOV.U32 R5, RZ, RZ, R10 ;  /* 0x000000ffff057224 */ /* 0x000fe200078e000a */
[----:B--2---:R-:W-:Y:S01]  /*12090*/  R2UR UR11, R15 ;  /* 0x000000000f0b72ca */ /* 0x004fe200000e0000 */
[----:B---3--:R-:W-:Y:S01]  /*120a0*/  IMAD R3, R3, 0xb000, R13 ;  /* 0x0000b00003037824 */ /* 0x008fe200078e020d */
[----:B----4-:R-:W-:-:S04]  /*120b0*/  R2UR UR5, R11 ;  /* 0x000000000b0572ca */ /* 0x010fc800000e0000 */
[----:B------:R-:W-:-:S09]  /*120c0*/  R2UR UR6, R3 ;  /* 0x00000000030672ca */ /* 0x000fd200000e0000 */
[----:B------:R-:W-:-:S04]  /*120d0*/  UIMAD UR11, UR11, 0xb0, UR5 ;  /* 0x000000b00b0b78a4 */ /* 0x000fc8000f8e0205 */
[----:B------:R-:W-:Y:S02]  /*120e0*/  UIADD3 UR8, UR6, 0x400, URZ ;  /* 0x0000040006087890 */ /* 0x000fe4000fffe03f */
[----:B------:R-:W-:Y:S02]  /*120f0*/  UIADD3.X UR5, URZ, UR37, URZ, UP0, !UPT ;  /* 0x000000253f057290 */ /* 0x000fe400087fe43f */
[----:B------:R-:W-:-:S03]  /*12100*/  UIADD3 UR14, UR6, 0x5c00, URZ ;  /* 0x00005c00060e7890 */ /* 0x000fc6000fffe03f */
[----:B------:R-:W-:-:S04]  /*12110*/  UMOV UR6, 0x0 ;  /* 0x0000000000067882 */ /* 0x000fc80000000000 */
[----:B------:R1:W-:Y:S02]  /*12120*/  UTMALDG.4D [UR8], [UR4], desc[UR6] ;  /* 0x00000608040075b4 */ /* 0x0003e40008019000 */
[----:B-1----:R-:W-:Y:S01]  /*12130*/  UMOV UR8, UR14 ;  /* 0x0000000e00087c82 */ /* 0x002fe20008000000 */
[----:B------:R-:W-:Y:S02]  /*12140*/  UMOV UR10, UR15 ;  /* 0x0000000f000a7c82 */ /* 0x000fe40008000000 */
[----:B------:R0:W-:Y:S02]  /*12150*/  UTMALDG.4D [UR8], [UR4], desc[UR6] ;  /* 0x00000608040075b4 */ /* 0x0001e40008019000 */
[----:B0-----:R-:W-:Y:S01]  /*12160*/  NOP ;  /* 0x0000000000007918 */ /* 0x001fe20000000000 */
.L_x_335:
[----:B------:R-:W-:Y:S05]  /*12170*/  BSYNC B1 ;  /* 0x0000000000017941 */ /* 0x000fea0003800000 */
.L_x_334:
[----:B------:R-:W-:Y:S01]  /*12180*/  VIADD R2, R7, 0x1 ;  /* 0x0000000107027836 */ /* 0x000fe20000000000 */
[----:B------:R-:W-:Y:S04]  /*12190*/  BSSY B1, `(.L_x_341) ;  /* 0x0000077000017945 */ /* 0x000fe80003800000 */
[----:B------:R-:W-:-:S04]  /*121a0*/  ISETP.NE.AND P0, PT, R2, 0x2, PT ;  /* 0x000000020200780c */ /* 0x000fc80003f05270 */
[----:B------:R-:W-:Y:S02]  /*121b0*/  SEL R3, RZ, 0x1, P0 ;  /* 0x00000001ff037807 */ /* 0x000fe40000000000 */
[----:B------:R-:W-:Y:S02]  /*121c0*/  SEL R14, R2, RZ, P0 ;  /* 0x000000ff020e7207 */ /* 0x000fe40000000000 */
[----:B------:R-:W-:-:S05]  /*121d0*/  LOP3.LUT R13, R8, R3, RZ, 0x3c, !PT ;  /* 0x00000003080d7212 */ /* 0x000fca00078e3cff */
[----:B------:R0:W-:Y:S04]  /*121e0*/  STL [R1+0x8], R13 ;  /* 0x0000080d01007387 */ /* 0x0001e80000100800 */
[----:B------:R0:W-:Y:S01]  /*121f0*/  STL [R1], R14 ;  /* 0x0000000e01007387 */ /* 0x0001e20000100800 */
[----:B------:R-:W-:Y:S05]  /*12200*/  @!P6 BRA `(.L_x_342) ;  /* 0x0000000400bce947 */ /* 0x000fea0003800000 */
[----:B------:R-:W-:Y:S01]  /*12210*/  ULDC.64 UR4, c[0x0][0x3f8] ;  /* 0x0000fe0000047ab9 */ /* 0x000fe20000000a00 */
[----:B------:R-:W-:Y:S02]  /*12220*/  IADD3 R9, R6, -0x1, RZ ;  /* 0xffffffff06097810 */ /* 0x000fe40007ffe0ff */
[----:B------:R-:W-:-:S04]  /*12230*/  ISETP.NE.U32.AND P0, PT, RZ, UR4, PT ;  /* 0x00000004ff007c0c */ /* 0x000fc8000bf05070 */
[----:B------:R-:W-:-:S13]  /*12240*/  ISETP.NE.AND.EX P0, PT, RZ, UR5, PT, P0 ;  /* 0x00000005ff007c0c */ /* 0x000fda000bf05300 */
[----:B------:R-:W-:Y:S05]  /*12250*/  @!P0 BRA `(.L_x_343) ;  /* 0x0000000000488947 */ /* 0x000fea0003800000 */
        /* <DEDUP_REMOVED lines=13> */
[----:B------:R-:W-:-:S04]  /*12330*/  IMAD.WIDE.U32 R2, R0, UR6, R2 ;  /* 0x0000000600027c25 */ /* 0x000fc8000f8e0002 */
[----:B------:R-:W-:Y:S01]  /*12340*/  IMAD.IADD R3, R10, 0x1, R3 ;  /* 0x000000010a037824 */ /* 0x000fe200078e0203 */
[----:B------:R-:W-:-:S04]  /*12350*/  LEA R10, P0, R2, UR4, 0x2 ;  /* 0x00000004020a7c11 */ /* 0x000fc8000f8010ff */
[----:B------:R-:W-:-:S05]  /*12360*/  LEA.HI.X R11, R2, UR5, R3, 0x2, P0 ;  /* 0x00000005020b7c11 */ /* 0x000fca00080f1403 */
[----:B------:R1:W5:Y:S04]  /*12370*/  LDG.E R10, desc[UR8][R10.64] ;  /* 0x000000080a0a7981 */ /* 0x000368000c1e1900 */
.L_x_343:
[----:B------:R-:W2:Y:S01]  /*12380*/  S2R R3, SR_CgaCtaId ;  /* 0x0000000000037919 */ /* 0x000ea20000008800 */
[----:B------:R-:W-:-:S04]  /*12390*/  MOV R2, 0x400 ;  /* 0x0000040000027802 */ /* 0x000fc80000000f00 */
[----:B--2---:R-:W-:Y:S02]  /*123a0*/  LEA R2, R3, R2, 0x18 ;  /* 0x0000000203027211 */ /* 0x004fe400078ec0ff */
[----:B------:R-:W-:-:S03]  /*123b0*/  SHF.L.U32 R3, R13, 0x1f, RZ ;  /* 0x0000001f0d037819 */ /* 0x000fc600000006ff */
[----:B------:R-:W-:-:S04]  /*123c0*/  IMAD R2, R14, 0x8, R2 ;  /* 0x000000080e027824 */ /* 0x000fc800078e0202 */
[----:B------:R-:W2:Y:S02]  /*123d0*/  SYNCS.PHASECHK.TRANS64.TRYWAIT P0, [R2+URZ+0x34840], R3 ;  /* 0x03484003020075a7 */ /* 0x000ea4000800017f */
[----:B--2---:R-:W-:Y:S05]  /*123e0*/  @!P0 BRA `(.L_x_344) ;  /* 0x0000001c00488947 */ /* 0x004fea0003800000 */
.L_x_395:
[----:B-1----:R-:W1:Y:S02]  /*123f0*/  S2R R11, SR_TID.X ;  /* 0x00000000000b7919 */ /* 0x002e640000002100 */
[----:B-1----:R-:W-:-:S04]  /*12400*/  LOP3.LUT R11, R11, 0x7f, RZ, 0xc0, !PT ;  /* 0x0000007f0b0b7812 */ /* 0x002fc800078ec0ff */
[----:B------:R-:W-:-:S13]  /*12410*/  ISETP.NE.AND P0, PT, R11, RZ, PT ;  /* 0x000000ff0b00720c */ /* 0x000fda0003f05270 */
[----:B------:R-:W-:Y:S05]  /*12420*/  @P0 BRA `(.L_x_345) ;  /* 0x00000000001c0947 */ /* 0x000fea0003800000 */
[----:B------:R-:W1:Y:S01]  /*12430*/  S2R R11, SR_TID.X ;  /* 0x00000000000b7919 */ /* 0x000e620000002100 */
[----:B--2---:R-:W-:-:S04]  /*12440*/  IMAD.MOV.U32 R3, RZ, RZ, 0xb000 ;  /* 0x0000b000ff037424 */ /* 0x004fc800078e00ff */
[----:B------:R3:W-:Y:S01]  /*12450*/  SYNCS.ARRIVE.TRANS64 RZ, [R2+URZ+0x34830], R3 ;  /* 0x0348300302ff79a7 */ /* 0x0007e2000800003f */
[----:B-1----:R-:W-:-:S04]  /*12460*/  LOP3.LUT R11, R11, 0x1f, RZ, 0xc0, !PT ;  /* 0x0000001f0b0b7812 */ /* 0x002fc800078ec0ff */
[----:B------:R-:W-:-:S13]  /*12470*/  ISETP.NE.AND P1, PT, R11, RZ, PT ;  /* 0x000000ff0b00720c */ /* 0x000fda0003f25270 */
[----:B---3--:R-:W-:Y:S05]  /*12480*/  @!P1 BRA `(.L_x_345) ;  /* 0x0000000000049947 */ /* 0x008fea0003800000 */
[----:B------:R-:W-:Y:S01]  /*12490*/  BPT.TRAP 0x1 ;  /* 0x000000040000795c */ /* 0x000fe20000300000 */
.L_x_345:
[----:B0-----:R-:W3:Y:S01]  /*124a0*/  LDL R13, [R1] ;  /* 0x00000000010d7983 */ /* 0x001ee20000100800 */
[----:B------:R-:W-:-:S03]  /*124b0*/  MOV R14, 0x400 ;  /* 0x00000400000e7802 */ /* 0x000fc60000000f00 */
[----:B------:R-:W4:Y:S01]  /*124c0*/  LDL R11, [R1+0x4] ;  /* 0x00000400010b7983 */ /* 0x000f220000100800 */
[----:B------:R-:W0:Y:S01]  /*124d0*/  S2R R15, SR_CgaCtaId ;  /* 0x00000000000f7919 */ /* 0x000e220000008800 */
[----:B------:R-:W-:Y:S01]  /*124e0*/  R2UR UR11, R9 ;  /* 0x00000000090b72ca */ /* 0x000fe200000e0000 */
[----:B------:R-:W-:Y:S01]  /*124f0*/  UIADD3 UR4, UP0, UR36, 0x370, URZ ;  /* 0x0000037024047890 */ /* 0x000fe2000ff1e03f */
[----:B------:R-:W-:Y:S02]  /*12500*/  R2UR UR12, R4 ;  /* 0x00000000040c72ca */ /* 0x000fe400000e0000 */
[----:B0-----:R-:W-:-:S05]  /*12510*/  LEA R14, R15, R14, 0x18 ;  /* 0x0000000e0f0e7211 */ /* 0x001fca00078ec0ff */
[----:B--2---:R-:W-:Y:S01]  /*12520*/  VIADD R2, R14, 0x34800 ;  /* 0x000348000e027836 */ /* 0x004fe20000000000 */
[----:B-----5:R-:W-:Y:S01]  /*12530*/  R2UR UR13, R10 ;  /* 0x000000000a0d72ca */ /* 0x020fe200000e0000 */
[----:B------:R-:W-:Y:S01]  /*12540*/  UMOV UR10, URZ ;  /* 0x0000003f000a7c82 */ /* 0x000fe20008000000 */
[----:B------:R-:W-:Y:S01]  /*12550*/  UMOV UR6, 0x0 ;  /* 0x0000000000067882 */ /* 0x000fe20000000000 */
[----:B------:R-:W-:Y:S01]  /*12560*/  UMOV UR7, 0x14f00000 ;  /* 0x14f0000000077882 */ /* 0x000fe20000000000 */
[----:B------:R-:W-:Y:S01]  /*12570*/  UMOV UR16, 0x40 ;  /* 0x0000004000107882 */ /* 0x000fe20000000000 */
[----:B------:R-:W-:Y:S01]  /*12580*/  SHF.L.U32 R8, R8, 0x1f, RZ ;  /* 0x0000001f08087819 */ /* 0x000fe200000006ff */
        /* <DEDUP_REMOVED lines=9> */
[----:B------:R-:W-:Y:S01]  /*12620*/  UIADD3 UR15, UR8, 0x23c00, URZ ;  /* 0x00023c00080f7890 */ /* 0x000fe2000fffe03f */
[----:B------:R-:W-:-:S04]  /*12630*/  IMAD R2, R7, 0x8, R2 ;  /* 0x0000000807027824 */ /* 0x000fc800078e0202 */
[----:B------:R-:W-:Y:S02]  /*12640*/  UMOV UR8, UR14 ;  /* 0x0000000e00087c82 */ /* 0x000fe40008000000 */
[----:B------:R0:W-:Y:S02]  /*12650*/  UTMALDG.4D [UR8], [UR4], desc[UR6] ;  /* 0x00000608040075b4 */ /* 0x0001e40008019000 */
[----:B0-----:R-:W-:Y:S01]  /*12660*/  UMOV UR8, UR15 ;  /* 0x0000000f00087c82 */ /* 0x001fe20008000000 */
[----:B------:R-:W-:Y:S02]  /*12670*/  UMOV UR10, UR16 ;  /* 0x00000010000a7c82 */ /* 0x000fe40008000000 */
[----:B------:R0:W-:Y:S01]  /*12680*/  UTMALDG.4D [UR8], [UR4], desc[UR6] ;  /* 0x00000608040075b4 */ /* 0x0001e20008019000 */
[----:B------:R-:W1:Y:S02]  /*12690*/  SYNCS.PHASECHK.TRANS64.TRYWAIT P1, [R2+URZ+0x60], R8 ;  /* 0x00006008020075a7 */ /* 0x000e64000802017f */
[----:B01----:R-:W-:Y:S05]  /*126a0*/  @!P1 BRA `(.L_x_346) ;  /* 0x0000001800ac9947 */ /* 0x003fea0003800000 */
.L_x_396:
[----:B------:R-:W-:Y:S05]  /*126b0*/  @P0 BRA `(.L_x_347) ;  /* 0x00000000001c0947 */ /* 0x000fea0003800000 */
[----:B------:R-:W1:Y:S02]  /*126c0*/  S2R R3, SR_TID.X ;  /* 0x0000000000037919 */ /* 0x000e640000002100 */
[----:B-1----:R-:W-:-:S04]  /*126d0*/  LOP3.LUT R3, R3, 0x1f, RZ, 0xc0, !PT ;  /* 0x0000001f03037812 */ /* 0x002fc800078ec0ff */
[----:B------:R-:W-:Y:S02]  /*126e0*/  ISETP.NE.AND P1, PT, R3, RZ, PT ;  /* 0x000000ff0300720c */ /* 0x000fe40003f25270 */
[----:B------:R-:W-:-:S04]  /*126f0*/  MOV R3, 0xb000 ;  /* 0x0000b00000037802 */ /* 0x000fc80000000f00 */
[----:B------:R1:W-:Y:S07]  /*12700*/  SYNCS.ARRIVE.TRANS64 RZ, [R2+URZ+0x50], R3 ;  /* 0x0000500302ff79a7 */ /* 0x0003ee000800003f */
[----:B------:R-:W-:Y:S05]  /*12710*/  @!P1 BRA `(.L_x_347) ;  /* 0x0000000000049947 */ /* 0x000fea0003800000 */
[----:B------:R-:W-:Y:S01]  /*12720*/  BPT.TRAP 0x1 ;  /* 0x000000040000795c */ /* 0x000fe20000300000 */
.L_x_347:
[----:B------:R-:W2:Y:S01]  /*12730*/  LDL.LU R13, [R1+0xc] ;  /* 0x00000c00010d7983 */ /* 0x000ea20000300800 */
[----:B0-----:R-:W-:-:S03]  /*12740*/  MOV R8, 0x400 ;  /* 0x0000040000087802 */ /* 0x001fc60000000f00 */
[----:B-1----:R-:W3:Y:S01]  /*12750*/  LDL R3, [R1+0x4] ;  /* 0x0000040001037983 */ /* 0x002ee20000100800 */
[----:B------:R-:W0:Y:S01]  /*12760*/  S2R R11, SR_CgaCtaId ;  /* 0x00000000000b7919 */ /* 0x000e220000008800 */
[----:B------:R-:W-:Y:S01]  /*12770*/  R2UR UR9, R2 ;  /* 0x00000000020972ca */ /* 0x000fe200000e0000 */
[----:B------:R-:W-:Y:S01]  /*12780*/  UIADD3 UR4, UP0, UR36, 0x470, URZ ;  /* 0x0000047024047890 */ /* 0x000fe2000ff1e03f */
[----:B------:R-:W-:Y:S02]  /*12790*/  R2UR UR13, R5 ;  /* 0x00000000050d72ca */ /* 0x000fe400000e0000 */
[----:B------:R-:W-:Y:S02]  /*127a0*/  R2UR UR12, R4 ;  /* 0x00000000040c72ca */ /* 0x000fe400000e0000 */
[----:B0-----:R-:W-:-:S05]  /*127b0*/  LEA R8, R11, R8, 0x18 ;  /* 0x000000080b087211 */ /* 0x001fca00078ec0ff */
[----:B------:R-:W-:-:S05]  /*127c0*/  IMAD R7, R7, 0xb000, R8 ;  /* 0x0000b00007077824 */ /* 0x000fca00078e0208 */
[----:B------:R-:W-:Y:S01]  /*127d0*/  R2UR UR14, R7 ;  /* 0x00000000070e72ca */ /* 0x000fe200000e0000 */
[----:B------:R-:W-:Y:S01]  /*127e0*/  UIADD3 UR9, UR9, 0x50, URZ ;  /* 0x0000005009097890 */ /* 0x000fe2000fffe03f */
[----:B------:R-:W-:Y:S01]  /*127f0*/  UMOV UR10, URZ ;  /* 0x0000003f000a7c82 */ /* 0x000fe20008000000 */
[----:B------:R-:W-:Y:S01]  /*12800*/  UMOV UR6, 0x0 ;  /* 0x0000000000067882 */ /* 0x000fe20000000000 */
[----:B------:R-:W-:-:S09]  /*12810*/  UMOV UR7, 0x14f00000 ;  /* 0x14f0000000077882 */ /* 0x000fd20000000000 */
[----:B------:R-:W-:Y:S02]  /*12820*/  UIADD3 UR8, UR14, 0x400, URZ ;  /* 0x000004000e087890 */ /* 0x000fe4000fffe03f */
[----:B------:R-:W-:Y:S01]  /*12830*/  UIADD3 UR14, UR14, 0x5c00, URZ ;  /* 0x00005c000e0e7890 */ /* 0x000fe2000fffe03f */
[----:B------:R-:W-:Y:S01]  /*12840*/  UMOV UR15, 0x40 ;  /* 0x00000040000f7882 */ /* 0x000fe20000000000 */
[----:B------:R1:W-:Y:S01]  /*12850*/  STL [R1+0xc], R9 ;  /* 0x00000c0901007387 */ /* 0x0003e20000100800 */
[----:B------:R-:W-:Y:S01]  /*12860*/  IMAD.MOV.U32 R5, RZ, RZ, R10 ;  /* 0x000000ffff057224 */ /* 0x000fe200078e000a */
[----:B--2---:R-:W-:Y:S02]  /*12870*/  R2UR UR11, R13 ;  /* 0x000000000d0b72ca */ /* 0x004fe400000e0000 */
[----:B---3--:R-:W-:-:S13]  /*12880*/  R2UR UR5, R3 ;  /* 0x00000000030572ca */ /* 0x008fda00000e0000 */
[----:B------:R-:W-:Y:S02]  /*12890*/  UIMAD UR11, UR11, 0xb0, UR5 ;  /* 0x000000b00b0b78a4 */ /* 0x000fe4000f8e0205 */
[----:B------:R-:W-:-:S09]  /*128a0*/  UIADD3.X UR5, URZ, UR37, URZ, UP0, !UPT ;  /* 0x000000253f057290 */ /* 0x000fd200087fe43f */
[----:B------:R0:W-:Y:S02]  /*128b0*/  UTMALDG.4D [UR8], [UR4], desc[UR6] ;  /* 0x00000608040075b4 */ /* 0x0001e40008019000 */
[----:B0-----:R-:W-:Y:S01]  /*128c0*/  UMOV UR8, UR14 ;  /* 0x0000000e00087c82 */ /* 0x001fe20008000000 */
[----:B------:R-:W-:Y:S02]  /*128d0*/  UMOV UR10, UR15 ;  /* 0x0000000f000a7c82 */ /* 0x000fe40008000000 */
[----:B------:R1:W-:Y:S02]  /*128e0*/  UTMALDG.4D [UR8], [UR4], desc[UR6] ;  /* 0x00000608040075b4 */ /* 0x0003e40008019000 */
[----:B-1----:R-:W-:Y:S01]  /*128f0*/  NOP ;  /* 0x0000000000007918 */ /* 0x002fe20000000000 */
.L_x_342:
[----:B------:R-:W-:Y:S05]  /*12900*/  BSYNC B1 ;  /* 0x0000000000017941 */ /* 0x000fea0003800000 */
.L_x_341:
[C---:B------:R-:W-:Y:S01]  /*12910*/  ISETP.GT.AND P0, PT, R6.reuse, 0x1, PT ;  /* 0x000000010600780c */ /* 0x040fe20003f04270 */
[----:B------:R-:W-:-:S12]  /*12920*/  VIADD R6, R6, 0xfffffffe ;  /* 0xfffffffe06067836 */ /* 0x000fd80000000000 */
[----:B------:R-:W-:Y:S05]  /*12930*/  @P0 BRA `(.L_x_348) ;  /* 0xfffffff000240947 */ /* 0x000fea000383ffff */
.L_x_324:
[----:B------:R-:W-:Y:S05]  /*12940*/  BSYNC B0 ;  /* 0x0000000000007941 */ /* 0x000fea0003800000 */
.L_x_323:
[----:B------:R-:W1:Y:S01]  /*12950*/  S2R R2, SR_TID.X ;  /* 0x0000000000027919 */ /* 0x000e620000002100 */
[----:B------:R-:W-:Y:S01]  /*12960*/  BSSY B0, `(.L_x_349) ;  /* 0x0000011000007945 */ /* 0x000fe20003800000 */
[----:B-1----:R-:W-:-:S04]  /*12970*/  LOP3.LUT R2, R2, 0x1f, RZ, 0xc0, !PT ;  /* 0x0000001f02027812 */ /* 0x002fc800078ec0ff */
[----:B------:R-:W-:-:S13]  /*12980*/  ISETP.NE.AND P0, PT, R2, RZ, PT ;  /* 0x000000ff0200720c */ /* 0x000fda0003f05270 */
[----:B------:R-:W-:Y:S05]  /*12990*/  @P0 BRA `(.L_x_350) ;  /* 0x0000000000340947 */ /* 0x000fea0003800000 */
[----:B------:R-:W1:Y:S01]  /*129a0*/  S2R R9, SR_LANEID ;  /* 0x0000000000097919 */ /* 0x000e620000000000 */
[----:B------:R-:W-:Y:S01]  /*129b0*/  VOTEU.ANY UR4, UPT, PT ;  /* 0x0000000000047886 */ /* 0x000fe200038e0100 */
[----:B------:R-:W2:Y:S01]  /*129c0*/  LDC.64 R2, c[0x0][0xc38] ;  /* 0x00030e00ff027b82 */ /* 0x000ea20000000a00 */
[----:B------:R-:W1:Y:S01]  /*129d0*/  FLO.U32 R0, UR4 ;  /* 0x0000000400007d00 */ /* 0x000e6200080e0000 */
[----:B------:R-:W-:-:S07]  /*129e0*/  ULDC.64 UR6, c[0x0][0x208] ;  /* 0x0000820000067ab9 */ /* 0x000fce0000000a00 */
[----:B------:R-:W2:Y:S01]  /*129f0*/  POPC R7, UR4 ;  /* 0x0000000400077d09 */ /* 0x000ea20008000000 */
[----:B-1----:R-:W-:-:S13]  /*12a00*/  ISETP.EQ.U32.AND P0, PT, R0, R9, PT ;  /* 0x000000090000720c */ /* 0x002fda0003f02070 */
[----:B--2---:R-:W2:Y:S01]  /*12a10*/  @P0 ATOMG.E.ADD.STRONG.GPU PT, R3, desc[UR6][R2.64], R7 ;  /* 0x00000007020309a8 */ /* 0x004ea200081ee1c6 */
[----:B------:R-:W1:Y:S02]  /*12a20*/  S2R R6, SR_LTMASK ;  /* 0x0000000000067919 */ /* 0x000e640000003900 */
[----:B-1----:R-:W-:-:S04]  /*12a30*/  LOP3.LUT R6, R6, UR4, RZ, 0xc0, !PT ;  /* 0x0000000406067c12 */ /* 0x002fc8000f8ec0ff */
[----:B------:R-:W1:Y:S01]  /*12a40*/  POPC R9, R6 ;  /* 0x0000000600097309 */ /* 0x000e620000000000 */
[----:B--2---:R-:W1:Y:S02]  /*12a50*/  SHFL.IDX PT, R0, R3, R0, 0x1f ;  /* 0x00001f0003007589 */ /* 0x004e6400000e0000 */
[----:B-1----:R-:W-:-:S07]  /*12a60*/  IADD3 R16, R0, UR38, R9 ;  /* 0x0000002600107c10 */ /* 0x002fce000fffe009 */
.L_x_350:
[----:B------:R-:W-:Y:S05]  /*12a70*/  BSYNC B0 ;  /* 0x0000000000007941 */ /* 0x000fea0003800000 */
.L_x_349:
[----:B------:R-:W-:Y:S04]  /*12a80*/  BSSY B0, `(.L_x_351) ;  /* 0x0000032000007945 */ /* 0x000fe80003800000 */
[----:B------:R-:W-:Y:S05]  /*12a90*/  @!P6 BRA `(.L_x_352) ;  /* 0x0000000000c0e947 */ /* 0x000fea0003800000 */
[----:B------:R-:W2:Y:S01]  /*12aa0*/  LDL R2, [R1] ;  /* 0x0000000001027983 */ /* 0x000ea20000100800 */
[----:B------:R-:W-:-:S03]  /*12ab0*/  MOV R3, 0x400 ;  /* 0x0000040000037802 */ /* 0x000fc60000000f00 */
[----:B------:R-:W3:Y:S01]  /*12ac0*/  LDL R0, [R1+0x8] ;  /* 0x0000080001007983 */ /* 0x000ee20000100800 */
[----:B------:R-:W1:Y:S02]  /*12ad0*/  S2R R6, SR_CgaCtaId ;  /* 0x0000000000067919 */ /* 0x000e640000008800 */
[----:B-1----:R-:W-:-:S05]  /*12ae0*/  LEA R3, R6, R3, 0x18 ;  /* 0x0000000306037211 */ /* 0x002fca00078ec0ff */
[----:B--2---:R-:W-:Y:S01]  /*12af0*/  IMAD R3, R2, 0x8, R3 ;  /* 0x0000000802037824 */ /* 0x004fe200078e0203 */
[----:B---3--:R-:W-:-:S04]  /*12b00*/  SHF.L.U32 R0, R0, 0x1f, RZ ;  /* 0x0000001f00007819 */ /* 0x008fc800000006ff */
[----:B------:R-:W1:Y:S02]  /*12b10*/  SYNCS.PHASECHK.TRANS64.TRYWAIT P0, [R3+URZ+0x34860], R0 ;  /* 0x03486000030075a7 */ /* 0x000e64000800017f */
[----:B-1----:R-:W-:Y:S05]  /*12b20*/  @!P0 BRA `(.L_x_353) ;  /* 0x0000001400a08947 */ /* 0x002fea0003800000 */
.L_x_397:
        /* <DEDUP_REMOVED lines=11> */
.L_x_354:
[----:B-1----:R-:W2:Y:S01]  /*12be0*/  LDL R0, [R1] ;  /* 0x0000000001007983 */ /* 0x002ea20000100800 */
[----:B------:R-:W-:-:S03]  /*12bf0*/  MOV R7, 0x400 ;  /* 0x0000040000077802 */ /* 0x000fc60000000f00 */
[----:B------:R-:W3:Y:S04]  /*12c00*/  LDL.LU R6, [R1+0x4] ;  /* 0x0000040001067983 */ /* 0x000ee80000300800 */
[----:B------:R-:W4:Y:S01]  /*12c10*/  LDL R2, [R1+0xc] ;  /* 0x00000c0001027983 */ /* 0x000f220000100800 */
[----:B------:R-:W1:Y:S01]  /*12c20*/  S2R R8, SR_CgaCtaId ;  /* 0x0000000000087919 */ /* 0x000e620000008800 */
[----:B------:R-:W-:Y:S01]  /*12c30*/  R2UR UR9, R3 ;  /* 0x00000000030972ca */ /* 0x000fe200000e0000 */
[----:B------:R-:W-:Y:S01]  /*12c40*/  UIADD3 UR4, UP0, UR36, 0x470, URZ ;  /* 0x0000047024047890 */ /* 0x000fe2000ff1e03f */
[----:B------:R-:W-:Y:S02]  /*12c50*/  R2UR UR12, R4 ;  /* 0x00000000040c72ca */ /* 0x000fe400000e0000 */
[----:B------:R-:W-:-:S02]  /*12c60*/  R2UR UR13, R5 ;  /* 0x00000000050d72ca */ /* 0x000fc400000e0000 */
[----:B-1----:R-:W-:-:S07]  /*12c70*/  LEA R7, R8, R7, 0x18 ;  /* 0x0000000708077211 */ /* 0x002fce00078ec0ff */
        /* <DEDUP_REMOVED lines=14> */
[----:B-1----:R-:W-:Y:S01]  /*12d60*/  UMOV UR8, UR14 ;  /* 0x0000000e00087c82 */ /* 0x002fe20008000000 */
[----:B------:R-:W-:Y:S02]  /*12d70*/  UMOV UR10, UR15 ;  /* 0x0000000f000a7c82 */ /* 0x000fe40008000000 */
[----:B------:R1:W-:Y:S02]  /*12d80*/  UTMALDG.4D [UR8], [UR4], desc[UR6] ;  /* 0x00000608040075b4 */ /* 0x0003e40008019000 */
[----:B-1----:R-:W-:Y:S01]  /*12d90*/  NOP ;  /* 0x0000000000007918 */ /* 0x002fe20000000000 */
.L_x_352:
[----:B------:R-:W-:Y:S05]  /*12da0*/  BSYNC B0 ;  /* 0x0000000000007941 */ /* 0x000fea0003800000 */
.L_x_351:
[----:B------:R-:W2:Y:S04]  /*12db0*/  LDL.LU R0, [R1] ;  /* 0x0000000001007983 */ /* 0x000ea80000300800 */
[----:B------:R-:W3:Y:S01]  /*12dc0*/  LDL.LU R3, [R1+0x8] ;  /* 0x0000080001037983 */ /* 0x000ee20000300800 */
[----:B--2---:R-:W-:-:S05]  /*12dd0*/  VIADD R0, R0, 0x1 ;  /* 0x0000000100007836 */ /* 0x004fca0000000000 */
[----:B------:R-:W-:-:S04]  /*12de0*/  ISETP.NE.AND P0, PT, R0, 0x2, PT ;  /* 0x000000020000780c */ /* 0x000fc80003f05270 */
[----:B------:R-:W-:Y:S02]  /*12df0*/  SEL R2, RZ, 0x1, P0 ;  /* 0x00000001ff027807 */ /* 0x000fe40000000000 */
[----:B------:R-:W-:Y:S02]  /*12e00*/  SEL R0, R0, RZ, P0 ;  /* 0x000000ff00007207 */ /* 0x000fe40000000000 */
[----:B---3--:R-:W-:-:S05]  /*12e10*/  LOP3.LUT R3, R3, R2, RZ, 0x3c, !PT ;  /* 0x0000000203037212 */ /* 0x008fca00078e3cff */
[----:B------:R1:W-:Y:S04]  /*12e20*/  STL [R1+0x8], R3 ;  /* 0x0000080301007387 */ /* 0x0003e80000100800 */
[----:B------:R1:W-:Y:S02]  /*12e30*/  STL [R1], R0 ;  /* 0x0000000001007387 */ /* 0x0003e40000100800 */
.L_x_309:
[----:B------:R-:W-:Y:S05]  /*12e40*/  BSYNC B6 ;  /* 0x0000000000067941 */ /* 0x000fea0003800000 */
.L_x_307:
[----:B------:R-:W-:-:S03]  /*12e50*/  UMOV UR4, 0xffffffff ;  /* 0xffffffff00047882 */ /* 0x000fc60000000000 */
[----:B------:R-:W-:Y:S05]  /*12e60*/  BRA.DIV UR4, `(.L_x_355) ;  /* 0x0000001204e47947 */ /* 0x000fea000b800000 */
[----:B------:R2:W3:Y:S04]  /*12e70*/  SHFL.IDX PT, R4, R16, RZ, 0x1f ;  /* 0x00001fff10047589 */ /* 0x0004e800000e0000 */
[----:B------:R2:W4:Y:S02]  /*12e80*/  SHFL.IDX PT, R5, R16, 0x1, 0x1f ;  /* 0x00201f0010057f89 */ /* 0x00052400000e0000 */
.L_x_401:
[----:B01----:R-:W0:Y:S01]  /*12e90*/  S2R R0, SR_TID.X ;  /* 0x0000000000007919 */ /* 0x003e220000002100 */
[----:B------:R-:W-:Y:S01]  /*12ea0*/  ULDC UR4, c[0x0][0xc14] ;  /* 0x0003050000047ab9 */ /* 0x000fe20000000800 */
[----:B------:R-:W-:Y:S01]  /*12eb0*/  BSSY B0, `(.L_x_356) ;  /* 0x000000c000007945 */ /* 0x000fe20003800000 */
[----:B------:R-:W-:Y:S02]  /*12ec0*/  MOV R3, RZ ;  /* 0x000000ff00037202 */ /* 0x000fe40000000f00 */
[----:B0-----:R-:W-:Y:S01]  /*12ed0*/  LOP3.LUT R9, R0, 0x1f, RZ, 0xc0, !PT ;  /* 0x0000001f00097812 */ /* 0x001fe200078ec0ff */
[----:B------:R-:W-:-:S03]  /*12ee0*/  IMAD.U32 R0, RZ, RZ, UR4 ;  /* 0x00000004ff007e24 */ /* 0x000fc6000f8e00ff */
[C---:B------:R-:W-:Y:S01]  /*12ef0*/  ISETP.NE.AND P0, PT, R9.reuse, 0x1f, PT ;  /* 0x0000001f0900780c */ /* 0x040fe20003f05270 */
[----:B------:R-:W-:-:S05]  /*12f00*/  IMAD.IADD R7, R9, 0x1, R19 ;  /* 0x0000000109077824 */ /* 0x000fca00078e0213 */
[----:B------:R-:W-:-:S13]  /*12f10*/  ISETP.GE.OR P0, PT, R7, R0, !P0 ;  /* 0x000000000700720c */ /* 0x000fda0004706670 */
[----:B------:R-:W-:Y:S05]  /*12f20*/  @P0 BRA `(.L_x_357) ;  /* 0x0000000000100947 */ /* 0x000fea0003800000 */
[----:B------:R-:W0:Y:S01]  /*12f30*/  LDC.64 R2, c[0x0][0xc58] ;  /* 0x00031600ff027b82 */ /* 0x000e220000000a00 */
[----:B------:R-:W-:Y:S01]  /*12f40*/  ULDC.64 UR4, c[0x0][0x208] ;  /* 0x0000820000047ab9 */ /* 0x000fe20000000a00 */
[----:B0-----:R-:W-:-:S06]  /*12f50*/  IMAD.WIDE R2, R7, 0x4, R2 ;  /* 0x0000000407027825 */ /* 0x001fcc00078e0202 */
[----:B------:R0:W5:Y:S02]  /*12f60*/  LDG.E R3, desc[UR4][R2.64] ;  /* 0x0000000402037981 */ /* 0x000164000c1e1900 */
.L_x_357:
[----:B------:R-:W-:Y:S05]  /*12f70*/  BSYNC B0 ;  /* 0x0000000000007941 */ /* 0x000fea0003800000 */
.L_x_356:
[----:B------:R-:W-:-:S03]  /*12f80*/  UMOV UR4, 0xffffffff ;  /* 0xffffffff00047882 */ /* 0x000fc60000000000 */
[----:B------:R-:W-:Y:S05]  /*12f90*/  BRA.DIV UR4, `(.L_x_358) ;  /* 0x0000001204e47947 */ /* 0x000fea000b800000 */
[----:B-----5:R-:W1:Y:S01]  /*12fa0*/  SHFL.UP PT, R14, R3, 0x1, RZ ;  /* 0x04200000030e7989 */ /* 0x020e6200000e00ff */
[C---:B------:R-:W-:Y:S02]  /*12fb0*/  ISETP.NE.AND P0, PT, R9.reuse, RZ, PT ;  /* 0x000000ff0900720c */ /* 0x040fe40003f05270 */
[C---:B------:R-:W-:Y:S02]  /*12fc0*/  ISETP.GE.U32.AND P1, PT, R9.reuse, 0x2, PT ;  /* 0x000000020900780c */ /* 0x040fe40003f26070 */
[----:B-1----:R-:W-:Y:S02]  /*12fd0*/  SEL R14, R14, RZ, P0 ;  /* 0x000000ff0e0e7207 */ /* 0x002fe40000000000 */
[----:B------:R-:W-:-:S03]  /*12fe0*/  ISETP.GE.U32.AND P0, PT, R9, 0x4, PT ;  /* 0x000000040900780c */ /* 0x000fc60003f06070 */
[----:B------:R-:W-:-:S05]  /*12ff0*/  IMAD.IADD R13, R3, 0x1, R14 ;  /* 0x00000001030d7824 */ /* 0x000fca00078e020e */
[----:B------:R-:W1:Y:S02]  /*13000*/  SHFL.UP PT, R14, R13, 0x2, RZ ;  /* 0x044000000d0e7989 */ /* 0x000e6400000e00ff */
        /* <DEDUP_REMOVED lines=8> */
[----:B-1----:R-:W-:-:S05]  /*13090*/  SEL R8, R14, RZ, P1 ;  /* 0x000000ff0e087207 */ /* 0x002fca0000800000 */
[----:B------:R-:W-:-:S05]  /*130a0*/  IMAD.IADD R8, R7, 0x1, R8 ;  /* 0x0000000107087824 */ /* 0x000fca00078e0208 */
[----:B------:R-:W1:Y:S02]  /*130b0*/  SHFL.UP PT, R14, R8, 0x10, RZ ;  /* 0x06000000080e7989 */ /* 0x000e6400000e00ff */
[----:B-1----:R-:W-:-:S05]  /*130c0*/  SEL R9, R14, RZ, P0 ;  /* 0x000000ff0e097207 */ /* 0x002fca0000000000 */
[----:B0-----:R-:W-:-:S05]  /*130d0*/  IMAD.IADD R2, R8, 0x1, R9 ;  /* 0x0000000108027824 */ /* 0x001fca00078e0209 */
[----:B------:R0:W1:Y:S02]  /*130e0*/  SHFL.IDX PT, R14, R2, 0x1f, 0x1f ;  /* 0x03e01f00020e7f89 */ /* 0x00006400000e0000 */
.L_x_409:
[----:B------:R-:W-:Y:S02]  /*130f0*/  ULDC UR4, c[0x0][0xc10] ;  /* 0x0003040000047ab9 */ /* 0x000fe40000000800 */
[----:B--2---:R-:W-:-:S04]  /*13100*/  IMAD.U32 R16, RZ, RZ, UR4 ;  /* 0x00000004ff107e24 */ /* 0x004fc8000f8e00ff */
[----:B-1----:R-:W-:-:S04]  /*13110*/  IMAD R6, R14, R16, RZ ;  /* 0x000000100e067224 */ /* 0x002fc800078e02ff */
[----:B----4-:R-:W-:-:S05]  /*13120*/  IMAD.IADD R5, R5, 0x1, R6 ;  /* 0x0000000105057824 */ /* 0x010fca00078e0206 */
[----:B---3--:R-:W-:-:S13]  /*13130*/  ISETP.GT.AND P0, PT, R5, R4, PT ;  /* 0x000000040500720c */ /* 0x008fda0003f04270 */
[----:B------:R-:W-:Y:S05]  /*13140*/  @P0 BRA `(.L_x_359) ;  /* 0x0000000000b80947 */ /* 0x000fea0003800000 */
[----:B------:R-:W1:Y:S02]  /*13150*/  LDC R0, c[0x0][0xc14] ;  /* 0x00030500ff007b82 */ /* 0x000e640000000800 */
.L_x_364:
[----:B------:R-:W-:-:S04]  /*13160*/  IADD3 R19, R19, 0x1f, RZ ;  /* 0x0000001f13137810 */ /* 0x000fc80007ffe0ff */
[----:B-1----:R-:W-:-:S13]  /*13170*/  ISETP.GE.AND P0, PT, R19, R0, PT ;  /* 0x000000001300720c */ /* 0x002fda0003f06270 */
[----:B------:R-:W-:Y:S05]  /*13180*/  @P0 BRA `(.L_x_360) ;  /* 0x0000000400600947 */ /* 0x000fea0003800000 */
[----:B0-----:R-:W0:Y:S01]  /*13190*/  S2R R2, SR_TID.X ;  /* 0x0000000000027919 */ /* 0x001e220000002100 */
[----:B------:R-:W-:Y:S01]  /*131a0*/  BSSY B0, `(.L_x_361) ;  /* 0x000000b000007945 */ /* 0x000fe20003800000 */
[----:B------:R-:W-:Y:S01]  /*131b0*/  IMAD.MOV.U32 R3, RZ, RZ, RZ ;  /* 0x000000ffff037224 */ /* 0x000fe200078e00ff */
[----:B0-----:R-:W-:-:S04]  /*131c0*/  LOP3.LUT R8, R2, 0x1f, RZ, 0xc0, !PT ;  /* 0x0000001f02087812 */ /* 0x001fc800078ec0ff */
        /* <DEDUP_REMOVED lines=8> */
.L_x_362:
[----:B------:R-:W-:Y:S05]  /*13250*/  BSYNC B0 ;  /* 0x0000000000007941 */ /* 0x000fea0003800000 */
.L_x_361:
[----:B------:R-:W-:-:S03]  /*13260*/  UMOV UR4, 0xffffffff ;  /* 0xffffffff00047882 */ /* 0x000fc60000000000 */
[----:B------:R-:W-:Y:S05]  /*13270*/  BRA.DIV UR4, `(.L_x_363) ;  /* 0x0000001204fc7947 */ /* 0x000fea000b800000 */
[----:B-----5:R-:W1:Y:S01]  /*13280*/  SHFL.UP PT, R14, R3, 0x1, RZ ;  /* 0x04200000030e7989 */ /* 0x020e6200000e00ff */
[C---:B------:R-:W-:Y:S02]  /*13290*/  ISETP.NE.AND P0, PT, R8.reuse, RZ, PT ;  /* 0x000000ff0800720c */ /* 0x040fe40003f05270 */
[----:B------:R-:W-:Y:S02]  /*132a0*/  ISETP.GE.U32.AND P1, PT, R8, 0x2, PT ;  /* 0x000000020800780c */ /* 0x000fe40003f26070 */
[----:B-1----:R-:W-:Y:S02]  /*132b0*/  SEL R14, R14, RZ, P0 ;  /* 0x000000ff0e0e7207 */ /* 0x002fe40000000000 */
[----:B------:R-:W-:-:S03]  /*132c0*/  ISETP.GE.U32.AND P0, PT, R8, 0x4, PT ;  /* 0x000000040800780c */ /* 0x000fc60003f06070 */
[----:B------:R-:W-:-:S05]  /*132d0*/  IMAD.IADD R13, R3, 0x1, R14 ;  /* 0x00000001030d7824 */ /* 0x000fca00078e020e */
        /* <DEDUP_REMOVED lines=14> */
[----:B------:R0:W1:Y:S02]  /*133c0*/  SHFL.IDX PT, R14, R2, 0x1f, 0x1f ;  /* 0x03e01f00020e7f89 */ /* 0x00006400000e0000 */
.L_x_417:
[----:B------:R-:W-:Y:S02]  /*133d0*/  ULDC UR4, c[0x0][0xc10] ;  /* 0x0003040000047ab9 */ /* 0x000fe40000000800 */
[----:B------:R-:W-:-:S05]  /*133e0*/  MOV R16, UR4 ;  /* 0x0000000400107c02 */ /* 0x000fca0008000f00 */
[----:B-1----:R-:W-:-:S04]  /*133f0*/  IMAD R6, R14, R16, RZ ;  /* 0x000000100e067224 */ /* 0x002fc800078e02ff */
[----:B------:R-:W-:-:S05]  /*13400*/  IMAD.IADD R5, R6, 0x1, R5 ;  /* 0x0000000106057824 */ /* 0x000fca00078e0205 */
[----:B------:R-:W-:-:S13]  /*13410*/  ISETP.GT.AND P0, PT, R5, R4, PT ;  /* 0x000000040500720c */ /* 0x000fda0003f04270 */
[----:B------:R-:W-:Y:S05]  /*13420*/  @!P0 BRA `(.L_x_364) ;  /* 0xfffffffc004c8947 */ /* 0x000fea000383ffff */
.L_x_359:
[----:B------:R-:W-:Y:S01]  /*13430*/  IMAD.IADD R6, R5, 0x1, -R6 ;  /* 0x0000000105067824 */ /* 0x000fe200078e0a06 */
[----:B------:R-:W-:-:S03]  /*13440*/  UMOV UR4, 0xffffffff ;  /* 0xffffffff00047882 */ /* 0x000fc60000000000 */
[----:B------:R-:W-:-:S05]  /*13450*/  IMAD R5, R2, R16, R6 ;  /* 0x0000001002057224 */ /* 0x000fca00078e0206 */
[----:B------:R-:W-:Y:S01]  /*13460*/  ISETP.GT.AND P6, PT, R5, R4, PT ;  /* 0x000000040500720c */ /* 0x000fe20003fc4270 */
[----:B------:R-:W-:-:S12]  /*13470*/  BRA.DIV UR4, `(.L_x_365) ;  /* 0x00000016044c7947 */ /* 0x000fd8000b800000 */
[----:B------:R-:W-:-:S04]  /*13480*/  VOTE.ANY R7, PT, !P6 ;  /* 0x0000000000077806 */ /* 0x000fc800070e0100 */
[----:B------:R-:W1:Y:S02]  /*13490*/  POPC R5, R7 ;  /* 0x0000000700057309 */ /* 0x000e640000000000 */
[----:B-1----:R1:W2:Y:S02]  /*134a0*/  SHFL.IDX PT, R17, R3, R5, 0x1f ;  /* 0x00001f0503117589 */ /* 0x0022a400000e0000 */
.L_x_421:
[----:B------:R-:W-:Y:S01]  /*134b0*/  ISETP.NE.AND P0, PT, R7, RZ, PT ;  /* 0x000000ff0700720c */ /* 0x000fe20003f05270 */
[----:B------:R-:W-:-:S12]  /*134c0*/  IMAD.MOV.U32 R14, RZ, RZ, RZ ;  /* 0x000000ffff0e7224 */ /* 0x000fd800078e00ff */
[----:B------:R-:W-:Y:S05]  /*134d0*/  @!P0 BRA `(.L_x_366) ;  /* 0x0000000000108947 */ /* 0x000fea0003800000 */
[----:B------:R-:W-:Y:S01]  /*134e0*/  UMOV UR4, 0xffffffff ;  /* 0xffffffff00047882 */ /* 0x000fe20000000000 */
[----:B------:R-:W-:Y:S02]  /*134f0*/  VIADD R12, R5, 0xffffffff ;  /* 0xffffffff050c7836 */ /* 0x000fe40000000000 */
[----:B------:R-:W-:Y:S05]  /*13500*/  BRA.DIV UR4, `(.L_x_367) ;  /* 0x0000001604707947 */ /* 0x000fea000b800000 */
[----:B------:R3:W4:Y:S02]  /*13510*/  SHFL.IDX PT, R14, R2, R12, 0x1f ;  /* 0x00001f0c020e7589 */ /* 0x00072400000e0000 */
.L_x_366:
[-C--:B--2---:R-:W-:Y:S01]  /*13520*/  IABS R7, R17.reuse ;  /* 0x0000001100077213 */ /* 0x084fe20000000000 */
[----:B----4-:R-:W-:Y:S01]  /*13530*/  IMAD R16, R14, R16, R6 ;  /* 0x000000100e107224 */ /* 0x010fe200078e0206 */
[----:B------:R-:W-:Y:S01]  /*13540*/  IABS R6, R17 ;  /* 0x0000001100067213 */ /* 0x000fe20000000000 */
[----:B------:R-:W-:Y:S01]  /*13550*/  IMAD.IADD R19, R5, 0x1, R19 ;  /* 0x0000000105137824 */ /* 0x000fe200078e0213 */
[----:B------:R-:W2:Y:S03]  /*13560*/  I2F.RP R8, R7 ;  /* 0x0000000700087306 */ /* 0x000ea60000209400 */
[----:B------:R-:W-:-:S05]  /*13570*/  IMAD.MOV R6, RZ, RZ, -R6 ;  /* 0x000000ffff067224 */ /* 0x000fca00078e0a06 */
[----:B--2---:R-:W2:Y:S02]  /*13580*/  MUFU.RCP R8, R8 ;  /* 0x0000000800087308 */ /* 0x004ea40000001000 */
[----:B--2---:R-:W-:-:S06]  /*13590*/  VIADD R9, R8, 0xffffffe ;  /* 0x0ffffffe08097836 */ /* 0x004fcc0000000000 */
[----:B-1----:R-:W0:Y:S02]  /*135a0*/  F2I.FTZ.U32.TRUNC.NTZ R3, R9 ;  /* 0x0000000900037305 */ /* 0x002e24000021f000 */
[----:B0--3--:R-:W-:-:S04]  /*135b0*/  IMAD.MOV R2, RZ, RZ, -R3 ;  /* 0x000000ffff027224 */ /* 0x009fc800078e0a03 */
[----:B------:R-:W-:Y:S02]  /*135c0*/  IMAD R11, R2, R7, RZ ;  /* 0x00000007020b7224 */ /* 0x000fe400078e02ff */
[----:B------:R-:W-:-:S04]  /*135d0*/  IMAD.MOV.U32 R2, RZ, RZ, RZ ;  /* 0x000000ffff027224 */ /* 0x000fc800078e00ff */
[----:B------:R-:W-:Y:S01]  /*135e0*/  IMAD.HI.U32 R3, R3, R11, R2 ;  /* 0x0000000b03037227 */ /* 0x000fe200078e0002 */
[----:B------:R-:W-:-:S04]  /*135f0*/  IADD3 R2, R4, -R16, RZ ;  /* 0x8000001004027210 */ /* 0x000fc80007ffe0ff */
[----:B------:R-:W-:-:S05]  /*13600*/  IABS R4, R2 ;  /* 0x0000000200047213 */ /* 0x000fca0000000000 */
        /* <DEDUP_REMOVED lines=11> */
[----:B------:R-:W-:-:S04]  /*136c0*/  @!P0 LOP3.LUT R3, RZ, R17, RZ, 0x33, !PT ;  /* 0x00000011ff038212 */ /* 0x000fc800078e33ff */
[----:B------:R-:W-:Y:S01]  /*136d0*/  MOV R18, R3 ;  /* 0x0000000300127202 */ /* 0x000fe20000000f00 */
[----:B------:R-:W-:-:S04]  /*136e0*/  IMAD.MOV R4, RZ, RZ, -R3 ;  /* 0x000000ffff047224 */ /* 0x000fc800078e0a03 */
[----:B------:R-:W-:Y:S01]  /*136f0*/  IMAD R17, R17, R4, R2 ;  /* 0x0000000411117224 */ /* 0x000fe200078e0202 */
[----:B------:R-:W-:Y:S06]  /*13700*/  BRA `(.L_x_368) ;  /* 0x00000000001c7947 */ /* 0x000fec0003800000 */
.L_x_360:
[----:B------:R-:W-:Y:S01]  /*13710*/  UMOV UR4, URZ ;  /* 0x0000003f00047c82 */ /* 0x000fe20008000000 */
[----:B------:R-:W-:Y:S01]  /*13720*/  UMOV UR5, URZ ;  /* 0x0000003f00057c82 */ /* 0x000fe20008000000 */
[----:B------:R-:W-:Y:S01]  /*13730*/  ULDC UR6, c[0x0][0xc14] ;  /* 0x0003050000067ab9 */ /* 0x000fe20000000800 */
[----:B------:R-:W-:Y:S02]  /*13740*/  IMAD.MOV.U32 R16, RZ, RZ, R4 ;  /* 0x000000ffff107224 */ /* 0x000fe400078e0004 */
[----:B------:R-:W-:Y:S02]  /*13750*/  IMAD.U32 R17, RZ, RZ, UR4 ;  /* 0x00000004ff117e24 */ /* 0x000fe4000f8e00ff */
[----:B------:R-:W-:Y:S02]  /*13760*/  IMAD.U32 R18, RZ, RZ, UR5 ;  /* 0x00000005ff127e24 */ /* 0x000fe4000f8e00ff */
[----:B------:R-:W-:-:S07]  /*13770*/  IMAD.U32 R19, RZ, RZ, UR6 ;  /* 0x00000006ff137e24 */ /* 0x000fce000f8e00ff */
.L_x_368:
[----:B0-----:R-:W0:Y:S01]  /*13780*/  S2R R2, SR_TID.X ;  /* 0x0000000000027919 */ /* 0x001e220000002100 */
[----:B------:R-:W-:Y:S05]  /*13790*/  WARPSYNC.ALL ;  /* 0x0000000000007948 */ /* 0x000fea0003800000 */
[----:B------:R-:W-:Y:S01]  /*137a0*/  BAR.SYNC.DEFER_BLOCKING 0x4, 0x120 ;  /* 0x0104800000007b1d */ /* 0x000fe20000010000 */
[----:B0-----:R-:W-:-:S04]  /*137b0*/  LOP3.LUT R2, R2, 0x1f, RZ, 0xc0, !PT ;  /* 0x0000001f02027812 */ /* 0x001fc800078ec0ff */
[----:B------:R-:W-:-:S13]  /*137c0*/  ISETP.NE.AND P0, PT, R2, RZ, PT ;  /* 0x000000ff0200720c */ /* 0x000fda0003f05270 */
[----:B------:R-:W0:Y:S01]  /*137d0*/  @!P0 S2R R3, SR_CgaCtaId ;  /* 0x0000000000038919 */ /* 0x000e220000008800 */
[----:B------:R-:W-:-:S04]  /*137e0*/  @!P0 MOV R2, 0x400 ;  /* 0x0000040000028802 */ /* 0x000fc80000000f00 */
[----:B0-----:R-:W-:-:S05]  /*137f0*/  @!P0 LEA R2, R3, R2, 0x18 ;  /* 0x0000000203028211 */ /* 0x001fca00078ec0ff */
[----:B------:R1:W-:Y:S01]  /*13800*/  @!P0 STS.128 [R2+0x348d0], R16 ;  /* 0x0348d01002008388 */ /* 0x0003e20000000c00 */
[----:B------:R-:W-:Y:S06]  /*13810*/  BAR.ARV 0x5, 0x120 ;  /* 0x0144800000007b1d */ /* 0x000fec0000002000 */
[----:B------:R-:W-:-:S13]  /*13820*/  ISETP.GE.AND P0, PT, R19, R0, PT ;  /* 0x000000001300720c */ /* 0x000fda0003f06270 */
[----:B------:R-:W-:Y:S05]  /*13830*/  @!P0 BRA `(.L_x_369) ;  /* 0xffffffc000f88947 */ /* 0x000fea000383ffff */
.L_x_305:
[----:B0-----:R-:W2:Y:S01]  /*13840*/  LDL.LU R0, [R1+0x28] ;  /* 0x0000280001007983 */ /* 0x001ea20000300800 */
[----:B------:R-:W-:Y:S01]  /*13850*/  BSSY B0, `(.L_x_370) ;  /* 0x000000b000007945 */ /* 0x000fe20003800000 */
[----:B------:R-:W0:Y:S01]  /*13860*/  S2R R5, SR_CgaCtaId ;  /* 0x0000000000057919 */ /* 0x000e220000008800 */
[----:B--2---:R-:W-:-:S05]  /*13870*/  VIADD R0, R0, 0x1 ;  /* 0x0000000100007836 */ /* 0x004fca0000000000 */
[----:B-1----:R-:W-:-:S04]  /*13880*/  LEA.HI R2, R0, R0, RZ, 0x1 ;  /* 0x0000000000027211 */ /* 0x002fc800078f08ff */
[----:B------:R-:W-:-:S05]  /*13890*/  LOP3.LUT R3, R2, 0xfffffffe, RZ, 0xc0, !PT ;  /* 0xfffffffe02037812 */ /* 0x000fca00078ec0ff */
[----:B------:R-:W-:Y:S01]  /*138a0*/  IMAD.IADD R3, R0, 0x1, -R3 ;  /* 0x0000000100037824 */ /* 0x000fe200078e0a03 */
[----:B------:R-:W-:-:S04]  /*138b0*/  MOV R0, 0x400 ;  /* 0x0000040000007802 */ /* 0x000fc80000000f00 */
[----:B0-----:R-:W-:Y:S02]  /*138c0*/  LEA R0, R5, R0, 0x18 ;  /* 0x0000000005007211 */ /* 0x001fe400078ec0ff */
[----:B------:R-:W-:-:S04]  /*138d0*/  SHF.L.U32 R3, R3, 0x1f, RZ ;  /* 0x0000001f03037819 */ /* 0x000fc800000006ff */
[----:B------:R-:W0:Y:S02]  /*138e0*/  SYNCS.PHASECHK.TRANS64.TRYWAIT P0, [R0+URZ+0x34820], R3 ;  /* 0x03482003000075a7 */ /* 0x000e24000800017f */
[----:B0-----:R-:W-:Y:S05]  /*138f0*/  @!P0 BRA `(.L_x_371) ;  /* 0x0000001000988947 */ /* 0x001fea0003800000 */
.L_x_424:
[----:B------:R-:W-:Y:S05]  /*13900*/  BSYNC B0 ;  /* 0x0000000000007941 */ /* 0x000fea0003800000 */
.L_x_370:
[----:B------:R-:W-:-:S03]  /*13910*/  UMOV UR4, 0xffffffff ;  /* 0xffffffff00047882 */ /* 0x000fc60000000000 */
[----:B------:R-:W-:Y:S05]  /*13920*/  BRA.DIV UR4, `(.L_x_372) ;  /* 0x0000001204a07947 */ /* 0x000fea000b800000 */
[----:B------:R-:W1:Y:S02]  /*13930*/  S2R R2, SR_TID.X ;  /* 0x0000000000027919 */ /* 0x000e640000002100 */
[----:B-1----:R-:W-:-:S04]  /*13940*/  SHF.R.U32.HI R2, RZ, 0x5, R2 ;  /* 0x00000005ff027819 */ /* 0x002fc80000011602 */
[----:B------:R-:W-:-:S05]  /*13950*/  LOP3.LUT R2, R2, 0x3, RZ, 0xc0, !PT ;  /* 0x0000000302027812 */ /* 0x000fca00078ec0ff */
[----:B------:R1:W2:Y:S02]  /*13960*/  SHFL.IDX PT, R14, R2, RZ, 0x1f ;  /* 0x00001fff020e7589 */ /* 0x0002a400000e0000 */
.L_x_427:
[----:B--2---:R-:W-:Y:S01]  /*13970*/  ISETP.NE.AND P0, PT, R14, RZ, PT ;  /* 0x000000ff0e00720c */ /* 0x004fe20003f05270 */
[----:B------:R-:W-:-:S12]  /*13980*/  BSSY B0, `(.L_x_373) ;  /* 0x0000027000007945 */ /* 0x000fd80003800000 */
[----:B------:R-:W-:Y:S05]  /*13990*/  @P0 BRA `(.L_x_374) ;  /* 0x0000000000940947 */ /* 0x000fea0003800000 */
[----:B------:R-:W-:-:S03]  /*139a0*/  UMOV UR4, 0xffffffff ;  /* 0xffffffff00047882 */ /* 0x000fc60000000000 */
[----:B------:R-:W-:Y:S05]  /*139b0*/  BRA.DIV UR4, `(.L_x_375) ;  /* 0x0000001204b07947 */ /* 0x000fea000b800000 */
[----:B------:R-:W-:-:S13]  /*139c0*/  ELECT P6, URZ, PT ;  /* 0x00000000003f782f */ /* 0x000fda00038c0000 */
.L_x_430:
[----:B------:R-:W-:Y:S05]  /*139d0*/  @!P6 BRA `(.L_x_374) ;  /* 0x000000000084e947 */ /* 0x000fea0003800000 */
[----:B-1----:R-:W2:Y:S02]  /*139e0*/  LDL.LU R2, [R1+0x30] ;  /* 0x0000300001027983 */ /* 0x002ea40000300800 */
[----:B--2---:R-:W-:-:S04]  /*139f0*/  LOP3.LUT R2, R2, 0x2, RZ, 0xfc, !PT ;  /* 0x0000000202027812 */ /* 0x004fc800078efcff */
[----:B------:R-:W-:-:S13]  /*13a00*/  ISETP.NE.AND P2, PT, R2, 0x3, PT ;  /* 0x000000030200780c */ /* 0x000fda0003f45270 */
[----:B------:R-:W-:Y:S05]  /*13a10*/  @!P2 BRA `(.L_x_376) ;  /* 0x000000000004a947 */ /* 0x000fea0003800000 */
[----:B------:R-:W-:Y:S01]  /*13a20*/  BPT.TRAP 0x1 ;  /* 0x000000040000795c */ /* 0x000fe20000300000 */
.L_x_376:
[----:B0-----:R-:W2:Y:S04]  /*13a30*/  LDL R3, [R1] ;  /* 0x0000000001037983 */ /* 0x001ea80000100800 */
[----:B------:R-:W3:Y:S01]  /*13a40*/  LDL.LU R7, [R1+0x8] ;  /* 0x0000080001077983 */ /* 0x000ee20000300800 */
[----:B------:R-:W-:-:S05]  /*13a50*/  VIADD R2, R0, 0x34840 ;  /* 0x0003484000027836 */ /* 0x000fca0000000000 */
[C---:B--2---:R-:W-:Y:S01]  /*13a60*/  LEA R6, R3.reuse, R2, 0x3 ;  /* 0x0000000203067211 */ /* 0x044fe200078e18ff */
[----:B------:R-:W-:Y:S01]  /*13a70*/  VIADD R3, R3, 0x1 ;  /* 0x0000000103037836 */ /* 0x000fe20000000000 */
[----:B---3--:R-:W-:-:S04]  /*13a80*/  SHF.L.U32 R5, R7, 0x1f, RZ ;  /* 0x0000001f07057819 */ /* 0x008fc800000006ff */
[C---:B------:R-:W-:Y:S01]  /*13a90*/  ISETP.NE.AND P1, PT, R3.reuse, 0x2, PT ;  /* 0x000000020300780c */ /* 0x040fe20003f25270 */
[----:B------:R-:W0:Y:S03]  /*13aa0*/  SYNCS.PHASECHK.TRANS64.TRYWAIT P0, [R6+URZ], R5 ;  /* 0x00000005060075a7 */ /* 0x000e26000800017f */
[----:B------:R-:W-:Y:S02]  /*13ab0*/  SEL R4, RZ, 0x1, P1 ;  /* 0x00000001ff047807 */ /* 0x000fe40000800000 */
[----:B------:R-:W-:Y:S02]  /*13ac0*/  SEL R3, R3, RZ, P1 ;  /* 0x000000ff03037207 */ /* 0x000fe40000800000 */
[----:B------:R-:W-:-:S03]  /*13ad0*/  LOP3.LUT R4, R7, R4, RZ, 0x3c, !PT ;  /* 0x0000000407047212 */ /* 0x000fc600078e3cff */
[----:B------:R-:W-:Y:S01]  /*13ae0*/  IMAD R7, R3, 0x8, R2 ;  /* 0x0000000803077824 */ /* 0x000fe200078e0202 */
[----:B------:R-:W-:Y:S01]  /*13af0*/  SHF.L.U32 R2, R4, 0x1f, RZ ;  /* 0x0000001f04027819 */ /* 0x000fe200000006ff */
[----:B0-----:R-:W-:Y:S06]  /*13b00*/  @!P0 BRA `(.L_x_377) ;  /* 0x00000010007c8947 */ /* 0x001fec0003800000 */
.L_x_431:
[----:B------:R-:W1:Y:S02]  /*13b10*/  SYNCS.PHASECHK.TRANS64.TRYWAIT P0, [R7+URZ], R2 ;  /* 0x00000002070075a7 */ /* 0x000e64000800017f */
[----:B-1----:R-:W-:Y:S05]  /*13b20*/  @!P0 BRA `(.L_x_378) ;  /* 0x0000001000888947 */ /* 0x002fea0003800000 */
.L_x_432:
[----:B------:R-:W-:Y:S05]  /*13b30*/  @!P2 BRA `(.L_x_379) ;  /* 0x000000000004a947 */ /* 0x000fea0003800000 */
[----:B------:R-:W-:Y:S01]  /*13b40*/  BPT.TRAP 0x1 ;  /* 0x000000040000795c */ /* 0x000fe20000300000 */
.L_x_379:
[----:B------:R-:W2:Y:S01]  /*13b50*/  LDL.LU R4, [R1] ;  /* 0x0000000001047983 */ /* 0x000ea20000300800 */
[----:B------:R-:W-:-:S04]  /*13b60*/  VIADD R0, R0, 0x34860 ;  /* 0x0003486000007836 */ /* 0x000fc80000000000 */
[----:B--2---:R-:W-:-:S04]  /*13b70*/  IMAD R4, R4, 0x8, R0 ;  /* 0x0000000804047824 */ /* 0x004fc800078e0200 */
[----:B------:R-:W2:Y:S02]  /*13b80*/  SYNCS.PHASECHK.TRANS64.TRYWAIT P0, [R4+URZ], R5 ;  /* 0x00000005040075a7 */ /* 0x000ea4000800017f */
[----:B--2---:R-:W-:Y:S05]  /*13b90*/  @!P0 BRA `(.L_x_380) ;  /* 0x0000001000808947 */ /* 0x004fea0003800000 */
.L_x_433:
[----:B------:R-:W-:-:S07]  /*13ba0*/  IMAD R3, R3, 0x8, R0 ;  /* 0x0000000803037824 */ /* 0x000fce00078e0200 */
.L_x_381:
[----:B---3--:R3:W4:Y:S02]  /*13bb0*/  SYNCS.PHASECHK.TRANS64.TRYWAIT P0, [R3+URZ], R2 ;  /* 0x00000002030075a7 */ /* 0x008724000800017f */
[----:B----4-:R-:W-:Y:S05]  /*13bc0*/  @!P0 NANOSLEEP.SYNCS 0x989680 ;  /* 0x009896800000895d */ /* 0x010fea0003900000 */
[----:B------:R-:W4:Y:S02]  /*13bd0*/  @!P0 SYNCS.PHASECHK.TRANS64 P0, [R3+URZ], R2 ;  /* 0x00000002030085a7 */ /* 0x000f24000800007f */
[----:B----4-:R-:W-:Y:S05]  /*13be0*/  @!P0 BRA `(.L_x_381) ;  /* 0xfffffffc00f08947 */ /* 0x010fea000383ffff */
.L_x_374:
[----:B------:R-:W-:Y:S05]  /*13bf0*/  BSYNC B0 ;  /* 0x0000000000007941 */ /* 0x000fea0003800000 */
.L_x_373:
[----:B------:R-:W-:Y:S05]  /*13c00*/  EXIT ;  /* 0x000000000000794d */ /* 0x000fea0003800000 */
.L_x_259:
[----:B0-----:R0:W1:Y:S02]  /*13c10*/  SYNCS.PHASECHK.TRANS64.TRYWAIT P1, [R0+URZ+0x34800], R3 ;  /* 0x03480003000075a7 */ /* 0x001064000802017f */
[----:B-1----:R-:W-:Y:S05]  /*13c20*/  @!P1 NANOSLEEP.SYNCS 0x989680 ;  /* 0x009896800000995d */ /* 0x002fea0003900000 */
[----:B------:R-:W1:Y:S02]  /*13c30*/  @!P1 SYNCS.PHASECHK.TRANS64 P1, [R0+URZ+0x34800], R3 ;  /* 0x03480003000095a7 */ /* 0x000e64000802007f */
[----:B-1----:R-:W-:Y:S05]  /*13c40*/  @!P1 BRA `(.L_x_259) ;  /* 0xfffffffc00f09947 */ /* 0x002fea000383ffff */
[----:B------:R-:W-:Y:S05]  /*13c50*/  BRA `(.L_x_382) ;  /* 0xfffffed800447947 */ /* 0x000fea000383ffff */
.L_x_263:
[----:B-1----:R1:W2:Y:S02]  /*13c60*/  SYNCS.PHASECHK.TRANS64.TRYWAIT P2, [R10+URZ+0x34830], R3 ;  /* 0x034830030a0075a7 */ /* 0x0022a4000804017f */
[----:B--2---:R-:W-:Y:S05]  /*13c70*/  @!P2 NANOSLEEP.SYNCS 0x989680 ;  /* 0x009896800000a95d */ /* 0x004fea0003900000 */
[----:B------:R-:W2:Y:S02]  /*13c80*/  @!P2 SYNCS.PHASECHK.TRANS64 P2, [R10+URZ+0x34830], R3 ;  /* 0x034830030a00a5a7 */ /* 0x000ea4000804007f */
[----:B--2---:R-:W-:Y:S05]  /*13c90*/  @!P2 BRA `(.L_x_263) ;  /* 0xfffffffc00f0a947 */ /* 0x004fea000383ffff */
[----:B------:R-:W-:Y:S05]  /*13ca0*/  BRA `(.L_x_262) ;  /* 0xfffffed800687947 */ /* 0x000fea000383ffff */
.L_x_268:
[----:B-1----:R1:W2:Y:S02]  /*13cb0*/  SYNCS.PHASECHK.TRANS64.TRYWAIT P2, [R0+URZ+0x34830], R21 ;  /* 0x03483015000075a7 */ /* 0x0022a4000804017f */
[----:B--2---:R-:W-:Y:S05]  /*13cc0*/  @!P2 NANOSLEEP.SYNCS 0x989680 ;  /* 0x009896800000a95d */ /* 0x004fea0003900000 */
[----:B------:R-:W2:Y:S02]  /*13cd0*/  @!P2 SYNCS.PHASECHK.TRANS64 P2, [R0+URZ+0x34830], R21 ;  /* 0x034830150000a5a7 */ /* 0x000ea4000804007f */
[----:B--2---:R-:W-:Y:S05]  /*13ce0*/  @!P2 BRA `(.L_x_268) ;  /* 0xfffffffc00f0a947 */ /* 0x004fea000383ffff */
[----:B------:R-:W-:Y:S05]  /*13cf0*/  BRA `(.L_x_265) ;  /* 0xffffff34001c7947 */ /* 0x000fea000383ffff */
.L_x_272:
[----:B-1----:R-:W-:-:S04]  /*13d00*/  IMAD.U32 R15, RZ, RZ, UR6 ;  /* 0x00000006ff0f7e24 */ /* 0x002fc8000f8e00ff */
[----:B------:R1:W2:Y:S03]  /*13d10*/  SYNCS.PHASECHK.TRANS64.TRYWAIT P2, [R15+URZ+0x34850], R0 ;  /* 0x034850000f0075a7 */ /* 0x0002a6000804017f */
[----:B--2---:R-:W-:Y:S05]  /*13d20*/  @!P2 NANOSLEEP.SYNCS 0x989680 ;  /* 0x009896800000a95d */ /* 0x004fea0003900000 */
[----:B------:R-:W2:Y:S02]  /*13d30*/  @!P2 SYNCS.PHASECHK.TRANS64 P2, [R15+URZ+0x34850], R0 ;  /* 0x034850000f00a5a7 */ /* 0x000ea4000804007f */
[----:B--2---:R-:W-:Y:S05]  /*13d40*/  @!P2 BRA `(.L_x_272) ;  /* 0xfffffffc00eca947 */ /* 0x004fea000383ffff */
[----:B------:R-:W-:Y:S05]  /*13d50*/  BRA `(.L_x_269) ;  /* 0xffffff5800cc7947 */ /* 0x000fea000383ffff */
.L_x_277:
[----:B-1----:R1:W2:Y:S02]  /*13d60*/  SYNCS.PHASECHK.TRANS64.TRYWAIT P0, [R8+URZ+0x34850], R3 ;  /* 0x03485003080075a7 */ /* 0x0022a4000800017f */
[----:B--2---:R-:W-:Y:S05]  /*13d70*/  @!P0 NANOSLEEP.SYNCS 0x989680 ;  /* 0x009896800000895d */ /* 0x004fea0003900000 */
[----:B------:R-:W2:Y:S02]  /*13d80*/  @!P0 SYNCS.PHASECHK.TRANS64 P0, [R8+URZ+0x34850], R3 ;  /* 0x03485003080085a7 */ /* 0x000ea4000800007f */
[----:B--2---:R-:W-:Y:S05]  /*13d90*/  @!P0 BRA `(.L_x_277) ;  /* 0xfffffffc00f08947 */ /* 0x004fea000383ffff */
[----:B------:R-:W-:Y:S05]  /*13da0*/  BRA `(.L_x_276) ;  /* 0xffffff8800707947 */ /* 0x000fea000383ffff */
.L_x_315:
[----:B------:R-:W0:Y:S01]  /*13db0*/  S2R R7, SR_TID.X ;  /* 0x0000000000077919 */ /* 0x000e220000002100 */
[----:B------:R-:W-:Y:S01]  /*13dc0*/  BSSY B0, `(.L_x_383) ;  /* 0x000000a000007945 */ /* 0x000fe20003800000 */
[----:B------:R-:W-:Y:S01]  /*13dd0*/  MOV R12, RZ ;  /* 0x000000ff000c7202 */ /* 0x000fe20000000f00 */
[----:B------:R-:W-:Y:S02]  /*13de0*/  IMAD.MOV.U32 R11, RZ, RZ, 0x1f ;  /* 0x0000001fff0b7424 */ /* 0x000fe400078e00ff */
[----:B------:R-:W-:Y:S01]  /*13df0*/  IMAD.MOV.U32 R15, RZ, RZ, -0x1 ;  /* 0xffffffffff0f7424 */ /* 0x000fe200078e00ff */
[----:B0-----:R-:W-:-:S04]  /*13e00*/  SHF.R.U32.HI R7, RZ, 0x5, R7 ;  /* 0x00000005ff077819 */ /* 0x001fc80000011607 */
[----:B------:R-:W-:-:S05]  /*13e10*/  LOP3.LUT R7, R7, 0x3, RZ, 0xc0, !PT ;  /* 0x0000000307077812 */ /* 0x000fca00078ec0ff */
[----:B------:R-:W-:-:S07]  /*13e20*/  IMAD.MOV.U32 R13, RZ, RZ, R7 ;  /* 0x000000ffff0d7224 */ /* 0x000fce00078e0007 */
[----:B------:R-:W-:Y:S05]  /*13e30*/  WARPSYNC.COLLECTIVE R15, `(.L_x_384) ;  /* 0x000000000f087348 */ /* 0x000fea0003c00000 */
[----:B------:R0:W1:Y:S02]  /*13e40*/  SHFL.IDX P6, R14, R13, R12, R11 ;  /* 0x0000000c0d0e7389 */ /* 0x00006400000c000b */
[----:B01----:R-:W-:Y:S01]  /*13e50*/  ENDCOLLECTIVE ;  /* 0x000000000000791b */ /* 0x003fe20003800000 */
.L_x_384:
[----:B------:R-:W-:Y:S05]  /*13e60*/  BSYNC B0 ;  /* 0x0000000000007941 */ /* 0x000fea0003800000 */
.L_x_383:
[----:B------:R-:W-:Y:S05]  /*13e70*/  BRA `(.L_x_385) ;  /* 0xffffffc800a47947 */ /* 0x000fea000383ffff */
.L_x_316:
[----:B------:R-:W-:Y:S01]  /*13e80*/  BSSY B0, `(.L_x_386) ;  /* 0x0000006000007945 */ /* 0x000fe20003800000 */
[----:B------:R-:W-:-:S07]  /*13e90*/  IMAD.MOV.U32 R15, RZ, RZ, -0x1 ;  /* 0xffffffffff0f7424 */ /* 0x000fce00078e00ff */
[----:B------:R-:W-:Y:S05]  /*13ea0*/  WARPSYNC.COLLECTIVE R15, `(.L_x_387) ;  /* 0x000000000f0c7348 */ /* 0x000fea0003c00000 */
[----:B------:R-:W-:Y:S02]  /*13eb0*/  ELECT P6, UR62, PT ;  /* 0x00000000003e782f */ /* 0x000fe400038c0000 */
[----:B------:R-:W-:Y:S01]  /*13ec0*/  MOV R14, UR62 ;  /* 0x0000003e000e7c02 */ /* 0x000fe20008000f00 */
[----:B------:R-:W-:Y:S10]  /*13ed0*/  ENDCOLLECTIVE ;  /* 0x000000000000791b */ /* 0x000ff40003800000 */
.L_x_387:
[----:B------:R-:W-:Y:S05]  /*13ee0*/  BSYNC B0 ;  /* 0x0000000000007941 */ /* 0x000fea0003800000 */
.L_x_386:
[----:B------:R-:W-:Y:S05]  /*13ef0*/  BRA `(.L_x_388) ;  /* 0xffffffc8009c7947 */ /* 0x000fea000383ffff */
.L_x_319:
[----:B0-----:R0:W1:Y:S02]  /*13f00*/  SYNCS.PHASECHK.TRANS64.TRYWAIT P0, [R8+URZ+0x34840], R9 ;  /* 0x03484009080075a7 */ /* 0x001064000800017f */
[----:B-1----:R-:W-:Y:S05]  /*13f10*/  @!P0 NANOSLEEP.SYNCS 0x989680 ;  /* 0x009896800000895d */ /* 0x002fea0003900000 */
[----:B------:R-:W1:Y:S02]  /*13f20*/  @!P0 SYNCS.PHASECHK.TRANS64 P0, [R8+URZ+0x34840], R9 ;  /* 0x03484009080085a7 */ /* 0x000e64000800007f */
[----:B-1----:R-:W-:Y:S05]  /*13f30*/  @!P0 BRA `(.L_x_319) ;  /* 0xfffffffc00f08947 */ /* 0x002fea000383ffff */
[----:B------:R-:W-:Y:S05]  /*13f40*/  BRA `(.L_x_389) ;  /* 0xffffffcc00107947 */ /* 0x000fea000383ffff */
.L_x_322:
[----:B0-----:R-:W0:Y:S01]  /*13f50*/  S2R R9, SR_CgaCtaId ;  /* 0x0000000000097919 */ /* 0x001e220000008800 */
[----:B------:R-:W-:-:S04]  /*13f60*/  MOV R8, 0x400 ;  /* 0x0000040000087802 */ /* 0x000fc80000000f00 */
[----:B0-----:R-:W-:-:S04]  /*13f70*/  LEA R8, R9, R8, 0x18 ;  /* 0x0000000809087211 */ /* 0x001fc800078ec0ff */
[----:B------:R0:W1:Y:S03]  /*13f80*/  SYNCS.PHASECHK.TRANS64.TRYWAIT P0, [R8+URZ+0x34820], R6 ;  /* 0x03482006080075a7 */ /* 0x000066000800017f */
[----:B-1----:R-:W-:Y:S05]  /*13f90*/  @!P0 NANOSLEEP.SYNCS 0x989680 ;  /* 0x009896800000895d */ /* 0x002fea0003900000 */
[----:B------:R-:W1:Y:S02]  /*13fa0*/  @!P0 SYNCS.PHASECHK.TRANS64 P0, [R8+URZ+0x34820], R6 ;  /* 0x03482006080085a7 */ /* 0x000e64000800007f */
[----:B-1----:R-:W-:Y:S05]  /*13fb0*/  @!P0 BRA `(.L_x_322) ;  /* 0xfffffffc00e48947 */ /* 0x002fea000383ffff */
[----:B------:R-:W-:Y:S05]  /*13fc0*/  BRA `(.L_x_390) ;  /* 0xffffffd000247947 */ /* 0x000fea000383ffff */
.L_x_330:
[----:B0-----:R0:W1:Y:S02]  /*13fd0*/  SYNCS.PHASECHK.TRANS64.TRYWAIT P0, [R2+URZ+0x34840], R3 ;  /* 0x03484003020075a7 */ /* 0x001064000800017f */
[----:B-1----:R-:W-:Y:S05]  /*13fe0*/  @!P0 NANOSLEEP.SYNCS 0x989680 ;  /* 0x009896800000895d */ /* 0x002fea0003900000 */
[----:B------:R-:W1:Y:S02]  /*13ff0*/  @!P0 SYNCS.PHASECHK.TRANS64 P0, [R2+URZ+0x34840], R3 ;  /* 0x03484003020085a7 */ /* 0x000e64000800007f */
[----:B-1----:R-:W-:Y:S05]  /*14000*/  @!P0 BRA `(.L_x_330) ;  /* 0xfffffffc00f08947 */ /* 0x002fea000383ffff */
[----:B------:R-:W-:Y:S05]  /*14010*/  BRA `(.L_x_391) ;  /* 0xffffffd000e47947 */ /* 0x000fea000383ffff */
.L_x_332:
[----:B0-----:R0:W1:Y:S02]  /*14020*/  SYNCS.PHASECHK.TRANS64.TRYWAIT P0, [R3+URZ+0x60], R2 ;  /* 0x00006002030075a7 */ /* 0x001064000800017f */
[----:B-1----:R-:W-:Y:S05]  /*14030*/  @!P0 NANOSLEEP.SYNCS 0x989680 ;  /* 0x009896800000895d */ /* 0x002fea0003900000 */
[----:B------:R-:W1:Y:S02]  /*14040*/  @!P0 SYNCS.PHASECHK.TRANS64 P0, [R3+URZ+0x60], R2 ;  /* 0x00006002030085a7 */ /* 0x000e64000800007f */
[----:B-1----:R-:W-:Y:S05]  /*14050*/  @!P0 BRA `(.L_x_332) ;  /* 0xfffffffc00f08947 */ /* 0x002fea000383ffff */
[----:B------:R-:W-:Y:S05]  /*14060*/  BRA `(.L_x_392) ;  /* 0xffffffd400807947 */ /* 0x000fea000383ffff */
.L_x_337:
[----:B-1----:R1:W2:Y:S02]  /*14070*/  SYNCS.PHASECHK.TRANS64.TRYWAIT P0, [R2+URZ+0x34840], R3 ;  /* 0x03484003020075a7 */ /* 0x0022a4000800017f */
[----:B--2---:R-:W-:Y:S05]  /*14080*/  @!P0 NANOSLEEP.SYNCS 0x989680 ;  /* 0x009896800000895d */ /* 0x004fea0003900000 */
[----:B------:R-:W2:Y:S02]  /*14090*/  @!P0 SYNCS.PHASECHK.TRANS64 P0, [R2+URZ+0x34840], R3 ;  /* 0x03484003020085a7 */ /* 0x000ea4000800007f */
[----:B--2---:R-:W-:Y:S05]  /*140a0*/  @!P0 BRA `(.L_x_337) ;  /* 0xfffffffc00f08947 */ /* 0x004fea000383ffff */
[----:B------:R-:W-:Y:S05]  /*140b0*/  BRA `(.L_x_393) ;  /* 0xffffffd800e47947 */ /* 0x000fea000383ffff */
.L_x_339:
[----:B0-----:R0:W1:Y:S02]  /*140c0*/  SYNCS.PHASECHK.TRANS64.TRYWAIT P1, [R2+URZ+0x60], R3 ;  /* 0x00006003020075a7 */ /* 0x001064000802017f */
[----:B-1----:R-:W-:Y:S05]  /*140d0*/  @!P1 NANOSLEEP.SYNCS 0x989680 ;  /* 0x009896800000995d */ /* 0x002fea0003900000 */
[----:B------:R-:W1:Y:S02]  /*140e0*/  @!P1 SYNCS.PHASECHK.TRANS64 P1, [R2+URZ+0x60], R3 ;  /* 0x00006003020095a7 */ /* 0x000e64000802007f */
[----:B-1----:R-:W-:Y:S05]  /*140f0*/  @!P1 BRA `(.L_x_339) ;  /* 0xfffffffc00f09947 */ /* 0x002fea000383ffff */
[----:B------:R-:W-:Y:S05]  /*14100*/  BRA `(.L_x_394) ;  /* 0xffffffdc00807947 */ /* 0x000fea000383ffff */
.L_x_344:
[----:B--2---:R2:W3:Y:S02]  /*14110*/  SYNCS.PHASECHK.TRANS64.TRYWAIT P0, [R2+URZ+0x34840], R3 ;  /* 0x03484003020075a7 */ /* 0x0044e4000800017f */
[----:B---3--:R-:W-:Y:S05]  /*14120*/  @!P0 NANOSLEEP.SYNCS 0x989680 ;  /* 0x009896800000895d */ /* 0x008fea0003900000 */
[----:B------:R-:W3:Y:S02]  /*14130*/  @!P0 SYNCS.PHASECHK.TRANS64 P0, [R2+URZ+0x34840], R3 ;  /* 0x03484003020085a7 */ /* 0x000ee4000800007f */
[----:B---3--:R-:W-:Y:S05]  /*14140*/  @!P0 BRA `(.L_x_344) ;  /* 0xfffffffc00f08947 */ /* 0x008fea000383ffff */
[----:B------:R-:W-:Y:S05]  /*14150*/  BRA `(.L_x_395) ;  /* 0xffffffe000a47947 */ /* 0x000fea000383ffff */
.L_x_346:
[----:B0-----:R0:W1:Y:S02]  /*14160*/  SYNCS.PHASECHK.TRANS64.TRYWAIT P1, [R2+URZ+0x60], R8 ;  /* 0x00006008020075a7 */ /* 0x001064000802017f */
[----:B-1----:R-:W-:Y:S05]  /*14170*/  @!P1 NANOSLEEP.SYNCS 0x989680 ;  /* 0x009896800000995d */ /* 0x002fea0003900000 */
[----:B------:R-:W1:Y:S02]  /*14180*/  @!P1 SYNCS.PHASECHK.TRANS64 P1, [R2+URZ+0x60], R8 ;  /* 0x00006008020095a7 */ /* 0x000e64000802007f */
[----:B-1----:R-:W-:Y:S05]  /*14190*/  @!P1 BRA `(.L_x_346) ;  /* 0xfffffffc00f09947 */ /* 0x002fea000383ffff */
[----:B------:R-:W-:Y:S05]  /*141a0*/  BRA `(.L_x_396) ;  /* 0xffffffe400407947 */ /* 0x000fea000383ffff */
.L_x_353:
[----:B-1----:R1:W2:Y:S02]  /*141b0*/  SYNCS.PHASECHK.TRANS64.TRYWAIT P0, [R3+URZ+0x34860], R0 ;  /* 0x03486000030075a7 */ /* 0x0022a4000800017f */
[----:B--2---:R-:W-:Y:S05]  /*141c0*/  @!P0 NANOSLEEP.SYNCS 0x989680 ;  /* 0x009896800000895d */ /* 0x004fea0003900000 */
[----:B------:R-:W2:Y:S02]  /*141d0*/  @!P0 SYNCS.PHASECHK.TRANS64 P0, [R3+URZ+0x34860], R0 ;  /* 0x03486000030085a7 */ /* 0x000ea4000800007f */
[----:B--2---:R-:W-:Y:S05]  /*141e0*/  @!P0 BRA `(.L_x_353) ;  /* 0xfffffffc00f08947 */ /* 0x004fea000383ffff */
[----:B------:R-:W-:Y:S05]  /*141f0*/  BRA `(.L_x_397) ;  /* 0xffffffe8004c7947 */ /* 0x000fea000383ffff */
.L_x_355:
[----:B------:R-:W-:Y:S01]  /*14200*/  BSSY B0, `(.L_x_398) ;  /* 0x0000008000007945 */ /* 0x000fe20003800000 */
[----:B0-----:R-:W-:Y:S02]  /*14210*/  IMAD.MOV.U32 R13, RZ, RZ, R16 ;  /* 0x000000ffff0d7224 */ /* 0x001fe400078e0010 */
[----:B------:R-:W-:Y:S02]  /*14220*/  IMAD.MOV.U32 R12, RZ, RZ, RZ ;  /* 0x000000ffff0c7224 */ /* 0x000fe400078e00ff */
[----:B------:R-:W-:Y:S02]  /*14230*/  IMAD.MOV.U32 R11, RZ, RZ, 0x1f ;  /* 0x0000001fff0b7424 */ /* 0x000fe400078e00ff */
[----:B------:R-:W-:-:S07]  /*14240*/  IMAD.MOV.U32 R15, RZ, RZ, -0x1 ;  /* 0xffffffffff0f7424 */ /* 0x000fce00078e00ff */
[----:B-1----:R-:W-:Y:S05]  /*14250*/  WARPSYNC.COLLECTIVE R15, `(.L_x_399) ;  /* 0x000000000f087348 */ /* 0x002fea0003c00000 */
[----:B------:R0:W2:Y:S02]  /*14260*/  SHFL.IDX P6, R14, R13, R12, R11 ;  /* 0x0000000c0d0e7389 */ /* 0x0000a400000c000b */
[----:B012---:R-:W-:Y:S01]  /*14270*/  ENDCOLLECTIVE ;  /* 0x000000000000791b */ /* 0x007fe20003800000 */
.L_x_399:
[----:B------:R-:W-:Y:S05]  /*14280*/  BSYNC B0 ;  /* 0x0000000000007941 */ /* 0x000fea0003800000 */
.L_x_398:
[----:B------:R-:W-:Y:S01]  /*14290*/  IMAD.MOV.U32 R13, RZ, RZ, R16 ;  /* 0x000000ffff0d7224 */ /* 0x000fe200078e0010 */
[----:B------:R-:W-:Y:S01]  /*142a0*/  MOV R4, R14 ;  /* 0x0000000e00047202 */ /* 0x000fe20000000f00 */
[----:B------:R-:W-:Y:S02]  /*142b0*/  IMAD.MOV.U32 R12, RZ, RZ, 0x1 ;  /* 0x00000001ff0c7424 */ /* 0x000fe400078e00ff */
[----:B------:R-:W-:Y:S02]  /*142c0*/  IMAD.MOV.U32 R11, RZ, RZ, 0x1f ;  /* 0x0000001fff0b7424 */ /* 0x000fe400078e00ff */
[----:B------:R-:W-:-:S07]  /*142d0*/  IMAD.MOV.U32 R15, RZ, RZ, -0x1 ;  /* 0xffffffffff0f7424 */ /* 0x000fce00078e00ff */
[----:B------:R-:W-:Y:S05]  /*142e0*/  WARPSYNC.COLLECTIVE R15, `(.L_x_400) ;  /* 0x000000000f087348 */ /* 0x000fea0003c00000 */
[----:B------:R0:W1:Y:S02]  /*142f0*/  SHFL.IDX P6, R14, R13, R12, R11 ;  /* 0x0000000c0d0e7389 */ /* 0x00006400000c000b */
[----:B01----:R-:W-:Y:S01]  /*14300*/  ENDCOLLECTIVE ;  /* 0x000000000000791b */ /* 0x003fe20003800000 */
.L_x_400:
[----:B------:R-:W-:Y:S01]  /*14310*/  IMAD.MOV.U32 R5, RZ, RZ, R14 ;  /* 0x000000ffff057224 */ /* 0x000fe200078e000e */
[----:B------:R-:W-:Y:S06]  /*14320*/  BRA `(.L_x_401) ;  /* 0xffffffe800d87947 */ /* 0x000fec000383ffff */
.L_x_358:
[----:B------:R-:W-:Y:S01]  /*14330*/  BSSY B0, `(.L_x_402) ;  /* 0x0000008000007945 */ /* 0x000fe20003800000 */
[----:B-----5:R-:W-:Y:S01]  /*14340*/  IMAD.MOV.U32 R13, RZ, RZ, R3 ;  /* 0x000000ffff0d7224 */ /* 0x020fe200078e0003 */
[----:B------:R-:W-:Y:S01]  /*14350*/  MOV R11, RZ ;  /* 0x000000ff000b7202 */ /* 0x000fe20000000f00 */
[----:B------:R-:W-:Y:S02]  /*14360*/  IMAD.MOV.U32 R12, RZ, RZ, 0x1 ;  /* 0x00000001ff0c7424 */ /* 0x000fe400078e00ff */
[----:B------:R-:W-:-:S07]  /*14370*/  IMAD.MOV.U32 R15, RZ, RZ, -0x1 ;  /* 0xffffffffff0f7424 */ /* 0x000fce00078e00ff */
[----:B0-234-:R-:W-:Y:S05]  /*14380*/  WARPSYNC.COLLECTIVE R15, `(.L_x_403) ;  /* 0x000000000f087348 */ /* 0x01dfea0003c00000 */
[----:B------:R1:W0:Y:S02]  /*14390*/  SHFL.UP P6, R14, R13, R12, R11 ;  /* 0x0400000c0d0e7389 */ /* 0x00022400000c000b */
[----:B01234-:R-:W-:Y:S01]  /*143a0*/  ENDCOLLECTIVE ;  /* 0x000000000000791b */ /* 0x01ffe20003800000 */
.L_x_403:
[----:B------:R-:W-:Y:S05]  /*143b0*/  BSYNC B0 ;  /* 0x0000000000007941 */ /* 0x000fea0003800000 */
.L_x_402:
[C---:B------:R-:W-:Y:S01]  /*143c0*/  ISETP.NE.AND P0, PT, R9.reuse, RZ, PT ;  /* 0x000000ff0900720c */ /* 0x040fe20003f05270 */
[----:B------:R-:W-:Y:S02]  /*143d0*/  IMAD.MOV.U32 R12, RZ, RZ, 0x2 ;  /* 0x00000002ff0c7424 */ /* 0x000fe400078e00ff */
[----:B------:R-:W-:Y:S01]  /*143e0*/  IMAD.MOV.U32 R11, RZ, RZ, RZ ;  /* 0x000000ffff0b7224 */ /* 0x000fe200078e00ff */
[----:B------:R-:W-:Y:S01]  /*143f0*/  SEL R14, R14, RZ, P0 ;  /* 0x000000ff0e0e7207 */ /* 0x000fe20000000000 */
[----:B------:R-:W-:Y:S01]  /*14400*/  IMAD.MOV.U32 R15, RZ, RZ, -0x1 ;  /* 0xffffffffff0f7424 */ /* 0x000fe200078e00ff */
[----:B------:R-:W-:-:S03]  /*14410*/  ISETP.GE.U32.AND P0, PT, R9, 0x2, PT ;  /* 0x000000020900780c */ /* 0x000fc60003f06070 */
[----:B------:R-:W-:-:S10]  /*14420*/  IMAD.IADD R13, R3, 0x1, R14 ;  /* 0x00000001030d7824 */ /* 0x000fd400078e020e */
[----:B------:R-:W-:Y:S05]  /*14430*/  WARPSYNC.COLLECTIVE R15, `(.L_x_404) ;  /* 0x000000000f087348 */ /* 0x000fea0003c00000 */
[----:B------:R0:W1:Y:S02]  /*14440*/  SHFL.UP P6, R14, R13, R12, R11 ;  /* 0x0400000c0d0e7389 */ /* 0x00006400000c000b */
[----:B01----:R-:W-:Y:S01]  /*14450*/  ENDCOLLECTIVE ;  /* 0x000000000000791b */ /* 0x003fe20003800000 */
.L_x_404:
[----:B------:R-:W-:Y:S02]  /*14460*/  MOV R12, 0x4 ;  /* 0x00000004000c7802 */ /* 0x000fe40000000f00 */
[----:B------:R-:W-:Y:S02]  /*14470*/  SEL R6, R14, RZ, P0 ;  /* 0x000000ff0e067207 */ /* 0x000fe40000000000 */
[----:B------:R-:W-:-:S03]  /*14480*/  ISETP.GE.U32.AND P0, PT, R9, 0x4, PT ;  /* 0x000000040900780c */ /* 0x000fc60003f06070 */
[----:B------:R-:W-:-:S04]  /*14490*/  IMAD.IADD R6, R13, 0x1, R6 ;  /* 0x000000010d067824 */ /* 0x000fc800078e0206 */
[----:B------:R-:W-:-:S07]  /*144a0*/  IMAD.MOV.U32 R13, RZ, RZ, R6 ;  /* 0x000000ffff0d7224 */ /* 0x000fce00078e0006 */
[----:B------:R-:W-:Y:S05]  /*144b0*/  WARPSYNC.COLLECTIVE R15, `(.L_x_405) ;  /* 0x000000000f087348 */ /* 0x000fea0003c00000 */
[----:B------:R0:W1:Y:S02]  /*144c0*/  SHFL.UP P6, R14, R13, R12, R11 ;  /* 0x0400000c0d0e7389 */ /* 0x00006400000c000b */
[----:B01----:R-:W-:Y:S01]  /*144d0*/  ENDCOLLECTIVE ;  /* 0x000000000000791b */ /* 0x003fe20003800000 */
.L_x_405:
[----:B------:R-:W-:Y:S01]  /*144e0*/  IMAD.MOV.U32 R12, RZ, RZ, 0x8 ;  /* 0x00000008ff0c7424 */ /* 0x000fe200078e00ff */
[----:B------:R-:W-:Y:S02]  /*144f0*/  SEL R7, R14, RZ, P0 ;  /* 0x000000ff0e077207 */ /* 0x000fe40000000000 */
[----:B------:R-:W-:-:S03]  /*14500*/  ISETP.GE.U32.AND P0, PT, R9, 0x8, PT ;  /* 0x000000080900780c */ /* 0x000fc60003f06070 */
[----:B------:R-:W-:-:S04]  /*14510*/  IMAD.IADD R7, R6, 0x1, R7 ;  /* 0x0000000106077824 */ /* 0x000fc800078e0207 */
[----:B------:R-:W-:-:S07]  /*14520*/  IMAD.MOV.U32 R13, RZ, RZ, R7 ;  /* 0x000000ffff0d7224 */ /* 0x000fce00078e0007 */
[----:B------:R-:W-:Y:S05]  /*14530*/  WARPSYNC.COLLECTIVE R15, `(.L_x_406) ;  /* 0x000000000f087348 */ /* 0x000fea0003c00000 */
[----:B------:R0:W1:Y:S02]  /*14540*/  SHFL.UP P6, R14, R13, R12, R11 ;  /* 0x0400000c0d0e7389 */ /* 0x00006400000c000b */
[----:B01----:R-:W-:Y:S01]  /*14550*/  ENDCOLLECTIVE ;  /* 0x000000000000791b */ /* 0x003fe20003800000 */
.L_x_406:
        /* <DEDUP_REMOVED lines=8> */
.L_x_407:
[----:B------:R-:W-:Y:S02]  /*145e0*/  IMAD.MOV.U32 R12, RZ, RZ, 0x1f ;  /* 0x0000001fff0c7424 */ /* 0x000fe400078e00ff */
[----:B------:R-:W-:Y:S01]  /*145f0*/  IMAD.MOV.U32 R11, RZ, RZ, 0x1f ;  /* 0x0000001fff0b7424 */ /* 0x000fe200078e00ff */
[----:B------:R-:W-:-:S05]  /*14600*/  SEL R7, R14, RZ, P0 ;  /* 0x000000ff0e077207 */ /* 0x000fca0000000000 */
[----:B------:R-:W-:-:S05]  /*14610*/  IMAD.IADD R2, R8, 0x1, R7 ;  /* 0x0000000108027824 */ /* 0x000fca00078e0207 */
[----:B------:R-:W-:-:S07]  /*14620*/  MOV R13, R2 ;  /* 0x00000002000d7202 */ /* 0x000fce0000000f00 */
[----:B------:R-:W-:Y:S05]  /*14630*/  WARPSYNC.COLLECTIVE R15, `(.L_x_408) ;  /* 0x000000000f087348 */ /* 0x000fea0003c00000 */
[----:B------:R0:W1:Y:S02]  /*14640*/  SHFL.IDX P6, R14, R13, R12, R11 ;  /* 0x0000000c0d0e7389 */ /* 0x00006400000c000b */
[----:B01----:R-:W-:Y:S01]  /*14650*/  ENDCOLLECTIVE ;  /* 0x000000000000791b */ /* 0x003fe20003800000 */
.L_x_408:
[----:B------:R-:W-:Y:S05]  /*14660*/  BRA `(.L_x_409) ;  /* 0xffffffe800a07947 */ /* 0x000fea000383ffff */
.L_x_363:
[----:B------:R-:W-:Y:S01]  /*14670*/  BSSY B0, `(.L_x_410) ;  /* 0x0000008000007945 */ /* 0x000fe20003800000 */
[----:B-----5:R-:W-:Y:S02]  /*14680*/  IMAD.MOV.U32 R13, RZ, RZ, R3 ;  /* 0x000000ffff0d7224 */ /* 0x020fe400078e0003 */
[----:B------:R-:W-:Y:S02]  /*14690*/  IMAD.MOV.U32 R12, RZ, RZ, 0x1 ;  /* 0x00000001ff0c7424 */ /* 0x000fe400078e00ff */
[----:B------:R-:W-:Y:S02]  /*146a0*/  IMAD.MOV.U32 R11, RZ, RZ, RZ ;  /* 0x000000ffff0b7224 */ /* 0x000fe400078e00ff */
[----:B------:R-:W-:-:S07]  /*146b0*/  IMAD.MOV.U32 R15, RZ, RZ, -0x1 ;  /* 0xffffffffff0f7424 */ /* 0x000fce00078e00ff */
[----:B0-----:R-:W-:Y:S05]  /*146c0*/  WARPSYNC.COLLECTIVE R15, `(.L_x_411) ;  /* 0x000000000f087348 */ /* 0x001fea0003c00000 */
[----:B------:R1:W2:Y:S02]  /*146d0*/  SHFL.UP P6, R14, R13, R12, R11 ;  /* 0x0400000c0d0e7389 */ /* 0x0002a400000c000b */
[----:B012---:R-:W-:Y:S01]  /*146e0*/  ENDCOLLECTIVE ;  /* 0x000000000000791b */ /* 0x007fe20003800000 */
.L_x_411:
[----:B------:R-:W-:Y:S05]  /*146f0*/  BSYNC B0 ;  /* 0x0000000000007941 */ /* 0x000fea0003800000 */
.L_x_410:
[----:B------:R-:W-:Y:S01]  /*14700*/  ISETP.NE.AND P0, PT, R8, RZ, PT ;  /* 0x000000ff0800720c */ /* 0x000fe20003f05270 */
[----:B------:R-:W-:Y:S01]  /*14710*/  IMAD.MOV.U32 R11, RZ, RZ, RZ ;  /* 0x000000ffff0b7224 */ /* 0x000fe200078e00ff */
[----:B------:R-:W-:Y:S01]  /*14720*/  MOV R12, 0x2 ;  /* 0x00000002000c7802 */ /* 0x000fe20000000f00 */
[----:B------:R-:W-:Y:S01]  /*14730*/  IMAD.MOV.U32 R15, RZ, RZ, -0x1 ;  /* 0xffffffffff0f7424 */ /* 0x000fe200078e00ff */
[----:B------:R-:W-:Y:S02]  /*14740*/  SEL R14, R14, RZ, P0 ;  /* 0x000000ff0e0e7207 */ /* 0x000fe40000000000 */
[----:B------:R-:W-:-:S03]  /*14750*/  ISETP.GE.U32.AND P0, PT, R8, 0x2, PT ;  /* 0x000000020800780c */ /* 0x000fc60003f06070 */
[----:B------:R-:W-:-:S10]  /*14760*/  IMAD.IADD R13, R3, 0x1, R14 ;  /* 0x00000001030d7824 */ /* 0x000fd400078e020e */
[----:B------:R-:W-:Y:S05]  /*14770*/  WARPSYNC.COLLECTIVE R15, `(.L_x_412) ;  /* 0x000000000f087348 */ /* 0x000fea0003c00000 */
[----:B------:R0:W1:Y:S02]  /*14780*/  SHFL.UP P6, R14, R13, R12, R11 ;  /* 0x0400000c0d0e7389 */ /* 0x00006400000c000b */
[----:B01----:R-:W-:Y:S01]  /*14790*/  ENDCOLLECTIVE ;  /* 0x000000000000791b */ /* 0x003fe20003800000 */
.L_x_412:
        /* <DEDUP_REMOVED lines=8> */
.L_x_413:
        /* <DEDUP_REMOVED lines=8> */
.L_x_414:
        /* <DEDUP_REMOVED lines=8> */
.L_x_415:
[----:B------:R-:W-:Y:S02]  /*14920*/  IMAD.MOV.U32 R12, RZ, RZ, 0x1f ;  /* 0x0000001fff0c7424 */ /* 0x000fe400078e00ff */
[----:B------:R-:W-:Y:S01]  /*14930*/  IMAD.MOV.U32 R11, RZ, RZ, 0x1f ;  /* 0x0000001fff0b7424 */ /* 0x000fe200078e00ff */
[----:B------:R-:W-:-:S05]  /*14940*/  SEL R2, R14, RZ, P0 ;  /* 0x000000ff0e027207 */ /* 0x000fca0000000000 */
[----:B------:R-:W-:-:S04]  /*14950*/  IMAD.IADD R2, R7, 0x1, R2 ;  /* 0x0000000107027824 */ /* 0x000fc800078e0202 */
[----:B------:R-:W-:-:S07]  /*14960*/  IMAD.MOV.U32 R13, RZ, RZ, R2 ;  /* 0x000000ffff0d7224 */ /* 0x000fce00078e0002 */
[----:B------:R-:W-:Y:S05]  /*14970*/  WARPSYNC.COLLECTIVE R15, `(.L_x_416) ;  /* 0x000000000f087348 */ /* 0x000fea0003c00000 */
[----:B------:R0:W1:Y:S02]  /*14980*/  SHFL.IDX P6, R14, R13, R12, R11 ;  /* 0x0000000c0d0e7389 */ /* 0x00006400000c000b */
[----:B01----:R-:W-:Y:S01]  /*14990*/  ENDCOLLECTIVE ;  /* 0x000000000000791b */ /* 0x003fe20003800000 */
.L_x_416:
[----:B------:R-:W-:Y:S05]  /*149a0*/  BRA `(.L_x_417) ;  /* 0xffffffe800887947 */ /* 0x000fea000383ffff */
.L_x_365:
[----:B------:R-:W-:Y:S01]  /*149b0*/  BSSY B0, `(.L_x_418) ;  /* 0x0000006000007945 */ /* 0x000fe20003800000 */
[----:B------:R-:W-:Y:S02]  /*149c0*/  PLOP3.LUT P6, PT, P6, PT, PT, 0x8, 0x0 ;  /* 0x000000000000781c */ /* 0x000fe400037ce170 */
[----:B------:R-:W-:-:S11]  /*149d0*/  MOV R15, 0xffffffff ;  /* 0xffffffff000f7802 */ /* 0x000fd60000000f00 */
[----:B0-----:R-:W-:Y:S05]  /*149e0*/  WARPSYNC.COLLECTIVE R15, `(.L_x_419) ;  /* 0x000000000f087348 */ /* 0x001fea0003c00000 */
[----:B------:R-:W-:Y:S01]  /*149f0*/  VOTE.ANY R14, PT, P6 ;  /* 0x00000000000e7806 */ /* 0x000fe200030e0100 */
[----:B0-----:R-:W-:Y:S06]  /*14a00*/  ENDCOLLECTIVE ;  /* 0x000000000000791b */ /* 0x001fec0003800000 */
.L_x_419:
[----:B------:R-:W-:Y:S05]  /*14a10*/  BSYNC B0 ;  /* 0x0000000000007941 */ /* 0x000fea0003800000 */
.L_x_418:
[----:B------:R-:W-:Y:S02]  /*14a20*/  IMAD.MOV.U32 R7, RZ, RZ, R14 ;  /* 0x000000ffff077224 */ /* 0x000fe400078e000e */
[----:B------:R-:W-:Y:S02]  /*14a30*/  IMAD.MOV.U32 R13, RZ, RZ, R3 ;  /* 0x000000ffff0d7224 */ /* 0x000fe400078e0003 */
[----:B------:R-:W0:Y:S01]  /*14a40*/  POPC R5, R7 ;  /* 0x0000000700057309 */ /* 0x000e220000000000 */
[----:B------:R-:W-:Y:S02]  /*14a50*/  IMAD.MOV.U32 R11, RZ, RZ, 0x1f ;  /* 0x0000001fff0b7424 */ /* 0x000fe400078e00ff */
[----:B------:R-:W-:Y:S02]  /*14a60*/  IMAD.MOV.U32 R15, RZ, RZ, -0x1 ;  /* 0xffffffffff0f7424 */ /* 0x000fe400078e00ff */
[----:B0-----:R-:W-:-:S07]  /*14a70*/  IMAD.MOV.U32 R12, RZ, RZ, R5 ;  /* 0x000000ffff0c7224 */ /* 0x001fce00078e0005 */
[----:B------:R-:W-:Y:S05]  /*14a80*/  WARPSYNC.COLLECTIVE R15, `(.L_x_420) ;  /* 0x000000000f087348 */ /* 0x000fea0003c00000 */
[----:B------:R0:W1:Y:S02]  /*14a90*/  SHFL.IDX P6, R14, R13, R12, R11 ;  /* 0x0000000c0d0e7389 */ /* 0x00006400000c000b */
[----:B01----:R-:W-:Y:S01]  /*14aa0*/  ENDCOLLECTIVE ;  /* 0x000000000000791b */ /* 0x003fe20003800000 */
.L_x_420:
[----:B------:R-:W-:Y:S01]  /*14ab0*/  IMAD.MOV.U32 R17, RZ, RZ, R14 ;  /* 0x000000ffff117224 */ /* 0x000fe200078e000e */
[----:B------:R-:W-:Y:S06]  /*14ac0*/  BRA `(.L_x_421) ;  /* 0xffffffe800787947 */ /* 0x000fec000383ffff */
.L_x_367:
[----:B------:R-:W-:Y:S01]  /*14ad0*/  BSSY B0, `(.L_x_422) ;  /* 0x0000007000007945 */ /* 0x000fe20003800000 */
[----:B------:R-:W-:Y:S01]  /*14ae0*/  IMAD.MOV.U32 R13, RZ, RZ, R2 ;  /* 0x000000ffff0d7224 */ /* 0x000fe200078e0002 */
[----:B------:R-:W-:Y:S01]  /*14af0*/  MOV R11, 0x1f ;  /* 0x0000001f000b7802 */ /* 0x000fe20000000f00 */
[----:B------:R-:W-:-:S07]  /*14b00*/  IMAD.MOV.U32 R15, RZ, RZ, -0x1 ;  /* 0xffffffffff0f7424 */ /* 0x000fce00078e00ff */
[----:B012---:R-:W-:Y:S05]  /*14b10*/  WARPSYNC.COLLECTIVE R15, `(.L_x_423) ;  /* 0x000000000f087348 */ /* 0x007fea0003c00000 */
[----:B------:R3:W4:Y:S02]  /*14b20*/  SHFL.IDX P6, R14, R13, R12, R11 ;  /* 0x0000000c0d0e7389 */ /* 0x00072400000c000b */
[----:B01234-:R-:W-:Y:S01]  /*14b30*/  ENDCOLLECTIVE ;  /* 0x000000000000791b */ /* 0x01ffe20003800000 */
.L_x_423:
[----:B------:R-:W-:Y:S05]  /*14b40*/  BSYNC B0 ;  /* 0x0000000000007941 */ /* 0x000fea0003800000 */
.L_x_422:
[----:B------:R-:W-:Y:S05]  /*14b50*/  BRA `(.L_x_366) ;  /* 0xffffffe800707947 */ /* 0x000fea000383ffff */
.L_x_371:
[----:B0-----:R0:W1:Y:S02]  /*14b60*/  SYNCS.PHASECHK.TRANS64.TRYWAIT P0, [R0+URZ+0x34820], R3 ;  /* 0x03482003000075a7 */ /* 0x001064000800017f */
[----:B-1----:R-:W-:Y:S05]  /*14b70*/  @!P0 NANOSLEEP.SYNCS 0x989680 ;  /* 0x009896800000895d */ /* 0x002fea0003900000 */
[----:B------:R-:W1:Y:S02]  /*14b80*/  @!P0 SYNCS.PHASECHK.TRANS64 P0, [R0+URZ+0x34820], R3 ;  /* 0x03482003000085a7 */ /* 0x000e64000800007f */
[----:B-1----:R-:W-:Y:S05]  /*14b90*/  @!P0 BRA `(.L_x_371) ;  /* 0xfffffffc00f08947 */ /* 0x002fea000383ffff */
[----:B------:R-:W-:Y:S05]  /*14ba0*/  BRA `(.L_x_424) ;  /* 0xffffffec00547947 */ /* 0x000fea000383ffff */
.L_x_372:
        /* <DEDUP_REMOVED lines=8> */
[----:B0-----:R-:W-:Y:S05]  /*14c30*/  WARPSYNC.COLLECTIVE R15, `(.L_x_426) ;  /* 0x000000000f087348 */ /* 0x001fea0003c00000 */
[----:B------:R1:W2:Y:S02]  /*14c40*/  SHFL.IDX P6, R14, R13, R12, R11 ;  /* 0x0000000c0d0e7389 */ /* 0x0002a400000c000b */
[----:B012---:R-:W-:Y:S01]  /*14c50*/  ENDCOLLECTIVE ;  /* 0x000000000000791b */ /* 0x007fe20003800000 */
.L_x_426:
[----:B------:R-:W-:Y:S05]  /*14c60*/  BSYNC B0 ;  /* 0x0000000000007941 */ /* 0x000fea0003800000 */
.L_x_425:
[----:B------:R-:W-:Y:S05]  /*14c70*/  BRA `(.L_x_427) ;  /* 0xffffffec003c7947 */ /* 0x000fea000383ffff */
.L_x_375:
[----:B------:R-:W-:Y:S01]  /*14c80*/  BSSY B1, `(.L_x_428) ;  /* 0x0000006000017945 */ /* 0x000fe20003800000 */
[----:B------:R-:W-:-:S07]  /*14c90*/  IMAD.MOV.U32 R15, RZ, RZ, -0x1 ;  /* 0xffffffffff0f7424 */ /* 0x000fce00078e00ff */
[----:B01----:R-:W-:Y:S05]  /*14ca0*/  WARPSYNC.COLLECTIVE R15, `(.L_x_429) ;  /* 0x000000000f0c7348 */ /* 0x003fea0003c00000 */
[----:B------:R-:W-:Y:S02]  /*14cb0*/  ELECT P6, UR62, PT ;  /* 0x00000000003e782f */ /* 0x000fe400038c0000 */
[----:B------:R-:W-:Y:S01]  /*14cc0*/  MOV R14, UR62 ;  /* 0x0000003e000e7c02 */ /* 0x000fe20008000f00 */
[----:B01----:R-:W-:Y:S10]  /*14cd0*/  ENDCOLLECTIVE ;  /* 0x000000000000791b */ /* 0x003ff40003800000 */
.L_x_429:
[----:B------:R-:W-:Y:S05]  /*14ce0*/  BSYNC B1 ;  /* 0x0000000000017941 */ /* 0x000fea0003800000 */
.L_x_428:
[----:B------:R-:W-:Y:S05]  /*14cf0*/  BRA `(.L_x_430) ;  /* 0xffffffec00347947 */ /* 0x000fea000383ffff */
.L_x_377:
[----:B0-----:R0:W1:Y:S02]  /*14d00*/  SYNCS.PHASECHK.TRANS64.TRYWAIT P0, [R6+URZ], R5 ;  /* 0x00000005060075a7 */ /* 0x001064000800017f */
[----:B-1----:R-:W-:Y:S05]  /*14d10*/  @!P0 NANOSLEEP.SYNCS 0x989680 ;  /* 0x009896800000895d */ /* 0x002fea0003900000 */
[----:B------:R-:W1:Y:S02]  /*14d20*/  @!P0 SYNCS.PHASECHK.TRANS64 P0, [R6+URZ], R5 ;  /* 0x00000005060085a7 */ /* 0x000e64000800007f */
[----:B-1----:R-:W-:Y:S05]  /*14d30*/  @!P0 BRA `(.L_x_377) ;  /* 0xfffffffc00f08947 */ /* 0x002fea000383ffff */
[----:B------:R-:W-:Y:S05]  /*14d40*/  BRA `(.L_x_431) ;  /* 0xffffffec00707947 */ /* 0x000fea000383ffff */
.L_x_378:
[----:B-1----:R1:W2:Y:S02]  /*14d50*/  SYNCS.PHASECHK.TRANS64.TRYWAIT P0, [R7+URZ], R2 ;  /* 0x00000002070075a7 */ /* 0x0022a4000800017f */
[----:B--2---:R-:W-:Y:S05]  /*14d60*/  @!P0 NANOSLEEP.SYNCS 0x989680 ;  /* 0x009896800000895d */ /* 0x004fea0003900000 */
[----:B------:R-:W2:Y:S02]  /*14d70*/  @!P0 SYNCS.PHASECHK.TRANS64 P0, [R7+URZ], R2 ;  /* 0x00000002070085a7 */ /* 0x000ea4000800007f */
[----:B--2---:R-:W-:Y:S05]  /*14d80*/  @!P0 BRA `(.L_x_378) ;  /* 0xfffffffc00f08947 */ /* 0x004fea000383ffff */
[----:B------:R-:W-:Y:S05]  /*14d90*/  BRA `(.L_x_432) ;  /* 0xffffffec00647947 */ /* 0x000fea000383ffff */
.L_x_380:
[----:B--2---:R2:W3:Y:S02]  /*14da0*/  SYNCS.PHASECHK.TRANS64.TRYWAIT P0, [R4+URZ], R5 ;  /* 0x00000005040075a7 */ /* 0x0044e4000800017f */
[----:B---3--:R-:W-:Y:S05]  /*14db0*/  @!P0 NANOSLEEP.SYNCS 0x989680 ;  /* 0x009896800000895d */ /* 0x008fea0003900000 */
[----:B------:R-:W3:Y:S02]  /*14dc0*/  @!P0 SYNCS.PHASECHK.TRANS64 P0, [R4+URZ], R5 ;  /* 0x00000005040085a7 */ /* 0x000ee4000800007f */
[----:B---3--:R-:W-:Y:S05]  /*14dd0*/  @!P0 BRA `(.L_x_380) ;  /* 0xfffffffc00f08947 */ /* 0x008fea000383ffff */
[----:B------:R-:W-:Y:S05]  /*14de0*/  BRA `(.L_x_433) ;  /* 0xffffffec006c7947 */ /* 0x000fea000383ffff */
.L_x_434:
        /* <DEDUP_REMOVED lines=9> */
.L_x_2728:


//--------------------- .text._ZN7cutlass13device_kernelIN5flash11enable_sm90INS1_16FlashAttnFwdSm90INS1_25CollectiveMainloopFwdSm90ILi2EN4cute5tupleIJNS5_1CILi1EEES8_S8_EEENS6_IJNS7_ILi128EEENS7_ILi176EEESA_EEELi128ENS_6half_tEfNS_4arch4Sm90ELb0ELb0ELb1ELb1ELb0ELb1ELb0ELb1ELb1ELb0ELb0ELb0EEENS1_21CollectiveEpilogueFwdINS6_IJSA_SA_SB_EEES9_SD_SF_Li256ELb1ELb0ELb0ELb0EEENS1_36VarlenDynamicPersistentTileSchedulerILi128ELi176ELi256ELi32ELb0ELb0ELb1ELb0ELb1ELb1EEEEEEEEEvNT_6ParamsE --------------------------
	.section	.text._ZN7cutlass13device_kernelIN5flash11enable_sm90INS1_16FlashAttnFwdSm90INS1_25CollectiveMainloopFwdSm90ILi2EN4cute5tupleIJNS5_1CILi1EEES8_S8_EEENS6_IJNS7_ILi128EEENS7_ILi176EEESA_EEELi128ENS_6half_tEfNS_4arch4Sm90ELb0ELb0ELb1ELb1ELb0ELb1ELb0ELb1ELb1ELb0ELb0ELb0EEENS1_21CollectiveEpilogueFwdINS6_IJSA_SA_SB_EEES9_SD_SF_Li256ELb1ELb0ELb0ELb0EEENS1_36VarlenDynamicPersistentTileSchedulerILi128ELi176ELi256ELi32ELb0ELb0ELb1ELb0ELb1ELb1EEEEEEEEEvNT_6ParamsE,"ax",@progbits
	.align	128
.text._ZN7cutlass13device_kernelIN5flash11enable_sm90INS1_16FlashAttnFwdSm90INS1_25CollectiveMainloopFwdSm90ILi2EN4cute5tupleIJNS5_1CILi1EEES8_S8_EEENS6_IJNS7_ILi128EEENS7_ILi176EEESA_EEELi128ENS_6half_tEfNS_4arch4Sm90ELb0ELb0ELb1ELb1ELb0ELb1ELb0ELb1ELb1ELb0ELb0ELb0EEENS1_21CollectiveEpilogueFwdINS6_IJSA_SA_SB_EEES9_SD_SF_Li256ELb1ELb0ELb0ELb0EEENS1_36VarlenDynamicPersistentTileSchedulerILi128ELi176ELi256ELi32ELb0ELb0ELb1ELb0ELb1ELb1EEEEEEEEEvNT_6ParamsE:
        .type           _ZN7cutlass13device_kernelIN5flash11enable_sm90INS1_16FlashAttnFwdSm90INS1_25CollectiveMainloopFwdSm90ILi2EN4cute5tupleIJNS5_1CILi1EEES8_S8_EEENS6_IJNS7_ILi128EEENS7_ILi176EEESA_EEELi128ENS_6half_tEfNS_4arch4Sm90ELb0ELb0ELb1ELb1ELb0ELb1ELb0ELb1ELb1ELb0ELb0ELb0EEENS1_21CollectiveEpilogueFwdINS6_IJSA_SA_SB_EEES9_SD_SF_Li256ELb1ELb0ELb0ELb0EEENS1_36VarlenDynamicPersistentTileSchedulerILi128ELi176ELi256ELi32ELb0ELb0ELb1ELb0ELb1ELb1EEEEEEEEEvNT_6ParamsE,@function
        .size           _ZN7cutlass13device_kernelIN5flash11enable_sm90INS1_16FlashAttnFwdSm90INS1_25CollectiveMainloopFwdSm90ILi2EN4cute5tupleIJNS5_1CILi1EEES8_S8_EEENS6_IJNS7_ILi128EEENS7_ILi176EEESA_EEELi128ENS_6half_tEfNS_4arch4Sm90ELb0ELb0ELb1ELb1ELb0ELb1ELb0ELb1ELb1ELb0ELb0ELb0EEENS1_21CollectiveEpilogueFwdINS6_IJSA_SA_SB_EEES9_SD_SF_Li256ELb1ELb0ELb0ELb0EEENS1_36VarlenDynamicPersistentTileSchedulerILi128ELi176ELi256ELi32ELb0ELb0ELb1ELb0ELb1ELb1EEEEEEEEEvNT_6ParamsE,(.L_x_2729 - _ZN7cutlass13device_kernelIN5flash11enable_sm90INS1_16FlashAttnFwdSm90INS1_25CollectiveMainloopFwdSm90ILi2EN4cute5tupleIJNS5_1CILi1EEES8_S8_EEENS6_IJNS7_ILi128EEENS7_ILi176EEESA_EEELi128ENS_6half_tEfNS_4arch4Sm90ELb0ELb0ELb1ELb1ELb0ELb1ELb0ELb1ELb1ELb0ELb0ELb0EEENS1_21CollectiveEpilogueFwdINS6_IJSA_SA_SB_EEES9_SD_SF_Li256ELb1ELb0ELb0ELb0EEENS1_36VarlenDynamicPersistentTileSchedulerILi128ELi176ELi256ELi32ELb0ELb0ELb1ELb0ELb1ELb1EEEEEEEEEvNT_6ParamsE)
        .other          _ZN7cutlass13device_kernelIN5flash11enable_sm90INS1_16FlashAttnFwdSm90INS1_25CollectiveMainloopFwdSm90ILi2EN4cute5tupleIJNS5_1CILi1EEES8_S8_EEENS6_IJNS7_ILi128EEENS7_ILi176EEESA_EEELi128ENS_6half_tEfNS_4arch4Sm90ELb0ELb0ELb1ELb1ELb0ELb1ELb0ELb1ELb1ELb0ELb0ELb0EEENS1_21CollectiveEpilogueFwdINS6_IJSA_SA_SB_EEES9_SD_SF_Li256ELb1ELb0ELb0ELb0EEENS1_36VarlenDynamicPersistentTileSchedulerILi128ELi176ELi256ELi32ELb0ELb0ELb1ELb0ELb1ELb1EEEEEEEEEvNT_6ParamsE,@"STO_CUDA_ENTRY STV_DEFAULT"
_ZN7cutlass13device_kernelIN5flash11enable_sm90INS1_16FlashAttnFwdSm90INS1_25CollectiveMainloopFwdSm90ILi2EN4cute5tupleIJNS5_1CILi1EEES8_S8_EEENS6_IJNS7_ILi128EEENS7_ILi176EEESA_EEELi128ENS_6half_tEfNS_4arch4Sm90ELb0ELb0ELb1ELb1ELb0ELb1ELb0ELb1ELb1ELb0ELb0ELb0EEENS1_21CollectiveEpilogueFwdINS6_IJSA_SA_SB_EEES9_SD_SF_Li256ELb1ELb0ELb0ELb0EEENS1_36VarlenDynamicPersistentTileSchedulerILi128ELi176ELi256ELi32ELb0ELb0ELb1ELb0ELb1ELb1EEEEEEEEEvNT_6ParamsE:
[----:B------:R-:W0:Y:S02]  /*0000*/  LDC R1, c[0x0][0x28] ;  /* 0x00000a00ff017b82 */ /* 0x000e240000000800 */
[----:B0-----:R-:W-:Y:S01]  /*0010*/  VIADD R1, R1, 0xffffff68 ;  /* 0xffffff6801017836 */ /* 0x001fe20000000000 */
[----:B------:R-:W0:Y:S01]  /*0020*/  S2R R3, SR_TID.X ;  /* 0x0000000000037919 */ /* 0x000e220000002100 */
[----:B------:R-:W-:Y:S01]  /*0030*/  ELECT P0, URZ, PT ;  /* 0x00000000003f782f */ /* 0x000fe20003800000 */
[----:B------:R-:W-:Y:S01]  /*0040*/  BSSY B0, `(.L_x_435) ;  /* 0x0000017000007945 */ /* 0x000fe20003800000 */
[--C-:B0-----:R-:W-:Y:S02]  /*0050*/  SHF.R.U32.HI R0, RZ, 0x5, R3.reuse ;  /* 0x00000005ff007819 */ /* 0x101fe40000011603 */
[----:B------:R-:W-:-:S03]  /*0060*/  SHF.R.U32.HI R4, RZ, 0x7, R3 ;  /* 0x00000007ff047819 */ /* 0x000fc60000011603 */
[----:B------:R-:W0:Y:S02]  /*0070*/  SHFL.IDX PT, R2, R0, RZ, 0x1f ;  /* 0x00001fff00027589 */ /* 0x000e2400000e0000 */
[----:B0-----:R-:W-:-:S13]  /*0080*/  ISETP.EQ.AND P0, PT, R2, RZ, P0 ;  /* 0x000000ff0200720c */ /* 0x001fda0000702270 */
[----:B------:R-:W-:Y:S05]  /*0090*/  @!P0 BRA `(.L_x_436) ;  /* 0x0000000000448947 */ /* 0x000fea0003800000 */
[----:B------:R-:W-:Y:S02]  /*00a0*/  ULDC.64 UR4, c[0x0][0x198] ;  /* 0x0000660000047ab9 */ /* 0x000fe40000000a00 */
[----:B------:R-:W-:Y:S02]  /*00b0*/  UIADD3 UR6, UP0, UR4, 0x270, URZ ;  /* 0x0000027004067890 */ /* 0x000fe4000ff1e03f */
[----:B------:R-:W-:Y:S02]  /*00c0*/  UIADD3 UR8, UP1, UR4, 0x370, URZ ;  /* 0x0000037004087890 */ /* 0x000fe4000ff3e03f */
[----:B------:R-:W-:Y:S02]  /*00d0*/  UIADD3 UR10, UP2, UR4, 0x470, URZ ;  /* 0x00000470040a7890 */ /* 0x000fe4000ff5e03f */
[----:B------:R-:W-:Y:S02]  /*00e0*/  UIADD3 UR12, UP3, UR4, 0x570, URZ ;  /* 0x00000570040c7890 */ /* 0x000fe4000ff7e03f */
[----:B------:R-:W-:-:S02]  /*00f0*/  UIADD3 UR4, UP4, UR4, 0x670, URZ ;  /* 0x0000067004047890 */ /* 0x000fc4000ff9e03f */
[----:B------:R-:W-:Y:S02]  /*0100*/  UIADD3.X UR7, URZ, UR5, URZ, UP0, !UPT ;  /* 0x000000053f077290 */ /* 0x000fe400087fe43f */
[----:B------:R-:W-:Y:S02]  /*0110*/  UIADD3.X UR9, URZ, UR5, URZ, UP1, !UPT ;  /* 0x000000053f097290 */ /* 0x000fe40008ffe43f */
[----:B------:R-:W-:Y:S02]  /*0120*/  UIADD3.X UR11, URZ, UR5, URZ, UP2, !UPT ;  /* 0x000000053f0b7290 */ /* 0x000fe400097fe43f */
[----:B------:R-:W-:Y:S02]  /*0130*/  UIADD3.X UR13, URZ, UR5, URZ, UP3, !UPT ;  /* 0x000000053f0d7290 */ /* 0x000fe40009ffe43f */
[----:B------:R-:W-:Y:S01]  /*0140*/  UIADD3.X UR5, URZ, UR5, URZ, UP4, !UPT ;  /* 0x000000053f057290 */ /* 0x000fe2000a7fe43f */
[----:B------:R0:W-:Y:S02]  /*0150*/  UTMACCTL.PF [UR6] ;  /* 0x00000000060079b9 */ /* 0x0001e40008040000 */
[----:B------:R0:W-:Y:S02]  /*0160*/  UTMACCTL.PF [UR8] ;  /* 0x00000000080079b9 */ /* 0x0001e40008040000 */
[----:B------:R0:W-:Y:S02]  /*0170*/  UTMACCTL.PF [UR10] ;  /* 0x000000000a0079b9 */ /* 0x0001e40008040000 */
[----:B------:R0:W-:Y:S02]  /*0180*/  UTMACCTL.PF [UR12] ;  /* 0x000000000c0079b9 */ /* 0x0001e40008040000 */
[----:B------:R0:W-:Y:S02]  /*0190*/  UTMACCTL.PF [UR4] ;  /* 0x00000000040079b9 */ /* 0x0001e40008040000 */
[----:B0-----:R-:W-:Y:S01]  /*01a0*/  NOP ;  /* 0x0000000000007918 */ /* 0x001fe20000000000 */
.L_x_436:
[----:B------:R-:W-:Y:S05]  /*01b0*/  BSYNC B0 ;  /* 0x0000000000007941 */ /* 0x000fea0003800000 */
.L_x_435:
[----:B------:R-:W-:Y:S01]  /*01c0*/  VOTEU.ANY UP0, P0 ;  /* 0x00000000003f7886 */ /* 0x000fe20000000100 */
[----:B------:R-:W0:Y:S01]  /*01d0*/  SHFL.IDX PT, R4, R4, RZ, 0x1f ;  /* 0x00001fff04047589 */ /* 0x000e2200000e0000 */
[----:B------:R-:W-:Y:S01]  /*01e0*/  UMOV UR4, 0x1 ;  /* 0x0000000100047882 */ /* 0x000fe20000000000 */
[----:B------:R-:W-:Y:S01]  /*01f0*/  UMOV UR7, 0x100 ;  /* 0x0000010000077882 */ /* 0x000fe20000000000 */
[----:B------:R-:W-:Y:S01]  /*0200*/  VOTEU.ANY UP1, P0 ;  /* 0x00000000003f7886 */ /* 0x000fe20000020100 */
[----:B------:R-:W1:Y:S01]  /*0210*/  @UP0 S2UR UR8, SR_CgaCtaId ;  /* 0x00000000000809c3 */ /* 0x000e620000008800 */
[----:B------:R-:W2:Y:S01]  /*0220*/  SHFL.IDX PT, R2, R0, RZ, 0x1f ;  /* 0x00001fff00027589 */ /* 0x000ea200000e0000 */
[----:B------:R-:W-:Y:S01]  /*0230*/  @UP0 UMOV UR6, 0x400 ;  /* 0x0000040000060882 */ /* 0x000fe20000000000 */
[----:B------:R-:W-:-:S04]  /*0240*/  @UP0 UIADD3 UR4, -UR4, 0x100000, URZ ;  /* 0x0010000004040890 */ /* 0x000fc8000fffe13f */
[----:B------:R-:W-:Y:S02]  /*0250*/  @UP0 USHF.L.U32 UR5, UR4, 0xb, URZ ;  /* 0x0000000b04050899 */ /* 0x000fe4000800063f */
[----:B------:R-:W-:Y:S01]  /*0260*/  @UP0 USHF.L.U32 UR4, UR4, 0x1, URZ ;  /* 0x0000000104040899 */ /* 0x000fe2000800063f */
[----:B------:R-:W-:Y:S01]  /*0270*/  VOTEU.ANY UP2, P0 ;  /* 0x00000000003f7886 */ /* 0x000fe20000040100 */
[----:B0-----:R-:W-:Y:S01]  /*0280*/  R2UR UR9, R4 ;  /* 0x00000000040972ca */ /* 0x001fe200000e0000 */
[----:B-1----:R-:W-:Y:S01]  /*0290*/  @UP0 ULEA UR8, UR8, UR6, 0x18 ;  /* 0x0000000608080291 */ /* 0x002fe2000f8ec03f */
[----:B--2---:R-:W-:Y:S01]  /*02a0*/  ISETP.NE.AND P1, PT, R2, RZ, PT ;  /* 0x000000ff0200720c */ /* 0x004fe20003f25270 */
[----:B------:R-:W-:-:S04]  /*02b0*/  @UP0 UIADD3 UR6, -UR7, 0x100000, URZ ;  /* 0x0010000007060890 */ /* 0x000fc8000fffe13f */
[----:B------:R-:W-:Y:S02]  /*02c0*/  @UP0 USHF.L.U32 UR7, UR6, 0xb, URZ ;  /* 0x0000000b06070899 */ /* 0x000fe4000800063f */
[----:B------:R-:W-:-:S04]  /*02d0*/  @UP0 USHF.L.U32 UR6, UR6, 0x1, URZ ;  /* 0x0000000106060899 */ /* 0x000fc8000800063f */
[----:B------:R-:W-:Y:S01]  /*02e0*/  UISETP.NE.AND UP0, UPT, UR9, URZ, UPT ;  /* 0x0000003f0900728c */ /* 0x000fe2000bf05270 */
[----:B------:R-:W0:Y:S02]  /*02f0*/  FENCE.VIEW.ASYNC.S ;  /* 0x00000000000073c6 */ /* 0x000e240000000000 */
[----:B0-----:R0:W1:Y:S05]  /*0300*/  @UP1 SYNCS.EXCH.64 URZ, [UR8+0x34800], UR4 ;  /* 0x03480004083f15b2 */ /* 0x00106a0008000100 */
[----:B------:R0:W2:Y:S01]  /*0310*/  @UP2 SYNCS.EXCH.64 URZ, [UR8+0x34820], UR6 ;  /* 0x03482006083f25b2 */ /* 0x0000a20008000100 */
[----:B------:R-:W-:Y:S05]  /*0320*/  @P1 BRA `(.L_x_437) ;  /* 0x0000000000481947 */ /* 0x000fea0003800000 */
[----:B0-----:R-:W0:Y:S01]  /*0330*/  S2UR UR5, SR_CgaCtaId ;  /* 0x00000000000579c3 */ /* 0x001e220000008800 */
        /* <DEDUP_REMOVED lines=15> */
[----:B------:R3:W0:Y:S02]  /*0430*/  SYNCS.EXCH.64 URZ, [UR8+0x34848], UR4 ;  /* 0x03484804083f75b2 */ /* 0x0006240008000100 */
[----:B---3--:R-:W-:Y:S01]  /*0440*/  NOP ;  /* 0x0000000000007918 */ /* 0x008fe20000000000 */
.L_x_437:
[----:B------:R-:W3:Y:S01]  /*0450*/  SHFL.IDX PT, R2, R0, RZ, 0x1f ;  /* 0x00001fff00027589 */ /* 0x000ee200000e0000 */
[----:B------:R-:W-:Y:S01]  /*0460*/  NOP ;  /* 0x0000000000007918 */ /* 0x000fe20000000000 */
[----:B---3--:R-:W-:-:S13]  /*0470*/  ISETP.NE.AND P0, PT, R2, RZ, PT ;  /* 0x000000ff0200720c */ /* 0x008fda0003f05270 */
        /* <DEDUP_REMOVED lines=17> */
[----:B------:R3:W0:Y:S02]  /*0590*/  SYNCS.EXCH.64 URZ, [UR8+0x34868], UR6 ;  /* 0x03486806083f75b2 */ /* 0x0006240008000100 */
[----:B---3--:R-:W-:Y:S01]  /*05a0*/  NOP ;  /* 0x0000000000007918 */ /* 0x008fe20000000000 */
.L_x_438:
[----:B------:R-:W3:Y:S01]  /*05b0*/  SHFL.IDX PT, R2, R0, RZ, 0x1f ;  /* 0x00001fff00027589 */ /* 0x000ee200000e0000 */
[----:B------:R-:W-:Y:S01]  /*05c0*/  NOP ;  /* 0x0000000000007918 */ /* 0x000fe20000000000 */
[----:B---3--:R-:W-:-:S13]  /*05d0*/  ISETP.NE.AND P0, PT, R2, RZ, PT ;  /* 0x000000ff0200720c */ /* 0x008fda0003f05270 */
        /* <DEDUP_REMOVED lines=13> */
[----:B------:R3:W0:Y:S02]  /*06b0*/  SYNCS.EXCH.64 URZ, [UR6+0x34888], UR4 ;  /* 0x03488804063f75b2 */ /* 0x0006240008000100 */
[----:B---3--:R-:W-:Y:S01]  /*06c0*/  NOP ;  /* 0x0000000000007918 */ /* 0x008fe20000000000 */
.L_x_439:
        /* <DEDUP_REMOVED lines=22> */
.L_x_440:
        /* <DEDUP_REMOVED lines=22> */
.L_x_441:
[----:B------:R-:W-:Y:S01]  /*0990*/  PLOP3.LUT P0, PT, PT, PT, UP0, 0x80, 0x0 ;  /* 0x000000000000781c */ /* 0x000fe20003f0f008 */
[----:B------:R-:W-:Y:S01]  /*09a0*/  UMOV UR60, 0x1 ;  /* 0x00000001003c7882 */ /* 0x000fe20000000000 */
[----:B------:R-:W-:Y:S01]  /*09b0*/  NOP ;  /* 0x0000000000007918 */ /* 0x000fe20000000000 */
[----:B------:R-:W-:Y:S01]  /*09c0*/  USEL UR60, UR60, 0x2, !UP0 ;  /* 0x000000023c3c7887 */ /* 0x000fe2000c000000 */
[----:B------:R-:W-:Y:S01]  /*09d0*/  BSSY B7, `(.L_x_442) ;  /* 0x000245e000077945 */ /* 0x000fe20003800000 */
[----:B012-4-:R-:W-:Y:S08]  /*09e0*/  BAR.SYNC.DEFER_BLOCKING 0x0 ;  /* 0x0000000000007b1d */ /* 0x017ff00000010000 */
[----:B------:R-:W-:Y:S05]  /*09f0*/  @!P0 BRA `(.L_x_443) ;  /* 0x000001ec00248947 */ /* 0x000fea0003800000 */
.L_x_444:
[----:B------:R-:W-:-:S08]  /*0a00*/  NOP ;  /* 0x0000000000007918 */ /* 0x000fd00000000000 */
[----:B------:R-:W0:Y:S02]  /*0a10*/  USETMAXREG.TRY_ALLOC.CTAPOOL UP0, 0xf0 ;  /* 0x000000f0000079c8 */ /* 0x000e240008000600 */
[----:B0-----:R-:W-:-:S13]  /*0a20*/  PLOP3.LUT P0, PT, PT, PT, UP0, 0x80, 0x0 ;  /* 0x000000000000781c */ /* 0x001fda0003f0f008 */
[----:B------:R-:W-:Y:S05]  /*0a30*/  @!P0 BRA `(.L_x_444) ;  /* 0xfffffffc00f08947 */ /* 0x000fea000383ffff */
[----:B------:R-:W2:Y:S01]  /*0a40*/  LDL.LU R0, [R1] ;  /* 0x0000000001007983 */ /* 0x000ea20000300800 */
[----:B------:R-:W-:Y:S01]  /*0a50*/  SHF.R.U32.HI R2, RZ, 0x7, R3 ;  /* 0x00000007ff027819 */ /* 0x000fe20000011603 */
[----:B------:R-:W0:Y:S01]  /*0a60*/  S2UR UR5, SR_CgaCtaId ;  /* 0x00000000000579c3 */ /* 0x000e220000008800 */
[----:B------:R-:W-:-:S07]  /*0a70*/  UMOV UR4, 0x400 ;  /* 0x0000040000047882 */ /* 0x000fce0000000000 */
[----:B------:R-:W-:Y:S06]  /*0a80*/  BAR.ARV 0x8, 0x120 ;  /* 0x0204800000007b1d */ /* 0x000fec0000002000 */
[----:B------:R-:W-:-:S13]  /*0a90*/  ISETP.NE.AND P0, PT, R2, 0x1, PT ;  /* 0x000000010200780c */ /* 0x000fda0003f05270 */
[----:B------:R-:W-:Y:S06]  /*0aa0*/  @!P0 BAR.ARV 0x9, 0x100 ;  /* 0x0244000000008b1d */ /* 0x000fec0000002000 */
[----:B0-----:R-:W-:Y:S02]  /*0ab0*/  ULEA UR4, UR5, UR4, 0x18 ;  /* 0x0000000405047291 */ /* 0x001fe4000f8ec03f */
[----:B------:R-:W-:Y:S04]  /*0ac0*/  BAR.SYNC.DEFER_BLOCKING 0x5, 0x120 ;  /* 0x0144800000007b1d */ /* 0x000fe80000010000 */
[----:B------:R-:W-:-:S02]  /*0ad0*/  IMAD.U32 R2, RZ, RZ, UR4 ;  /* 0x00000004ff027e24 */ /* 0x000fc4000f8e00ff */
[----:B------:R-:W-:-:S03]  /*0ae0*/  ULDC UR4, c[0x0][0xc14] ;  /* 0x0003050000047ab9 */ /* 0x000fc60000000800 */
[----:B------:R-:W0:Y:S01]  /*0af0*/  LDS.128 R156, [R2+0x348d0] ;  /* 0x0348d000029c7984 */ /* 0x000e220000000c00 */
[----:B------:R-:W-:Y:S06]  /*0b00*/  BAR.ARV 0x4, 0x120 ;  /* 0x0104800000007b1d */ /* 0x000fec0000002000 */
[----:B--2---:R-:W-:-:S04]  /*0b10*/  LOP3.LUT R0, R0, 0xffffffdf, RZ, 0xc0, !PT ;  /* 0xffffffdf00007812 */ /* 0x004fc800078ec0ff */
[----:B------:R-:W-:Y:S02]  /*0b20*/  @P0 LOP3.LUT R0, R0, 0x20, RZ, 0xfc, !PT ;  /* 0x0000002000000812 */ /* 0x000fe400078efcff */
[----:B0-----:R-:W-:-:S03]  /*0b30*/  ISETP.GE.AND P0, PT, R159, UR4, PT ;  /* 0x000000049f007c0c */ /* 0x001fc6000bf06270 */
[----:B------:R0:W-:Y:S10]  /*0b40*/  STL [R1], R0 ;  /* 0x0000000001007387 */ /* 0x0001f40000100800 */
[----:B0-----:R-:W-:Y:S05]  /*0b50*/  @P0 BRA `(.L_x_445) ;  /* 0x0000024400140947 */ /* 0x001fea0003800000 */
[----:B------:R-:W-:Y:S01]  /*0b60*/  VIADD R5, R3, 0xffffff80 ;  /* 0xffffff8003057836 */ /* 0x000fe20000000000 */
[----:B------:R-:W-:Y:S01]  /*0b70*/  R2UR UR4, R2 ;  /* 0x00000000020472ca */ /* 0x000fe200000e0000 */
[----:B------:R-:W-:Y:S01]  /*0b80*/  ULOP3.LUT UR5, UR60, 0x1, URZ, 0xfc, !UPT ;  /* 0x000000013c057892 */ /* 0x000fe2000f8efc3f */
[----:B------:R-:W-:Y:S01]  /*0b90*/  STL [R1+0x84], RZ ;  /* 0x000084ff01007387 */ /* 0x000fe20000100800 */
[----:B------:R-:W-:Y:S02]  /*0ba0*/  CS2R R228, SRZ ;  /* 0x0000000000e47805 */ /* 0x000fe4000001ff00 */
[----:B------:R-:W-:Y:S01]  /*0bb0*/  SHF.R.S32.HI R0, RZ, 0x1f, R5 ;  /* 0x0000001fff007819 */ /* 0x000fe20000011405 */
[----:B------:R-:W-:Y:S01]  /*0bc0*/  IMAD.MOV.U32 R220, RZ, RZ, RZ ;  /* 0x000000ffffdc7224 */ /* 0x000fe200078e00ff */
[----:B------:R-:W-:Y:S01]  /*0bd0*/  STL [R1+0x4], RZ ;  /* 0x000004ff01007387 */ /* 0x000fe20000100800 */
[----:B------:R-:W-:Y:S02]  /*0be0*/  MOV R3, UR5 ;  /* 0x0000000500037c02 */ /* 0x000fe40008000f00 */
[----:B------:R-:W-:-:S02]  /*0bf0*/  LEA.HI R3, R0, R5, RZ, 0x6 ;  /* 0x0000000500037211 */ /* 0x000fc400078f30ff */
[----:B------:R-:W-:Y:S01]  /*0c00*/  LEA.HI R0, R0, R5, RZ, 0x3 ;  /* 0x0000000500007211 */ /* 0x000fe200078f18ff */
[----:B------:R-:W-:Y:S02]  /*0c10*/  UIADD3 UR4, UR4, 0x16400, URZ ;  /* 0x0001640004047890 */ /* 0x000fe4000fffe03f */
[----:B------:R-:W-:Y:S01]  /*0c20*/  IMAD.SHL.U32 R4, R3, 0x8, RZ ;  /* 0x0000000803047824 */ /* 0x000fe200078e00ff */
[----:B------:R-:W-:Y:S02]  /*0c30*/  LOP3.LUT R3, R0, 0xfffffff8, RZ, 0xc0, !PT ;  /* 0xfffffff800037812 */ /* 0x000fe400078ec0ff */
[----:B------:R-:W-:Y:S02]  /*0c40*/  SHF.R.S32.HI R22, RZ, 0x3, R0 ;  /* 0x00000003ff167819 */ /* 0x000fe40000011400 */
[----:B------:R-:W-:Y:S01]  /*0c50*/  LOP3.LUT R14, R4, 0xfffffe00, RZ, 0xc0, !PT ;  /* 0xfffffe00040e7812 */ /* 0x000fe200078ec0ff */
[----:B------:R-:W-:Y:S01]  /*0c60*/  IMAD.IADD R3, R5, 0x1, -R3 ;  /* 0x0000000105037824 */ /* 0x000fe200078e0a03 */
[----:B------:R-:W-:Y:S01]  /*0c70*/  MOV R4, UR4 ;  /* 0x0000000400047c02 */ /* 0x000fe20008000f00 */
[C---:B------:R-:W-:Y:S01]  /*0c80*/  IMAD.SHL.U32 R0, R22.reuse, 0x40, RZ ;  /* 0x0000004016007824 */ /* 0x040fe200078e00ff */
[C---:B------:R-:W-:Y:S01]  /*0c90*/  IADD3 R224, R22.reuse, 0x60, RZ ;  /* 0x0000006016e07810 */ /* 0x040fe20007ffe0ff */
[C---:B------:R-:W-:Y:S01]  /*0ca0*/  VIADD R223, R22.reuse, 0x20 ;  /* 0x0000002016df7836 */ /* 0x040fe20000000000 */
[C---:B------:R-:W-:Y:S01]  /*0cb0*/  SHF.L.U32 R18, R3.reuse, 0x2, RZ ;  /* 0x0000000203127819 */ /* 0x040fe200000006ff */
[----:B------:R-:W-:Y:S01]  /*0cc0*/  VIADD R222, R22, 0x40 ;  /* 0x0000004016de7836 */ /* 0x000fe20000000000 */
[----:B------:R0:W-:Y:S01]  /*0cd0*/  STL [R1+0x8c], R4 ;  /* 0x00008c0401007387 */ /* 0x0001e20000100800 */
[----:B------:R-:W-:Y:S01]  /*0ce0*/  IMAD.SHL.U32 R16, R3, 0x8, RZ ;  /* 0x0000000803107824 */ /* 0x000fe200078e00ff */
[----:B------:R-:W-:Y:S01]  /*0cf0*/  LOP3.LUT R3, R0, 0x1c0, RZ, 0xc0, !PT ;  /* 0x000001c000037812 */ /* 0x000fe200078ec0ff */
[C---:B------:R-:W-:Y:S01]  /*0d00*/  VIADD R225, R22.reuse, 0x80 ;  /* 0x0000008016e17836 */ /* 0x040fe20000000000 */
[----:B------:R1:W-:Y:S01]  /*0d10*/  STL [R1+0x3c], R0 ;  /* 0x00003c0001007387 */ /* 0x0003e20000100800 */
[----:B------:R-:W-:Y:S01]  /*0d20*/  SHF.R.S32.HI R15, RZ, 0x1f, R222 ;  /* 0x0000001fff0f7819 */ /* 0x000fe200000114de */
[----:B------:R-:W-:Y:S01]  /*0d30*/  VIADD R226, R22, 0xa0 ;  /* 0x000000a016e27836 */ /* 0x000fe20000000000 */
[----:B------:R-:W-:Y:S01]  /*0d40*/  SHF.R.S32.HI R20, RZ, 0x1f, R224 ;  /* 0x0000001fff147819 */ /* 0x000fe200000114e0 */
[----:B------:R-:W-:Y:S01]  /*0d50*/  IMAD.SHL.U32 R5, R222, 0x40, RZ ;  /* 0x00000040de057824 */ /* 0x000fe200078e00ff */
[----:B------:R-:W-:Y:S01]  /*0d60*/  SHF.L.U32 R10, R225, 0x6, RZ ;  /* 0x00000006e10a7819 */ /* 0x000fe200000006ff */
[----:B0-----:R-:W-:Y:S01]  /*0d70*/  IMAD.SHL.U32 R4, R223, 0x40, RZ ;  /* 0x00000040df047824 */ /* 0x001fe200078e00ff */
[----:B------:R-:W-:Y:S01]  /*0d80*/  SHF.R.S32.HI R7, RZ, 0x1f, R222 ;  /* 0x0000001fff077819 */ /* 0x000fe200000114de */
[----:B------:R-:W-:Y:S01]  /*0d90*/  IMAD.SHL.U32 R11, R226, 0x40, RZ ;  /* 0x00000040e20b7824 */ /* 0x000fe200078e00ff */
[----:B------:R-:W-:Y:S01]  /*0da0*/  LOP3.LUT R10, R10, 0x1c0, RZ, 0xc0, !PT ;  /* 0x000001c00a0a7812 */ /* 0x000fe200078ec0ff */
[----:B------:R-:W-:Y:S01]  /*0db0*/  IMAD.SHL.U32 R8, R224, 0x40, RZ ;  /* 0x00000040e0087824 */ /* 0x000fe200078e00ff */
[--C-:B-1----:R-:W-:Y:S01]  /*0dc0*/  SHF.R.S32.HI R0, RZ, 0x1f, R223.reuse ;  /* 0x0000001fff007819 */ /* 0x102fe200000114df */
[----:B------:R-:W-:Y:S01]  /*0dd0*/  VIADD R221, R18, 0x20 ;  /* 0x0000002012dd7836 */ /* 0x000fe20000000000 */
[----:B------:R-:W-:Y:S01]  /*0de0*/  LOP3.LUT R4, R4, 0x1c0, RZ, 0xc0, !PT ;  /* 0x000001c004047812 */ /* 0x000fe200078ec0ff */
[----:B------:R-:W-:Y:S01]  /*0df0*/  VIADD R227, R16, 0x40 ;  /* 0x0000004010e37836 */ /* 0x000fe20000000000 */
[----:B------:R-:W-:Y:S01]  /*0e00*/  LOP3.LUT R5, R5, 0x1c0, RZ, 0xc0, !PT ;  /* 0x000001c005057812 */ /* 0x000fe200078ec0ff */
[----:B------:R0:W-:Y:S01]  /*0e10*/  STL [R1+0x78], R0 ;  /* 0x0000780001007387 */ /* 0x0001e20000100800 */
[----:B------:R-:W-:-:S02]  /*0e20*/  SHF.R.S32.HI R6, RZ, 0x1f, R223 ;  /* 0x0000001fff067819 */ /* 0x000fc400000114df */
[----:B------:R-:W-:Y:S01]  /*0e30*/  LOP3.LUT R8, R8, 0x1c0, RZ, 0xc0, !PT ;  /* 0x000001c008087812 */ /* 0x000fe200078ec0ff */
[----:B------:R1:W-:Y:S01]  /*0e40*/  STL [R1+0x74], R15 ;  /* 0x0000740f01007387 */ /* 0x0003e20000100800 */
[----:B------:R-:W-:Y:S02]  /*0e50*/  LEA.HI R7, R7, R222, RZ, 0x3 ;  /* 0x000000de07077211 */ /* 0x000fe400078f18ff */
[----:B------:R-:W-:Y:S01]  /*0e60*/  SHF.R.S32.HI R9, RZ, 0x1f, R224 ;  /* 0x0000001fff097819 */ /* 0x000fe200000114e0 */
[----:B------:R-:W-:Y:S01]  /*0e70*/  STL [R1+0x70], R20 ;  /* 0x0000701401007387 */ /* 0x000fe20000100800 */
[----:B------:R-:W-:Y:S01]  /*0e80*/  LEA.HI R6, R6, R223, RZ, 0x3 ;  /* 0x000000df06067211 */ /* 0x000fe200078f18ff */
[----:B------:R-:W-:Y:S01]  /*0e90*/  IMAD.SHL.U32 R7, R7, 0x40, RZ ;  /* 0x0000004007077824 */ /* 0x000fe200078e00ff */
[----:B0-----:R-:W-:Y:S02]  /*0ea0*/  LOP3.LUT R0, R3, 0x38, R16, 0xf8, !PT ;  /* 0x0000003803007812 */ /* 0x001fe400078ef810 */
[----:B------:R-:W-:-:S02]  /*0eb0*/  SHF.R.S32.HI R12, RZ, 0x1f, R225 ;  /* 0x0000001fff0c7819 */ /* 0x000fc400000114e1 */
[----:B-1----:R-:W-:Y:S02]  /*0ec0*/  SHF.R.U32.HI R15, RZ, 0x3, R3 ;  /* 0x00000003ff0f7819 */ /* 0x002fe40000011603 */
[----:B------:R-:W-:Y:S02]  /*0ed0*/  LOP3.LUT R3, R11, 0x1c0, RZ, 0xc0, !PT ;  /* 0x000001c00b037812 */ /* 0x000fe400078ec0ff */
[----:B------:R-:W-:Y:S01]  /*0ee0*/  LOP3.LUT R0, R14, R0, R15, 0xf6, !PT ;  /* 0x000000000e007212 */ /* 0x000fe200078ef60f */
[----:B------:R-:W-:Y:S01]  /*0ef0*/  STL [R1+0x64], R15 ;  /* 0x0000640f01007387 */ /* 0x000fe20000100800 */
[----:B------:R-:W-:Y:S02]  /*0f00*/  SHF.R.S32.HI R13, RZ, 0x1f, R226 ;  /* 0x0000001fff0d7819 */ /* 0x000fe400000114e2 */
[----:B------:R-:W-:Y:S01]  /*0f10*/  LEA.HI R9, R9, R224, RZ, 0x3 ;  /* 0x000000e009097211 */ /* 0x000fe200078f18ff */
[----:B------:R-:W-:Y:S01]  /*0f20*/  STL [R1+0x38], R4 ;  /* 0x0000380401007387 */ /* 0x000fe20000100800 */
[----:B------:R-:W-:-:S02]  /*0f30*/  SHF.L.U32 R6, R6, 0x6, RZ ;  /* 0x0000000606067819 */ /* 0x000fc400000006ff */
[----:B------:R-:W-:Y:S01]  /*0f40*/  LEA.HI R12, R12, R225, RZ, 0x3 ;  /* 0x000000e10c0c7211 */ /* 0x000fe200078f18ff */
[----:B------:R-:W-:Y:S01]  /*0f50*/  STL [R1+0x44], R10 ;  /* 0x0000440a01007387 */ /* 0x000fe20000100800 */
[----:B------:R-:W-:Y:S01]  /*0f60*/  LEA.HI R13, R13, R226, RZ, 0x3 ;  /* 0x000000e20d0d7211 */ /* 0x000fe200078f18ff */
[----:B------:R-:W-:Y:S01]  /*0f70*/  IMAD.SHL.U32 R9, R9, 0x40, RZ ;  /* 0x0000004009097824 */ /* 0x000fe200078e00ff */
[----:B------:R-:W-:Y:S01]  /*0f80*/  SHF.R.S32.HI R23, RZ, 0x1f, R22 ;  /* 0x0000001fff177819 */ /* 0x000fe20000011416 */
[----:B------:R-:W-:Y:S01]  /*0f90*/  STL [R1+0x34], R5 ;  /* 0x0000340501007387 */ /* 0x000fe20000100800 */
[----:B------:R-:W-:Y:S01]  /*0fa0*/  IMAD.SHL.U32 R12, R12, 0x40, RZ ;  /* 0x000000400c0c7824 */ /* 0x000fe200078e00ff */
[----:B------:R-:W-:Y:S02]  /*0fb0*/  SHF.L.U32 R13, R13, 0x6, RZ ;  /* 0x000000060d0d7819 */ /* 0x000fe400000006ff */
[----:B------:R0:W-:Y:S01]  /*0fc0*/  STL [R1+0x40], R3 ;  /* 0x0000400301007387 */ /* 0x0001e20000100800 */
[----:B------:R-:W-:-:S03]  /*0fd0*/  SHF.R.S32.HI R17, RZ, 0x1f, R16 ;  /* 0x0000001fff117819 */ /* 0x000fc60000011410 */
[----:B------:R-:W-:Y:S04]  /*0fe0*/  STL [R1+0x30], R8 ;  /* 0x0000300801007387 */ /* 0x000fe80000100800 */
[----:B------:R1:W-:Y:S01]  /*0ff0*/  STL [R1+0x60], R0 ;  /* 0x0000600001007387 */ /* 0x0003e20000100800 */
[----:B0-----:R-:W-:Y:S02]  /*1000*/  SHF.R.U32.HI R3, RZ, 0x3, R4 ;  /* 0x00000003ff037819 */ /* 0x001fe40000011604 */
[----:B------:R-:W-:-:S03]  /*1010*/  SHF.R.U32.HI R4, RZ, 0x3, R8 ;  /* 0x00000003ff047819 */ /* 0x000fc60000011608 */
[----:B------:R0:W-:Y:S01]  /*1020*/  STL [R1+0x5c], R3 ;  /* 0x00005c0301007387 */ /* 0x0001e20000100800 */
[----:B-1----:R-:W-:-:S05]  /*1030*/  SHF.R.U32.HI R0, RZ, 0x3, R5 ;  /* 0x00000003ff007819 */ /* 0x002fca0000011605 */
[----:B------:R1:W-:Y:S01]  /*1040*/  STL [R1+0x58], R0 ;  /* 0x0000580001007387 */ /* 0x0003e20000100800 */
[----:B0-----:R-:W-:-:S03]  /*1050*/  LOP3.LUT R3, R6, 0xfffffe00, RZ, 0xc0, !PT ;  /* 0xfffffe0006037812 */ /* 0x001fc600078ec0ff */
[----:B------:R0:W-:Y:S04]  /*1060*/  STL [R1+0x50], R4 ;  /* 0x0000500401007387 */ /* 0x0001e80000100800 */
[----:B------:R2:W-:Y:S01]  /*1070*/  STL [R1+0x4c], R3 ;  /* 0x00004c0301007387 */ /* 0x0005e20000100800 */
[----:B-1----:R-:W-:Y:S02]  /*1080*/  LOP3.LUT R0, R7, 0xfffffe00, RZ, 0xc0, !PT ;  /* 0xfffffe0007007812 */ /* 0x002fe400078ec0ff */
[----:B0-----:R-:W-:-:S03]  /*1090*/  LOP3.LUT R4, R9, 0xfffffe00, RZ, 0xc0, !PT ;  /* 0xfffffe0009047812 */ /* 0x001fc600078ec0ff */
[----:B------:R0:W-:Y:S01]  /*10a0*/  STL [R1+0x48], R0 ;  /* 0x0000480001007387 */ /* 0x0001e20000100800 */
[----:B--2---:R-:W-:-:S03]  /*10b0*/  LOP3.LUT R3, R12, 0xfffffe00, RZ, 0xc0, !PT ;  /* 0xfffffe000c037812 */ /* 0x004fc600078ec0ff */
[----:B------:R1:W-:Y:S01]  /*10c0*/  STL [R1+0x54], R4 ;  /* 0x0000540401007387 */ /* 0x0003e20000100800 */
[----:B0-----:R-:W-:-:S05]  /*10d0*/  LOP3.LUT R0, R13, 0xfffffe00, RZ, 0xc0, !PT ;  /* 0xfffffe000d007812 */ /* 0x001fca00078ec0ff */
[----:B------:R1:W-:Y:S04]  /*10e0*/  STL [R1+0x68], R0 ;  /* 0x0000680001007387 */ /* 0x0003e80000100800 */
[----:B------:R1:W-:Y:S02]  /*10f0*/  STL [R1+0x6c], R3 ;  /* 0x00006c0301007387 */ /* 0x0003e40000100800 */
.L_x_663:
[----:B01---5:R-:W0:Y:S01]  /*1100*/  LDC.64 R4, c[0x0][0xc60] ;  /* 0x00031800ff047b82 */ /* 0x023e220000000a00 */
[----:B------:R-:W-:Y:S01]  /*1110*/  ULDC.64 UR4, c[0x0][0x208] ;  /* 0x0000820000047ab9 */ /* 0x000fe20000000a00 */
[----:B0-----:R-:W-:-:S05]  /*1120*/  IMAD.WIDE R4, R159, 0x4, R4 ;  /* 0x000000049f047825 */ /* 0x001fca00078e0204 */
[----:B--2---:R-:W2:Y:S01]  /*1130*/  LDG.E R10, desc[UR4][R4.64] ;  /* 0x00000004040a7981 */ /* 0x004ea2000c1e1900 */
[----:B------:R-:W-:Y:S05]  /*1140*/  YIELD ;  /* 0x0000000000007946 */ /* 0x000fea0003800000 */
[----:B------:R-:W-:Y:S01]  /*1150*/  ULDC.64 UR4, c[0x0][0xa28] ;  /* 0x00028a0000047ab9 */ /* 0x000fe20000000a00 */
[----:B------:R-:W-:Y:S01]  /*1160*/  ULDC.64 UR8, c[0x0][0xa18] ;  /* 0x0002860000087ab9 */ /* 0x000fe20000000a00 */
[----:B------:R-:W-:Y:S01]  /*1170*/  ISETP.NE.U32.AND P1, PT, RZ, UR4, PT ;  /* 0x00000004ff007c0c */ /* 0x000fe2000bf25070 */
[----:B------:R-:W-:Y:S01]  /*1180*/  ULDC.64 UR6, c[0x0][0xa08] ;  /* 0x0002820000067ab9 */ /* 0x000fe20000000a00 */
[----:B------:R-:W-:Y:S01]  /*1190*/  IMAD.MOV.U32 R3, RZ, RZ, RZ ;  /* 0x000000ffff037224 */ /* 0x000fe200078e00ff */
[----:B------:R-:W-:Y:S01]  /*11a0*/  ISETP.NE.U32.AND P0, PT, RZ, UR6, PT ;  /* 0x00000006ff007c0c */ /* 0x000fe2000bf05070 */
[----:B------:R-:W-:Y:S01]  /*11b0*/  ULDC.64 UR10, c[0x0][0x208] ;  /* 0x00008200000a7ab9 */ /* 0x000fe20000000a00 */
[----:B------:R-:W-:Y:S01]  /*11c0*/  ISETP.NE.AND.EX P1, PT, RZ, UR5, PT, P1 ;  /* 0x00000005ff007c0c */ /* 0x000fe2000bf25310 */
[----:B------:R-:W-:Y:S01]  /*11d0*/  IMAD.MOV.U32 R29, RZ, RZ, RZ ;  /* 0x000000ffff1d7224 */ /* 0x000fe200078e00ff */
[----:B------:R-:W-:-:S02]  /*11e0*/  ISETP.NE.AND.EX P0, PT, RZ, UR7, PT, P0 ;  /* 0x00000007ff007c0c */ /* 0x000fc4000bf05300 */
[----:B--2---:R-:W-:Y:S01]  /*11f0*/  SHF.R.S32.HI R0, RZ, 0x1f, R10 ;  /* 0x0000001fff007819 */ /* 0x004fe2000001140a */
[----:B------:R0:W-:Y:S08]  /*1200*/  STL [R1+0x7c], R10 ;  /* 0x00007c0a01007387 */ /* 0x0001f00000100800 */
[C---:B---34-:R-:W-:Y:S01]  /*1210*/  @P1 LEA R6, P2, R10.reuse, UR4, 0x2 ;  /* 0x000000040a061c11 */ /* 0x058fe2000f8410ff */
[C---:B------:R-:W-:Y:S01]  /*1220*/  IMAD.SHL.U32 R28, R10.reuse, 0x4, RZ ;  /* 0x000000040a1c7824 */ /* 0x040fe200078e00ff */
[----:B------:R-:W-:-:S02]  /*1230*/  SHF.L.U64.HI R30, R10, 0x2, R0 ;  /* 0x000000020a1e7819 */ /* 0x000fc40000010200 */
[----:B------:R-:W-:Y:S02]  /*1240*/  @P1 LEA.HI.X R7, R10, UR5, R0, 0x2, P2 ;  /* 0x000000050a071c11 */ /* 0x000fe400090f1400 */
[----:B------:R-:W-:Y:S01]  /*1250*/  ISETP.NE.U32.AND P2, PT, RZ, UR8, PT ;  /* 0x00000008ff007c0c */ /* 0x000fe2000bf45070 */
[----:B------:R-:W-:Y:S01]  /*1260*/  ULDC UR4, c[0x0][0x288] ;  /* 0x0000a20000047ab9 */ /* 0x000fe20000000800 */
[----:B------:R-:W-:Y:S01]  /*1270*/  IADD3 R8, P3, R28, UR6, RZ ;  /* 0x000000061c087c10 */ /* 0x000fe2000ff7e0ff */
[----:B------:R0:W5:Y:S01]  /*1280*/  @P1 LDG.E R3, desc[UR10][R6.64] ;  /* 0x0000000a06031981 */ /* 0x000162000c1e1900 */
[----:B------:R-:W-:Y:S02]  /*1290*/  ISETP.NE.AND.EX P2, PT, RZ, UR9, PT, P2 ;  /* 0x00000009ff007c0c */ /* 0x000fe4000bf45320 */
[----:B------:R-:W-:Y:S01]  /*12a0*/  MOV R160, UR4 ;  /* 0x0000000400a07c02 */ /* 0x000fe20008000f00 */
[----:B------:R-:W-:Y:S01]  /*12b0*/  ULDC.64 UR4, c[0x0][0x3f8] ;  /* 0x0000fe0000047ab9 */ /* 0x000fe20000000a00 */
[----:B------:R-:W-:Y:S01]  /*12c0*/  IADD3.X R9, R30, UR7, RZ, P3, !PT ;  /* 0x000000071e097c10 */ /* 0x000fe20009ffe4ff */
[----:B------:R-:W-:-:S03]  /*12d0*/  UISETP.NE.U32.AND UP0, UPT, UR4, URZ, UPT ;  /* 0x0000003f0400728c */ /* 0x000fc6000bf05070 */
[----:B------:R-:W-:Y:S01]  /*12e0*/  ULDC UR4, c[0x0][0x404] ;  /* 0x0001010000047ab9 */ /* 0x000fe20000000800 */
[----:B------:R-:W-:Y:S01]  /*12f0*/  UISETP.NE.AND.EX UP0, UPT, UR5, URZ, UPT, UP0 ;  /* 0x0000003f0500728c */ /* 0x000fe2000bf05300 */
[----:B------:R0:W5:Y:S02]  /*1300*/  @P0 LDG.E R29, desc[UR10][R8.64] ;  /* 0x0000000a081d0981 */ /* 0x000164000c1e1900 */
[----:B------:R-:W-:Y:S01]  /*1310*/  ULDC UR5, c[0x0][0x2e0] ;  /* 0x0000b80000057ab9 */ /* 0x000fe20000000800 */
[----:B------:R-:W-:Y:S01]  /*1320*/  USEL UR4, UR4, 0x1, UP0 ;  /* 0x0000000104047887 */ /* 0x000fe20008000000 */
[----:B------:R-:W-:-:S03]  /*1330*/  @P2 IADD3 R4, P1, R28, UR8, RZ ;  /* 0x000000081c042c10 */ /* 0x000fc6000ff3e0ff */
[----:B------:R-:W-:Y:S01]  /*1340*/  UIMAD UR4, UR4, UR5, URZ ;  /* 0x00000005040472a4 */ /* 0x000fe2000f8e023f */
[----:B------:R-:W-:Y:S02]  /*1350*/  @P2 IADD3.X R5, R30, UR9, RZ, P1, !PT ;  /* 0x000000091e052c10 */ /* 0x000fe40008ffe4ff */
[----:B------:R-:W-:Y:S02]  /*1360*/  ULDC UR5, c[0x0][0x338] ;  /* 0x0000ce0000057ab9 */ /* 0x000fe40000000800 */
[----:B------:R-:W-:Y:S01]  /*1370*/  IMAD.U32 R25, RZ, RZ, UR5 ;  /* 0x00000005ff197e24 */ /* 0x000fe2000f8e00ff */
[----:B------:R0:W5:Y:S01]  /*1380*/  @P2 LDG.E R160, desc[UR10][R4.64] ;  /* 0x0000000a04a02981 */ /* 0x000162000c1e1900 */
[----:B------:R-:W-:Y:S02]  /*1390*/  IMAD.U32 R26, RZ, RZ, UR4 ;  /* 0x00000004ff1a7e24 */ /* 0x000fe4000f8e00ff */
[----:B------:R-:W-:Y:S01]  /*13a0*/  IMAD.MOV.U32 R27, RZ, RZ, R10 ;  /* 0x000000ffff1b7224 */ /* 0x000fe200078e000a */
[----:B------:R-:W-:Y:S06]  /*13b0*/  @P2 BRA `(.L_x_446) ;  /* 0x0000000000282947 */ /* 0x000fec0003800000 */
        /* <DEDUP_REMOVED lines=9> */
[----:B--2---:R-:W-:-:S07]  /*1450*/  IADD3 R160, -R160, R7, RZ ;  /* 0x00000007a0a07210 */ /* 0x004fce0007ffe1ff */
.L_x_446:
[----:B------:R-:W-:Y:S01]  /*1460*/  ULDC.64 UR4, c[0x0][0xa20] ;  /* 0x0002880000047ab9 */ /* 0x000fe20000000a00 */
[----:B------:R1:W-:Y:S01]  /*1470*/  STL [R1+0x88], R157 ;  /* 0x0000889d01007387 */ /* 0x0003e20000100800 */
[----:B------:R-:W-:-:S03]  /*1480*/  ISETP.NE.U32.AND P1, PT, RZ, UR4, PT ;  /* 0x00000004ff007c0c */ /* 0x000fc6000bf25070 */
[----:B------:R1:W-:Y:S01]  /*1490*/  STL [R1+0x80], R158 ;  /* 0x0000809e01007387 */ /* 0x0003e20000100800 */
[----:B------:R-:W-:-:S13]  /*14a0*/  ISETP.NE.AND.EX P1, PT, RZ, UR5, PT, P1 ;  /* 0x00000005ff007c0c */ /* 0x000fda000bf25310 */
[----:B-1----:R-:W-:Y:S05]  /*14b0*/  @!P1 BRA `(.L_x_447) ;  /* 0x0000000000149947 */ /* 0x002fea0003800000 */
[----:B0-----:R-:W-:Y:S01]  /*14c0*/  IADD3 R4, P0, R28, UR4, RZ ;  /* 0x000000041c047c10 */ /* 0x001fe2000ff1e0ff */
[----:B------:R-:W-:-:S03]  /*14d0*/  ULDC.64 UR6, c[0x0][0x208] ;  /* 0x0000820000067ab9 */ /* 0x000fc60000000a00 */
[----:B------:R-:W-:-:S05]  /*14e0*/  IADD3.X R5, R30, UR5, RZ, P0, !PT ;  /* 0x000000051e057c10 */ /* 0x000fca00087fe4ff */
[----:B------:R1:W5:Y:S01]  /*14f0*/  LDG.E R26, desc[UR6][R4.64] ;  /* 0x00000006041a7981 */ /* 0x000362000c1e1900 */
[----:B------:R-:W-:Y:S05]  /*1500*/  BRA `(.L_x_448) ;  /* 0x0000000000147947 */ /* 0x000fea0003800000 */
.L_x_447:
[----:B------:R-:W-:Y:S05]  /*1510*/  @!P0 BRA `(.L_x_448) ;  /* 0x0000000000108947 */ /* 0x000fea0003800000 */
[----:B------:R-:W-:Y:S02]  /*1520*/  ULDC.64 UR4, c[0x0][0x208] ;  /* 0x0000820000047ab9 */ /* 0x000fe40000000a00 */
[----:B0-----:R-:W2:Y:S04]  /*1530*/  LDG.E R5, desc[UR4][R8.64] ;  /* 0x0000000408057981 */ /* 0x001ea8000c1e1900 */
[----:B------:R-:W2:Y:S02]  /*1540*/  LDG.E R26, desc[UR4][R8.64+0x4] ;  /* 0x00000404081a7981 */ /* 0x000ea4000c1e1900 */
[----:B--2---:R-:W-:-:S07]  /*1550*/  IMAD.IADD R26, R26, 0x1, -R5 ;  /* 0x000000011a1a7824 */ /* 0x004fce00078e0a05 */
.L_x_448:
[----:B------:R-:W-:Y:S01]  /*1560*/  ULDC.64 UR4, c[0x0][0xa10] ;  /* 0x0002840000047ab9 */ /* 0x000fe20000000a00 */
[----:B------:R-:W-:Y:S01]  /*1570*/  ULDC.64 UR6, c[0x0][0x208] ;  /* 0x0000820000067ab9 */ /* 0x000fe20000000a00 */
[----:B------:R-:W-:-:S04]  /*1580*/  ISETP.NE.U32.AND P0, PT, RZ, UR4, PT ;  /* 0x00000004ff007c0c */ /* 0x000fc8000bf05070 */
[----:B------:R-:W-:Y:S01]  /*1590*/  ISETP.NE.AND.EX P0, PT, RZ, UR5, PT, P0 ;  /* 0x00000005ff007c0c */ /* 0x000fe2000bf05300 */
[----:B0----5:R-:W-:Y:S01]  /*15a0*/  IMAD.IADD R8, R26, 0x1, -R3 ;  /* 0x000000011a087824 */ /* 0x021fe200078e0a03 */
[----:B------:R-:W-:-:S11]  /*15b0*/  ULDC.64 UR4, c[0x0][0xa30] ;  /* 0x00028c0000047ab9 */ /* 0x000fd60000000a00 */
[----:B-1----:R-:W0:Y:S02]  /*15c0*/  @P0 LDC.64 R4, c[0x0][0xa10] ;  /* 0x00028400ff040b82 */ /* 0x002e240000000a00 */
[----:B0-----:R-:W-:-:S05]  /*15d0*/  @P0 IMAD.WIDE R4, R27, 0x4, R4 ;  /* 0x000000041b040825 */ /* 0x001fca00078e0204 */
[----:B------:R-:W2:Y:S04]  /*15e0*/  @P0 LDG.E R0, desc[UR6][R4.64] ;  /* 0x0000000604000981 */ /* 0x000ea8000c1e1900 */
[----:B------:R0:W2:Y:S01]  /*15f0*/  @P0 LDG.E R9, desc[UR6][R4.64+0x4] ;  /* 0x0000040604090981 */ /* 0x0000a2000c1e1900 */
[----:B------:R-:W-:Y:S01]  /*1600*/  ISETP.NE.U32.AND P1, PT, RZ, UR4, PT ;  /* 0x00000004ff007c0c */ /* 0x000fe2000bf25070 */
[----:B------:R-:W-:-:S03]  /*1610*/  IMAD.MOV.U32 R155, RZ, RZ, R26 ;  /* 0x000000ffff9b7224 */ /* 0x000fc600078e001a */
[----:B------:R-:W-:Y:S01]  /*1620*/  ISETP.NE.AND.EX P1, PT, RZ, UR5, PT, P1 ;  /* 0x00000005ff007c0c */ /* 0x000fe2000bf25310 */
[----:B0-----:R-:W-:-:S05]  /*1630*/  IMAD.MOV R4, RZ, RZ, -R8 ;  /* 0x000000ffff047224 */ /* 0x001fca00078e0a08 */
[----:B------:R-:W-:-:S07]  /*1640*/  VIMNMX R4, RZ, R4, !PT ;  /* 0x00000004ff047248 */ /* 0x000fce0007fe0100 */
[----:B------:R-:W-:-:S04]  /*1650*/  @P1 IADD3 R6, P2, R28, UR4, RZ ;  /* 0x000000041c061c10 */ /* 0x000fc8000ff5e0ff */
[----:B------:R-:W-:-:S05]  /*1660*/  @P1 IADD3.X R7, R30, UR5, RZ, P2, !PT ;  /* 0x000000051e071c10 */ /* 0x000fca00097fe4ff */
[----:B------:R0:W5:Y:S01]  /*1670*/  @P1 LDG.E R155, desc[UR6][R6.64] ;  /* 0x00000006069b1981 */ /* 0x000162000c1e1900 */
[----:B--2---:R-:W-:-:S05]  /*1680*/  @P0 IADD3 R25, -R0, R9, RZ ;  /* 0x0000000900190210 */ /* 0x004fca0007ffe1ff */
[----:B------:R-:W-:-:S04]  /*1690*/  IMAD.IADD R161, R8, 0x1, R25 ;  /* 0x0000000108a17824 */ /* 0x000fc800078e0219 */
[----:B------:R-:W-:-:S04]  /*16a0*/  VIADD R0, R161, 0xaf ;  /* 0x000000afa1007836 */ /* 0x000fc80000000000 */
[----:B------:R-:W-:-:S05]  /*16b0*/  IMAD.HI R0, R0, 0x2e8ba2e9, RZ ;  /* 0x2e8ba2e900007827 */ /* 0x000fca00078e02ff */
[----:B------:R-:W-:-:S04]  /*16c0*/  SHF.R.U32.HI R163, RZ, 0x1f, R0 ;  /* 0x0000001fffa37819 */ /* 0x000fc80000011600 */
[----:B------:R-:W-:-:S05]  /*16d0*/  LEA.HI.SX32 R163, R0, R163, 0x1b ;  /* 0x000000a300a37211 */ /* 0x000fca00078fdaff */
[----:B------:R-:W-:-:S05]  /*16e0*/  IMAD R0, R163, 0xb0, -R8 ;  /* 0x000000b0a3007824 */ /* 0x000fca00078e0a08 */
[----:B------:R-:W-:-:S04]  /*16f0*/  VIMNMX R3, R0, R25, PT ;  /* 0x0000001900037248 */ /* 0x000fc80003fe0100 */
[----:B------:R-:W-:Y:S01]  /*1700*/  ISETP.GT.AND P0, PT, R3, R4, PT ;  /* 0x000000040300720c */ /* 0x000fe20003f04270 */
[----:B------:R-:W-:-:S05]  /*1710*/  IMAD.WIDE.U32 R4, R4, -0x45d1745d, RZ ;  /* 0xba2e8ba304047825 */ /* 0x000fca00078e00ff */
[----:B------:R-:W-:-:S05]  /*1720*/  SHF.R.U32.HI R129, RZ, 0x7, R5 ;  /* 0x00000007ff817819 */ /* 0x000fca0000011605 */
[----:B------:R-:W-:Y:S02]  /*1730*/  IMAD.MOV.U32 R24, RZ, RZ, R129 ;  /* 0x000000ffff187224 */ /* 0x000fe400078e0081 */
[----:B------:R-:W-:-:S05]  /*1740*/  @P0 IADD3 R0, R3, 0xaf, RZ ;  /* 0x000000af03000810 */ /* 0x000fca0007ffe0ff */
[----:B------:R-:W-:-:S05]  /*1750*/  @P0 IMAD.HI R0, R0, 0x2e8ba2e9, RZ ;  /* 0x2e8ba2e900000827 */ /* 0x000fca00078e02ff */
[----:B------:R-:W-:-:S04]  /*1760*/  @P0 SHF.R.U32.HI R3, RZ, 0x1f, R0 ;  /* 0x0000001fff030819 */ /* 0x000fc80000011600 */
[----:B------:R-:W-:Y:S02]  /*1770*/  @P0 LEA.HI.SX32 R24, R0, R3, 0x1b ;  /* 0x0000000300180211 */ /* 0x000fe400078fdaff */
[----:B------:R-:W-:Y:S02]  /*1780*/  PLOP3.LUT P0, PT, PT, PT, PT, 0x80, 0x0 ;  /* 0x000000000000781c */ /* 0x000fe40003f0f070 */
[----:B------:R-:W-:-:S13]  /*1790*/  ISETP.GT.AND P1, PT, R24, R129, PT ;  /* 0x000000811800720c */ /* 0x000fda0003f24270 */
[----:B0-----:R-:W-:Y:S05]  /*17a0*/  @!P1 BRA `(.L_x_449) ;  /* 0x000000a000ec9947 */ /* 0x001fea0003800000 */
[----:B------:R-:W-:Y:S01]  /*17b0*/  VIADD R0, R2, 0x1e400 ;  /* 0x0001e40002007836 */ /* 0x000fe20000000000 */
[----:B------:R-:W-:Y:S04]  /*17c0*/  BSSY B6, `(.L_x_450) ;  /* 0x0000013000067945 */ /* 0x000fe80003800000 */
[----:B------:R-:W-:-:S13]  /*17d0*/  LOP3.LUT P0, RZ, R0, 0x3ff, RZ, 0xc0, !PT ;  /* 0x000003ff00ff7812 */ /* 0x000fda000780c0ff */
[----:B------:R-:W-:Y:S05]  /*17e0*/  @!P0 BRA `(.L_x_451) ;  /* 0x0000000000408947 */ /* 0x000fea0003800000 */
[----:B------:R-:W-:Y:S01]  /*17f0*/  MOV R0, 0x0 ;  /* 0x0000000000007802 */ /* 0x000fe20000000f00 */
[----:B------:R-:W-:Y:S01]  /*1800*/  ULDC.64 UR4, c[0x4][0xa0] ;  /* 0x0100280000047ab9 */ /* 0x000fe20000000a00 */
[----:B------:R-:W-:Y:S01]  /*1810*/  ULDC.64 UR6, c[0x4][0x38] ;  /* 0x01000e0000067ab9 */ /* 0x000fe20000000a00 */
[----:B------:R-:W-:Y:S01]  /*1820*/  IMAD.U32 R4, RZ, RZ, UR4 ;  /* 0x00000004ff047e24 */ /* 0x000fe2000f8e00ff */
[----:B------:R0:W1:Y:S01]  /*1830*/  LDC.64 R14, c[0x4][R0] ;  /* 0x01000000000e7b82 */ /* 0x0000620000000a00 */
[----:B------:R-:W-:Y:S01]  /*1840*/  MOV R5, UR5 ;  /* 0x0000000500057c02 */ /* 0x000fe20008000f00 */
[----:B------:R-:W-:Y:S01]  /*1850*/  ULDC.64 UR4, c[0x4][0xa8] ;  /* 0x01002a0000047ab9 */ /* 0x000fe20000000a00 */
[----:B------:R-:W-:Y:S01]  /*1860*/  IMAD.U32 R10, RZ, RZ, UR6 ;  /* 0x00000006ff0a7e24 */ /* 0x000fe2000f8e00ff */
[----:B------:R-:W-:Y:S01]  /*1870*/  MOV R11, UR7 ;  /* 0x00000007000b7c02 */ /* 0x000fe20008000f00 */
[----:B------:R-:W-:Y:S02]  /*1880*/  IMAD.U32 R6, RZ, RZ, UR4 ;  /* 0x00000004ff067e24 */ /* 0x000fe4000f8e00ff */
[----:B------:R-:W-:-:S02]  /*1890*/  IMAD.U32 R7, RZ, RZ, UR5 ;  /* 0x00000005ff077e24 */ /* 0x000fc4000f8e00ff */
[----:B------:R-:W-:Y:S02]  /*18a0*/  IMAD.MOV.U32 R8, RZ, RZ, 0x70 ;  /* 0x00000070ff087424 */ /* 0x000fe400078e00ff */
[----:B------:R-:W-:Y:S02]  /*18b0*/  IMAD.MOV.U32 R12, RZ, RZ, 0x1 ;  /* 0x00000001ff0c7424 */ /* 0x000fe400078e00ff */
[----:B0-----:R-:W-:-:S07]  /*18c0*/  IMAD.MOV.U32 R13, RZ, RZ, RZ ;  /* 0x000000ffff0d7224 */ /* 0x001fce00078e00ff */
[----:B------:R-:W-:-:S07]  /*18d0*/  LEPC R20, `(.L_x_451) ;  /* 0x000000001014794e */ /* 0x000fce0000000000 */
[----:B-1---5:R-:W-:Y:S05]  /*18e0*/  CALL.ABS.NOINC R14 ;  /* 0x000000000e007343 */ /* 0x022fea0003c00000 */
.L_x_451:
[----:B------:R-:W-:Y:S05]  /*18f0*/  BSYNC B6 ;  /* 0x0000000000067941 */ /* 0x000fea0003800000 */
.L_x_450:
[----:B------:R-:W-:Y:S01]  /*1900*/  IADD3 R0, R2, 0x400, RZ ;  /* 0x0000040002007810 */ /* 0x000fe20007ffe0ff */
[----:B------:R-:W-:Y:S03]  /*1910*/  BSSY B6, `(.L_x_452) ;  /* 0x0000013000067945 */ /* 0x000fe60003800000 */
[----:B------:R-:W-:-:S13]  /*1920*/  LOP3.LUT P0, RZ, R0, 0x3ff, RZ, 0xc0, !PT ;  /* 0x000003ff00ff7812 */ /* 0x000fda000780c0ff */
[----:B------:R-:W-:Y:S05]  /*1930*/  @!P0 BRA `(.L_x_453) ;  /* 0x0000000000408947 */ /* 0x000fea0003800000 */
[----:B------:R-:W-:Y:S01]  /*1940*/  MOV R0, 0x0 ;  /* 0x0000000000007802 */ /* 0x000fe20000000f00 */
[----:B------:R-:W-:Y:S01]  /*1950*/  ULDC.64 UR4, c[0x4][0xa0] ;  /* 0x0100280000047ab9 */ /* 0x000fe20000000a00 */
[----:B------:R-:W-:Y:S01]  /*1960*/  ULDC.64 UR6, c[0x4][0x38] ;  /* 0x01000e0000067ab9 */ /* 0x000fe20000000a00 */
[----:B------:R-:W-:Y:S01]  /*1970*/  IMAD.U32 R4, RZ, RZ, UR4 ;  /* 0x00000004ff047e24 */ /* 0x000fe2000f8e00ff */
[----:B------:R0:W1:Y:S01]  /*1980*/  LDC.64 R14, c[0x4][R0] ;  /* 0x01000000000e7b82 */ /* 0x0000620000000a00 */
        /* <DEDUP_REMOVED lines=8> */
[----:B0-----:R-:W-:-:S07]  /*1a10*/  IMAD.MOV.U32 R13, RZ, RZ, RZ ;  /* 0x000000ffff0d7224 */ /* 0x001fce00078e00ff */
[----:B------:R-:W-:-:S07]  /*1a20*/  LEPC R20, `(.L_x_453) ;  /* 0x000000001014794e */ /* 0x000fce0000000000 */
[----:B-1---5:R-:W-:Y:S05]  /*1a30*/  CALL.ABS.NOINC R14 ;  /* 0x000000000e007343 */ /* 0x022fea0003c00000 */
.L_x_453:
[----:B------:R-:W-:Y:S05]  /*1a40*/  BSYNC B6 ;  /* 0x0000000000067941 */ /* 0x000fea0003800000 */
.L_x_452:
[----:B------:R-:W2:Y:S01]  /*1a50*/  LDL.LU R21, [R1] ;  /* 0x0000000001157983 */ /* 0x000ea20000300800 */
[----:B------:R-:W-:Y:S01]  /*1a60*/  ULDC.64 UR4, c[0x0][0x9f8] ;  /* 0x00027e0000047ab9 */ /* 0x000fe20000000a00 */
[----:B------:R-:W-:Y:S01]  /*1a70*/  ULDC.64 UR6, c[0x0][0x208] ;  /* 0x0000820000067ab9 */ /* 0x000fe20000000a00 */
[----:B------:R-:W-:Y:S01]  /*1a80*/  ISETP.NE.U32.AND P0, PT, RZ, UR4, PT ;  /* 0x00000004ff007c0c */ /* 0x000fe2000bf05070 */
[----:B------:R-:W0:Y:S01]  /*1a90*/  LDC R11, c[0x0][0x3d4] ;  /* 0x0000f500ff0b7b82 */ /* 0x000e220000000800 */
[----:B------:R-:W3:Y:S02]  /*1aa0*/  LDL R36, [R1+0x34] ;  /* 0x0000340001247983 */ /* 0x000ee40000100800 */
[----:B------:R-:W-:Y:S02]  /*1ab0*/  ISETP.NE.AND.EX P0, PT, RZ, UR5, PT, P0 ;  /* 0x00000005ff007c0c */ /* 0x000fe4000bf05300 */
[----:B------:R-:W4:Y:S03]  /*1ac0*/  LDL R37, [R1+0x38] ;  /* 0x0000380001257983 */ /* 0x000f260000100800 */
[----:B------:R-:W1:Y:S01]  /*1ad0*/  LDC R0, c[0x0][0x428] ;  /* 0x00010a00ff007b82 */ /* 0x000e620000000800 */
[----:B------:R-:W4:Y:S07]  /*1ae0*/  LDL R35, [R1+0x5c] ;  /* 0x00005c0001237983 */ /* 0x000f2e0000100800 */
[----:B------:R-:W-:Y:S01]  /*1af0*/  @P0 IADD3 R4, P1, R28, UR4, RZ ;  /* 0x000000041c040c10 */ /* 0x000fe2000ff3e0ff */
[----:B------:R-:W-:Y:S01]  /*1b00*/  IMAD.IADD R123, R29, 0x1, R26 ;  /* 0x000000011d7b7824 */ /* 0x000fe200078e021a */
[----:B------:R-:W1:Y:S02]  /*1b10*/  LDC.64 R96, c[0x0][0x2f0] ;  /* 0x0000bc00ff607b82 */ /* 0x000e640000000a00 */
[----:B------:R-:W-:Y:S01]  /*1b20*/  @P0 IADD3.X R5, R30, UR5, RZ, P1, !PT ;  /* 0x000000051e050c10 */ /* 0x000fe20008ffe4ff */
[----:B------:R-:W1:Y:S01]  /*1b30*/  S2R R20, SR_TID.X ;  /* 0x0000000000147919 */ /* 0x000e620000002100 */
[----:B0-----:R-:W-:-:S03]  /*1b40*/  ISETP.GE.AND P2, PT, R16, R11, PT ;  /* 0x0000000b1000720c */ /* 0x001fc60003f46270 */
[----:B------:R0:W3:Y:S01]  /*1b50*/  @P0 LDG.E R27, desc[UR6][R4.64] ;  /* 0x00000006041b0981 */ /* 0x0000e2000c1e1900 */
[----:B------:R-:W-:Y:S01]  /*1b60*/  ULDC.64 UR6, c[0x0][0xa08] ;  /* 0x0002820000067ab9 */ /* 0x000fe20000000a00 */
[----:B------:R-:W-:Y:S01]  /*1b70*/  SHF.R.S32.HI R13, RZ, 0x1f, R123 ;  /* 0x0000001fff0d7819 */ /* 0x000fe2000001147b */
[----:B------:R-:W-:Y:S01]  /*1b80*/  ULDC.64 UR4, c[0x0][0x2f8] ;  /* 0x0000be0000047ab9 */ /* 0x000fe20000000a00 */
[----:B------:R-:W0:Y:S01]  /*1b90*/  LDC.64 R106, c[0x0][0x3d8] ;  /* 0x0000f600ff6a7b82 */ /* 0x000e220000000a00 */
[----:B------:R-:W-:Y:S02]  /*1ba0*/  SHF.R.S32.HI R19, RZ, 0x1f, R18 ;  /* 0x0000001fff137819 */ /* 0x000fe40000011412 */
[----:B-1----:R-:W-:-:S05]  /*1bb0*/  ISETP.NE.AND P0, PT, R0, 0x1, PT ;  /* 0x000000010000780c */ /* 0x002fca0003f05270 */
[----:B------:R-:W1:Y:S01]  /*1bc0*/  LDC.64 R112, c[0x0][0x3e8] ;  /* 0x0000fa00ff707b82 */ /* 0x000e620000000a00 */
[-C--:B------:R-:W-:Y:S02]  /*1bd0*/  IMAD R6, R13, R96.reuse, RZ ;  /* 0x000000600d067224 */ /* 0x080fe400078e02ff */
[----:B0-----:R-:W-:-:S05]  /*1be0*/  IMAD.WIDE.U32 R4, R123, R96, RZ ;  /* 0x000000607b047225 */ /* 0x001fca00078e00ff */
[----:B------:R-:W0:Y:S08]  /*1bf0*/  @P0 LDC R3, c[0x0][0x42c] ;  /* 0x00010b00ff030b82 */ /* 0x000e300000000800 */
[----:B------:R-:W1:Y:S01]  /*1c00*/  @P0 LDC R7, c[0x0][0x430] ;  /* 0x00010c00ff070b82 */ /* 0x000e620000000800 */
[----:B------:R-:W-:Y:S01]  /*1c10*/  SHF.R.U32.HI R20, RZ, 0x7, R20 ;  /* 0x00000007ff147819 */ /* 0x000fe20000011614 */
[----:B------:R-:W-:-:S03]  /*1c20*/  IMAD.WIDE.U32 R102, R22, R106, R18 ;  /* 0x0000006a16667225 */ /* 0x000fc600078e0012 */
[----:B------:R-:W-:Y:S01]  /*1c30*/  ISETP.NE.AND P6, PT, R20, 0x1, PT ;  /* 0x000000011400780c */ /* 0x000fe20003fc5270 */
[----:B0-----:R-:W-:-:S04]  /*1c40*/  @P0 IMAD.HI.U32 R0, R158, R3, RZ ;  /* 0x000000039e000227 */ /* 0x001fc800078e00ff */
[----:B------:R-:W-:Y:S01]  /*1c50*/  IMAD R3, R123, R97, R6 ;  /* 0x000000617b037224 */ /* 0x000fe200078e0206 */
[----:B-1----:R-:W-:-:S03]  /*1c60*/  @P0 SHF.R.U32.HI R158, RZ, R7, R0 ;  /* 0x00000007ff9e0219 */ /* 0x002fc60000011600 */
[----:B------:R-:W-:Y:S01]  /*1c70*/  IMAD.IADD R5, R5, 0x1, R3 ;  /* 0x0000000105057824 */ /* 0x000fe200078e0203 */
[----:B------:R-:W-:Y:S02]  /*1c80*/  ISETP.NE.U32.AND P0, PT, RZ, UR6, PT ;  /* 0x00000006ff007c0c */ /* 0x000fe4000bf05070 */
[----:B------:R-:W-:Y:S01]  /*1c90*/  SHF.R.S32.HI R6, RZ, 0x1f, R158 ;  /* 0x0000001fff067819 */ /* 0x000fe2000001149e */
[----:B------:R-:W-:Y:S01]  /*1ca0*/  IMAD.WIDE.U32 R4, R158, UR4, R4 ;  /* 0x000000049e047c25 */ /* 0x000fe2000f8e0004 */
[----:B------:R-:W-:-:S03]  /*1cb0*/  ISETP.NE.AND.EX P0, PT, RZ, UR7, PT, P0 ;  /* 0x00000007ff007c0c */ /* 0x000fc6000bf05300 */
[----:B------:R-:W-:-:S04]  /*1cc0*/  IMAD R3, R6, UR4, RZ ;  /* 0x0000000406037c24 */ /* 0x000fc8000f8e02ff */
[----:B------:R-:W-:Y:S01]  /*1cd0*/  IMAD R3, R158, UR5, R3 ;  /* 0x000000059e037c24 */ /* 0x000fe2000f8e0203 */
[----:B------:R-:W-:-:S04]  /*1ce0*/  ULDC.64 UR4, c[0x0][0x300] ;  /* 0x0000c00000047ab9 */ /* 0x000fc80000000a00 */
[----:B------:R-:W-:Y:S02]  /*1cf0*/  IADD3 R5, R5, R3, RZ ;  /* 0x0000000305057210 */ /* 0x000fe40007ffe0ff */
[----:B--2---:R-:W-:-:S04]  /*1d00*/  LOP3.LUT R21, R21, 0xfffffffe, RZ, 0xc0, !PT ;  /* 0xfffffffe15157812 */ /* 0x004fc800078ec0ff */
[----:B------:R-:W-:-:S05]  /*1d10*/  @P2 LOP3.LUT R21, R21, 0x1, RZ, 0xfc, !PT ;  /* 0x0000000115152812 */ /* 0x000fca00078efcff */
[----:B------:R0:W-:Y:S04]  /*1d20*/  STL [R1], R21 ;  /* 0x0000001501007387 */ /* 0x0001e80000100800 */
[----:B------:R-:W2:Y:S04]  /*1d30*/  LDL R31, [R1+0x58] ;  /* 0x00005800011f7983 */ /* 0x000ea80000100800 */
[----:B------:R-:W2:Y:S04]  /*1d40*/  LDL R33, [R1+0x48] ;  /* 0x0000480001217983 */ /* 0x000ea80000100800 */
[----:B------:R-:W2:Y:S04]  /*1d50*/  LDL R34, [R1+0x4c] ;  /* 0x00004c0001227983 */ /* 0x000ea80000100800 */
[----:B------:R-:W2:Y:S01]  /*1d60*/  LDL R29, [R1+0x3c] ;  /* 0x00003c00011d7983 */ /* 0x000ea20000100800 */
[----:B---3--:R-:W-:-:S03]  /*1d70*/  SHF.R.S32.HI R0, RZ, 0x1f, R27 ;  /* 0x0000001fff007819 */ /* 0x008fc6000001141b */
[----:B------:R-:W3:Y:S01]  /*1d80*/  LDL R26, [R1+0x54] ;  /* 0x00005400011a7983 */ /* 0x000ee20000100800 */
[----:B------:R-:W-:Y:S02]  /*1d90*/  SEL R9, R27, RZ, !P0 ;  /* 0x000000ff1b097207 */ /* 0x000fe40004000000 */
[----:B------:R-:W-:Y:S01]  /*1da0*/  SEL R8, R0, RZ, !P0 ;  /* 0x000000ff00087207 */ /* 0x000fe20004000000 */
[----:B------:R-:W3:Y:S02]  /*1db0*/  LDL R27, [R1+0x44] ;  /* 0x00004400011b7983 */ /* 0x000ee40000100800 */
[----:B------:R-:W-:Y:S02]  /*1dc0*/  IMAD.WIDE.U32 R98, R9, UR4, R4 ;  /* 0x0000000409627c25 */ /* 0x000fe4000f8e0004 */
[----:B0-----:R-:W3:Y:S02]  /*1dd0*/  LDL R21, [R1+0x6c] ;  /* 0x00006c0001157983 */ /* 0x001ee40000100800 */
[----:B------:R-:W-:-:S02]  /*1de0*/  IMAD R0, R8, UR4, RZ ;  /* 0x0000000408007c24 */ /* 0x000fc4000f8e02ff */
[----:B------:R-:W3:Y:S02]  /*1df0*/  LDL R14, [R1+0x68] ;  /* 0x00006800010e7983 */ /* 0x000ee40000100800 */
[----:B------:R-:W-:Y:S01]  /*1e00*/  IMAD R15, R9, UR5, R0 ;  /* 0x00000005090f7c24 */ /* 0x000fe2000f8e0200 */
[----:B------:R-:W-:Y:S05]  /*1e10*/  @!P6 WARPSYNC.ALL ;  /* 0x000000000000e948 */ /* 0x000fea0003800000 */
[----:B------:R-:W3:Y:S01]  /*1e20*/  LDL R12, [R1+0x64] ;  /* 0x00006400010c7983 */ /* 0x000ee20000100800 */
[----:B------:R-:W-:Y:S01]  /*1e30*/  ULDC.64 UR4, c[0x0][0x320] ;  /* 0x0000c80000047ab9 */ /* 0x000fe20000000a00 */
[----:B------:R-:W-:-:S02]  /*1e40*/  IMAD R0, R23, R106, RZ ;  /* 0x0000006a17007224 */ /* 0x000fc400078e02ff */
[----:B------:R-:W3:Y:S01]  /*1e50*/  LDL R30, [R1+0x40] ;  /* 0x00004000011e7983 */ /* 0x000ee20000100800 */
[----:B------:R-:W-:Y:S02]  /*1e60*/  IMAD R3, R6, UR4, RZ ;  /* 0x0000000406037c24 */ /* 0x000fe4000f8e02ff */
[C---:B------:R-:W-:Y:S01]  /*1e70*/  IMAD.WIDE.U32 R4, R158.reuse, UR4, R16 ;  /* 0x000000049e047c25 */ /* 0x040fe2000f8e0010 */
[----:B------:R-:W3:Y:S03]  /*1e80*/  LDL R32, [R1+0x30] ;  /* 0x0000300001207983 */ /* 0x000ee60000100800 */
[----:B------:R-:W-:Y:S01]  /*1e90*/  IMAD R3, R158, UR5, R3 ;  /* 0x000000059e037c24 */ /* 0x000fe2000f8e0203 */
[----:B------:R-:W3:Y:S01]  /*1ea0*/  LDL R28, [R1+0x50] ;  /* 0x00005000011c7983 */ /* 0x000ee20000100800 */
[----:B------:R-:W-:Y:S01]  /*1eb0*/  ULDC.64 UR4, c[0x0][0x328] ;  /* 0x0000ca0000047ab9 */ /* 0x000fe20000000a00 */
[----:B------:R-:W-:-:S02]  /*1ec0*/  IMAD R7, R22, R107, R0 ;  /* 0x0000006b16077224 */ /* 0x000fc400078e0200 */
[----:B------:R-:W-:Y:S01]  /*1ed0*/  IMAD.IADD R101, R5, 0x1, R3 ;  /* 0x0000000105657824 */ /* 0x000fe200078e0203 */
[----:B------:R-:W-:Y:S01]  /*1ee0*/  SEL R3, R11, RZ, P2 ;  /* 0x000000ff0b037207 */ /* 0x000fe20001000000 */
[----:B------:R-:W-:-:S03]  /*1ef0*/  IMAD R0, R8, UR4, RZ ;  /* 0x0000000408007c24 */ /* 0x000fc6000f8e02ff */
[----:B------:R-:W-:Y:S01]  /*1f00*/  IADD3 R3, R16, R3, RZ ;  /* 0x0000000310037210 */ /* 0x000fe20007ffe0ff */
[----:B------:R-:W-:Y:S02]  /*1f10*/  IMAD R41, R9, UR5, R0 ;  /* 0x0000000509297c24 */ /* 0x000fe4000f8e0200 */
[----:B------:R-:W-:Y:S01]  /*1f20*/  IMAD.MOV.U32 R100, RZ, RZ, R4 ;  /* 0x000000ffff647224 */ /* 0x000fe200078e0004 */
[----:B------:R-:W-:Y:S01]  /*1f30*/  SHF.R.S32.HI R0, RZ, 0x1f, R3 ;  /* 0x0000001fff007819 */ /* 0x000fe20000011403 */
[----:B------:R-:W-:-:S03]  /*1f40*/  IMAD.WIDE.U32 R4, R22, R106, R16 ;  /* 0x0000006a16047225 */ /* 0x000fc600078e0010 */
[----:B------:R-:W-:Y:S01]  /*1f50*/  LEA.HI R10, R0, R3, RZ, 0x3 ;  /* 0x00000003000a7211 */ /* 0x000fe200078f18ff */
[-C--:B------:R-:W-:Y:S02]  /*1f60*/  IMAD R6, R23, R112.reuse, RZ ;  /* 0x0000007017067224 */ /* 0x080fe400078e02ff */
[----:B------:R-:W-:Y:S02]  /*1f70*/  IMAD.IADD R103, R103, 0x1, R7 ;  /* 0x0000000167677824 */ /* 0x000fe400078e0207 */
[----:B------:R-:W-:Y:S02]  /*1f80*/  IMAD.IADD R5, R7, 0x1, R5 ;  /* 0x0000000107057824 */ /* 0x000fe400078e0205 */
[----:B------:R-:W-:-:S04]  /*1f90*/  IMAD.WIDE.U32 R108, R22, R112, R18 ;  /* 0x00000070166c7225 */ /* 0x000fc800078e0012 */
[----:B------:R-:W-:Y:S01]  /*1fa0*/  IMAD R7, R22, R113, R6 ;  /* 0x0000007116077224 */ /* 0x000fe200078e0206 */
[----:B------:R-:W-:Y:S01]  /*1fb0*/  LOP3.LUT R6, R36, 0x38, R10, 0xf8, !PT ;  /* 0x0000003824067812 */ /* 0x000fe200078ef80a */
[----:B------:R-:W-:-:S04]  /*1fc0*/  IMAD.WIDE.U32 R110, R22, R112, R16 ;  /* 0x00000070166e7225 */ /* 0x000fc800078e0010 */
[----:B------:R-:W-:Y:S02]  /*1fd0*/  IMAD.IADD R109, R109, 0x1, R7 ;  /* 0x000000016d6d7824 */ /* 0x000fe400078e0207 */
[----:B------:R-:W-:Y:S01]  /*1fe0*/  IMAD.IADD R111, R7, 0x1, R111 ;  /* 0x00000001076f7824 */ /* 0x000fe200078e026f */
[----:B------:R-:W-:-:S04]  /*1ff0*/  LEA.HI R0, R0, R3, RZ, 0x6 ;  /* 0x0000000300007211 */ /* 0x000fc800078f30ff */
[----:B------:R-:W-:Y:S02]  /*2000*/  SHF.R.S32.HI R3, RZ, 0x6, R0 ;  /* 0x00000006ff037819 */ /* 0x000fe40000011400 */
[----:B----4-:R-:W-:-:S04]  /*2010*/  LOP3.LUT R0, R37, 0x38, R10, 0xf8, !PT ;  /* 0x0000003825007812 */ /* 0x010fc800078ef80a */
[----:B------:R-:W-:Y:S01]  /*2020*/  LOP3.LUT R0, R0, R35, RZ, 0x3c, !PT ;  /* 0x0000002300007212 */ /* 0x000fe200078e3cff */
[----:B------:R-:W-:Y:S01]  /*2030*/  IMAD.WIDE.U32 R100, R9, UR4, R100 ;  /* 0x0000000409647c25 */ /* 0x000fe2000f8e0064 */
[----:B-----5:R-:W-:Y:S01]  /*2040*/  SHF.R.S32.HI R9, RZ, 0x1f, R155 ;  /* 0x0000001fff097819 */ /* 0x020fe2000001149b */
[----:B------:R-:W-:Y:S01]  /*2050*/  ULDC UR4, c[0x0][0x2e4] ;  /* 0x0000b90000047ab9 */ /* 0x000fe20000000800 */
[C---:B------:R-:W-:Y:S01]  /*2060*/  SHF.L.U64.HI R115, R96.reuse, 0x5, R97 ;  /* 0x0000000560737819 */ /* 0x040fe20000010261 */
[----:B------:R-:W-:Y:S01]  /*2070*/  IMAD.SHL.U32 R114, R96, 0x20, RZ ;  /* 0x0000002060727824 */ /* 0x000fe200078e00ff */
[----:B------:R-:W-:-:S03]  /*2080*/  IADD3 R122, P0, R22, R123, RZ ;  /* 0x0000007b167a7210 */ /* 0x000fc60007f1e0ff */
[----:B------:R-:W-:-:S03]  /*2090*/  IMAD.WIDE.U32 R116, R22, R96, R114 ;  /* 0x0000006016747225 */ /* 0x000fc600078e0072 */
[----:B------:R-:W-:Y:S01]  /*20a0*/  IADD3 R127, P1, R114, R116, RZ ;  /* 0x00000074727f7210 */ /* 0x000fe20007f3e0ff */
[----:B------:R-:W-:-:S03]  /*20b0*/  IMAD.X R123, R23, 0x1, R13, P0 ;  /* 0x00000001177b7824 */ /* 0x000fc600000e060d */
[----:B------:R-:W-:Y:S01]  /*20c0*/  IADD3 R130, P0, R127, R114, RZ ;  /* 0x000000727f827210 */ /* 0x000fe20007f1e0ff */
[----:B------:R-:W-:Y:S01]  /*20d0*/  IMAD.WIDE.U32 R118, R22, R96, R16 ;  /* 0x0000006016767225 */ /* 0x000fe200078e0010 */
[C-C-:B------:R-:W-:Y:S02]  /*20e0*/  SHF.L.U64.HI R144, R96.reuse, 0x6, R97.reuse ;  /* 0x0000000660907819 */ /* 0x140fe40000010261 */
[----:B------:R-:W-:Y:S01]  /*20f0*/  SHF.L.U64.HI R139, R96, 0x7, R97 ;  /* 0x00000007608b7819 */ /* 0x000fe20000010261 */
[----:B------:R-:W-:Y:S02]  /*2100*/  IMAD.IADD R15, R99, 0x1, R15 ;  /* 0x00000001630f7824 */ /* 0x000fe400078e020f */
[----:B------:R-:W-:Y:S01]  /*2110*/  IMAD R39, R97, 0xb0, RZ ;  /* 0x000000b061277824 */ /* 0x000fe200078e02ff */
[C---:B------:R-:W-:Y:S01]  /*2120*/  SHF.L.U64.HI R38, R106.reuse, 0x5, R107 ;  /* 0x000000056a267819 */ /* 0x040fe2000001026b */
[----:B------:R-:W-:Y:S01]  /*2130*/  IMAD.WIDE.U32 R104, R155, R106, R4 ;  /* 0x0000006a9b687225 */ /* 0x000fe200078e0004 */
[----:B------:R-:W-:-:S02]  /*2140*/  SHF.L.U64.HI R37, R106, 0x6, R107 ;  /* 0x000000066a257819 */ /* 0x000fc4000001026b */
[C---:B------:R-:W-:Y:S01]  /*2150*/  SHF.L.U64.HI R36, R106.reuse, 0x7, R107 ;  /* 0x000000076a247819 */ /* 0x040fe2000001026b */
[----:B------:R-:W-:Y:S01]  /*2160*/  IMAD R143, R107, 0xb0, RZ ;  /* 0x000000b06b8f7824 */ /* 0x000fe200078e02ff */
[----:B------:R-:W-:Y:S01]  /*2170*/  SHF.L.U32 R35, R106, 0x5, RZ ;  /* 0x000000056a237819 */ /* 0x000fe200000006ff */
[----:B------:R-:W-:Y:S01]  /*2180*/  IMAD.WIDE.U32 R102, R155, R106, R102 ;  /* 0x0000006a9b667225 */ /* 0x000fe200078e0066 */
[----:B------:R-:W-:Y:S02]  /*2190*/  SHF.L.U64.HI R120, R112, 0x7, R113 ;  /* 0x0000000770787819 */ /* 0x000fe40000010271 */
[----:B------:R-:W-:Y:S01]  /*21a0*/  IADD3 R13, P2, R98, 0x40, RZ ;  /* 0x00000040620d7810 */ /* 0x000fe20007f5e0ff */
[----:B------:R-:W-:Y:S02]  /*21b0*/  IMAD R5, R113, 0xb0, RZ ;  /* 0x000000b071057824 */ /* 0x000fe400078e02ff */
[----:B------:R-:W-:Y:S02]  /*21c0*/  IMAD.SHL.U32 R121, R112, 0x80, RZ ;  /* 0x0000008070797824 */ /* 0x000fe400078e00ff */
[----:B------:R-:W-:-:S04]  /*21d0*/  IMAD.WIDE.U32 R108, R155, R112, R108 ;  /* 0x000000709b6c7225 */ /* 0x000fc800078e006c */
[----:B------:R-:W-:-:S04]  /*21e0*/  IMAD.WIDE.U32 R110, R155, R112, R110 ;  /* 0x000000709b6e7225 */ /* 0x000fc800078e006e */
[----:B------:R-:W-:Y:S01]  /*21f0*/  VIADD R162, R20, 0x8 ;  /* 0x0000000814a27836 */ /* 0x000fe20000000000 */
[----:B------:R-:W-:Y:S01]  /*2200*/  LOP3.LUT R20, R10, 0xfffffff8, RZ, 0xc0, !PT ;  /* 0xfffffff80a147812 */ /* 0x000fe200078ec0ff */
[----:B------:R-:W-:Y:S01]  /*2210*/  IMAD.WIDE.U32 R158, R96, 0xb0, RZ ;  /* 0x000000b0609e7825 */ /* 0x000fe200078e00ff */
[----:B------:R-:W-:Y:S02]  /*2220*/  SHF.R.S32.HI R146, RZ, 0x1f, R225 ;  /* 0x0000001fff927819 */ /* 0x000fe400000114e1 */
[----:B------:R-:W-:Y:S01]  /*2230*/  SHF.R.S32.HI R145, RZ, 0x1f, R226 ;  /* 0x0000001fff917819 */ /* 0x000fe200000114e2 */
[----:B------:R-:W-:Y:S01]  /*2240*/  IMAD.IADD R39, R159, 0x1, R39 ;  /* 0x000000019f277824 */ /* 0x000fe200078e0227 */
[----:B--2---:R-:W-:Y:S02]  /*2250*/  LOP3.LUT R7, R6, R31, RZ, 0x3c, !PT ;  /* 0x0000001f06077212 */ /* 0x004fe400078e3cff */
[----:B------:R-:W0:Y:S01]  /*2260*/  S2R R31, SR_TID.X ;  /* 0x00000000001f7919 */ /* 0x000e220000002100 */
[----:B------:R-:W-:-:S04]  /*2270*/  IMAD R150, R3, 0x2c00, R33 ;  /* 0x00002c0003967824 */ /* 0x000fc800078e0221 */
[----:B------:R-:W-:Y:S02]  /*2280*/  IMAD.IADD R150, R150, 0x1, R7 ;  /* 0x0000000196967824 */ /* 0x000fe400078e0207 */
[----:B------:R-:W-:Y:S01]  /*2290*/  IMAD R151, R3, 0x2c00, R34 ;  /* 0x00002c0003977824 */ /* 0x000fe200078e0222 */
[----:B---3--:R-:W-:Y:S02]  /*22a0*/  SHF.R.U32.HI R138, RZ, 0x3, R27 ;  /* 0x00000003ff8a7819 */ /* 0x008fe4000001161b */
[----:B------:R-:W-:Y:S01]  /*22b0*/  LOP3.LUT R7, R27, 0x38, R10, 0xf8, !PT ;  /* 0x000000381b077812 */ /* 0x000fe200078ef80a */
[----:B0-----:R-:W-:-:S05]  /*22c0*/  VIADD R31, R31, 0xffffff80 ;  /* 0xffffff801f1f7836 */ /* 0x001fca0000000000 */
[----:B------:R-:W-:-:S04]  /*22d0*/  SHF.R.S32.HI R27, RZ, 0x1f, R31 ;  /* 0x0000001fff1b7819 */ /* 0x000fc8000001141f */
[----:B------:R-:W-:Y:S02]  /*22e0*/  LEA.HI R27, R27, R31, RZ, 0x6 ;  /* 0x0000001f1b1b7211 */ /* 0x000fe400078f30ff */
[----:B------:R-:W-:-:S03]  /*22f0*/  IADD3 R151, R151, R0, RZ ;  /* 0x0000000097977210 */ /* 0x000fc60007ffe0ff */
[----:B------:R-:W-:Y:S01]  /*2300*/  IMAD.SHL.U32 R27, R27, 0x8, RZ ;  /* 0x000000081b1b7824 */ /* 0x000fe200078e00ff */
[----:B------:R-:W-:-:S04]  /*2310*/  LOP3.LUT R0, R10, 0x38, RZ, 0xc0, !PT ;  /* 0x000000380a007812 */ /* 0x000fc800078ec0ff */
[----:B------:R-:W-:Y:S02]  /*2320*/  LOP3.LUT R27, R27, 0xfffffe00, RZ, 0xc0, !PT ;  /* 0xfffffe001b1b7812 */ /* 0x000fe400078ec0ff */
[----:B------:R-:W-:Y:S01]  /*2330*/  LOP3.LUT R0, R0, 0x1c0, R29, 0xf8, !PT ;  /* 0x000001c000007812 */ /* 0x000fe200078ef81d */
[C---:B------:R-:W-:Y:S02]  /*2340*/  IMAD R149, R3.reuse, 0x2c00, R26 ;  /* 0x00002c0003957824 */ /* 0x040fe400078e021a */
[C---:B------:R-:W-:Y:S02]  /*2350*/  IMAD R154, R3.reuse, 0x2c00, R27 ;  /* 0x00002c00039a7824 */ /* 0x040fe400078e021b */
[C---:B------:R-:W-:Y:S02]  /*2360*/  IMAD R148, R3.reuse, 0x2c00, R21 ;  /* 0x00002c0003947824 */ /* 0x040fe400078e0215 */
[----:B------:R-:W-:Y:S01]  /*2370*/  IMAD R147, R3, 0x2c00, R14 ;  /* 0x00002c0003937824 */ /* 0x000fe200078e020e */
[----:B------:R-:W-:Y:S01]  /*2380*/  LOP3.LUT R3, R0, R12, RZ, 0x3c, !PT ;  /* 0x0000000c00037212 */ /* 0x000fe200078e3cff */
[----:B------:R-:W-:-:S04]  /*2390*/  IMAD R0, R9, R106, RZ ;  /* 0x0000006a09007224 */ /* 0x000fc800078e02ff */
[----:B------:R-:W-:Y:S02]  /*23a0*/  IMAD R27, R155, R107, R0 ;  /* 0x0000006b9b1b7224 */ /* 0x000fe400078e0200 */
[----:B------:R-:W-:-:S04]  /*23b0*/  IMAD R0, R9, R112, RZ ;  /* 0x0000007009007224 */ /* 0x000fc800078e02ff */
[----:B------:R-:W-:Y:S02]  /*23c0*/  IMAD R21, R155, R113, R0 ;  /* 0x000000719b157224 */ /* 0x000fe400078e0200 */
[----:B------:R-:W-:Y:S02]  /*23d0*/  IMAD R0, R23, R96, RZ ;  /* 0x0000006017007224 */ /* 0x000fe400078e02ff */
[----:B------:R-:W-:Y:S02]  /*23e0*/  IMAD.IADD R154, R154, 0x1, R3 ;  /* 0x000000019a9a7824 */ /* 0x000fe400078e0203 */
[----:B------:R-:W-:-:S05]  /*23f0*/  IMAD R3, R22, R97, R0 ;  /* 0x0000006116037224 */ /* 0x000fca00078e0200 */
[----:B------:R-:W-:-:S04]  /*2400*/  IADD3 R125, R3, R117, RZ ;  /* 0x00000075037d7210 */ /* 0x000fc80007ffe0ff */
[----:B------:R-:W-:-:S04]  /*2410*/  IADD3.X R126, R125, R115, RZ, P1, !PT ;  /* 0x000000737d7e7210 */ /* 0x000fc80000ffe4ff */
[----:B------:R-:W-:Y:S02]  /*2420*/  IADD3.X R128, R126, R115, RZ, P0, !PT ;  /* 0x000000737e807210 */ /* 0x000fe400007fe4ff */
[----:B------:R-:W-:Y:S02]  /*2430*/  IADD3 R136, P0, R130, R114, RZ ;  /* 0x0000007282887210 */ /* 0x000fe40007f1e0ff */
[----:B------:R-:W-:Y:S02]  /*2440*/  SHF.R.U32.HI R137, RZ, 0x3, R30 ;  /* 0x00000003ff897819 */ /* 0x000fe4000001161e */
[--C-:B------:R-:W-:Y:S01]  /*2450*/  LOP3.LUT R8, R30, 0x38, R10.reuse, 0xf8, !PT ;  /* 0x000000381e087812 */ /* 0x100fe200078ef80a */
[----:B------:R-:W-:Y:S01]  /*2460*/  IMAD.X R131, R128, 0x1, R115, P0 ;  /* 0x0000000180837824 */ /* 0x000fe200000e0673 */
[----:B------:R-:W-:Y:S01]  /*2470*/  LOP3.LUT R6, R32, 0x38, R10, 0xf8, !PT ;  /* 0x0000003820067812 */ /* 0x000fe200078ef80a */
[----:B------:R-:W-:Y:S01]  /*2480*/  IMAD.IADD R124, R119, 0x1, R3 ;  /* 0x00000001777c7824 */ /* 0x000fe200078e0203 */
[----:B------:R-:W-:Y:S01]  /*2490*/  IADD3 R14, P0, R98, R118, RZ ;  /* 0x00000076620e7210 */ /* 0x000fe20007f1e0ff */
[----:B------:R-:W-:Y:S01]  /*24a0*/  IMAD.SHL.U32 R97, R11, 0x2, RZ ;  /* 0x000000020b617824 */ /* 0x000fe200078e00ff */
[----:B------:R-:W-:Y:S01]  /*24b0*/  LOP3.LUT R7, R7, R138, RZ, 0x3c, !PT ;  /* 0x0000008a07077212 */ /* 0x000fe200078e3cff */
[----:B------:R-:W-:Y:S01]  /*24c0*/  IMAD.SHL.U32 R34, R106, 0x40, RZ ;  /* 0x000000406a227824 */ /* 0x000fe200078e00ff */
[----:B------:R-:W-:Y:S01]  /*24d0*/  LOP3.LUT R8, R8, R137, RZ, 0x3c, !PT ;  /* 0x0000008908087212 */ /* 0x000fe200078e3cff */
[----:B------:R-:W-:Y:S01]  /*24e0*/  IMAD.SHL.U32 R33, R106, 0x80, RZ ;  /* 0x000000806a217824 */ /* 0x000fe200078e00ff */
[----:B------:R-:W-:Y:S01]  /*24f0*/  LOP3.LUT R6, R6, R28, RZ, 0x3c, !PT ;  /* 0x0000001c06067212 */ /* 0x000fe200078e3cff */
[C---:B------:R-:W-:Y:S01]  /*2500*/  IMAD.SHL.U32 R30, R112.reuse, 0x20, RZ ;  /* 0x00000020701e7824 */ /* 0x040fe200078e00ff */
[--C-:B------:R-:W-:Y:S01]  /*2510*/  SHF.L.U64.HI R32, R112, 0x5, R113.reuse ;  /* 0x0000000570207819 */ /* 0x100fe20000010271 */
[----:B------:R-:W-:Y:S01]  /*2520*/  IMAD.WIDE.U32 R106, R106, 0xb0, RZ ;  /* 0x000000b06a6a7825 */ /* 0x000fe200078e00ff */
[----:B------:R-:W-:-:S02]  /*2530*/  SHF.L.U64.HI R31, R112, 0x6, R113 ;  /* 0x00000006701f7819 */ /* 0x000fc40000010271 */
[C---:B------:R-:W-:Y:S01]  /*2540*/  SHF.L.U32 R29, R112.reuse, 0x6, RZ ;  /* 0x00000006701d7819 */ /* 0x040fe200000006ff */
[----:B------:R-:W-:Y:S01]  /*2550*/  IMAD.WIDE.U32 R112, R112, 0xb0, RZ ;  /* 0x000000b070707825 */ /* 0x000fe200078e00ff */
[----:B------:R-:W-:Y:S02]  /*2560*/  IADD3 R11, P4, R14, 0x40, RZ ;  /* 0x000000400e0b7810 */ /* 0x000fe40007f9e0ff */
[----:B------:R-:W-:Y:S01]  /*2570*/  IADD3 R141, P3, R136, R114, RZ ;  /* 0x00000072888d7210 */ /* 0x000fe20007f7e0ff */
[----:B------:R-:W-:Y:S01]  /*2580*/  IMAD.X R12, R124, 0x1, R15, P0 ;  /* 0x000000017c0c7824 */ /* 0x000fe200000e060f */
[----:B------:R-:W-:Y:S01]  /*2590*/  IADD3 R149, R149, R6, RZ ;  /* 0x0000000695957210 */ /* 0x000fe20007ffe0ff */
[----:B------:R-:W-:Y:S01]  /*25a0*/  IMAD.IADD R148, R148, 0x1, R7 ;  /* 0x0000000194947824 */ /* 0x000fe200078e0207 */
[----:B------:R-:W-:Y:S01]  /*25b0*/  ISETP.GE.AND P0, PT, R16, UR4, PT ;  /* 0x0000000410007c0c */ /* 0x000fe2000bf06270 */
[----:B------:R-:W-:Y:S01]  /*25c0*/  IMAD.IADD R147, R147, 0x1, R8 ;  /* 0x0000000193937824 */ /* 0x000fe200078e0208 */
[----:B------:R-:W-:Y:S01]  /*25d0*/  ISETP.GE.AND P1, PT, R227, UR4, PT ;  /* 0x00000004e3007c0c */ /* 0x000fe2000bf26270 */
[----:B------:R-:W-:Y:S01]  /*25e0*/  IMAD.IADD R28, R103, 0x1, R27 ;  /* 0x00000001671c7824 */ /* 0x000fe200078e021b */
[----:B------:R-:W-:Y:S01]  /*25f0*/  SHF.R.S32.HI R10, RZ, 0x3, R10 ;  /* 0x00000003ff0a7819 */ /* 0x000fe2000001140a */
[----:B------:R-:W-:Y:S01]  /*2600*/  IMAD.IADD R26, R109, 0x1, R21 ;  /* 0x000000016d1a7824 */ /* 0x000fe200078e0215 */
[----:B------:R-:W-:Y:S01]  /*2610*/  IADD3 R21, R21, R111, RZ ;  /* 0x0000006f15157210 */ /* 0x000fe20007ffe0ff */
[----:B------:R-:W-:Y:S01]  /*2620*/  IMAD.IADD R143, R107, 0x1, R143 ;  /* 0x000000016b8f7824 */ /* 0x000fe200078e028f */
[----:B------:R-:W-:Y:S01]  /*2630*/  SHF.R.S32.HI R9, RZ, 0x1f, R20 ;  /* 0x0000001fff097819 */ /* 0x000fe20000011414 */
[----:B------:R-:W-:Y:S01]  /*2640*/  IMAD.IADD R142, R113, 0x1, R5 ;  /* 0x00000001718e7824 */ /* 0x000fe200078e0205 */
[----:B------:R-:W-:Y:S01]  /*2650*/  IADD3.X R140, R131, R115, RZ, P3, !PT ;  /* 0x00000073838c7210 */ /* 0x000fe20001ffe4ff */
[----:B------:R-:W-:-:S02]  /*2660*/  IMAD.IADD R27, R27, 0x1, R105 ;  /* 0x000000011b1b7824 */ /* 0x000fc400078e0269 */
[----:B------:R-:W-:Y:S02]  /*2670*/  IMAD.X R8, RZ, RZ, R15, P2 ;  /* 0x000000ffff087224 */ /* 0x000fe400010e060f */
[----:B------:R-:W-:Y:S02]  /*2680*/  IMAD.X R7, RZ, RZ, R12, P4 ;  /* 0x000000ffff077224 */ /* 0x000fe400020e060c */
[----:B------:R-:W-:Y:S01]  /*2690*/  IMAD.IADD R6, R101, 0x1, R41 ;  /* 0x0000000165067824 */ /* 0x000fe200078e0229 */
[----:B------:R-:W-:Y:S06]  /*26a0*/  @!P6 BAR.SYNC.DEFER_BLOCKING 0x9, 0x100 ;  /* 0x024400000000eb1d */ /* 0x000fec0000010000 */
.L_x_577:
[----:B------:R-:W2:Y:S01]  /*26b0*/  LDL R3, [R1+0x60] ;  /* 0x0000600001037983 */ /* 0x000ea20000100800 */
[----:B------:R-:W0:Y:S03]  /*26c0*/  LDC R80, c[0x0][0x3d4] ;  /* 0x0000f500ff507b82 */ /* 0x000e260000000800 */
[----:B---3--:R-:W3:Y:S01]  /*26d0*/  LDL.LU R0, [R1] ;  /* 0x0000000001007983 */ /* 0x008ee20000300800 */
[----:B------:R-:W-:Y:S01]  /*26e0*/  IADD3 R24, R24, -0x1, RZ ;  /* 0xffffffff18187810 */ /* 0x000fe20007ffe0ff */
[----:B------:R-:W-:Y:S05]  /*26f0*/  YIELD ;  /* 0x0000000000007946 */ /* 0x000fea0003800000 */
[----:B------:R-:W-:Y:S01]  /*2700*/  ISETP.GT.AND P3, PT, R24, R129, PT ;  /* 0x000000811800720c */ /* 0x000fe20003f64270 */
[----:B------:R-:W-:Y:S01]  /*2710*/  BSSY B0, `(.L_x_454) ;  /* 0x0000897000007945 */ /* 0x000fe20003800000 */
[----:B0-----:R-:W-:Y:S01]  /*2720*/  ISETP.GE.AND P2, PT, R80, 0x1, PT ;  /* 0x000000015000780c */ /* 0x001fe20003f46270 */
[----:B--2---:R-:W-:Y:S01]  /*2730*/  IMAD R5, R220, 0x5800, R3 ;  /* 0x00005800dc057824 */ /* 0x004fe200078e0203 */
[----:B---3--:R-:W-:-:S03]  /*2740*/  LOP3.LUT R0, R0, 0xffffffef, RZ, 0xc0, !PT ;  /* 0xffffffef00007812 */ /* 0x008fc600078ec0ff */
[----:B------:R-:W-:-:S06]  /*2750*/  IMAD R5, R5, 0x2, R2 ;  /* 0x0000000205057824 */ /* 0x000fcc00078e0202 */
[----:B------:R-:W-:-:S05]  /*2760*/  @P3 LOP3.LUT R0, R0, 0x10, RZ, 0xfc, !PT ;  /* 0x0000001000003812 */ /* 0x000fca00078efcff */
[----:B------:R0:W-:Y:S01]  /*2770*/  STL [R1], R0 ;  /* 0x0000000001007387 */ /* 0x0001e20000100800 */
[----:B-1--4-:R-:W-:Y:S05]  /*2780*/  @!P2 BRA `(.L_x_455) ;  /* 0x0000007c00f0a947 */ /* 0x012fea0003800000 */
[----:B------:R-:W-:Y:S01]  /*2790*/  ULDC.U8 UR4, c[0x0][0x3f0] ;  /* 0x0000fc0000047ab9 */ /* 0x000fe20000000000 */
[----:B------:R-:W-:Y:S01]  /*27a0*/  SHF.R.S32.HI R3, RZ, 0x1f, R24 ;  /* 0x0000001fff037819 */ /* 0x000fe20000011418 */
[-C--:B------:R-:W-:Y:S01]  /*27b0*/  IMAD R4, R143, R24.reuse, RZ ;  /* 0x000000188f047224 */ /* 0x080fe200078e02ff */
[----:B------:R-:W-:Y:S01]  /*27c0*/  ISETP.NE.AND P2, PT, RZ, UR4, PT ;  /* 0x00000004ff007c0c */ /* 0x000fe2000bf45270 */
[-C--:B------:R-:W-:Y:S02]  /*27d0*/  IMAD R40, R142, R24.reuse, RZ ;  /* 0x000000188e287224 */ /* 0x080fe400078e02ff */
[----:B0-----:R-:W-:Y:S02]  /*27e0*/  IMAD R0, R39, R24, RZ ;  /* 0x0000001827007224 */ /* 0x001fe400078e02ff */
[C---:B------:R-:W-:Y:S02]  /*27f0*/  IMAD R43, R3.reuse, R106, R4 ;  /* 0x0000006a032b7224 */ /* 0x040fe400078e0204 */
[----:B------:R-:W-:-:S02]  /*2800*/  IMAD R45, R3, R112, R40 ;  /* 0x00000070032d7224 */ /* 0x000fc400078e0228 */
[----:B------:R-:W-:Y:S02]  /*2810*/  IMAD R4, R24, -0xb0, R25 ;  /* 0xffffff5018047824 */ /* 0x000fe400078e0219 */
[----:B------:R-:W-:-:S03]  /*2820*/  IMAD.WIDE.U32 R90, R112, R24, RZ ;  /* 0x00000018705a7225 */ /* 0x000fc600078e00ff */
[----:B------:R-:W-:Y:S01]  /*2830*/  VIMNMX R4, R4, 0xb0, PT ;  /* 0x000000b004047848 */ /* 0x000fe20003fe0100 */
[----:B------:R-:W-:Y:S01]  /*2840*/  IMAD R41, R3, R158, R0 ;  /* 0x0000009e03297224 */ /* 0x000fe200078e0200 */
[----:B------:R-:W-:Y:S01]  /*2850*/  IADD3 R0, R91, R45, RZ ;  /* 0x0000002d5b007210 */ /* 0x000fe20007ffe0ff */
[----:B------:R-:W-:-:S04]  /*2860*/  IMAD.WIDE.U32 R132, R158, R24, RZ ;  /* 0x000000189e847225 */ /* 0x000fc800078e00ff */
[----:B------:R-:W-:-:S04]  /*2870*/  IMAD.WIDE.U32 R92, R106, R24, RZ ;  /* 0x000000186a5c7225 */ /* 0x000fc800078e00ff */
[----:B------:R-:W-:Y:S02]  /*2880*/  IMAD.IADD R88, R133, 0x1, R41 ;  /* 0x0000000185587824 */ /* 0x000fe400078e0229 */
[----:B------:R-:W-:Y:S01]  /*2890*/  IMAD.IADD R3, R93, 0x1, R43 ;  /* 0x000000015d037824 */ /* 0x000fe200078e022b */
[----:B------:R-:W-:Y:S06]  /*28a0*/  @!P2 BRA `(.L_x_456) ;  /* 0x0000003c0054a947 */ /* 0x000fec0003800000 */
[----:B------:R-:W-:Y:S01]  /*28b0*/  ISETP.GE.AND P3, PT, R22, R4, PT ;  /* 0x000000041600720c */ /* 0x000fe20003f66270 */
[----:B------:R-:W-:Y:S01]  /*28c0*/  BSSY B1, `(.L_x_457) ;  /* 0x000001c000017945 */ /* 0x000fe20003800000 */
[----:B------:R-:W-:Y:S02]  /*28d0*/  CS2R R76, SRZ ;  /* 0x00000000004c7805 */ /* 0x000fe4000001ff00 */
[----:B------:R-:W-:Y:S02]  /*28e0*/  CS2R R86, SRZ ;  /* 0x0000000000567805 */ /* 0x000fe4000001ff00 */
[----:B------:R-:W-:Y:S02]  /*28f0*/  CS2R R134, SRZ ;  /* 0x0000000000867805 */ /* 0x000fe4000001ff00 */
[----:B------:R-:W-:Y:S02]  /*2900*/  CS2R R94, SRZ ;  /* 0x00000000005e7805 */ /* 0x000fe4000001ff00 */
[----:B------:R-:W-:-:S03]  /*2910*/  CS2R R152, SRZ ;  /* 0x0000000000987805 */ /* 0x000fc6000001ff00 */
[----:B------:R-:W-:Y:S05]  /*2920*/  @P3 BRA `(.L_x_458) ;  /* 0x0000000000543947 */ /* 0x000fea0003800000 */
[----:B------:R-:W-:Y:S01]  /*2930*/  IADD3 R41, P2, R102, R92, RZ ;  /* 0x0000005c66297210 */ /* 0x000fe20007f5e0ff */
[----:B------:R-:W-:Y:S01]  /*2940*/  ULDC.64 UR4, c[0x0][0x3c8] ;  /* 0x0000f20000047ab9 */ /* 0x000fe20000000a00 */
[----:B------:R-:W-:Y:S02]  /*2950*/  CS2R R134, SRZ ;  /* 0x0000000000867805 */ /* 0x000fe4000001ff00 */
[----:B------:R-:W-:Y:S01]  /*2960*/  CS2R R152, SRZ ;  /* 0x0000000000987805 */ /* 0x000fe2000001ff00 */
[----:B------:R-:W-:Y:S01]  /*2970*/  ULDC.64 UR6, c[0x0][0x208] ;  /* 0x0000820000067ab9 */ /* 0x000fe20000000a00 */
[----:B------:R-:W-:Y:S01]  /*2980*/  IMAD.X R42, R3, 0x1, R28, P2 ;  /* 0x00000001032a7824 */ /* 0x000fe200010e061c */
[----:B------:R-:W-:-:S04]  /*2990*/  LEA R40, P2, R41, UR4, 0x1 ;  /* 0x0000000429287c11 */ /* 0x000fc8000f8408ff */
[----:B------:R-:W-:Y:S01]  /*29a0*/  LEA.HI.X R41, R41, UR5, R42, 0x1, P2 ;  /* 0x0000000529297c11 */ /* 0x000fe200090f0c2a */
[----:B------:R-:W-:Y:S01]  /*29b0*/  ULDC.64 UR4, c[0x0][0x3e0] ;  /* 0x0000f80000047ab9 */ /* 0x000fe20000000a00 */
[----:B------:R-:W-:-:S05]  /*29c0*/  IADD3 R43, P2, R108, R90, RZ ;  /* 0x0000005a6c2b7210 */ /* 0x000fca0007f5e0ff */
[----:B------:R-:W-:Y:S01]  /*29d0*/  IMAD.X R44, R0, 0x1, R26, P2 ;  /* 0x00000001002c7824 */ /* 0x000fe200010e061a */
[----:B------:R-:W-:-:S04]  /*29e0*/  LEA R42, P2, R43, UR4, 0x1 ;  /* 0x000000042b2a7c11 */ /* 0x000fc8000f8408ff */
[----:B------:R-:W-:Y:S02]  /*29f0*/  LEA.HI.X R43, R43, UR5, R44, 0x1, P2 ;  /* 0x000000052b2b7c11 */ /* 0x000fe400090f0c2c */
[----:B------:R-:W-:Y:S02]  /*2a00*/  ISETP.GE.AND P2, PT, R18, R80, PT ;  /* 0x000000501200720c */ /* 0x000fe40003f46270 */
[----:B------:R-:W-:Y:S02]  /*2a10*/  CS2R R86, SRZ ;  /* 0x0000000000567805 */ /* 0x000fe4000001ff00 */
[----:B------:R-:W-:-:S09]  /*2a20*/  CS2R R94, SRZ ;  /* 0x00000000005e7805 */ /* 0x000fd2000001ff00 */
[----:B------:R0:W5:Y:S04]  /*2a30*/  @!P2 LDG.E.64 R134, desc[UR6][R40.64] ;  /* 0x000000062886a981 */ /* 0x000168000c1e1b00 */
[----:B------:R0:W5:Y:S01]  /*2a40*/  @!P2 LDG.E.64 R152, desc[UR6][R42.64] ;  /* 0x000000062a98a981 */ /* 0x000162000c1e1b00 */
[----:B------:R-:W-:-:S13]  /*2a50*/  ISETP.GE.AND P2, PT, R221, R80, PT ;  /* 0x00000050dd00720c */ /* 0x000fda0003f46270 */
[----:B------:R0:W5:Y:S04]  /*2a60*/  @!P2 LDG.E.64 R86, desc[UR6][R40.64+0x40] ;  /* 0x000040062856a981 */ /* 0x000168000c1e1b00 */
[----:B------:R0:W5:Y:S02]  /*2a70*/  @!P2 LDG.E.64 R94, desc[UR6][R42.64+0x40] ;  /* 0x000040062a5ea981 */ /* 0x000164000c1e1b00 */
.L_x_458:
[----:B------:R-:W-:Y:S05]  /*2a80*/  BSYNC B1 ;  /* 0x0000000000017941 */ /* 0x000fea0003800000 */
.L_x_457:
[----:B------:R-:W-:Y:S01]  /*2a90*/  ISETP.GE.AND P4, PT, R223, R4, PT ;  /* 0x00000004df00720c */ /* 0x000fe20003f86270 */
[----:B0----5:R-:W-:Y:S01]  /*2aa0*/  IMAD.MOV.U32 R40, RZ, RZ, R86 ;  /* 0x000000ffff287224 */ /* 0x021fe200078e0056 */
[----:B------:R-:W-:Y:S01]  /*2ab0*/  MOV R41, R87 ;  /* 0x0000005700297202 */ /* 0x000fe20000000f00 */
[----:B------:R-:W-:Y:S01]  /*2ac0*/  IMAD.MOV.U32 R42, RZ, RZ, R134 ;  /* 0x000000ffff2a7224 */ /* 0x000fe200078e0086 */
[----:B------:R-:W-:Y:S01]  /*2ad0*/  BSSY B1, `(.L_x_459) ;  /* 0x0000024000017945 */ /* 0x000fe20003800000 */
[----:B------:R-:W-:Y:S01]  /*2ae0*/  IMAD.MOV.U32 R43, RZ, RZ, R135 ;  /* 0x000000ffff2b7224 */ /* 0x000fe200078e0087 */
[----:B------:R-:W-:Y:S01]  /*2af0*/  PRMT R189, R40, 0x5410, R41 ;  /* 0x0000541028bd7816 */ /* 0x000fe20000000029 */
[----:B------:R-:W-:Y:S01]  /*2b00*/  IMAD.MOV.U32 R40, RZ, RZ, R94 ;  /* 0x000000ffff287224 */ /* 0x000fe200078e005e */
[----:B------:R-:W-:Y:S02]  /*2b10*/  MOV R41, R95 ;  /* 0x0000005f00297202 */ /* 0x000fe40000000f00 */
[----:B------:R-:W-:-:S02]  /*2b20*/  CS2R R82, SRZ ;  /* 0x0000000000527805 */ /* 0x000fc4000001ff00 */
[----:B------:R-:W-:Y:S01]  /*2b30*/  PRMT R190, R42, 0x5410, R43 ;  /* 0x000054102abe7816 */ /* 0x000fe2000000002b */
[----:B------:R-:W-:Y:S01]  /*2b40*/  IMAD.MOV.U32 R42, RZ, RZ, R152 ;  /* 0x000000ffff2a7224 */ /* 0x000fe200078e0098 */
[----:B------:R-:W-:Y:S01]  /*2b50*/  PRMT R191, R40, 0x5410, R41 ;  /* 0x0000541028bf7816 */ /* 0x000fe20000000029 */
[----:B------:R-:W-:Y:S01]  /*2b60*/  IMAD.MOV.U32 R43, RZ, RZ, R153 ;  /* 0x000000ffff2b7224 */ /* 0x000fe200078e0099 */
[----:B------:R-:W-:Y:S02]  /*2b70*/  CS2R R78, SRZ ;  /* 0x00000000004e7805 */ /* 0x000fe4000001ff00 */
[----:B------:R-:W-:Y:S02]  /*2b80*/  CS2R R84, SRZ ;  /* 0x0000000000547805 */ /* 0x000fe4000001ff00 */
[----:B------:R-:W-:Y:S02]  /*2b90*/  PRMT R181, R42, 0x7610, R181 ;  /* 0x000076102ab57816 */ /* 0x000fe400000000b5 */
[----:B------:R-:W-:Y:S01]  /*2ba0*/  PRMT R192, R43, 0x7610, R192 ;  /* 0x000076102bc07816 */ /* 0x000fe200000000c0 */
[----:B------:R-:W-:Y:S06]  /*2bb0*/  @P4 BRA `(.L_x_460) ;  /* 0x0000000000544947 */ /* 0x000fec0003800000 */
[----:B------:R-:W-:Y:S01]  /*2bc0*/  IADD3 R41, P2, P5, R102, R92, R35 ;  /* 0x0000005c66297210 */ /* 0x000fe20007d5e023 */
[----:B------:R-:W-:Y:S01]  /*2bd0*/  ULDC.64 UR4, c[0x0][0x3c8] ;  /* 0x0000f20000047ab9 */ /* 0x000fe20000000a00 */
[----:B------:R-:W-:Y:S02]  /*2be0*/  CS2R R82, SRZ ;  /* 0x0000000000527805 */ /* 0x000fe4000001ff00 */
[----:B------:R-:W-:Y:S02]  /*2bf0*/  CS2R R84, SRZ ;  /* 0x0000000000547805 */ /* 0x000fe4000001ff00 */
[----:B------:R-:W-:Y:S01]  /*2c00*/  IADD3.X R42, R28, R3, R38, P2, P5 ;  /* 0x000000031c2a7210 */ /* 0x000fe200017ea426 */
[----:B------:R-:W-:Y:S01]  /*2c10*/  ULDC.64 UR6, c[0x0][0x208] ;  /* 0x0000820000067ab9 */ /* 0x000fe20000000a00 */
[----:B------:R-:W-:-:S04]  /*2c20*/  IADD3 R43, P2, P5, R108, R90, R30 ;  /* 0x0000005a6c2b7210 */ /* 0x000fc80007d5e01e */
[----:B------:R-:W-:Y:S02]  /*2c30*/  IADD3.X R44, R26, R0, R32, P2, P5 ;  /* 0x000000001a2c7210 */ /* 0x000fe400017ea420 */
[----:B------:R-:W-:-:S04]  /*2c40*/  LEA R40, P2, R41, UR4, 0x1 ;  /* 0x0000000429287c11 */ /* 0x000fc8000f8408ff */
[----:B------:R-:W-:Y:S01]  /*2c50*/  LEA.HI.X R41, R41, UR5, R42, 0x1, P2 ;  /* 0x0000000529297c11 */ /* 0x000fe200090f0c2a */
[----:B------:R-:W-:Y:S02]  /*2c60*/  ULDC.64 UR4, c[0x0][0x3e0] ;  /* 0x0000f80000047ab9 */ /* 0x000fe40000000a00 */
        /* <DEDUP_REMOVED lines=10> */
.L_x_460:
[----:B------:R-:W-:Y:S05]  /*2d10*/  BSYNC B1 ;  /* 0x0000000000017941 */ /* 0x000fea0003800000 */
.L_x_459:
        /* <DEDUP_REMOVED lines=16> */
[----:B------:R-:W-:Y:S02]  /*2e20*/  CS2R R70, SRZ ;  /* 0x0000000000467805 */ /* 0x000fe4000001ff00 */
[----:B------:R-:W-:-:S02]  /*2e30*/  CS2R R74, SRZ ;  /* 0x00000000004a7805 */ /* 0x000fc4000001ff00 */
[----:B------:R-:W-:Y:S02]  /*2e40*/  PRMT R188, R42, 0x5410, R43 ;  /* 0x000054102abc7816 */ /* 0x000fe4000000002b */
[----:B------:R-:W-:Y:S01]  /*2e50*/  P2R R89, PR, RZ, 0x4 ;  /* 0x00000004ff597803 */ /* 0x000fe20000000000 */
        /* <DEDUP_REMOVED lines=22> */
.L_x_462:
[----:B------:R-:W-:Y:S05]  /*2fc0*/  BSYNC B1 ;  /* 0x0000000000017941 */ /* 0x000fea0003800000 */
.L_x_461:
        /* <DEDUP_REMOVED lines=8> */
[----:B------:R-:W-:Y:S01]  /*3050*/  PRMT R168, R42, 0x7610, R168 ;  /* 0x000076102aa87816 */ /* 0x000fe200000000a8 */
[----:B------:R-:W-:Y:S01]  /*3060*/  IMAD.MOV.U32 R42, RZ, RZ, R74 ;  /* 0x000000ffff2a7224 */ /* 0x000fe200078e004a */
[----:B------:R-:W-:Y:S01]  /*3070*/  PRMT R170, R170, 0x5410, R43 ;  /* 0x00005410aaaa7816 */ /* 0x000fe2000000002b */
[----:B------:R-:W-:Y:S01]  /*3080*/  IMAD.MOV.U32 R43, RZ, RZ, R75 ;  /* 0x000000ffff2b7224 */ /* 0x000fe200078e004b */
[----:B------:R-:W-:-:S02]  /*3090*/  MOV R41, R71 ;  /* 0x0000004700297202 */ /* 0x000fc40000000f00 */
[----:B------:R-:W-:Y:S02]  /*30a0*/  CS2R R64, SRZ ;  /* 0x0000000000407805 */ /* 0x000fe4000001ff00 */
[----:B------:R-:W-:Y:S02]  /*30b0*/  CS2R R62, SRZ ;  /* 0x00000000003e7805 */ /* 0x000fe4000001ff00 */
[----:B------:R-:W-:Y:S02]  /*30c0*/  CS2R R66, SRZ ;  /* 0x0000000000427805 */ /* 0x000fe4000001ff00 */
[----:B------:R-:W-:Y:S02]  /*30d0*/  PRMT R164, R41, 0x5410, R40 ;  /* 0x0000541029a47816 */ /* 0x000fe40000000028 */
[----:B------:R-:W-:Y:S02]  /*30e0*/  PRMT R171, R42, 0x5410, R43 ;  /* 0x000054102aab7816 */ /* 0x000fe4000000002b */
[----:B------:R-:W-:Y:S01]  /*30f0*/  P2R R81, PR, RZ, 0x4 ;  /* 0x00000004ff517803 */ /* 0x000fe20000000000 */
[----:B------:R-:W-:Y:S06]  /*3100*/  @P2 BRA `(.L_x_464) ;  /* 0x00000000007c2947 */ /* 0x000fec0003800000 */
[----:B------:R-:W0:Y:S01]  /*3110*/  LDC.64 R40, c[0x0][0x3d8] ;  /* 0x0000f600ff287b82 */ /* 0x000e220000000a00 */
[----:B------:R-:W-:Y:S01]  /*3120*/  MOV R43, R3 ;  /* 0x00000003002b7202 */ /* 0x000fe20000000f00 */
[----:B------:R-:W-:Y:S01]  /*3130*/  IMAD.MOV.U32 R42, RZ, RZ, R92 ;  /* 0x000000ffff2a7224 */ /* 0x000fe200078e005c */
[----:B------:R-:W-:Y:S01]  /*3140*/  ULDC.64 UR4, c[0x0][0x3c8] ;  /* 0x0000f20000047ab9 */ /* 0x000fe20000000a00 */
[----:B------:R-:W-:Y:S02]  /*3150*/  CS2R R64, SRZ ;  /* 0x0000000000407805 */ /* 0x000fe4000001ff00 */
[----:B------:R-:W-:Y:S01]  /*3160*/  CS2R R66, SRZ ;  /* 0x0000000000427805 */ /* 0x000fe2000001ff00 */
[----:B------:R-:W-:Y:S01]  /*3170*/  ULDC.64 UR6, c[0x0][0x208] ;  /* 0x0000820000067ab9 */ /* 0x000fe20000000a00 */
[----:B0-----:R-:W-:-:S04]  /*3180*/  IMAD.WIDE.U32 R42, R40, 0x60, R42 ;  /* 0x00000060282a7825 */ /* 0x001fc800078e002a */
[----:B------:R-:W-:Y:S01]  /*3190*/  IMAD R41, R41, 0x60, RZ ;  /* 0x0000006029297824 */ /* 0x000fe200078e02ff */
[----:B------:R-:W-:Y:S01]  /*31a0*/  IADD3 R45, P2, R102, R42, RZ ;  /* 0x0000002a662d7210 */ /* 0x000fe20007f5e0ff */
[----:B------:R-:W-:-:S03]  /*31b0*/  IMAD.MOV.U32 R42, RZ, RZ, R90 ;  /* 0x000000ffff2a7224 */ /* 0x000fc600078e005a */
[----:B------:R-:W-:Y:S01]  /*31c0*/  IADD3.X R46, R28, R43, R41, P2, !PT ;  /* 0x0000002b1c2e7210 */ /* 0x000fe200017fe429 */
[----:B------:R-:W-:Y:S01]  /*31d0*/  IMAD.MOV.U32 R43, RZ, RZ, R0 ;  /* 0x000000ffff2b7224 */ /* 0x000fe200078e0000 */
[----:B------:R-:W0:Y:S02]  /*31e0*/  LDC.64 R40, c[0x0][0x3e8] ;  /* 0x0000fa00ff287b82 */ /* 0x000e240000000a00 */
[----:B0-----:R-:W-:-:S04]  /*31f0*/  IMAD.WIDE.U32 R42, R40, 0x60, R42 ;  /* 0x00000060282a7825 */ /* 0x001fc800078e002a */
[----:B------:R-:W-:Y:S01]  /*3200*/  IMAD R41, R41, 0x60, RZ ;  /* 0x0000006029297824 */ /* 0x000fe200078e02ff */
[----:B------:R-:W-:-:S04]  /*3210*/  IADD3 R44, P2, R108, R42, RZ ;  /* 0x0000002a6c2c7210 */ /* 0x000fc80007f5e0ff */
[----:B------:R-:W-:Y:S02]  /*3220*/  IADD3.X R43, R26, R43, R41, P2, !PT ;  /* 0x0000002b1a2b7210 */ /* 0x000fe400017fe429 */
        /* <DEDUP_REMOVED lines=13> */
.L_x_464:
[----:B------:R-:W-:Y:S05]  /*3300*/  BSYNC B1 ;  /* 0x0000000000017941 */ /* 0x000fea0003800000 */
.L_x_463:
        /* <DEDUP_REMOVED lines=14> */
[----:B------:R-:W-:Y:S02]  /*33f0*/  PRMT R169, R169, 0x5410, R42 ;  /* 0x00005410a9a97816 */ /* 0x000fe4000000002a */
[----:B------:R-:W-:Y:S02]  /*3400*/  CS2R R52, SRZ ;  /* 0x0000000000347805 */ /* 0x000fe4000001ff00 */
[----:B------:R-:W-:Y:S02]  /*3410*/  PRMT R166, R41, 0x5410, R40 ;  /* 0x0000541029a67816 */ /* 0x000fe40000000028 */
[----:B------:R-:W-:Y:S02]  /*3420*/  CS2R R56, SRZ ;  /* 0x0000000000387805 */ /* 0x000fe4000001ff00 */
[----:B------:R-:W-:-:S02]  /*3430*/  PRMT R170, R43, 0x7610, R170 ;  /* 0x000076102baa7816 */ /* 0x000fc400000000aa */
[----:B------:R-:W-:Y:S02]  /*3440*/  CS2R R54, SRZ ;  /* 0x0000000000367805 */ /* 0x000fe4000001ff00 */
[----:B------:R-:W-:Y:S02]  /*3450*/  CS2R R58, SRZ ;  /* 0x00000000003a7805 */ /* 0x000fe4000001ff00 */
[----:B------:R-:W-:Y:S02]  /*3460*/  CS2R R48, SRZ ;  /* 0x0000000000307805 */ /* 0x000fe4000001ff00 */
[----:B------:R-:W-:Y:S02]  /*3470*/  CS2R R46, SRZ ;  /* 0x00000000002e7805 */ /* 0x000fe4000001ff00 */
[----:B------:R-:W-:Y:S02]  /*3480*/  CS2R R50, SRZ ;  /* 0x0000000000327805 */ /* 0x000fe4000001ff00 */
        /* <DEDUP_REMOVED lines=23> */
.L_x_466:
[----:B------:R-:W-:Y:S05]  /*3600*/  BSYNC B1 ;  /* 0x0000000000017941 */ /* 0x000fea0003800000 */
.L_x_465:
[----:B------:R-:W-:Y:S01]  /*3610*/  ISETP.GE.AND P5, PT, R226, R4, PT ;  /* 0x00000004e200720c */ /* 0x000fe20003fa6270 */
[----:B------:R-:W-:-:S12]  /*3620*/  BSSY B1, `(.L_x_467) ;  /* 0x000001f000017945 */ /* 0x000fd80003800000 */
[----:B------:R-:W-:Y:S05]  /*3630*/  @P5 BRA `(.L_x_468) ;  /* 0x0000000000745947 */ /* 0x000fea0003800000 */
[----:B0-----:R-:W0:Y:S01]  /*3640*/  LDC.64 R40, c[0x0][0x3d8] ;  /* 0x0000f600ff287b82 */ /* 0x001e220000000a00 */
[----:B------:R-:W-:Y:S01]  /*3650*/  IMAD.MOV.U32 R93, RZ, RZ, R3 ;  /* 0x000000ffff5d7224 */ /* 0x000fe200078e0003 */
[----:B------:R-:W-:Y:S01]  /*3660*/  MOV R91, R0 ;  /* 0x00000000005b7202 */ /* 0x000fe20000000f00 */
[----:B------:R-:W-:Y:S01]  /*3670*/  ULDC.64 UR4, c[0x0][0x3c8] ;  /* 0x0000f20000047ab9 */ /* 0x000fe20000000a00 */
[----:B------:R-:W-:Y:S02]  /*3680*/  CS2R R48, SRZ ;  /* 0x0000000000307805 */ /* 0x000fe4000001ff00 */
[----:B------:R-:W-:Y:S01]  /*3690*/  CS2R R50, SRZ ;  /* 0x0000000000327805 */ /* 0x000fe2000001ff00 */
[----:B------:R-:W-:Y:S01]  /*36a0*/  ULDC.64 UR6, c[0x0][0x208] ;  /* 0x0000820000067ab9 */ /* 0x000fe20000000a00 */
[----:B0-----:R-:W-:-:S04]  /*36b0*/  IMAD.WIDE.U32 R92, R40, 0xa0, R92 ;  /* 0x000000a0285c7825 */ /* 0x001fc800078e005c */
[----:B------:R-:W-:Y:S01]  /*36c0*/  IMAD R41, R41, 0xa0, RZ ;  /* 0x000000a029297824 */ /* 0x000fe200078e02ff */
[----:B------:R-:W-:-:S04]  /*36d0*/  IADD3 R3, P2, R102, R92, RZ ;  /* 0x0000005c66037210 */ /* 0x000fc80007f5e0ff */
[----:B------:R-:W-:Y:S02]  /*36e0*/  IADD3.X R92, R28, R93, R41, P2, !PT ;  /* 0x0000005d1c5c7210 */ /* 0x000fe400017fe429 */
        /* <DEDUP_REMOVED lines=18> */
.L_x_468:
[----:B------:R-:W-:Y:S05]  /*3810*/  BSYNC B1 ;  /* 0x0000000000017941 */ /* 0x000fea0003800000 */
.L_x_467:
[----:B------:R-:W-:Y:S01]  /*3820*/  ULOP3.LUT UR4, UR60, 0x1, URZ, 0xfc, !UPT ;  /* 0x000000013c047892 */ /* 0x000fe2000f8efc3f */
[----:B-----5:R-:W-:Y:S01]  /*3830*/  IMAD.MOV.U32 R3, RZ, RZ, R53 ;  /* 0x000000ffff037224 */ /* 0x020fe200078e0035 */
[----:B01----:R-:W-:Y:S01]  /*3840*/  MOV R41, R57 ;  /* 0x0000003900297202 */ /* 0x003fe20000000f00 */
[----:B------:R-:W-:Y:S01]  /*3850*/  IMAD.MOV.U32 R40, RZ, RZ, R56 ;  /* 0x000000ffff287224 */ /* 0x000fe200078e0038 */
[----:B------:R-:W-:Y:S01]  /*3860*/  UISETP.NE.AND UP0, UPT, UR4, 0x3, UPT ;  /* 0x000000030400788c */ /* 0x000fe2000bf05270 */
        /* <DEDUP_REMOVED lines=8> */
[----:B------:R-:W-:Y:S02]  /*38f0*/  PLOP3.LUT P2, PT, PT, PT, UP0, 0x80, 0x0 ;  /* 0x000000000000781c */ /* 0x000fe40003f4f008 */
[----:B------:R-:W-:Y:S01]  /*3900*/  PRMT R174, R174, 0x5410, R3 ;  /* 0x00005410aeae7816 */ /* 0x000fe20000000003 */
[----:B------:R-:W-:Y:S01]  /*3910*/  IMAD.MOV.U32 R3, RZ, RZ, R48 ;  /* 0x000000ffff037224 */ /* 0x000fe200078e0030 */
[----:B------:R-:W-:Y:S01]  /*3920*/  PRMT R183, R40, 0x5410, R41 ;  /* 0x0000541028b77816 */ /* 0x000fe20000000029 */
[----:B------:R-:W-:Y:S01]  /*3930*/  IMAD.MOV.U32 R41, RZ, RZ, R44 ;  /* 0x000000ffff297224 */ /* 0x000fe200078e002c */
[----:B------:R-:W-:Y:S01]  /*3940*/  PRMT R173, R0, 0x7610, R173 ;  /* 0x0000761000ad7816 */ /* 0x000fe200000000ad */
[----:B------:R-:W-:Y:S01]  /*3950*/  IMAD.MOV.U32 R40, RZ, RZ, R45 ;  /* 0x000000ffff287224 */ /* 0x000fe200078e002d */
[----:B------:R-:W-:-:S04]  /*3960*/  MOV R0, R49 ;  /* 0x0000003100007202 */ /* 0x000fc80000000f00 */
[----:B------:R-:W-:Y:S01]  /*3970*/  PRMT R92, R41, 0x5410, R40 ;  /* 0x00005410295c7816 */ /* 0x000fe20000000028 */
[----:B------:R-:W-:Y:S01]  /*3980*/  IMAD.MOV.U32 R41, RZ, RZ, R46 ;  /* 0x000000ffff297224 */ /* 0x000fe200078e002e */
[----:B------:R-:W-:Y:S01]  /*3990*/  PRMT R172, R3, 0x5410, R0 ;  /* 0x0000541003ac7816 */ /* 0x000fe20000000000 */
[----:B------:R-:W-:Y:S01]  /*39a0*/  IMAD.MOV.U32 R40, RZ, RZ, R47 ;  /* 0x000000ffff287224 */ /* 0x000fe200078e002f */
[----:B------:R-:W-:Y:S01]  /*39b0*/  MOV R0, R51 ;  /* 0x0000003300007202 */ /* 0x000fe20000000f00 */
[----:B------:R-:W-:-:S03]  /*39c0*/  IMAD.MOV.U32 R3, RZ, RZ, R50 ;  /* 0x000000ffff037224 */ /* 0x000fc600078e0032 */
[----:B------:R-:W-:Y:S02]  /*39d0*/  PRMT R93, R41, 0x5410, R40 ;  /* 0x00005410295d7816 */ /* 0x000fe40000000028 */
[----:B------:R-:W-:Y:S01]  /*39e0*/  PRMT R175, R3, 0x5410, R0 ;  /* 0x0000541003af7816 */ /* 0x000fe20000000000 */
[----:B------:R-:W-:Y:S06]  /*39f0*/  @!P2 BRA `(.L_x_469) ;  /* 0x000000000004a947 */ /* 0x000fec0003800000 */
[----:B------:R-:W-:Y:S01]  /*3a00*/  BPT.TRAP 0x1 ;  /* 0x000000040000795c */ /* 0x000fe20000300000 */
.L_x_469:
[----:B------:R-:W-:Y:S01]  /*3a10*/  IMAD R3, R220, 0x8, R2 ;  /* 0x00000008dc037824 */ /* 0x000fe200078e0202 */
[----:B------:R-:W-:Y:S01]  /*3a20*/  SHF.L.U32 R0, R229, 0x1f, RZ ;  /* 0x0000001fe5007819 */ /* 0x000fe200000006ff */
[----:B------:R-:W-:Y:S03]  /*3a30*/  BSSY B1, `(.L_x_470) ;  /* 0x0000003000017945 */ /* 0x000fe60003800000 */
[----:B------:R-:W0:Y:S02]  /*3a40*/  SYNCS.PHASECHK.TRANS64.TRYWAIT P6, [R3+URZ+0x34890], R0 ;  /* 0x03489000030075a7 */ /* 0x000e2400080c017f */
[----:B0-----:R-:W-:Y:S05]  /*3a50*/  @!P6 BRA `(.L_x_471) ;  /* 0x00000214005ce947 */ /* 0x001fea0003800000 */
.L_x_765:
[----:B------:R-:W-:Y:S05]  /*3a60*/  BSYNC B1 ;  /* 0x0000000000017941 */ /* 0x000fea0003800000 */
.L_x_470:
[----:B------:R-:W-:Y:S04]  /*3a70*/  BSSY B1, `(.L_x_472) ;  /* 0x0000075000017945 */ /* 0x000fe80003800000 */
[----:B------:R-:W-:Y:S05]  /*3a80*/  @P3 BRA `(.L_x_473) ;  /* 0x0000000400cc3947 */ /* 0x000fea0003800000 */
[----:B------:R-:W-:Y:S01]  /*3a90*/  IADD3 R176, P3, R118, R132, RZ ;  /* 0x0000008476b07210 */ /* 0x000fe20007f7e0ff */
[----:B------:R-:W-:Y:S04]  /*3aa0*/  BSSY B2, `(.L_x_474) ;  /* 0x000003b000027945 */ /* 0x000fe80003800000 */
[----:B------:R-:W-:Y:S01]  /*3ab0*/  IMAD.X R177, R88, 0x1, R124, P3 ;  /* 0x0000000158b17824 */ /* 0x000fe200018e067c */
[----:B------:R-:W-:Y:S07]  /*3ac0*/  @P0 BRA `(.L_x_475) ;  /* 0x0000000000e00947 */ /* 0x000fee0003800000 */
[----:B------:R1:W2:Y:S01]  /*3ad0*/  LDS.128 R40, [R5+0x1e400] ;  /* 0x01e4000005287984 */ /* 0x0002a20000000c00 */
[----:B------:R-:W-:Y:S01]  /*3ae0*/  IADD3 R91, P3, R176, R98, RZ ;  /* 0x00000062b05b7210 */ /* 0x000fe20007f7e0ff */
[----:B------:R-:W-:Y:S04]  /*3af0*/  BSSY B3, `(.L_x_476) ;  /* 0x0000030000037945 */ /* 0x000fe80003800000 */
[----:B------:R-:W-:Y:S01]  /*3b00*/  IMAD.X R178, R177, 0x1, R15, P3 ;  /* 0x00000001b1b27824 */ /* 0x000fe200018e060f */
[----:B------:R-:W-:-:S13]  /*3b10*/  ISETP.GE.AND P3, PT, R18, R80, PT ;  /* 0x000000501200720c */ /* 0x000fda0003f66270 */
[----:B-1----:R-:W-:Y:S05]  /*3b20*/  @P3 BRA `(.L_x_477) ;  /* 0x0000000000b03947 */ /* 0x002fea0003800000 */
[----:B------:R-:W-:Y:S01]  /*3b30*/  SHF.R.U64 R152, R152, 0x10, R153 ;  /* 0x0000001098987819 */ /* 0x000fe20000001299 */
[----:B------:R-:W-:Y:S01]  /*3b40*/  HADD2.F32 R181, -RZ, R181.H0_H0 ;  /* 0x200000b5ffb57230 */ /* 0x000fe20000004100 */
[----:B--2---:R-:W-:Y:S02]  /*3b50*/  MOV R179, R41 ;  /* 0x0000002900b37202 */ /* 0x004fe40000000f00 */
[--C-:B------:R-:W-:Y:S01]  /*3b60*/  SHF.R.U64 R90, R134, 0x10, R135.reuse ;  /* 0x00000010865a7819 */ /* 0x100fe20000001287 */
[----:B------:R-:W-:Y:S01]  /*3b70*/  HADD2.F32 R152, -RZ, R152.H0_H0 ;  /* 0x20000098ff987230 */ /* 0x000fe20000004100 */
[----:B------:R-:W-:Y:S01]  /*3b80*/  SHF.R.U32.HI R135, RZ, 0x10, R135 ;  /* 0x00000010ff877819 */ /* 0x000fe20000011687 */
[--C-:B------:R-:W-:Y:S02]  /*3b90*/  HADD2.F32 R41, -RZ, R179.reuse.H1_H1 ;  /* 0x300000b3ff297230 */ /* 0x100fe40000004100 */
[----:B------:R-:W-:Y:S02]  /*3ba0*/  HADD2.F32 R179, -RZ, R179.H0_H0 ;  /* 0x200000b3ffb37230 */ /* 0x000fe40000004100 */
[----:B------:R-:W-:-:S02]  /*3bb0*/  HADD2.F32 R90, -RZ, R90.H0_H0 ;  /* 0x2000005aff5a7230 */ /* 0x000fc40000004100 */
[-C--:B------:R-:W-:Y:S01]  /*3bc0*/  FMUL.FTZ R134, R41, R152.reuse ;  /* 0x0000009829867220 */ /* 0x080fe20000410000 */
[----:B------:R-:W-:-:S03]  /*3bd0*/  FMUL.FTZ R152, R179, R152 ;  /* 0x00000098b3987220 */ /* 0x000fc60000410000 */
[-C--:B------:R-:W-:Y:S01]  /*3be0*/  FFMA.FTZ R134, R179, R90.reuse, -R134 ;  /* 0x0000005ab3867223 */ /* 0x080fe20000010886 */
[----:B------:R-:W-:Y:S02]  /*3bf0*/  HADD2.F32 R179, -RZ, R190.H0_H0 ;  /* 0x200000beffb37230 */ /* 0x000fe40000004100 */
[----:B------:R-:W-:Y:S01]  /*3c00*/  FFMA.FTZ R41, R41, R90, R152 ;  /* 0x0000005a29297223 */ /* 0x000fe20000010098 */
[----:B------:R-:W-:Y:S01]  /*3c10*/  SHF.R.U32.HI R152, RZ, 0x10, R153 ;  /* 0x00000010ff987819 */ /* 0x000fe20000011699 */
[----:B------:R-:W-:Y:S02]  /*3c20*/  IMAD.MOV.U32 R153, RZ, RZ, R43 ;  /* 0x000000ffff997224 */ /* 0x000fe400078e002b */
[----:B------:R-:W-:Y:S01]  /*3c30*/  IMAD.MOV.U32 R90, RZ, RZ, R40 ;  /* 0x000000ffff5a7224 */ /* 0x000fe200078e0028 */
[----:B------:R-:W-:Y:S01]  /*3c40*/  F2FP.F16.F32.PACK_AB R41, R41, R134 ;  /* 0x000000862929723e */ /* 0x000fe200000000ff */
[----:B------:R-:W-:Y:S02]  /*3c50*/  HADD2.F32 R40, -RZ, R152.H0_H0 ;  /* 0x20000098ff287230 */ /* 0x000fe40000004100 */
[----:B------:R-:W-:-:S02]  /*3c60*/  HADD2.F32 R43, -RZ, R153.H1_H1 ;  /* 0x30000099ff2b7230 */ /* 0x000fc40000004100 */
[----:B------:R-:W-:Y:S02]  /*3c70*/  HADD2.F32 R153, -RZ, R153.H0_H0 ;  /* 0x20000099ff997230 */ /* 0x000fe40000004100 */
[----:B------:R-:W-:Y:S02]  /*3c80*/  HADD2.F32 R152, -RZ, R135.H0_H0 ;  /* 0x20000087ff987230 */ /* 0x000fe40000004100 */
[-C--:B------:R-:W-:Y:S01]  /*3c90*/  FMUL.FTZ R182, R43, R40.reuse ;  /* 0x000000282bb67220 */ /* 0x080fe20000410000 */
[----:B------:R-:W-:-:S03]  /*3ca0*/  FMUL.FTZ R184, R153, R40 ;  /* 0x0000002899b87220 */ /* 0x000fc60000410000 */
[-C--:B------:R-:W-:Y:S01]  /*3cb0*/  FFMA.FTZ R40, R153, R152.reuse, -R182 ;  /* 0x0000009899287223 */ /* 0x080fe200000108b6 */
[----:B------:R-:W-:Y:S02]  /*3cc0*/  IMAD.MOV.U32 R153, RZ, RZ, R42 ;  /* 0x000000ffff997224 */ /* 0x000fe400078e002a */
[----:B------:R-:W-:Y:S01]  /*3cd0*/  FFMA.FTZ R43, R43, R152, R184 ;  /* 0x000000982b2b7223 */ /* 0x000fe200000100b8 */
[--C-:B------:R-:W-:Y:S02]  /*3ce0*/  HADD2.F32 R42, -RZ, R90.reuse.H1_H1 ;  /* 0x3000005aff2a7230 */ /* 0x100fe40000004100 */
[----:B------:R-:W-:Y:S02]  /*3cf0*/  HADD2.F32 R152, -RZ, R90.H0_H0 ;  /* 0x2000005aff987230 */ /* 0x000fe40000004100 */
[----:B------:R-:W-:Y:S02]  /*3d00*/  HADD2.F32 R90, -RZ, R153.H1_H1 ;  /* 0x30000099ff5a7230 */ /* 0x000fe40000004100 */
[-C--:B------:R-:W-:Y:S01]  /*3d10*/  FMUL.FTZ R135, R42, R181.reuse ;  /* 0x000000b52a877220 */ /* 0x080fe20000410000 */
[----:B------:R-:W-:Y:S01]  /*3d20*/  F2FP.F16.F32.PACK_AB R43, R43, R40 ;  /* 0x000000282b2b723e */ /* 0x000fe200000000ff */
[----:B------:R-:W-:-:S02]  /*3d30*/  FMUL.FTZ R181, R152, R181 ;  /* 0x000000b598b57220 */ /* 0x000fc40000410000 */
[-C--:B------:R-:W-:Y:S01]  /*3d40*/  FFMA.FTZ R135, R152, R179.reuse, -R135 ;  /* 0x000000b398877223 */ /* 0x080fe20000010887 */
[----:B------:R-:W-:Y:S02]  /*3d50*/  HADD2.F32 R152, -RZ, R153.H0_H0 ;  /* 0x20000099ff987230 */ /* 0x000fe40000004100 */
[----:B------:R-:W-:Y:S01]  /*3d60*/  FFMA.FTZ R42, R42, R179, R181 ;  /* 0x000000b32a2a7223 */ /* 0x000fe200000100b5 */
[----:B------:R-:W-:Y:S02]  /*3d70*/  HADD2.F32 R181, -RZ, R192.H0_H0 ;  /* 0x200000c0ffb57230 */ /* 0x000fe40000004100 */
[----:B------:R-:W-:Y:S02]  /*3d80*/  HADD2.F32 R153, -RZ, R190.H1_H1 ;  /* 0x300000beff997230 */ /* 0x000fe40000004100 */
[----:B------:R-:W-:Y:S01]  /*3d90*/  F2FP.F16.F32.PACK_AB R40, R42, R135 ;  /* 0x000000872a28723e */ /* 0x000fe200000000ff */
[-C--:B------:R-:W-:Y:S01]  /*3da0*/  FMUL.FTZ R179, R90, R181.reuse ;  /* 0x000000b55ab37220 */ /* 0x080fe20000410000 */
[----:B------:R-:W-:-:S03]  /*3db0*/  FMUL.FTZ R181, R152, R181 ;  /* 0x000000b598b57220 */ /* 0x000fc60000410000 */
[-C--:B------:R-:W-:Y:S01]  /*3dc0*/  FFMA.FTZ R179, R152, R153.reuse, -R179 ;  /* 0x0000009998b37223 */ /* 0x080fe200000108b3 */
[----:B------:R-:W-:-:S05]  /*3dd0*/  FFMA.FTZ R90, R90, R153, R181 ;  /* 0x000000995a5a7223 */ /* 0x000fca00000100b5 */
[----:B------:R-:W-:-:S07]  /*3de0*/  F2FP.F16.F32.PACK_AB R42, R90, R179 ;  /* 0x000000b35a2a723e */ /* 0x000fce00000000ff */
.L_x_477:
[----:B------:R-:W-:Y:S05]  /*3df0*/  BSYNC B3 ;  /* 0x0000000000037941 */ /* 0x000fea0003800000 */
.L_x_476:
[----:B------:R-:W-:Y:S01]  /*3e00*/  ULDC.64 UR4, c[0x0][0x2d8] ;  /* 0x0000b60000047ab9 */ /* 0x000fe20000000a00 */
[----:B------:R-:W-:Y:S01]  /*3e10*/  ULDC.64 UR6, c[0x0][0x208] ;  /* 0x0000820000067ab9 */ /* 0x000fe20000000a00 */
[----:B------:R-:W-:-:S04]  /*3e20*/  LEA R90, P3, R91, UR4, 0x1 ;  /* 0x000000045b5a7c11 */ /* 0x000fc8000f8608ff */
[----:B------:R-:W-:-:S05]  /*3e30*/  LEA.HI.X R91, R91, UR5, R178, 0x1, P3 ;  /* 0x000000055b5b7c11 */ /* 0x000fca00098f0cb2 */
[----:B--2---:R1:W-:Y:S04]  /*3e40*/  STG.E.128 desc[UR6][R90.64], R40 ;  /* 0x000000285a007986 */ /* 0x0043e8000c101d06 */
.L_x_475:
[----:B------:R-:W-:Y:S05]  /*3e50*/  BSYNC B2 ;  /* 0x0000000000027941 */ /* 0x000fea0003800000 */
.L_x_474:
[----:B------:R-:W-:Y:S05]  /*3e60*/  @P1 BRA `(.L_x_473) ;  /* 0x0000000000d41947 */ /* 0x000fea0003800000 */
[----:B-1----:R1:W2:Y:S01]  /*3e70*/  LDS.128 R40, [R5+0x23c00] ;  /* 0x023c000005287984 */ /* 0x0022a20000000c00 */
[----:B------:R-:W-:Y:S01]  /*3e80*/  IADD3 R176, P3, R176, R13, RZ ;  /* 0x0000000db0b07210 */ /* 0x000fe20007f7e0ff */
[----:B------:R-:W-:Y:S03]  /*3e90*/  BSSY B2, `(.L_x_478) ;  /* 0x000002d000027945 */ /* 0x000fe60003800000 */
[----:B------:R-:W-:Y:S02]  /*3ea0*/  IADD3.X R177, R177, R8, RZ, P3, !PT ;  /* 0x00000008b1b17210 */ /* 0x000fe40001ffe4ff */
[----:B------:R-:W-:-:S13]  /*3eb0*/  ISETP.GE.AND P3, PT, R221, R80, PT ;  /* 0x00000050dd00720c */ /* 0x000fda0003f66270 */
[----:B-1----:R-:W-:Y:S05]  /*3ec0*/  @P3 BRA `(.L_x_479) ;  /* 0x0000000000a43947 */ /* 0x002fea0003800000 */
[--C-:B------:R-:W-:Y:S01]  /*3ed0*/  SHF.R.U64 R90, R86, 0x10, R87.reuse ;  /* 0x00000010565a7819 */ /* 0x100fe20000001257 */
[--C-:B--2---:R-:W-:Y:S01]  /*3ee0*/  HADD2.F32 R91, -RZ, R41.reuse.H1_H1 ;  /* 0x30000029ff5b7230 */ /* 0x104fe20000004100 */
[----:B------:R-:W-:Y:S01]  /*3ef0*/  SHF.R.U32.HI R86, RZ, 0x10, R87 ;  /* 0x00000010ff567819 */ /* 0x000fe20000011657 */
[----:B------:R-:W-:Y:S01]  /*3f00*/  HADD2.F32 R41, -RZ, R41.H0_H0 ;  /* 0x20000029ff297230 */ /* 0x000fe20000004100 */
[--C-:B------:R-:W-:Y:S01]  /*3f10*/  SHF.R.U64 R87, R94, 0x10, R95.reuse ;  /* 0x000000105e577819 */ /* 0x100fe2000000125f */
[----:B------:R-:W-:Y:S01]  /*3f20*/  HADD2.F32 R90, -RZ, R90.H0_H0 ;  /* 0x2000005aff5a7230 */ /* 0x000fe20000004100 */
[----:B------:R-:W-:Y:S01]  /*3f30*/  SHF.R.U32.HI R134, RZ, 0x10, R95 ;  /* 0x00000010ff867819 */ /* 0x000fe2000001165f */
[----:B------:R-:W-:Y:S02]  /*3f40*/  HADD2.F32 R94, -RZ, R86.H0_H0 ;  /* 0x20000056ff5e7230 */ /* 0x000fe40000004100 */
[----:B------:R-:W-:Y:S02]  /*3f50*/  HADD2.F32 R152, -RZ, R87.H0_H0 ;  /* 0x20000057ff987230 */ /* 0x000fe40000004100 */
[----:B------:R-:W-:-:S02]  /*3f60*/  HADD2.F32 R134, -RZ, R134.H0_H0 ;  /* 0x20000086ff867230 */ /* 0x000fc40000004100 */
[--C-:B------:R-:W-:Y:S02]  /*3f70*/  HADD2.F32 R87, -RZ, R43.reuse.H1_H1 ;  /* 0x3000002bff577230 */ /* 0x100fe40000004100 */
[-C--:B------:R-:W-:Y:S01]  /*3f80*/  FMUL.FTZ R86, R91, R152.reuse ;  /* 0x000000985b567220 */ /* 0x080fe20000410000 */
[----:B------:R-:W-:Y:S02]  /*3f90*/  HADD2.F32 R43, -RZ, R43.H0_H0 ;  /* 0x2000002bff2b7230 */ /* 0x000fe40000004100 */
[----:B------:R-:W-:Y:S01]  /*3fa0*/  FMUL.FTZ R178, R41, R152 ;  /* 0x0000009829b27220 */ /* 0x000fe20000410000 */
[----:B------:R-:W-:Y:S02]  /*3fb0*/  HADD2.F32 R95, -RZ, R40.H1_H1 ;  /* 0x30000028ff5f7230 */ /* 0x000fe40000004100 */
[----:B------:R-:W-:Y:S01]  /*3fc0*/  FMUL.FTZ R152, R87, R134 ;  /* 0x0000008657987220 */ /* 0x000fe20000410000 */
[----:B------:R-:W-:Y:S01]  /*3fd0*/  FFMA.FTZ R41, R41, R90, -R86 ;  /* 0x0000005a29297223 */ /* 0x000fe20000010856 */
[----:B------:R-:W-:Y:S01]  /*3fe0*/  FMUL.FTZ R134, R43, R134 ;  /* 0x000000862b867220 */ /* 0x000fe20000410000 */
[----:B------:R-:W-:Y:S01]  /*3ff0*/  FFMA.FTZ R86, R91, R90, R178 ;  /* 0x0000005a5b567223 */ /* 0x000fe200000100b2 */
[----:B------:R-:W-:-:S02]  /*4000*/  HADD2.F32 R91, -RZ, R191.H0_H0 ;  /* 0x200000bfff5b7230 */ /* 0x000fc40000004100 */
[-C--:B------:R-:W-:Y:S01]  /*4010*/  FFMA.FTZ R43, R43, R94.reuse, -R152 ;  /* 0x0000005e2b2b7223 */ /* 0x080fe20000010898 */
[----:B------:R-:W-:Y:S01]  /*4020*/  FFMA.FTZ R90, R87, R94, R134 ;  /* 0x0000005e575a7223 */ /* 0x000fe20000010086 */
[----:B------:R-:W-:Y:S01]  /*4030*/  HADD2.F32 R134, -RZ, R40.H0_H0 ;  /* 0x20000028ff867230 */ /* 0x000fe20000004100 */
[----:B------:R-:W-:Y:S01]  /*4040*/  F2FP.F16.F32.PACK_AB R41, R86, R41 ;  /* 0x000000295629723e */ /* 0x000fe200000000ff */
[----:B------:R-:W-:Y:S02]  /*4050*/  HADD2.F32 R87, -RZ, R191.H1_H1 ;  /* 0x300000bfff577230 */ /* 0x000fe40000004100 */
[-C--:B------:R-:W-:Y:S01]  /*4060*/  FMUL.FTZ R135, R95, R91.reuse ;  /* 0x0000005b5f877220 */ /* 0x080fe20000410000 */
[--C-:B------:R-:W-:Y:S02]  /*4070*/  HADD2.F32 R40, -RZ, R42.reuse.H1_H1 ;  /* 0x3000002aff287230 */ /* 0x100fe40000004100 */
[----:B------:R-:W-:Y:S01]  /*4080*/  FMUL.FTZ R152, R134, R91 ;  /* 0x0000005b86987220 */ /* 0x000fe20000410000 */
[----:B------:R-:W-:Y:S01]  /*4090*/  HADD2.F32 R94, -RZ, R189.H0_H0 ;  /* 0x200000bdff5e7230 */ /* 0x000fe20000004100 */
[----:B------:R-:W-:Y:S01]  /*40a0*/  F2FP.F16.F32.PACK_AB R43, R90, R43 ;  /* 0x0000002b5a2b723e */ /* 0x000fe200000000ff */
[----:B------:R-:W-:-:S02]  /*40b0*/  HADD2.F32 R42, -RZ, R42.H0_H0 ;  /* 0x2000002aff2a7230 */ /* 0x000fc40000004100 */
[-C--:B------:R-:W-:Y:S01]  /*40c0*/  FMUL.FTZ R91, R40, R87.reuse ;  /* 0x00000057285b7220 */ /* 0x080fe20000410000 */
[----:B------:R-:W-:Y:S02]  /*40d0*/  HADD2.F32 R153, -RZ, R189.H1_H1 ;  /* 0x300000bdff997230 */ /* 0x000fe40000004100 */
[-C--:B------:R-:W-:Y:S01]  /*40e0*/  FFMA.FTZ R135, R134, R94.reuse, -R135 ;  /* 0x0000005e86877223 */ /* 0x080fe20000010887 */
[----:B------:R-:W-:Y:S01]  /*40f0*/  FFMA.FTZ R152, R95, R94, R152 ;  /* 0x0000005e5f987223 */ /* 0x000fe20000010098 */
[C---:B------:R-:W-:Y:S01]  /*4100*/  FMUL.FTZ R87, R42.reuse, R87 ;  /* 0x000000572a577220 */ /* 0x040fe20000410000 */
[----:B------:R-:W-:-:S03]  /*4110*/  FFMA.FTZ R91, R42, R153, -R91 ;  /* 0x000000992a5b7223 */ /* 0x000fc6000001085b */
[----:B------:R-:W-:Y:S01]  /*4120*/  FFMA.FTZ R40, R40, R153, R87 ;  /* 0x0000009928287223 */ /* 0x000fe20000010057 */
[----:B------:R-:W-:-:S04]  /*4130*/  F2FP.F16.F32.PACK_AB R152, R152, R135 ;  /* 0x000000879898723e */ /* 0x000fc800000000ff */
[----:B------:R-:W-:Y:S01]  /*4140*/  F2FP.F16.F32.PACK_AB R42, R40, R91 ;  /* 0x0000005b282a723e */ /* 0x000fe200000000ff */
[----:B------:R-:W-:-:S07]  /*4150*/  IMAD.MOV.U32 R40, RZ, RZ, R152 ;  /* 0x000000ffff287224 */ /* 0x000fce00078e0098 */
.L_x_479:
[----:B------:R-:W-:Y:S05]  /*4160*/  BSYNC B2 ;  /* 0x0000000000027941 */ /* 0x000fea0003800000 */
.L_x_478:
[----:B------:R-:W-:Y:S01]  /*4170*/  ULDC.64 UR4, c[0x0][0x2d8] ;  /* 0x0000b60000047ab9 */ /* 0x000fe20000000a00 */
[----:B------:R-:W-:Y:S01]  /*4180*/  ULDC.64 UR6, c[0x0][0x208] ;  /* 0x0000820000067ab9 */ /* 0x000fe20000000a00 */
[----:B------:R-:W-:-:S04]  /*4190*/  LEA R86, P3, R176, UR4, 0x1 ;  /* 0x00000004b0567c11 */ /* 0x000fc8000f8608ff */
[----:B------:R-:W-:-:S05]  /*41a0*/  LEA.HI.X R87, R176, UR5, R177, 0x1, P3 ;  /* 0x00000005b0577c11 */ /* 0x000fca00098f0cb1 */
[----:B--2---:R2:W-:Y:S04]  /*41b0*/  STG.E.128 desc[UR6][R86.64], R40 ;  /* 0x0000002856007986 */ /* 0x0045e8000c101d06 */
.L_x_473:
[----:B------:R-:W-:Y:S05]  /*41c0*/  BSYNC B1 ;  /* 0x0000000000017941 */ /* 0x000fea0003800000 */
.L_x_472:
[----:B------:R-:W-:Y:S04]  /*41d0*/  BSSY B1, `(.L_x_480) ;  /* 0x0000072000017945 */ /* 0x000fe80003800000 */
[----:B------:R-:W-:Y:S05]  /*41e0*/  @P4 BRA `(.L_x_481) ;  /* 0x0000000400c04947 */ /* 0x000fea0003800000 */
[----:B--2---:R-:W-:Y:S01]  /*41f0*/  IADD3 R86, P3, P4, R116, R132, R16 ;  /* 0x0000008474567210 */ /* 0x004fe20007c7e010 */
[----:B------:R-:W-:Y:S03]  /*4200*/  BSSY B2, `(.L_x_482) ;  /* 0x0000038000027945 */ /* 0x000fe60003800000 */
[----:B------:R-:W-:Y:S01]  /*4210*/  IADD3.X R87, R125, R88, R17, P3, P4 ;  /* 0x000000587d577210 */ /* 0x000fe20001fe8411 */
[----:B------:R-:W-:Y:S08]  /*4220*/  @P0 BRA `(.L_x_483) ;  /* 0x0000000000d40947 */ /* 0x000ff00003800000 */
[----:B-1----:R1:W2:Y:S01]  /*4230*/  LDS.128 R40, [R5+0x1f400] ;  /* 0x01f4000005287984 */ /* 0x0022a20000000c00 */
[----:B------:R-:W-:Y:S01]  /*4240*/  IADD3 R90, P3, R86, R98, RZ ;  /* 0x00000062565a7210 */ /* 0x000fe20007f7e0ff */
[----:B------:R-:W-:Y:S04]  /*4250*/  BSSY B3, `(.L_x_484) ;  /* 0x000002d000037945 */ /* 0x000fe80003800000 */
[----:B------:R-:W-:Y:S01]  /*4260*/  IMAD.X R91, R87, 0x1, R15, P3 ;  /* 0x00000001575b7824 */ /* 0x000fe200018e060f */
[----:B------:R-:W-:-:S13]  /*4270*/  ISETP.GE.AND P3, PT, R18, R80, PT ;  /* 0x000000501200720c */ /* 0x000fda0003f66270 */
[----:B-1----:R-:W-:Y:S05]  /*4280*/  @P3 BRA `(.L_x_485) ;  /* 0x0000000000a43947 */ /* 0x002fea0003800000 */
[----:B------:R-:W-:Y:S01]  /*4290*/  SHF.R.U64 R94, R82, 0x10, R83 ;  /* 0x00000010525e7819 */ /* 0x000fe20000001253 */
[----:B--2---:R-:W-:Y:S01]  /*42a0*/  HADD2.F32 R134, -RZ, R43.H0_H0 ;  /* 0x2000002bff867230 */ /* 0x004fe20000004100 */
[----:B------:R-:W-:Y:S01]  /*42b0*/  SHF.R.U32.HI R95, RZ, 0x10, R85 ;  /* 0x00000010ff5f7819 */ /* 0x000fe20000011655 */
[----:B------:R-:W-:Y:S01]  /*42c0*/  HADD2.F32 R153, -RZ, R187.H0_H0 ;  /* 0x200000bbff997230 */ /* 0x000fe20000004100 */
[----:B------:R-:W-:Y:S01]  /*42d0*/  SHF.R.U32.HI R82, RZ, 0x10, R83 ;  /* 0x00000010ff527819 */ /* 0x000fe20000011653 */
[----:B------:R-:W-:Y:S01]  /*42e0*/  HADD2.F32 R94, -RZ, R94.H0_H0 ;  /* 0x2000005eff5e7230 */ /* 0x000fe20000004100 */
[----:B------:R-:W-:Y:S01]  /*42f0*/  SHF.R.U64 R83, R84, 0x10, R85 ;  /* 0x0000001054537819 */ /* 0x000fe20000001255 */
[----:B------:R-:W-:Y:S02]  /*4300*/  HADD2.F32 R95, -RZ, R95.H0_H0 ;  /* 0x2000005fff5f7230 */ /* 0x000fe40000004100 */
[----:B------:R-:W-:Y:S02]  /*4310*/  HADD2.F32 R84, -RZ, R43.H1_H1 ;  /* 0x3000002bff547230 */ /* 0x000fe40000004100 */
[----:B------:R-:W-:-:S02]  /*4320*/  HADD2.F32 R152, -RZ, R83.H0_H0 ;  /* 0x20000053ff987230 */ /* 0x000fc40000004100 */
[--C-:B------:R-:W-:Y:S02]  /*4330*/  HADD2.F32 R83, -RZ, R41.reuse.H1_H1 ;  /* 0x30000029ff537230 */ /* 0x100fe40000004100 */
[-C--:B------:R-:W-:Y:S01]  /*4340*/  FMUL.FTZ R43, R84, R95.reuse ;  /* 0x0000005f542b7220 */ /* 0x080fe20000410000 */
[----:B------:R-:W-:Y:S02]  /*4350*/  HADD2.F32 R41, -RZ, R41.H0_H0 ;  /* 0x20000029ff297230 */ /* 0x000fe40000004100 */
[C---:B------:R-:W-:Y:S01]  /*4360*/  FMUL.FTZ R95, R134.reuse, R95 ;  /* 0x0000005f865f7220 */ /* 0x040fe20000410000 */
[----:B------:R-:W-:Y:S02]  /*4370*/  HADD2.F32 R85, -RZ, R82.H0_H0 ;  /* 0x20000052ff557230 */ /* 0x000fe40000004100 */
[-C--:B------:R-:W-:Y:S01]  /*4380*/  FMUL.FTZ R82, R83, R152.reuse ;  /* 0x0000009853527220 */ /* 0x080fe20000410000 */
[----:B------:R-:W-:Y:S02]  /*4390*/  FMUL.FTZ R152, R41, R152 ;  /* 0x0000009829987220 */ /* 0x000fe40000410000 */
[-C--:B------:R-:W-:Y:S01]  /*43a0*/  FFMA.FTZ R43, R134, R85.reuse, -R43 ;  /* 0x00000055862b7223 */ /* 0x080fe2000001082b */
[----:B------:R-:W-:Y:S01]  /*43b0*/  FFMA.FTZ R84, R84, R85, R95 ;  /* 0x0000005554547223 */ /* 0x000fe2000001005f */
[----:B------:R-:W-:-:S02]  /*43c0*/  HADD2.F32 R85, -RZ, R188.H0_H0 ;  /* 0x200000bcff557230 */ /* 0x000fc40000004100 */
[-C--:B------:R-:W-:Y:S01]  /*43d0*/  FFMA.FTZ R41, R41, R94.reuse, -R82 ;  /* 0x0000005e29297223 */ /* 0x080fe20000010852 */
[--C-:B------:R-:W-:Y:S02]  /*43e0*/  HADD2.F32 R95, -RZ, R40.reuse.H1_H1 ;  /* 0x30000028ff5f7230 */ /* 0x100fe40000004100 */
[----:B------:R-:W-:Y:S01]  /*43f0*/  FFMA.FTZ R82, R83, R94, R152 ;  /* 0x0000005e53527223 */ /* 0x000fe20000010098 */
[----:B------:R-:W-:Y:S01]  /*4400*/  HADD2.F32 R134, -RZ, R40.H0_H0 ;  /* 0x20000028ff867230 */ /* 0x000fe20000004100 */
[----:B------:R-:W-:Y:S01]  /*4410*/  F2FP.F16.F32.PACK_AB R43, R84, R43 ;  /* 0x0000002b542b723e */ /* 0x000fe200000000ff */
[----:B------:R-:W-:Y:S02]  /*4420*/  HADD2.F32 R83, -RZ, R188.H1_H1 ;  /* 0x300000bcff537230 */ /* 0x000fe40000004100 */
[-C--:B------:R-:W-:Y:S01]  /*4430*/  FMUL.FTZ R135, R95, R85.reuse ;  /* 0x000000555f877220 */ /* 0x080fe20000410000 */
[--C-:B------:R-:W-:Y:S02]  /*4440*/  HADD2.F32 R40, -RZ, R42.reuse.H1_H1 ;  /* 0x3000002aff287230 */ /* 0x100fe40000004100 */
[----:B------:R-:W-:Y:S01]  /*4450*/  FMUL.FTZ R152, R134, R85 ;  /* 0x0000005586987220 */ /* 0x000fe20000410000 */
[----:B------:R-:W-:Y:S01]  /*4460*/  HADD2.F32 R94, -RZ, R187.H1_H1 ;  /* 0x300000bbff5e7230 */ /* 0x000fe20000004100 */
[----:B------:R-:W-:Y:S01]  /*4470*/  F2FP.F16.F32.PACK_AB R41, R82, R41 ;  /* 0x000000295229723e */ /* 0x000fe200000000ff */
[----:B------:R-:W-:-:S02]  /*4480*/  HADD2.F32 R42, -RZ, R42.H0_H0 ;  /* 0x2000002aff2a7230 */ /* 0x000fc40000004100 */
[-C--:B------:R-:W-:Y:S01]  /*4490*/  FMUL.FTZ R85, R40, R83.reuse ;  /* 0x0000005328557220 */ /* 0x080fe20000410000 */
        /* <DEDUP_REMOVED lines=8> */
.L_x_485:
[----:B------:R-:W-:Y:S05]  /*4520*/  BSYNC B3 ;  /* 0x0000000000037941 */ /* 0x000fea0003800000 */
.L_x_484:
[----:B------:R-:W-:Y:S01]  /*4530*/  ULDC.64 UR4, c[0x0][0x2d8] ;  /* 0x0000b60000047ab9 */ /* 0x000fe20000000a00 */
[----:B------:R-:W-:Y:S01]  /*4540*/  ULDC.64 UR6, c[0x0][0x208] ;  /* 0x0000820000067ab9 */ /* 0x000fe20000000a00 */
[----:B------:R-:W-:-:S04]  /*4550*/  LEA R82, P3, R90, UR4, 0x1 ;  /* 0x000000045a527c11 */ /* 0x000fc8000f8608ff */
[----:B------:R-:W-:-:S05]  /*4560*/  LEA.HI.X R83, R90, UR5, R91, 0x1, P3 ;  /* 0x000000055a537c11 */ /* 0x000fca00098f0c5b */
[----:B--2---:R2:W-:Y:S04]  /*4570*/  STG.E.128 desc[UR6][R82.64], R40 ;  /* 0x0000002852007986 */ /* 0x0045e8000c101d06 */
.L_x_483:
[----:B------:R-:W-:Y:S05]  /*4580*/  BSYNC B2 ;  /* 0x0000000000027941 */ /* 0x000fea0003800000 */
.L_x_482:
[----:B------:R-:W-:Y:S05]  /*4590*/  @P1 BRA `(.L_x_481) ;  /* 0x0000000000d41947 */ /* 0x000fea0003800000 */
[----:B-12---:R1:W2:Y:S01]  /*45a0*/  LDS.128 R40, [R5+0x24c00] ;  /* 0x024c000005287984 */ /* 0x0062a20000000c00 */
[----:B------:R-:W-:Y:S01]  /*45b0*/  IADD3 R86, P3, R86, R13, RZ ;  /* 0x0000000d56567210 */ /* 0x000fe20007f7e0ff */
[----:B------:R-:W-:Y:S03]  /*45c0*/  BSSY B2, `(.L_x_486) ;  /* 0x000002d000027945 */ /* 0x000fe60003800000 */
[----:B------:R-:W-:Y:S02]  /*45d0*/  IADD3.X R87, R87, R8, RZ, P3, !PT ;  /* 0x0000000857577210 */ /* 0x000fe40001ffe4ff */
[----:B------:R-:W-:-:S13]  /*45e0*/  ISETP.GE.AND P3, PT, R221, R80, PT ;  /* 0x00000050dd00720c */ /* 0x000fda0003f66270 */
[----:B-1----:R-:W-:Y:S05]  /*45f0*/  @P3 BRA `(.L_x_487) ;  /* 0x0000000000a43947 */ /* 0x002fea0003800000 */
[----:B------:R-:W-:Y:S02]  /*4600*/  SHF.R.U64 R82, R76, 0x10, R77 ;  /* 0x000000104c527819 */ /* 0x000fe4000000124d */
[----:B------:R-:W-:Y:S01]  /*4610*/  SHF.R.U64 R83, R78, 0x10, R79 ;  /* 0x000000104e537819 */ /* 0x000fe2000000124f */
[----:B--2---:R-:W-:Y:S01]  /*4620*/  HADD2.F32 R78, -RZ, R41.H0_H0 ;  /* 0x20000029ff4e7230 */ /* 0x004fe20000004100 */
[----:B------:R-:W-:Y:S01]  /*4630*/  SHF.R.U32.HI R76, RZ, 0x10, R77 ;  /* 0x00000010ff4c7819 */ /* 0x000fe2000001164d */
[----:B------:R-:W-:Y:S01]  /*4640*/  IMAD.MOV.U32 R77, RZ, RZ, R43 ;  /* 0x000000ffff4d7224 */ /* 0x000fe200078e002b */
[----:B------:R-:W-:Y:S01]  /*4650*/  SHF.R.U32.HI R90, RZ, 0x10, R79 ;  /* 0x00000010ff5a7819 */ /* 0x000fe2000001164f */
[----:B------:R-:W-:Y:S02]  /*4660*/  HADD2.F32 R43, -RZ, R82.H0_H0 ;  /* 0x20000052ff2b7230 */ /* 0x000fe40000004100 */
[----:B------:R-:W-:Y:S02]  /*4670*/  HADD2.F32 R83, -RZ, R83.H0_H0 ;  /* 0x20000053ff537230 */ /* 0x000fe40000004100 */
[----:B------:R-:W-:-:S02]  /*4680*/  HADD2.F32 R82, -RZ, R41.H1_H1 ;  /* 0x30000029ff527230 */ /* 0x000fc40000004100 */
[----:B------:R-:W-:Y:S02]  /*4690*/  HADD2.F32 R90, -RZ, R90.H0_H0 ;  /* 0x2000005aff5a7230 */ /* 0x000fe40000004100 */
[--C-:B------:R-:W-:Y:S02]  /*46a0*/  HADD2.F32 R79, -RZ, R77.reuse.H1_H1 ;  /* 0x3000004dff4f7230 */ /* 0x100fe40000004100 */
[-C--:B------:R-:W-:Y:S01]  /*46b0*/  FMUL.FTZ R41, R82, R83.reuse ;  /* 0x0000005352297220 */ /* 0x080fe20000410000 */
[----:B------:R-:W-:Y:S02]  /*46c0*/  HADD2.F32 R77, -RZ, R77.H0_H0 ;  /* 0x2000004dff4d7230 */ /* 0x000fe40000004100 */
[C---:B------:R-:W-:Y:S01]  /*46d0*/  FMUL.FTZ R83, R78.reuse, R83 ;  /* 0x000000534e537220 */ /* 0x040fe20000410000 */
[----:B------:R-:W-:Y:S02]  /*46e0*/  HADD2.F32 R84, -RZ, R76.H0_H0 ;  /* 0x2000004cff547230 */ /* 0x000fe40000004100 */
[-C--:B------:R-:W-:Y:S01]  /*46f0*/  FMUL.FTZ R94, R79, R90.reuse ;  /* 0x0000005a4f5e7220 */ /* 0x080fe20000410000 */
[-C--:B------:R-:W-:Y:S01]  /*4700*/  FFMA.FTZ R41, R78, R43.reuse, -R41 ;  /* 0x0000002b4e297223 */ /* 0x080fe20000010829 */
[C---:B------:R-:W-:Y:S01]  /*4710*/  FMUL.FTZ R90, R77.reuse, R90 ;  /* 0x0000005a4d5a7220 */ /* 0x040fe20000410000 */
[----:B------:R-:W-:Y:S01]  /*4720*/  FFMA.FTZ R76, R82, R43, R83 ;  /* 0x0000002b524c7223 */ /* 0x000fe20000010053 */
[----:B------:R-:W-:Y:S01]  /*4730*/  FFMA.FTZ R43, R77, R84, -R94 ;  /* 0x000000544d2b7223 */ /* 0x000fe2000001085e */
[----:B------:R-:W-:-:S02]  /*4740*/  HADD2.F32 R77, -RZ, R40.H1_H1 ;  /* 0x30000028ff4d7230 */ /* 0x000fc40000004100 */
[----:B------:R-:W-:Y:S01]  /*4750*/  FFMA.FTZ R78, R79, R84, R90 ;  /* 0x000000544f4e7223 */ /* 0x000fe2000001005a */
[----:B------:R-:W-:Y:S01]  /*4760*/  HADD2.F32 R83, -RZ, R186.H1_H1 ;  /* 0x300000baff537230 */ /* 0x000fe20000004100 */
[----:B------:R-:W-:Y:S01]  /*4770*/  F2FP.F16.F32.PACK_AB R41, R76, R41 ;  /* 0x000000294c29723e */ /* 0x000fe200000000ff */
[----:B------:R-:W-:Y:S02]  /*4780*/  HADD2.F32 R40, -RZ, R40.H0_H0 ;  /* 0x20000028ff287230 */ /* 0x000fe40000004100 */
[----:B------:R-:W-:Y:S02]  /*4790*/  HADD2.F32 R186, -RZ, R186.H0_H0 ;  /* 0x200000baffba7230 */ /* 0x000fe40000004100 */
[-C--:B------:R-:W-:Y:S01]  /*47a0*/  FMUL.FTZ R85, R77, R83.reuse ;  /* 0x000000534d557220 */ /* 0x080fe20000410000 */
[--C-:B------:R-:W-:Y:S02]  /*47b0*/  HADD2.F32 R79, -RZ, R42.reuse.H1_H1 ;  /* 0x3000002aff4f7230 */ /* 0x100fe40000004100 */
[----:B------:R-:W-:Y:S01]  /*47c0*/  FMUL.FTZ R84, R40, R83 ;  /* 0x0000005328547220 */ /* 0x000fe20000410000 */
[----:B------:R-:W-:Y:S01]  /*47d0*/  HADD2.F32 R42, -RZ, R42.H0_H0 ;  /* 0x2000002aff2a7230 */ /* 0x000fe20000004100 */
[----:B------:R-:W-:Y:S01]  /*47e0*/  F2FP.F16.F32.PACK_AB R43, R78, R43 ;  /* 0x0000002b4e2b723e */ /* 0x000fe200000000ff */
[----:B------:R-:W-:-:S02]  /*47f0*/  HADD2.F32 R82, -RZ, R185.H1_H1 ;  /* 0x300000b9ff527230 */ /* 0x000fc40000004100 */
[-C--:B------:R-:W-:Y:S01]  /*4800*/  FMUL.FTZ R83, R79, R186.reuse ;  /* 0x000000ba4f537220 */ /* 0x080fe20000410000 */
[----:B------:R-:W-:Y:S02]  /*4810*/  HADD2.F32 R185, -RZ, R185.H0_H0 ;  /* 0x200000b9ffb97230 */ /* 0x000fe40000004100 */
[----:B------:R-:W-:Y:S01]  /*4820*/  FMUL.FTZ R186, R42, R186 ;  /* 0x000000ba2aba7220 */ /* 0x000fe20000410000 */
[-C--:B------:R-:W-:Y:S01]  /*4830*/  FFMA.FTZ R85, R40, R82.reuse, -R85 ;  /* 0x0000005228557223 */ /* 0x080fe20000010855 */
[----:B------:R-:W-:Y:S01]  /*4840*/  FFMA.FTZ R84, R77, R82, R84 ;  /* 0x000000524d547223 */ /* 0x000fe20000010054 */
[-C--:B------:R-:W-:Y:S01]  /*4850*/  FFMA.FTZ R83, R42, R185.reuse, -R83 ;  /* 0x000000b92a537223 */ /* 0x080fe20000010853 */
[----:B------:R-:W-:-:S03]  /*4860*/  FFMA.FTZ R186, R79, R185, R186 ;  /* 0x000000b94fba7223 */ /* 0x000fc600000100ba */
[----:B------:R-:W-:Y:S02]  /*4870*/  F2FP.F16.F32.PACK_AB R40, R84, R85 ;  /* 0x000000555428723e */ /* 0x000fe400000000ff */
[----:B------:R-:W-:-:S07]  /*4880*/  F2FP.F16.F32.PACK_AB R42, R186, R83 ;  /* 0x00000053ba2a723e */ /* 0x000fce00000000ff */
.L_x_487:
[----:B------:R-:W-:Y:S05]  /*4890*/  BSYNC B2 ;  /* 0x0000000000027941 */ /* 0x000fea0003800000 */
.L_x_486:
[----:B------:R-:W-:Y:S01]  /*48a0*/  ULDC.64 UR4, c[0x0][0x2d8] ;  /* 0x0000b60000047ab9 */ /* 0x000fe20000000a00 */
[----:B------:R-:W-:Y:S01]  /*48b0*/  ULDC.64 UR6, c[0x0][0x208] ;  /* 0x0000820000067ab9 */ /* 0x000fe20000000a00 */
[----:B------:R-:W-:-:S04]  /*48c0*/  LEA R76, P3, R86, UR4, 0x1 ;  /* 0x00000004564c7c11 */ /* 0x000fc8000f8608ff */
[----:B------:R-:W-:-:S05]  /*48d0*/  LEA.HI.X R77, R86, UR5, R87, 0x1, P3 ;  /* 0x00000005564d7c11 */ /* 0x000fca00098f0c57 */
[----:B--2---:R3:W-:Y:S04]  /*48e0*/  STG.E.128 desc[UR6][R76.64], R40 ;  /* 0x000000284c007986 */ /* 0x0047e8000c101d06 */
.L_x_481:
[----:B------:R-:W-:Y:S05]  /*48f0*/  BSYNC B1 ;  /* 0x0000000000017941 */ /* 0x000fea0003800000 */
.L_x_480:
[----:B------:R-:W-:Y:S01]  /*4900*/  ISETP.NE.AND P3, PT, R89, RZ, PT ;  /* 0x000000ff5900720c */ /* 0x000fe20003f65270 */
[----:B------:R-:W-:-:S12]  /*4910*/  BSSY B1, `(.L_x_488) ;  /* 0x0000073000017945 */ /* 0x000fd80003800000 */
[----:B------:R-:W-:Y:S05]  /*4920*/  @P3 BRA `(.L_x_489) ;  /* 0x0000000400c43947 */ /* 0x000fea0003800000 */
[----:B---3--:R-:W-:Y:S01]  /*4930*/  IADD3 R77, P3, P4, R127, R132, R16 ;  /* 0x000000847f4d7210 */ /* 0x008fe20007c7e010 */
[----:B------:R-:W-:Y:S03]  /*4940*/  BSSY B2, `(.L_x_490) ;  /* 0x0000039000027945 */ /* 0x000fe60003800000 */
[----:B------:R-:W-:Y:S01]  /*4950*/  IADD3.X R76, R126, R88, R17, P3, P4 ;  /* 0x000000587e4c7210 */ /* 0x000fe20001fe8411 */
[----:B------:R-:W-:Y:S08]  /*4960*/  @P0 BRA `(.L_x_491) ;  /* 0x0000000000d80947 */ /* 0x000ff00003800000 */
[----:B-12---:R1:W2:Y:S01]  /*4970*/  LDS.128 R40, [R5+0x20400] ;  /* 0x0204000005287984 */ /* 0x0062a20000000c00 */
[----:B------:R-:W-:Y:S01]  /*4980*/  IADD3 R78, P3, R77, R98, RZ ;  /* 0x000000624d4e7210 */ /* 0x000fe20007f7e0ff */
[----:B------:R-:W-:Y:S04]  /*4990*/  BSSY B3, `(.L_x_492) ;  /* 0x000002e000037945 */ /* 0x000fe80003800000 */
[----:B------:R-:W-:Y:S01]  /*49a0*/  IMAD.X R79, R76, 0x1, R15, P3 ;  /* 0x000000014c4f7824 */ /* 0x000fe200018e060f */
[----:B------:R-:W-:-:S13]  /*49b0*/  ISETP.GE.AND P3, PT, R18, R80, PT ;  /* 0x000000501200720c */ /* 0x000fda0003f66270 */
[----:B-1----:R-:W-:Y:S05]  /*49c0*/  @P3 BRA `(.L_x_493) ;  /* 0x0000000000a83947 */ /* 0x002fea0003800000 */
[--C-:B------:R-:W-:Y:S01]  /*49d0*/  SHF.R.U64 R85, R72, 0x10, R73.reuse ;  /* 0x0000001048557819 */ /* 0x100fe20000001249 */
[----:B--2---:R-:W-:Y:S01]  /*49e0*/  IMAD.MOV.U32 R72, RZ, RZ, R40 ;  /* 0x000000ffff487224 */ /* 0x004fe200078e0028 */
[----:B------:R-:W-:Y:S01]  /*49f0*/  SHF.R.U32.HI R82, RZ, 0x10, R73 ;  /* 0x00000010ff527819 */ /* 0x000fe20000011649 */
[--C-:B------:R-:W-:Y:S01]  /*4a00*/  HADD2.F32 R40, -RZ, R41.reuse.H0_H0 ;  /* 0x20000029ff287230 */ /* 0x100fe20000004100 */
[--C-:B------:R-:W-:Y:S02]  /*4a10*/  SHF.R.U64 R83, R74, 0x10, R75.reuse ;  /* 0x000000104a537819 */ /* 0x100fe4000000124b */
[----:B------:R-:W-:Y:S01]  /*4a20*/  MOV R73, R43 ;  /* 0x0000002b00497202 */ /* 0x000fe20000000f00 */
[----:B------:R-:W-:Y:S01]  /*4a30*/  HADD2.F32 R43, -RZ, R41.H1_H1 ;  /* 0x30000029ff2b7230 */ /* 0x000fe20000004100 */
[----:B------:R-:W-:Y:S01]  /*4a40*/  SHF.R.U32.HI R84, RZ, 0x10, R75 ;  /* 0x00000010ff547819 */ /* 0x000fe2000001164b */
[----:B------:R-:W-:Y:S02]  /*4a50*/  HADD2.F32 R83, -RZ, R83.H0_H0 ;  /* 0x20000053ff537230 */ /* 0x000fe40000004100 */
[----:B------:R-:W-:-:S02]  /*4a60*/  HADD2.F32 R74, -RZ, R73.H1_H1 ;  /* 0x30000049ff4a7230 */ /* 0x000fc40000004100 */
[----:B------:R-:W-:Y:S02]  /*4a70*/  HADD2.F32 R84, -RZ, R84.H0_H0 ;  /* 0x20000054ff547230 */ /* 0x000fe40000004100 */
[-C--:B------:R-:W-:Y:S01]  /*4a80*/  FMUL.FTZ R41, R43, R83.reuse ;  /* 0x000000532b297220 */ /* 0x080fe20000410000 */
[----:B------:R-:W-:Y:S02]  /*4a90*/  HADD2.F32 R73, -RZ, R73.H0_H0 ;  /* 0x20000049ff497230 */ /* 0x000fe40000004100 */
[----:B------:R-:W-:Y:S01]  /*4aa0*/  FMUL.FTZ R86, R40, R83 ;  /* 0x0000005328567220 */ /* 0x000fe20000410000 */
[----:B------:R-:W-:Y:S02]  /*4ab0*/  HADD2.F32 R75, -RZ, R85.H0_H0 ;  /* 0x20000055ff4b7230 */ /* 0x000fe40000004100 */
[-C--:B------:R-:W-:Y:S01]  /*4ac0*/  FMUL.FTZ R90, R74, R84.reuse ;  /* 0x000000544a5a7220 */ /* 0x080fe20000410000 */
[----:B------:R-:W-:Y:S02]  /*4ad0*/  HADD2.F32 R82, -RZ, R82.H0_H0 ;  /* 0x20000052ff527230 */ /* 0x000fe40000004100 */
[----:B------:R-:W-:Y:S01]  /*4ae0*/  FMUL.FTZ R83, R73, R84 ;  /* 0x0000005449537220 */ /* 0x000fe20000410000 */
[-C--:B------:R-:W-:Y:S01]  /*4af0*/  FFMA.FTZ R40, R40, R75.reuse, -R41 ;  /* 0x0000004b28287223 */ /* 0x080fe20000010829 */
[----:B------:R-:W-:Y:S01]  /*4b00*/  FFMA.FTZ R41, R43, R75, R86 ;  /* 0x0000004b2b297223 */ /* 0x000fe20000010056 */
[-C--:B------:R-:W-:Y:S01]  /*4b10*/  FFMA.FTZ R90, R73, R82.reuse, -R90 ;  /* 0x00000052495a7223 */ /* 0x080fe2000001085a */
[----:B------:R-:W-:Y:S01]  /*4b20*/  FFMA.FTZ R87, R74, R82, R83 ;  /* 0x000000524a577223 */ /* 0x000fe20000010053 */
[----:B------:R-:W-:-:S02]  /*4b30*/  HADD2.F32 R82, -RZ, R171.H0_H0 ;  /* 0x200000abff527230 */ /* 0x000fc40000004100 */
[----:B------:R-:W-:Y:S01]  /*4b40*/  HADD2.F32 R43, -RZ, R72.H1_H1 ;  /* 0x30000048ff2b7230 */ /* 0x000fe20000004100 */
[----:B------:R-:W-:Y:S01]  /*4b50*/  F2FP.F16.F32.PACK_AB R41, R41, R40 ;  /* 0x000000282929723e */ /* 0x000fe200000000ff */
[----:B------:R-:W-:Y:S02]  /*4b60*/  HADD2.F32 R73, -RZ, R42.H1_H1 ;  /* 0x3000002aff497230 */ /* 0x000fe40000004100 */
[----:B------:R-:W-:Y:S02]  /*4b70*/  HADD2.F32 R171, -RZ, R171.H1_H1 ;  /* 0x300000abffab7230 */ /* 0x000fe40000004100 */
[----:B------:R-:W-:Y:S01]  /*4b80*/  FMUL.FTZ R83, R43, R82 ;  /* 0x000000522b537220 */ /* 0x000fe20000410000 */
[----:B------:R-:W-:Y:S02]  /*4b90*/  HADD2.F32 R72, -RZ, R72.H0_H0 ;  /* 0x20000048ff487230 */ /* 0x000fe40000004100 */
[----:B------:R-:W-:Y:S02]  /*4ba0*/  HADD2.F32 R42, -RZ, R42.H0_H0 ;  /* 0x2000002aff2a7230 */ /* 0x000fe40000004100 */
[----:B------:R-:W-:Y:S01]  /*4bb0*/  FMUL.FTZ R85, R73, R171 ;  /* 0x000000ab49557220 */ /* 0x000fe20000410000 */
[----:B------:R-:W-:-:S02]  /*4bc0*/  HADD2.F32 R74, -RZ, R168.H0_H0 ;  /* 0x200000a8ff4a7230 */ /* 0x000fc40000004100 */
[----:B------:R-:W-:Y:S01]  /*4bd0*/  FMUL.FTZ R82, R72, R82 ;  /* 0x0000005248527220 */ /* 0x000fe20000410000 */
[----:B------:R-:W-:Y:S02]  /*4be0*/  HADD2.F32 R75, -RZ, R170.H1_H1 ;  /* 0x300000aaff4b7230 */ /* 0x000fe40000004100 */
[----:B------:R-:W-:Y:S01]  /*4bf0*/  FMUL.FTZ R84, R42, R171 ;  /* 0x000000ab2a547220 */ /* 0x000fe20000410000 */
[-C--:B------:R-:W-:Y:S01]  /*4c00*/  FFMA.FTZ R83, R72, R74.reuse, -R83 ;  /* 0x0000004a48537223 */ /* 0x080fe20000010853 */
[----:B------:R-:W-:Y:S01]  /*4c10*/  FFMA.FTZ R82, R43, R74, R82 ;  /* 0x0000004a2b527223 */ /* 0x000fe20000010052 */
[-C--:B------:R-:W-:Y:S01]  /*4c20*/  FFMA.FTZ R85, R42, R75.reuse, -R85 ;  /* 0x0000004b2a557223 */ /* 0x080fe20000010855 */
[----:B------:R-:W-:Y:S01]  /*4c30*/  FFMA.FTZ R84, R73, R75, R84 ;  /* 0x0000004b49547223 */ /* 0x000fe20000010054 */
[----:B------:R-:W-:Y:S02]  /*4c40*/  F2FP.F16.F32.PACK_AB R43, R87, R90 ;  /* 0x0000005a572b723e */ /* 0x000fe400000000ff */
[----:B------:R-:W-:-:S02]  /*4c50*/  F2FP.F16.F32.PACK_AB R40, R82, R83 ;  /* 0x000000535228723e */ /* 0x000fc400000000ff */
[----:B------:R-:W-:-:S07]  /*4c60*/  F2FP.F16.F32.PACK_AB R42, R84, R85 ;  /* 0x00000055542a723e */ /* 0x000fce00000000ff */
.L_x_493:
[----:B------:R-:W-:Y:S05]  /*4c70*/  BSYNC B3 ;  /* 0x0000000000037941 */ /* 0x000fea0003800000 */
.L_x_492:
[----:B------:R-:W-:Y:S01]  /*4c80*/  ULDC.64 UR4, c[0x0][0x2d8] ;  /* 0x0000b60000047ab9 */ /* 0x000fe20000000a00 */
[----:B------:R-:W-:Y:S01]  /*4c90*/  ULDC.64 UR6, c[0x0][0x208] ;  /* 0x0000820000067ab9 */ /* 0x000fe20000000a00 */
[----:B------:R-:W-:-:S04]  /*4ca0*/  LEA R72, P3, R78, UR4, 0x1 ;  /* 0x000000044e487c11 */ /* 0x000fc8000f8608ff */
[----:B------:R-:W-:-:S05]  /*4cb0*/  LEA.HI.X R73, R78, UR5, R79, 0x1, P3 ;  /* 0x000000054e497c11 */ /* 0x000fca00098f0c4f */
[----:B--2---:R3:W-:Y:S04]  /*4cc0*/  STG.E.128 desc[UR6][R72.64], R40 ;  /* 0x0000002848007986 */ /* 0x0047e8000c101d06 */
.L_x_491:
[----:B------:R-:W-:Y:S05]  /*4cd0*/  BSYNC B2 ;  /* 0x0000000000027941 */ /* 0x000fea0003800000 */
.L_x_490:
[----:B------:R-:W-:Y:S05]  /*4ce0*/  @P1 BRA `(.L_x_489) ;  /* 0x0000000000d41947 */ /* 0x000fea0003800000 */
[----:B-123--:R1:W2:Y:S01]  /*4cf0*/  LDS.128 R40, [R5+0x25c00] ;  /* 0x025c000005287984 */ /* 0x00e2a20000000c00 */
        /* <DEDUP_REMOVED lines=8> */
[--C-:B------:R-:W-:Y:S01]  /*4d80*/  HADD2.F32 R42, -RZ, R41.reuse.H1_H1 ;  /* 0x30000029ff2a7230 */ /* 0x100fe20000004100 */
        /* <DEDUP_REMOVED lines=10> */
[----:B------:R-:W-:Y:S02]  /*4e30*/  HADD2.F32 R72, -RZ, R72.H0_H0 ;  /* 0x20000048ff487230 */ /* 0x000fe40000004100 */
[----:B------:R-:W-:Y:S01]  /*4e40*/  FMUL.FTZ R82, R69, R74 ;  /* 0x0000004a45527220 */ /* 0x000fe20000410000 */
[----:B------:R-:W-:Y:S01]  /*4e50*/  FFMA.FTZ R78, R41, R70, -R78 ;  /* 0x00000046294e7223 */ /* 0x000fe2000001084e */
[----:B------:R-:W-:Y:S01]  /*4e60*/  FMUL.FTZ R74, R43, R74 ;  /* 0x0000004a2b4a7220 */ /* 0x000fe20000410000 */
[----:B------:R-:W-:-:S02]  /*4e70*/  HADD2.F32 R41, -RZ, R40.H1_H1 ;  /* 0x30000028ff297230 */ /* 0x000fc40000004100 */
[----:B------:R-:W-:Y:S01]  /*4e80*/  FFMA.FTZ R75, R42, R70, R71 ;  /* 0x000000462a4b7223 */ /* 0x000fe20000010047 */
[----:B------:R-:W-:Y:S02]  /*4e90*/  HADD2.F32 R40, -RZ, R40.H0_H0 ;  /* 0x20000028ff287230 */ /* 0x000fe40000004100 */
[-C--:B------:R-:W-:Y:S01]  /*4ea0*/  FFMA.FTZ R79, R69, R72.reuse, R74 ;  /* 0x00000048454f7223 */ /* 0x080fe2000001004a */
[--C-:B------:R-:W-:Y:S02]  /*4eb0*/  HADD2.F32 R69, -RZ, R164.reuse.H1_H1 ;  /* 0x300000a4ff457230 */ /* 0x100fe40000004100 */
[----:B------:R-:W-:Y:S01]  /*4ec0*/  FFMA.FTZ R82, R43, R72, -R82 ;  /* 0x000000482b527223 */ /* 0x000fe20000010852 */
[----:B------:R-:W-:Y:S02]  /*4ed0*/  HADD2.F32 R71, -RZ, R164.H0_H0 ;  /* 0x200000a4ff477230 */ /* 0x000fe40000004100 */
[--C-:B------:R-:W-:Y:S02]  /*4ee0*/  HADD2.F32 R42, -RZ, R68.reuse.H1_H1 ;  /* 0x30000044ff2a7230 */ /* 0x100fe40000004100 */
[----:B------:R-:W-:Y:S01]  /*4ef0*/  FMUL.FTZ R73, R41, R69 ;  /* 0x0000004529497220 */ /* 0x000fe20000410000 */
[----:B------:R-:W-:-:S02]  /*4f00*/  HADD2.F32 R68, -RZ, R68.H0_H0 ;  /* 0x20000044ff447230 */ /* 0x000fc40000004100 */
[----:B------:R-:W-:Y:S01]  /*4f10*/  FMUL.FTZ R70, R40, R69 ;  /* 0x0000004528467220 */ /* 0x000fe20000410000 */
[--C-:B------:R-:W-:Y:S02]  /*4f20*/  HADD2.F32 R43, -RZ, R165.reuse.H1_H1 ;  /* 0x300000a5ff2b7230 */ /* 0x100fe40000004100 */
[-C--:B------:R-:W-:Y:S01]  /*4f30*/  FMUL.FTZ R69, R42, R71.reuse ;  /* 0x000000472a457220 */ /* 0x080fe20000410000 */
[----:B------:R-:W-:Y:S02]  /*4f40*/  HADD2.F32 R165, -RZ, R165.H0_H0 ;  /* 0x200000a5ffa57230 */ /* 0x000fe40000004100 */
[----:B------:R-:W-:Y:S01]  /*4f50*/  FMUL.FTZ R71, R68, R71 ;  /* 0x0000004744477220 */ /* 0x000fe20000410000 */
[-C--:B------:R-:W-:Y:S01]  /*4f60*/  FFMA.FTZ R73, R40, R43.reuse, -R73 ;  /* 0x0000002b28497223 */ /* 0x080fe20000010849 */
[----:B------:R-:W-:Y:S01]  /*4f70*/  FFMA.FTZ R70, R41, R43, R70 ;  /* 0x0000002b29467223 */ /* 0x000fe20000010046 */
[-C--:B------:R-:W-:Y:S01]  /*4f80*/  FFMA.FTZ R69, R68, R165.reuse, -R69 ;  /* 0x000000a544457223 */ /* 0x080fe20000010845 */
[----:B------:R-:W-:Y:S01]  /*4f90*/  FFMA.FTZ R42, R42, R165, R71 ;  /* 0x000000a52a2a7223 */ /* 0x000fe20000010047 */
[----:B------:R-:W-:-:S02]  /*4fa0*/  F2FP.F16.F32.PACK_AB R41, R75, R78 ;  /* 0x0000004e4b29723e */ /* 0x000fc400000000ff */
[----:B------:R-:W-:Y:S02]  /*4fb0*/  F2FP.F16.F32.PACK_AB R43, R79, R82 ;  /* 0x000000524f2b723e */ /* 0x000fe400000000ff */
[----:B------:R-:W-:Y:S02]  /*4fc0*/  F2FP.F16.F32.PACK_AB R40, R70, R73 ;  /* 0x000000494628723e */ /* 0x000fe400000000ff */
[----:B------:R-:W-:-:S07]  /*4fd0*/  F2FP.F16.F32.PACK_AB R42, R42, R69 ;  /* 0x000000452a2a723e */ /* 0x000fce00000000ff */
.L_x_495:
[----:B------:R-:W-:Y:S05]  /*4fe0*/  BSYNC B2 ;  /* 0x0000000000027941 */ /* 0x000fea0003800000 */
.L_x_494:
[----:B------:R-:W-:Y:S01]  /*4ff0*/  ULDC.64 UR4, c[0x0][0x2d8] ;  /* 0x0000b60000047ab9 */ /* 0x000fe20000000a00 */
[----:B------:R-:W-:Y:S01]  /*5000*/  ULDC.64 UR6, c[0x0][0x208] ;  /* 0x0000820000067ab9 */ /* 0x000fe20000000a00 */
[----:B------:R-:W-:-:S04]  /*5010*/  LEA R68, P3, R77, UR4, 0x1 ;  /* 0x000000044d447c11 */ /* 0x000fc8000f8608ff */
[----:B------:R-:W-:-:S05]  /*5020*/  LEA.HI.X R69, R77, UR5, R76, 0x1, P3 ;  /* 0x000000054d457c11 */ /* 0x000fca00098f0c4c */
[----:B--2---:R4:W-:Y:S04]  /*5030*/  STG.E.128 desc[UR6][R68.64], R40 ;  /* 0x0000002844007986 */ /* 0x0049e8000c101d06 */
.L_x_489:
[----:B------:R-:W-:Y:S05]  /*5040*/  BSYNC B1 ;  /* 0x0000000000017941 */ /* 0x000fea0003800000 */
.L_x_488:
[----:B------:R-:W-:Y:S01]  /*5050*/  ISETP.NE.AND P3, PT, R81, RZ, PT ;  /* 0x000000ff5100720c */ /* 0x000fe20003f65270 */
[----:B------:R-:W-:-:S12]  /*5060*/  BSSY B1, `(.L_x_496) ;  /* 0x0000073000017945 */ /* 0x000fd80003800000 */
[----:B------:R-:W-:Y:S05]  /*5070*/  @P3 BRA `(.L_x_497) ;  /* 0x0000000400c43947 */ /* 0x000fea0003800000 */
[----:B----4-:R-:W-:Y:S01]  /*5080*/  IADD3 R69, P3, P4, R130, R132, R16 ;  /* 0x0000008482457210 */ /* 0x010fe20007c7e010 */
[----:B------:R-:W-:Y:S03]  /*5090*/  BSSY B2, `(.L_x_498) ;  /* 0x0000039000027945 */ /* 0x000fe60003800000 */
[----:B------:R-:W-:Y:S01]  /*50a0*/  IADD3.X R68, R128, R88, R17, P3, P4 ;  /* 0x0000005880447210 */ /* 0x000fe20001fe8411 */
[----:B------:R-:W-:Y:S08]  /*50b0*/  @P0 BRA `(.L_x_499) ;  /* 0x0000000000d80947 */ /* 0x000ff00003800000 */
[----:B-123--:R1:W2:Y:S01]  /*50c0*/  LDS.128 R40, [R5+0x21400] ;  /* 0x0214000005287984 */ /* 0x00e2a20000000c00 */
[----:B------:R-:W-:Y:S01]  /*50d0*/  IADD3 R70, P3, R69, R98, RZ ;  /* 0x0000006245467210 */ /* 0x000fe20007f7e0ff */
[----:B------:R-:W-:Y:S04]  /*50e0*/  BSSY B3, `(.L_x_500) ;  /* 0x000002e000037945 */ /* 0x000fe80003800000 */
[----:B------:R-:W-:Y:S01]  /*50f0*/  IMAD.X R71, R68, 0x1, R15, P3 ;  /* 0x0000000144477824 */ /* 0x000fe200018e060f */
[----:B------:R-:W-:-:S13]  /*5100*/  ISETP.GE.AND P3, PT, R18, R80, PT ;  /* 0x000000501200720c */ /* 0x000fda0003f66270 */
[----:B-1----:R-:W-:Y:S05]  /*5110*/  @P3 BRA `(.L_x_501) ;  /* 0x0000000000a83947 */ /* 0x002fea0003800000 */
[--C-:B------:R-:W-:Y:S01]  /*5120*/  SHF.R.U64 R73, R64, 0x10, R65.reuse ;  /* 0x0000001040497819 */ /* 0x100fe20000001241 */
[----:B------:R-:W-:Y:S01]  /*5130*/  HADD2.F32 R168, -RZ, R168.H1_H1 ;  /* 0x300000a8ffa87230 */ /* 0x000fe20000004100 */
[----:B------:R-:W-:Y:S02]  /*5140*/  SHF.R.U32.HI R72, RZ, 0x10, R65 ;  /* 0x00000010ff487819 */ /* 0x000fe40000011641 */
[--C-:B------:R-:W-:Y:S01]  /*5150*/  SHF.R.U64 R65, R66, 0x10, R67.reuse ;  /* 0x0000001042417819 */ /* 0x100fe20000001243 */
[----:B------:R-:W-:Y:S01]  /*5160*/  HADD2.F32 R66, -RZ, R73.H0_H0 ;  /* 0x20000049ff427230 */ /* 0x000fe20000004100 */
[----:B------:R-:W-:Y:S01]  /*5170*/  SHF.R.U32.HI R74, RZ, 0x10, R67 ;  /* 0x00000010ff4a7819 */ /* 0x000fe20000011643 */
[----:B------:R-:W-:Y:S01]  /*5180*/  HADD2.F32 R72, -RZ, R72.H0_H0 ;  /* 0x20000048ff487230 */ /* 0x000fe20000004100 */
[----:B--2---:R-:W-:Y:S01]  /*5190*/  MOV R64, R42 ;  /* 0x0000002a00407202 */ /* 0x004fe20000000f00 */
[----:B------:R-:W-:Y:S02]  /*51a0*/  HADD2.F32 R67, -RZ, R65.H0_H0 ;  /* 0x20000041ff437230 */ /* 0x000fe40000004100 */
[----:B------:R-:W-:-:S02]  /*51b0*/  HADD2.F32 R42, -RZ, R41.H1_H1 ;  /* 0x30000029ff2a7230 */ /* 0x000fc40000004100 */
[----:B------:R-:W-:Y:S02]  /*51c0*/  HADD2.F32 R74, -RZ, R74.H0_H0 ;  /* 0x2000004aff4a7230 */ /* 0x000fe40000004100 */
[----:B------:R-:W-:Y:S02]  /*51d0*/  HADD2.F32 R65, -RZ, R43.H1_H1 ;  /* 0x3000002bff417230 */ /* 0x000fe40000004100 */
[-C--:B------:R-:W-:Y:S01]  /*51e0*/  FMUL.FTZ R76, R42, R67.reuse ;  /* 0x000000432a4c7220 */ /* 0x080fe20000410000 */
[----:B------:R-:W-:Y:S02]  /*51f0*/  HADD2.F32 R41, -RZ, R41.H0_H0 ;  /* 0x20000029ff297230 */ /* 0x000fe40000004100 */
[----:B------:R-:W-:Y:S02]  /*5200*/  HADD2.F32 R43, -RZ, R43.H0_H0 ;  /* 0x2000002bff2b7230 */ /* 0x000fe40000004100 */
[----:B------:R-:W-:Y:S01]  /*5210*/  FMUL.FTZ R78, R65, R74 ;  /* 0x0000004a414e7220 */ /* 0x000fe20000410000 */
[C---:B------:R-:W-:Y:S01]  /*5220*/  FMUL.FTZ R67, R41.reuse, R67 ;  /* 0x0000004329437220 */ /* 0x040fe20000410000 */
[----:B------:R-:W-:Y:S01]  /*5230*/  FFMA.FTZ R76, R41, R66, -R76 ;  /* 0x00000042294c7223 */ /* 0x000fe2000001084c */
[C---:B------:R-:W-:Y:S01]  /*5240*/  FMUL.FTZ R74, R43.reuse, R74 ;  /* 0x0000004a2b4a7220 */ /* 0x040fe20000410000 */
[----:B------:R-:W-:Y:S01]  /*5250*/  FFMA.FTZ R78, R43, R72, -R78 ;  /* 0x000000482b4e7223 */ /* 0x000fe2000001084e */
[----:B------:R-:W-:-:S02]  /*5260*/  HADD2.F32 R41, -RZ, R40.H1_H1 ;  /* 0x30000028ff297230 */ /* 0x000fc40000004100 */
[----:B------:R-:W-:Y:S01]  /*5270*/  FFMA.FTZ R73, R42, R66, R67 ;  /* 0x000000422a497223 */ /* 0x000fe20000010043 */
[----:B------:R-:W-:Y:S01]  /*5280*/  FFMA.FTZ R75, R65, R72, R74 ;  /* 0x00000048414b7223 */ /* 0x000fe2000001004a */
[----:B------:R-:W-:Y:S02]  /*5290*/  HADD2.F32 R43, -RZ, R169.H1_H1 ;  /* 0x300000a9ff2b7230 */ /* 0x000fe40000004100 */
[----:B------:R-:W-:Y:S02]  /*52a0*/  HADD2.F32 R40, -RZ, R40.H0_H0 ;  /* 0x20000028ff287230 */ /* 0x000fe40000004100 */
[----:B------:R-:W-:Y:S02]  /*52b0*/  HADD2.F32 R65, -RZ, R170.H0_H0 ;  /* 0x200000aaff417230 */ /* 0x000fe40000004100 */
[-C--:B------:R-:W-:Y:S01]  /*52c0*/  FMUL.FTZ R67, R41, R43.reuse ;  /* 0x0000002b29437220 */ /* 0x080fe20000410000 */
[--C-:B------:R-:W-:Y:S02]  /*52d0*/  HADD2.F32 R42, -RZ, R64.reuse.H1_H1 ;  /* 0x30000040ff2a7230 */ /* 0x100fe40000004100 */
[----:B------:R-:W-:Y:S01]  /*52e0*/  FMUL.FTZ R66, R40, R43 ;  /* 0x0000002b28427220 */ /* 0x000fe20000410000 */
[----:B------:R-:W-:-:S02]  /*52f0*/  HADD2.F32 R64, -RZ, R64.H0_H0 ;  /* 0x20000040ff407230 */ /* 0x000fc40000004100 */
[-C--:B------:R-:W-:Y:S01]  /*5300*/  FFMA.FTZ R67, R40, R168.reuse, -R67 ;  /* 0x000000a828437223 */ /* 0x080fe20000010843 */
[----:B------:R-:W-:Y:S02]  /*5310*/  HADD2.F32 R169, -RZ, R169.H0_H0 ;  /* 0x200000a9ffa97230 */ /* 0x000fe40000004100 */
[-C--:B------:R-:W-:Y:S01]  /*5320*/  FMUL.FTZ R43, R42, R65.reuse ;  /* 0x000000412a2b7220 */ /* 0x080fe20000410000 */
[----:B------:R-:W-:Y:S01]  /*5330*/  FFMA.FTZ R66, R41, R168, R66 ;  /* 0x000000a829427223 */ /* 0x000fe20000010042 */
[C---:B------:R-:W-:Y:S01]  /*5340*/  FMUL.FTZ R65, R64.reuse, R65 ;  /* 0x0000004140417220 */ /* 0x040fe20000410000 */
[----:B------:R-:W-:Y:S01]  /*5350*/  F2FP.F16.F32.PACK_AB R75, R75, R78 ;  /* 0x0000004e4b4b723e */ /* 0x000fe200000000ff */
[-C--:B------:R-:W-:Y:S01]  /*5360*/  FFMA.FTZ R43, R64, R169.reuse, -R43 ;  /* 0x000000a9402b7223 */ /* 0x080fe2000001082b */
[----:B------:R-:W-:Y:S01]  /*5370*/  F2FP.F16.F32.PACK_AB R41, R73, R76 ;  /* 0x0000004c4929723e */ /* 0x000fe200000000ff */
[----:B------:R-:W-:Y:S01]  /*5380*/  FFMA.FTZ R42, R42, R169, R65 ;  /* 0x000000a92a2a7223 */ /* 0x000fe20000010041 */
[----:B------:R-:W-:-:S04]  /*5390*/  F2FP.F16.F32.PACK_AB R40, R66, R67 ;  /* 0x000000434228723e */ /* 0x000fc800000000ff */
[----:B------:R-:W-:Y:S01]  /*53a0*/  F2FP.F16.F32.PACK_AB R42, R42, R43 ;  /* 0x0000002b2a2a723e */ /* 0x000fe200000000ff */
[----:B------:R-:W-:-:S07]  /*53b0*/  IMAD.MOV.U32 R43, RZ, RZ, R75 ;  /* 0x000000ffff2b7224 */ /* 0x000fce00078e004b */
.L_x_501:
[----:B------:R-:W-:Y:S05]  /*53c0*/  BSYNC B3 ;  /* 0x0000000000037941 */ /* 0x000fea0003800000 */
.L_x_500:
[----:B------:R-:W-:Y:S01]  /*53d0*/  ULDC.64 UR4, c[0x0][0x2d8] ;  /* 0x0000b60000047ab9 */ /* 0x000fe20000000a00 */
[----:B------:R-:W-:Y:S01]  /*53e0*/  ULDC.64 UR6, c[0x0][0x208] ;  /* 0x0000820000067ab9 */ /* 0x000fe20000000a00 */
[----:B------:R-:W-:-:S04]  /*53f0*/  LEA R64, P3, R70, UR4, 0x1 ;  /* 0x0000000446407c11 */ /* 0x000fc8000f8608ff */
[----:B------:R-:W-:-:S05]  /*5400*/  LEA.HI.X R65, R70, UR5, R71, 0x1, P3 ;  /* 0x0000000546417c11 */ /* 0x000fca00098f0c47 */
[----:B--2---:R4:W-:Y:S04]  /*5410*/  STG.E.128 desc[UR6][R64.64], R40 ;  /* 0x0000002840007986 */ /* 0x0049e8000c101d06 */
.L_x_499:
[----:B------:R-:W-:Y:S05]  /*5420*/  BSYNC B2 ;  /* 0x0000000000027941 */ /* 0x000fea0003800000 */
.L_x_498:
[----:B------:R-:W-:Y:S05]  /*5430*/  @P1 BRA `(.L_x_497) ;  /* 0x0000000000d41947 */ /* 0x000fea0003800000 */
[----:B-1234-:R1:W2:Y:S01]  /*5440*/  LDS.128 R40, [R5+0x26c00] ;  /* 0x026c000005287984 */ /* 0x01e2a20000000c00 */
        /* <DEDUP_REMOVED lines=46> */
.L_x_503:
[----:B------:R-:W-:Y:S05]  /*5730*/  BSYNC B2 ;  /* 0x0000000000027941 */ /* 0x000fea0003800000 */
.L_x_502:
[----:B------:R-:W-:Y:S01]  /*5740*/  ULDC.64 UR4, c[0x0][0x2d8] ;  /* 0x0000b60000047ab9 */ /* 0x000fe20000000a00 */
[----:B------:R-:W-:Y:S01]  /*5750*/  ULDC.64 UR6, c[0x0][0x208] ;  /* 0x0000820000067ab9 */ /* 0x000fe20000000a00 */
[----:B------:R-:W-:-:S04]  /*5760*/  LEA R60, P3, R69, UR4, 0x1 ;  /* 0x00000004453c7c11 */ /* 0x000fc8000f8608ff */
[----:B------:R-:W-:-:S05]  /*5770*/  LEA.HI.X R61, R69, UR5, R68, 0x1, P3 ;  /* 0x00000005453d7c11 */ /* 0x000fca00098f0c44 */
[----:B--2---:R1:W-:Y:S04]  /*5780*/  STG.E.128 desc[UR6][R60.64], R40 ;  /* 0x000000283c007986 */ /* 0x0043e8000c101d06 */
.L_x_497:
[----:B------:R-:W-:Y:S05]  /*5790*/  BSYNC B1 ;  /* 0x0000000000017941 */ /* 0x000fea0003800000 */
.L_x_496:
        /* <DEDUP_REMOVED lines=9> */
[----:B------:R-:W-:Y:S03]  /*5830*/  BSSY B3, `(.L_x_508) ;  /* 0x000002d000037945 */ /* 0x000fe60003800000 */
[----:B------:R-:W-:Y:S02]  /*5840*/  IADD3.X R68, R70, R15, RZ, P3, !PT ;  /* 0x0000000f46447210 */ /* 0x000fe40001ffe4ff */
        /* <DEDUP_REMOVED lines=13> */
[CC--:B------:R-:W-:Y:S01]  /*5920*/  FMUL.FTZ R64, R42.reuse, R59.reuse ;  /* 0x0000003b2a407220 */ /* 0x0c0fe20000410000 */
[C---:B------:R-:W-:Y:S01]  /*5930*/  FMUL.FTZ R59, R41.reuse, R59 ;  /* 0x0000003b293b7220 */ /* 0x040fe20000410000 */
[----:B------:R-:W-:Y:S02]  /*5940*/  HADD2.F32 R43, -RZ, R43.H0_H0 ;  /* 0x2000002bff2b7230 */ /* 0x000fe40000004100 */
[-C--:B------:R-:W-:Y:S01]  /*5950*/  FFMA.FTZ R64, R41, R58.reuse, -R64 ;  /* 0x0000003a29407223 */ /* 0x080fe20000010840 */
[----:B------:R-:W-:Y:S01]  /*5960*/  FFMA.FTZ R61, R42, R58, R59 ;  /* 0x0000003a2a3d7223 */ /* 0x000fe2000001003b */
[----:B------:R-:W-:Y:S02]  /*5970*/  HADD2.F32 R60, -RZ, R60.H0_H0 ;  /* 0x2000003cff3c7230 */ /* 0x000fe40000004100 */
[----:B------:R-:W-:Y:S01]  /*5980*/  FMUL.FTZ R66, R57, R62 ;  /* 0x0000003e39427220 */ /* 0x000fe20000410000 */
[----:B------:R-:W-:-:S02]  /*5990*/  HADD2.F32 R58, -RZ, R183.H0_H0 ;  /* 0x200000b7ff3a7230 */ /* 0x000fc40000004100 */
[C---:B------:R-:W-:Y:S01]  /*59a0*/  FMUL.FTZ R62, R43.reuse, R62 ;  /* 0x0000003e2b3e7220 */ /* 0x040fe20000410000 */
[----:B------:R-:W-:Y:S02]  /*59b0*/  HADD2.F32 R183, -RZ, R183.H1_H1 ;  /* 0x300000b7ffb77230 */ /* 0x000fe40000004100 */
[-C--:B------:R-:W-:Y:S01]  /*59c0*/  FFMA.FTZ R66, R43, R60.reuse, -R66 ;  /* 0x0000003c2b427223 */ /* 0x080fe20000010842 */
[----:B------:R-:W-:Y:S02]  /*59d0*/  HADD2.F32 R41, -RZ, R40.H1_H1 ;  /* 0x30000028ff297230 */ /* 0x000fe40000004100 */
[----:B------:R-:W-:Y:S01]  /*59e0*/  FFMA.FTZ R65, R57, R60, R62 ;  /* 0x0000003c39417223 */ /* 0x000fe2000001003e */
[----:B------:R-:W-:Y:S02]  /*59f0*/  HADD2.F32 R42, -RZ, R56.H1_H1 ;  /* 0x30000038ff2a7230 */ /* 0x000fe40000004100 */
[----:B------:R-:W-:Y:S02]  /*5a00*/  HADD2.F32 R40, -RZ, R40.H0_H0 ;  /* 0x20000028ff287230 */ /* 0x000fe40000004100 */
[----:B------:R-:W-:Y:S01]  /*5a10*/  FMUL.FTZ R59, R41, R58 ;  /* 0x0000003a293b7220 */ /* 0x000fe20000410000 */
[----:B------:R-:W-:-:S02]  /*5a20*/  HADD2.F32 R56, -RZ, R56.H0_H0 ;  /* 0x20000038ff387230 */ /* 0x000fc40000004100 */
[-C--:B------:R-:W-:Y:S01]  /*5a30*/  FMUL.FTZ R63, R42, R183.reuse ;  /* 0x000000b72a3f7220 */ /* 0x080fe20000410000 */
[--C-:B------:R-:W-:Y:S02]  /*5a40*/  HADD2.F32 R43, -RZ, R180.reuse.H0_H0 ;  /* 0x200000b4ff2b7230 */ /* 0x100fe40000004100 */
[----:B------:R-:W-:Y:S01]  /*5a50*/  FMUL.FTZ R58, R40, R58 ;  /* 0x0000003a283a7220 */ /* 0x000fe20000410000 */
[----:B------:R-:W-:Y:S02]  /*5a60*/  HADD2.F32 R57, -RZ, R180.H1_H1 ;  /* 0x300000b4ff397230 */ /* 0x000fe40000004100 */
        /* <DEDUP_REMOVED lines=9> */
.L_x_509:
[----:B------:R-:W-:Y:S05]  /*5b00*/  BSYNC B3 ;  /* 0x0000000000037941 */ /* 0x000fea0003800000 */
.L_x_508:
[----:B------:R-:W-:Y:S01]  /*5b10*/  ULDC.64 UR4, c[0x0][0x2d8] ;  /* 0x0000b60000047ab9 */ /* 0x000fe20000000a00 */
[----:B------:R-:W-:Y:S01]  /*5b20*/  ULDC.64 UR6, c[0x0][0x208] ;  /* 0x0000820000067ab9 */ /* 0x000fe20000000a00 */
[----:B------:R-:W-:-:S04]  /*5b30*/  LEA R56, P3, R67, UR4, 0x1 ;  /* 0x0000000443387c11 */ /* 0x000fc8000f8608ff */
[----:B------:R-:W-:-:S05]  /*5b40*/  LEA.HI.X R57, R67, UR5, R68, 0x1, P3 ;  /* 0x0000000543397c11 */ /* 0x000fca00098f0c44 */
[----:B--2---:R4:W-:Y:S04]  /*5b50*/  STG.E.128 desc[UR6][R56.64], R40 ;  /* 0x0000002838007986 */ /* 0x0049e8000c101d06 */
.L_x_507:
[----:B------:R-:W-:Y:S05]  /*5b60*/  BSYNC B2 ;  /* 0x0000000000027941 */ /* 0x000fea0003800000 */
.L_x_506:
        /* <DEDUP_REMOVED lines=29> */
[----:B------:R-:W-:Y:S02]  /*5d40*/  HADD2.F32 R53, -RZ, R173.H0_H0 ;  /* 0x200000adff357230 */ /* 0x000fe40000004100 */
[----:B------:R-:W-:Y:S01]  /*5d50*/  FFMA.FTZ R62, R43, R56, -R62 ;  /* 0x000000382b3e7223 */ /* 0x000fe2000001083e */
[----:B------:R-:W-:Y:S02]  /*5d60*/  HADD2.F32 R55, -RZ, R174.H1_H1 ;  /* 0x300000aeff377230 */ /* 0x000fe40000004100 */
[--C-:B------:R-:W-:Y:S02]  /*5d70*/  HADD2.F32 R42, -RZ, R52.reuse.H1_H1 ;  /* 0x30000034ff2a7230 */ /* 0x100fe40000004100 */
[----:B------:R-:W-:Y:S01]  /*5d80*/  FMUL.FTZ R57, R41, R53 ;  /* 0x0000003529397220 */ /* 0x000fe20000410000 */
[----:B------:R-:W-:-:S02]  /*5d90*/  HADD2.F32 R52, -RZ, R52.H0_H0 ;  /* 0x20000034ff347230 */ /* 0x000fc40000004100 */
[----:B------:R-:W-:Y:S01]  /*5da0*/  FMUL.FTZ R54, R40, R53 ;  /* 0x0000003528367220 */ /* 0x000fe20000410000 */
[----:B------:R-:W-:Y:S02]  /*5db0*/  HADD2.F32 R43, -RZ, R174.H0_H0 ;  /* 0x200000aeff2b7230 */ /* 0x000fe40000004100 */
[-C--:B------:R-:W-:Y:S01]  /*5dc0*/  FMUL.FTZ R53, R42, R55.reuse ;  /* 0x000000372a357220 */ /* 0x080fe20000410000 */
        /* <DEDUP_REMOVED lines=10> */
.L_x_511:
[----:B------:R-:W-:Y:S05]  /*5e70*/  BSYNC B2 ;  /* 0x0000000000027941 */ /* 0x000fea0003800000 */
.L_x_510:
[----:B------:R-:W-:Y:S01]  /*5e80*/  ULDC.64 UR4, c[0x0][0x2d8] ;  /* 0x0000b60000047ab9 */ /* 0x000fe20000000a00 */
[----:B------:R-:W-:Y:S01]  /*5e90*/  ULDC.64 UR6, c[0x0][0x208] ;  /* 0x0000820000067ab9 */ /* 0x000fe20000000a00 */
[----:B------:R-:W-:-:S04]  /*5ea0*/  LEA R52, P3, R63, UR4, 0x1 ;  /* 0x000000043f347c11 */ /* 0x000fc8000f8608ff */
[----:B------:R-:W-:-:S05]  /*5eb0*/  LEA.HI.X R53, R63, UR5, R64, 0x1, P3 ;  /* 0x000000053f357c11 */ /* 0x000fca00098f0c40 */
[----:B--2---:R1:W-:Y:S04]  /*5ec0*/  STG.E.128 desc[UR6][R52.64], R40 ;  /* 0x0000002834007986 */ /* 0x0043e8000c101d06 */
.L_x_505:
[----:B------:R-:W-:Y:S05]  /*5ed0*/  BSYNC B1 ;  /* 0x0000000000017941 */ /* 0x000fea0003800000 */
.L_x_504:
[----:B------:R-:W-:Y:S05]  /*5ee0*/  @P5 BRA `(.L_x_512) ;  /* 0x0000005000645947 */ /* 0x000fea0003800000 */
[----:B------:R-:W-:Y:S01]  /*5ef0*/  IADD3 R132, P3, P4, R141, R132, R16 ;  /* 0x000000848d847210 */ /* 0x000fe20007c7e010 */
[----:B------:R-:W-:Y:S03]  /*5f00*/  BSSY B1, `(.L_x_513) ;  /* 0x0000038000017945 */ /* 0x000fe60003800000 */
[----:B------:R-:W-:Y:S01]  /*5f10*/  IADD3.X R88, R140, R88, R17, P3, P4 ;  /* 0x000000588c587210 */ /* 0x000fe20001fe8411 */
[----:B------:R-:W-:Y:S08]  /*5f20*/  @P0 BRA `(.L_x_514) ;  /* 0x0000000000d40947 */ /* 0x000ff00003800000 */
[----:B-1234-:R1:W2:Y:S01]  /*5f30*/  LDS.128 R40, [R5+0x23400] ;  /* 0x0234000005287984 */ /* 0x01e2a20000000c00 */
[----:B------:R-:W-:Y:S01]  /*5f40*/  ISETP.GE.AND P4, PT, R18, R80, PT ;  /* 0x000000501200720c */ /* 0x000fe20003f86270 */
[----:B------:R-:W-:Y:S01]  /*5f50*/  BSSY B2, `(.L_x_515) ;  /* 0x000002c000027945 */ /* 0x000fe20003800000 */
[----:B------:R-:W-:-:S11]  /*5f60*/  IADD3 R59, P3, R132, R98, RZ ;  /* 0x00000062843b7210 */ /* 0x000fd60007f7e0ff */
[----:B-1----:R-:W-:Y:S05]  /*5f70*/  @P4 BRA `(.L_x_516) ;  /* 0x0000000000a44947 */ /* 0x002fea0003800000 */
[--C-:B------:R-:W-:Y:S02]  /*5f80*/  SHF.R.U64 R53, R48, 0x10, R49.reuse ;  /* 0x0000001030357819 */ /* 0x100fe40000001231 */
        /* <DEDUP_REMOVED lines=9> */
[----:B------:R-:W-:Y:S02]  /*6020*/  HADD2.F32 R54, -RZ, R54.H0_H0 ;  /* 0x20000036ff367230 */ /* 0x000fe40000004100 */
[-C--:B------:R-:W-:Y:S01]  /*6030*/  FMUL.FTZ R56, R42, R51.reuse ;  /* 0x000000332a387220 */ /* 0x080fe20000410000 */
[--C-:B------:R-:W-:Y:S02]  /*6040*/  HADD2.F32 R49, -RZ, R43.reuse.H1_H1 ;  /* 0x3000002bff317230 */ /* 0x100fe40000004100 */
[C---:B------:R-:W-:Y:S01]  /*6050*/  FMUL.FTZ R51, R41.reuse, R51 ;  /* 0x0000003329337220 */ /* 0x040fe20000410000 */
[----:B------:R-:W-:Y:S02]  /*6060*/  HADD2.F32 R43, -RZ, R43.H0_H0 ;  /* 0x2000002bff2b7230 */ /* 0x000fe40000004100 */
[----:B------:R-:W-:Y:S01]  /*6070*/  FFMA.FTZ R56, R41, R50, -R56 ;  /* 0x0000003229387223 */ /* 0x000fe20000010838 */
[----:B------:R-:W-:-:S02]  /*6080*/  HADD2.F32 R41, -RZ, R40.H1_H1 ;  /* 0x30000028ff297230 */ /* 0x000fc40000004100 */
[----:B------:R-:W-:Y:S01]  /*6090*/  FFMA.FTZ R53, R42, R50, R51 ;  /* 0x000000322a357223 */ /* 0x000fe20000010033 */
[-C--:B------:R-:W-:Y:S01]  /*60a0*/  FMUL.FTZ R58, R49, R54.reuse ;  /* 0x00000036313a7220 */ /* 0x080fe20000410000 */
[--C-:B------:R-:W-:Y:S02]  /*60b0*/  HADD2.F32 R50, -RZ, R175.reuse.H0_H0 ;  /* 0x200000afff327230 */ /* 0x100fe40000004100 */
[C---:B------:R-:W-:Y:S01]  /*60c0*/  FMUL.FTZ R54, R43.reuse, R54 ;  /* 0x000000362b367220 */ /* 0x040fe20000410000 */
[----:B------:R-:W-:Y:S02]  /*60d0*/  HADD2.F32 R175, -RZ, R175.H1_H1 ;  /* 0x300000afffaf7230 */ /* 0x000fe40000004100 */
[-C--:B------:R-:W-:Y:S01]  /*60e0*/  FFMA.FTZ R58, R43, R52.reuse, -R58 ;  /* 0x000000342b3a7223 */ /* 0x080fe2000001083a */
[----:B------:R-:W-:Y:S02]  /*60f0*/  HADD2.F32 R42, -RZ, R48.H1_H1 ;  /* 0x30000030ff2a7230 */ /* 0x000fe40000004100 */
[----:B------:R-:W-:Y:S01]  /*6100*/  FFMA.FTZ R57, R49, R52, R54 ;  /* 0x0000003431397223 */ /* 0x000fe20000010036 */
[----:B------:R-:W-:-:S02]  /*6110*/  HADD2.F32 R40, -RZ, R40.H0_H0 ;  /* 0x20000028ff287230 */ /* 0x000fc40000004100 */
[CC--:B------:R-:W-:Y:S01]  /*6120*/  FMUL.FTZ R51, R41.reuse, R50.reuse ;  /* 0x0000003229337220 */ /* 0x0c0fe20000410000 */
[----:B------:R-:W-:Y:S02]  /*6130*/  HADD2.F32 R48, -RZ, R48.H0_H0 ;  /* 0x20000030ff307230 */ /* 0x000fe40000004100 */
        /* <DEDUP_REMOVED lines=13> */
.L_x_516:
[----:B------:R-:W-:Y:S05]  /*6210*/  BSYNC B2 ;  /* 0x0000000000027941 */ /* 0x000fea0003800000 */
.L_x_515:
[----:B------:R-:W-:Y:S01]  /*6220*/  ULDC.64 UR4, c[0x0][0x2d8] ;  /* 0x0000b60000047ab9 */ /* 0x000fe20000000a00 */
[----:B------:R-:W-:Y:S01]  /*6230*/  IMAD.X R50, R88, 0x1, R15, P3 ;  /* 0x0000000158327824 */ /* 0x000fe200018e060f */
[----:B------:R-:W-:Y:S01]  /*6240*/  LEA R48, P3, R59, UR4, 0x1 ;  /* 0x000000043b307c11 */ /* 0x000fe2000f8608ff */
[----:B------:R-:W-:-:S03]  /*6250*/  ULDC.64 UR6, c[0x0][0x208] ;  /* 0x0000820000067ab9 */ /* 0x000fc60000000a00 */
[----:B------:R-:W-:-:S05]  /*6260*/  LEA.HI.X R49, R59, UR5, R50, 0x1, P3 ;  /* 0x000000053b317c11 */ /* 0x000fca00098f0c32 */
[----:B--2---:R1:W-:Y:S04]  /*6270*/  STG.E.128 desc[UR6][R48.64], R40 ;  /* 0x0000002830007986 */ /* 0x0043e8000c101d06 */
.L_x_514:
[----:B------:R-:W-:Y:S05]  /*6280*/  BSYNC B1 ;  /* 0x0000000000017941 */ /* 0x000fea0003800000 */
.L_x_513:
[----:B------:R-:W-:Y:S05]  /*6290*/  @P1 BRA `(.L_x_512) ;  /* 0x0000004c00781947 */ /* 0x000fea0003800000 */
[----:B-1234-:R1:W2:Y:S01]  /*62a0*/  LDS.128 R40, [R5+0x28c00] ;  /* 0x028c000005287984 */ /* 0x01e2a20000000c00 */
[----:B------:R-:W-:Y:S01]  /*62b0*/  ISETP.GE.AND P4, PT, R221, R80, PT ;  /* 0x00000050dd00720c */ /* 0x000fe20003f86270 */
[----:B------:R-:W-:Y:S01]  /*62c0*/  BSSY B1, `(.L_x_517) ;  /* 0x000002c000017945 */ /* 0x000fe20003800000 */
[----:B------:R-:W-:-:S11]  /*62d0*/  IADD3 R55, P3, R132, R13, RZ ;  /* 0x0000000d84377210 */ /* 0x000fd60007f7e0ff */
        /* <DEDUP_REMOVED lines=42> */
.L_x_518:
[----:B------:R-:W-:Y:S05]  /*6580*/  BSYNC B1 ;  /* 0x0000000000017941 */ /* 0x000fea0003800000 */
.L_x_517:
[----:B------:R-:W-:Y:S01]  /*6590*/  ULDC.64 UR4, c[0x0][0x2d8] ;  /* 0x0000b60000047ab9 */ /* 0x000fe20000000a00 */
[----:B------:R-:W-:Y:S01]  /*65a0*/  IMAD.X R88, R88, 0x1, R8, P3 ;  /* 0x0000000158587824 */ /* 0x000fe200018e0608 */
[----:B------:R-:W-:Y:S01]  /*65b0*/  LEA R44, P3, R55, UR4, 0x1 ;  /* 0x00000004372c7c11 */ /* 0x000fe2000f8608ff */
[----:B------:R-:W-:-:S03]  /*65c0*/  ULDC.64 UR6, c[0x0][0x208] ;  /* 0x0000820000067ab9 */ /* 0x000fc60000000a00 */
[----:B------:R-:W-:-:S05]  /*65d0*/  LEA.HI.X R45, R55, UR5, R88, 0x1, P3 ;  /* 0x00000005372d7c11 */ /* 0x000fca00098f0c58 */
[----:B--2---:R1:W-:Y:S01]  /*65e0*/  STG.E.128 desc[UR6][R44.64], R40 ;  /* 0x000000282c007986 */ /* 0x0043e2000c101d06 */
[----:B------:R-:W-:Y:S05]  /*65f0*/  BRA `(.L_x_512) ;  /* 0x0000004800a07947 */ /* 0x000fea0003800000 */
.L_x_456:
[----:B------:R-:W-:Y:S01]  /*6600*/  ISETP.GE.AND P4, PT, R223, R4, PT ;  /* 0x00000004df00720c */ /* 0x000fe20003f86270 */
[----:B------:R-:W-:-:S03]  /*6610*/  ULDC.64 UR4, c[0x0][0x208] ;  /* 0x0000820000047ab9 */ /* 0x000fc60000000a00 */
[----:B------:R-:W-:-:S13]  /*6620*/  ISETP.GE.OR P4, PT, R16, R80, P4 ;  /* 0x000000501000720c */ /* 0x000fda0002786670 */
[----:B------:R-:W-:Y:S01]  /*6630*/  @!P4 IADD3 R46, P2, P3, R104, R92, R35 ;  /* 0x0000005c682ec210 */ /* 0x000fe20007b5e023 */
[----:B------:R-:W0:Y:S03]  /*6640*/  @!P4 LDC.64 R56, c[0x0][0x3c8] ;  /* 0x0000f200ff38cb82 */ /* 0x000e260000000a00 */
[----:B------:R-:W-:Y:S02]  /*6650*/  @!P4 IADD3.X R47, R27, R3, R38, P2, P3 ;  /* 0x000000031b2fc210 */ /* 0x000fe400017e6426 */
[----:B------:R-:W-:-:S03]  /*6660*/  @!P4 IADD3 R44, P2, P3, R110, R90, R30 ;  /* 0x0000005a6e2cc210 */ /* 0x000fc60007b5e01e */
[----:B------:R-:W1:Y:S01]  /*6670*/  @!P4 LDC.64 R58, c[0x0][0x3e0] ;  /* 0x0000f800ff3acb82 */ /* 0x000e620000000a00 */
[----:B------:R-:W-:Y:S02]  /*6680*/  @!P4 IADD3.X R45, R21, R0, R32, P2, P3 ;  /* 0x00000000152dc210 */ /* 0x000fe400017e6420 */
[----:B------:R-:W-:-:S04]  /*6690*/  ISETP.GE.AND P3, PT, R222, R4, PT ;  /* 0x00000004de00720c */ /* 0x000fc80003f66270 */
[----:B------:R-:W-:-:S13]  /*66a0*/  ISETP.GE.OR P3, PT, R16, R80, P3 ;  /* 0x000000501000720c */ /* 0x000fda0001f66670 */
[----:B------:R-:W-:Y:S01]  /*66b0*/  @!P3 IADD3 R42, P2, P5, R104, R34, R92 ;  /* 0x00000022682ab210 */ /* 0x000fe20007d5e05c */
[----:B------:R-:W2:Y:S03]  /*66c0*/  @!P3 LDC.64 R64, c[0x0][0x3c8] ;  /* 0x0000f200ff40bb82 */ /* 0x000ea60000000a00 */
[----:B------:R-:W-:Y:S02]  /*66d0*/  @!P3 IADD3.X R43, R27, R37, R3, P2, P5 ;  /* 0x000000251b2bb210 */ /* 0x000fe400017ea403 */
[----:B------:R-:W-:-:S03]  /*66e0*/  @!P3 IADD3 R40, P2, P5, R110, R29, R90 ;  /* 0x0000001d6e28b210 */ /* 0x000fc60007d5e05a */
[----:B------:R-:W3:Y:S01]  /*66f0*/  @!P3 LDC.64 R66, c[0x0][0x3e0] ;  /* 0x0000f800ff42bb82 */ /* 0x000ee20000000a00 */
[----:B------:R-:W-:Y:S02]  /*6700*/  @!P3 IADD3.X R41, R21, R31, R0, P2, P5 ;  /* 0x0000001f1529b210 */ /* 0x000fe400017ea400 */
[----:B------:R-:W-:-:S04]  /*6710*/  ISETP.GE.AND P2, PT, R225, R4, PT ;  /* 0x00000004e100720c */ /* 0x000fc80003f46270 */
[----:B------:R-:W-:-:S13]  /*6720*/  ISETP.GE.OR P2, PT, R16, R80, P2 ;  /* 0x000000501000720c */ /* 0x000fda0001746670 */
[----:B------:R-:W-:Y:S01]  /*6730*/  @!P2 IADD3 R70, P5, P6, R104, R33, R92 ;  /* 0x000000216846a210 */ /* 0x000fe20007ebe05c */
[----:B------:R-:W4:Y:S03]  /*6740*/  @!P2 LDC.64 R72, c[0x0][0x3c8] ;  /* 0x0000f200ff48ab82 */ /* 0x000f260000000a00 */
[----:B------:R-:W-:Y:S02]  /*6750*/  @!P2 IADD3.X R71, R27, R36, R3, P5, P6 ;  /* 0x000000241b47a210 */ /* 0x000fe40002fec403 */
[----:B------:R-:W-:-:S03]  /*6760*/  @!P2 IADD3 R68, P5, P6, R110, R121, R90 ;  /* 0x000000796e44a210 */ /* 0x000fc60007ebe05a */
[----:B------:R-:W4:Y:S01]  /*6770*/  @!P2 LDC.64 R74, c[0x0][0x3e0] ;  /* 0x0000f800ff4aab82 */ /* 0x000f220000000a00 */
[----:B------:R-:W-:Y:S02]  /*6780*/  @!P2 IADD3.X R69, R21, R120, R0, P5, P6 ;  /* 0x000000781545a210 */ /* 0x000fe40002fec400 */
[----:B------:R-:W-:-:S04]  /*6790*/  ISETP.GE.AND P5, PT, R22, R4, PT ;  /* 0x000000041600720c */ /* 0x000fc80003fa6270 */
[----:B------:R-:W-:-:S13]  /*67a0*/  ISETP.GE.OR P5, PT, R16, R80, P5 ;  /* 0x000000501000720c */ /* 0x000fda0002fa6670 */
[----:B------:R-:W0:Y:S01]  /*67b0*/  @!P5 LDC.64 R48, c[0x0][0x3c8] ;  /* 0x0000f200ff30db82 */ /* 0x000e220000000a00 */
[----:B------:R-:W-:-:S04]  /*67c0*/  @!P5 IADD3 R50, P6, R104, R92, RZ ;  /* 0x0000005c6832d210 */ /* 0x000fc80007fde0ff */
[----:B------:R-:W-:Y:S02]  /*67d0*/  @!P5 IADD3.X R51, R3, R27, RZ, P6, !PT ;  /* 0x0000001b0333d210 */ /* 0x000fe400037fe4ff */
[----:B0-----:R-:W-:-:S04]  /*67e0*/  @!P5 LEA R48, P6, R50, R48, 0x1 ;  /* 0x000000303230d211 */ /* 0x001fc800078c08ff */
[----:B------:R-:W-:Y:S02]  /*67f0*/  @!P5 LEA.HI.X R49, R50, R49, R51, 0x1, P6 ;  /* 0x000000313231d211 */ /* 0x000fe400030f0c33 */
[----:B------:R-:W0:Y:S01]  /*6800*/  @!P5 LDC.64 R50, c[0x0][0x3e0] ;  /* 0x0000f800ff32db82 */ /* 0x000e220000000a00 */
[----:B------:R-:W-:-:S05]  /*6810*/  @!P5 IADD3 R52, P6, R110, R90, RZ ;  /* 0x0000005a6e34d210 */ /* 0x000fca0007fde0ff */
[----:B------:R-:W-:Y:S01]  /*6820*/  @!P5 IMAD.X R53, R0, 0x1, R21, P6 ;  /* 0x000000010035d824 */ /* 0x000fe200030e0615 */
[----:B0-----:R-:W-:-:S04]  /*6830*/  @!P5 LEA R50, P6, R52, R50, 0x1 ;  /* 0x000000323432d211 */ /* 0x001fc800078c08ff */
[----:B------:R-:W-:Y:S02]  /*6840*/  @!P5 LEA.HI.X R51, R52, R51, R53, 0x1, P6 ;  /* 0x000000333433d211 */ /* 0x000fe400030f0c35 */
[----:B------:R-:W-:-:S04]  /*6850*/  @!P4 LEA R56, P6, R46, R56, 0x1 ;  /* 0x000000382e38c211 */ /* 0x000fc800078c08ff */
[----:B------:R-:W-:Y:S02]  /*6860*/  @!P4 LEA.HI.X R57, R46, R57, R47, 0x1, P6 ;  /* 0x000000392e39c211 */ /* 0x000fe400030f0c2f */
[----:B------:R-:W-:Y:S02]  /*6870*/  CS2R R46, SRZ ;  /* 0x00000000002e7805 */ /* 0x000fe4000001ff00 */
[----:B-1----:R-:W-:-:S04]  /*6880*/  @!P4 LEA R58, P6, R44, R58, 0x1 ;  /* 0x0000003a2c3ac211 */ /* 0x002fc800078c08ff */
[----:B------:R-:W-:Y:S02]  /*6890*/  @!P4 LEA.HI.X R59, R44, R59, R45, 0x1, P6 ;  /* 0x0000003b2c3bc211 */ /* 0x000fe400030f0c2d */
[----:B------:R-:W-:Y:S02]  /*68a0*/  CS2R R44, SRZ ;  /* 0x00000000002c7805 */ /* 0x000fe4000001ff00 */
[----:B--2---:R-:W-:-:S04]  /*68b0*/  @!P3 LEA R64, P6, R42, R64, 0x1 ;  /* 0x000000402a40b211 */ /* 0x004fc800078c08ff */
[----:B------:R-:W-:Y:S02]  /*68c0*/  @!P3 LEA.HI.X R65, R42, R65, R43, 0x1, P6 ;  /* 0x000000412a41b211 */ /* 0x000fe400030f0c2b */
[----:B------:R-:W-:Y:S02]  /*68d0*/  CS2R R42, SRZ ;  /* 0x00000000002a7805 */ /* 0x000fe4000001ff00 */
[C---:B---3--:R-:W-:Y:S01]  /*68e0*/  @!P3 LEA R66, P6, R40.reuse, R66, 0x1 ;  /* 0x000000422842b211 */ /* 0x048fe200078c08ff */
[----:B------:R0:W5:Y:S03]  /*68f0*/  @!P5 LDG.E.128 R44, desc[UR4][R50.64] ;  /* 0x00000004322cd981 */ /* 0x000166000c1e1d00 */
[----:B------:R-:W-:Y:S02]  /*6900*/  @!P3 LEA.HI.X R67, R40, R67, R41, 0x1, P6 ;  /* 0x000000432843b211 */ /* 0x000fe400030f0c29 */
[----:B------:R-:W-:-:S02]  /*6910*/  CS2R R40, SRZ ;  /* 0x0000000000287805 */ /* 0x000fc4000001ff00 */
[----:B------:R-:W-:Y:S02]  /*6920*/  CS2R R54, SRZ ;  /* 0x0000000000367805 */ /* 0x000fe4000001ff00 */
[----:B------:R-:W-:Y:S02]  /*6930*/  CS2R R52, SRZ ;  /* 0x0000000000347805 */ /* 0x000fe4000001ff00 */
[----:B------:R1:W5:Y:S01]  /*6940*/  @!P5 LDG.E.128 R40, desc[UR4][R48.64] ;  /* 0x000000043028d981 */ /* 0x000362000c1e1d00 */
[----:B0-----:R-:W-:Y:S02]  /*6950*/  CS2R R50, SRZ ;  /* 0x0000000000327805 */ /* 0x001fe4000001ff00 */
[----:B------:R-:W-:Y:S02]  /*6960*/  CS2R R62, SRZ ;  /* 0x00000000003e7805 */ /* 0x000fe4000001ff00 */
[----:B------:R-:W-:Y:S01]  /*6970*/  CS2R R60, SRZ ;  /* 0x00000000003c7805 */ /* 0x000fe2000001ff00 */
[----:B------:R0:W5:Y:S05]  /*6980*/  @!P4 LDG.E.128 R52, desc[UR4][R58.64] ;  /* 0x000000043a34c981 */ /* 0x00016a000c1e1d00 */
[----:B------:R-:W5:Y:S01]  /*6990*/  @!P3 LDG.E.128 R60, desc[UR4][R66.64] ;  /* 0x00000004423cb981 */ /* 0x000f62000c1e1d00 */
[----:B-1----:R-:W-:-:S02]  /*69a0*/  CS2R R48, SRZ ;  /* 0x0000000000307805 */ /* 0x002fc4000001ff00 */
[----:B0-----:R-:W-:-:S04]  /*69b0*/  CS2R R58, SRZ ;  /* 0x00000000003a7805 */ /* 0x001fc8000001ff00 */
[----:B------:R0:W5:Y:S02]  /*69c0*/  @!P4 LDG.E.128 R48, desc[UR4][R56.64] ;  /* 0x000000043830c981 */ /* 0x000164000c1e1d00 */
[----:B0-----:R-:W-:-:S06]  /*69d0*/  CS2R R56, SRZ ;  /* 0x0000000000387805 */ /* 0x001fcc000001ff00 */
[----:B------:R0:W5:Y:S01]  /*69e0*/  @!P3 LDG.E.128 R56, desc[UR4][R64.64] ;  /* 0x000000044038b981 */ /* 0x000162000c1e1d00 */
[----:B----4-:R-:W-:-:S04]  /*69f0*/  @!P2 LEA R72, P3, R70, R72, 0x1 ;  /* 0x000000484648a211 */ /* 0x010fc800078608ff */
[----:B------:R-:W-:Y:S02]  /*6a00*/  @!P2 LEA.HI.X R73, R70, R73, R71, 0x1, P3 ;  /* 0x000000494649a211 */ /* 0x000fe400018f0c47 */
[----:B------:R-:W-:-:S04]  /*6a10*/  @!P2 LEA R74, P3, R68, R74, 0x1 ;  /* 0x0000004a444aa211 */ /* 0x000fc800078608ff */
[----:B------:R-:W-:Y:S02]  /*6a20*/  @!P2 LEA.HI.X R75, R68, R75, R69, 0x1, P3 ;  /* 0x0000004b444ba211 */ /* 0x000fe400018f0c45 */
[----:B------:R-:W-:-:S04]  /*6a30*/  ISETP.GE.AND P3, PT, R224, R4, PT ;  /* 0x00000004e000720c */ /* 0x000fc80003f66270 */
[----:B------:R-:W-:Y:S02]  /*6a40*/  ISETP.GE.OR P3, PT, R16, R80, P3 ;  /* 0x000000501000720c */ /* 0x000fe40001f66670 */
[----:B------:R-:W-:Y:S02]  /*6a50*/  CS2R R66, SRZ ;  /* 0x0000000000427805 */ /* 0x000fe4000001ff00 */
[----:B0-----:R-:W-:Y:S02]  /*6a60*/  CS2R R64, SRZ ;  /* 0x0000000000407805 */ /* 0x001fe4000001ff00 */
[----:B------:R-:W-:Y:S02]  /*6a70*/  CS2R R70, SRZ ;  /* 0x0000000000467805 */ /* 0x000fe4000001ff00 */
[----:B------:R-:W-:Y:S01]  /*6a80*/  CS2R R68, SRZ ;  /* 0x0000000000447805 */ /* 0x000fe2000001ff00 */
[----:B------:R-:W-:Y:S01]  /*6a90*/  BSSY B1, `(.L_x_519) ;  /* 0x0000021000017945 */ /* 0x000fe20003800000 */
[----:B------:R0:W5:Y:S04]  /*6aa0*/  @!P2 LDG.E.128 R64, desc[UR4][R72.64] ;  /* 0x000000044840a981 */ /* 0x000168000c1e1d00 */
[----:B------:R1:W5:Y:S01]  /*6ab0*/  @!P2 LDG.E.128 R68, desc[UR4][R74.64] ;  /* 0x000000044a44a981 */ /* 0x000362000c1e1d00 */
[----:B------:R-:W-:-:S02]  /*6ac0*/  ISETP.GE.AND P2, PT, R226, R4, PT ;  /* 0x00000004e200720c */ /* 0x000fc40003f46270 */
[----:B------:R-:W-:Y:S02]  /*6ad0*/  CS2R R78, SRZ ;  /* 0x00000000004e7805 */ /* 0x000fe4000001ff00 */
[----:B------:R-:W-:Y:S02]  /*6ae0*/  CS2R R76, SRZ ;  /* 0x00000000004c7805 */ /* 0x000fe4000001ff00 */
[----:B------:R-:W-:Y:S02]  /*6af0*/  ISETP.GE.OR P2, PT, R16, R80, P2 ;  /* 0x000000501000720c */ /* 0x000fe40001746670 */
[----:B0-----:R-:W-:Y:S02]  /*6b00*/  CS2R R72, SRZ ;  /* 0x0000000000487805 */ /* 0x001fe4000001ff00 */
[----:B-1----:R-:W-:Y:S01]  /*6b10*/  CS2R R74, SRZ ;  /* 0x00000000004a7805 */ /* 0x002fe2000001ff00 */
[----:B------:R-:W-:Y:S08]  /*6b20*/  @P3 BRA `(.L_x_520) ;  /* 0x00000000005c3947 */ /* 0x000ff00003800000 */
[----:B------:R-:W0:Y:S01]  /*6b30*/  LDC.64 R76, c[0x0][0x3d8] ;  /* 0x0000f600ff4c7b82 */ /* 0x000e220000000a00 */
[----:B------:R-:W-:Y:S01]  /*6b40*/  IMAD.MOV.U32 R74, RZ, RZ, R92 ;  /* 0x000000ffff4a7224 */ /* 0x000fe200078e005c */
[----:B------:R-:W-:Y:S01]  /*6b50*/  MOV R78, R90 ;  /* 0x0000005a004e7202 */ /* 0x000fe20000000f00 */
[----:B------:R-:W-:Y:S01]  /*6b60*/  IMAD.MOV.U32 R75, RZ, RZ, R3 ;  /* 0x000000ffff4b7224 */ /* 0x000fe200078e0003 */
[----:B------:R-:W-:Y:S01]  /*6b70*/  ULDC.64 UR4, c[0x0][0x3c8] ;  /* 0x0000f20000047ab9 */ /* 0x000fe20000000a00 */
[----:B------:R-:W-:Y:S01]  /*6b80*/  IMAD.MOV.U32 R79, RZ, RZ, R0 ;  /* 0x000000ffff4f7224 */ /* 0x000fe200078e0000 */
[----:B------:R-:W-:Y:S01]  /*6b90*/  ULDC.64 UR6, c[0x0][0x3e0] ;  /* 0x0000f80000067ab9 */ /* 0x000fe20000000a00 */
[----:B------:R-:W-:Y:S01]  /*6ba0*/  ULDC.64 UR8, c[0x0][0x208] ;  /* 0x0000820000087ab9 */ /* 0x000fe20000000a00 */
[----:B------:R-:W1:Y:S01]  /*6bb0*/  LDC.64 R72, c[0x0][0x3e8] ;  /* 0x0000fa00ff487b82 */ /* 0x000e620000000a00 */
[----:B0-----:R-:W-:-:S04]  /*6bc0*/  IMAD.WIDE.U32 R74, R76, 0x60, R74 ;  /* 0x000000604c4a7825 */ /* 0x001fc800078e004a */
[----:B------:R-:W-:Y:S01]  /*6bd0*/  IMAD R77, R77, 0x60, RZ ;  /* 0x000000604d4d7824 */ /* 0x000fe200078e02ff */
[----:B------:R-:W-:Y:S01]  /*6be0*/  IADD3 R76, P3, R104, R74, RZ ;  /* 0x0000004a684c7210 */ /* 0x000fe20007f7e0ff */
[----:B-1----:R-:W-:-:S03]  /*6bf0*/  IMAD.WIDE.U32 R78, R72, 0x60, R78 ;  /* 0x00000060484e7825 */ /* 0x002fc600078e004e */
[----:B------:R-:W-:Y:S01]  /*6c00*/  IADD3.X R75, R27, R75, R77, P3, !PT ;  /* 0x0000004b1b4b7210 */ /* 0x000fe20001ffe44d */
[----:B------:R-:W-:Y:S01]  /*6c10*/  IMAD R73, R73, 0x60, RZ ;  /* 0x0000006049497824 */ /* 0x000fe200078e02ff */
[----:B------:R-:W-:-:S04]  /*6c20*/  IADD3 R74, P3, R110, R78, RZ ;  /* 0x0000004e6e4a7210 */ /* 0x000fc80007f7e0ff */
[----:B------:R-:W-:Y:S02]  /*6c30*/  IADD3.X R79, R21, R79, R73, P3, !PT ;  /* 0x0000004f154f7210 */ /* 0x000fe40001ffe449 */
[----:B------:R-:W-:-:S04]  /*6c40*/  LEA R72, P3, R76, UR4, 0x1 ;  /* 0x000000044c487c11 */ /* 0x000fc8000f8608ff */
[----:B------:R-:W-:Y:S02]  /*6c50*/  LEA.HI.X R73, R76, UR5, R75, 0x1, P3 ;  /* 0x000000054c497c11 */ /* 0x000fe400098f0c4b */
[----:B------:R-:W-:-:S04]  /*6c60*/  LEA R76, P3, R74, UR6, 0x1 ;  /* 0x000000064a4c7c11 */ /* 0x000fc8000f8608ff */
[----:B------:R-:W-:Y:S02]  /*6c70*/  LEA.HI.X R77, R74, UR7, R79, 0x1, P3 ;  /* 0x000000074a4d7c11 */ /* 0x000fe400098f0c4f */
[----:B------:R-:W5:Y:S04]  /*6c80*/  LDG.E.128 R72, desc[UR8][R72.64] ;  /* 0x0000000848487981 */ /* 0x000f68000c1e1d00 */
[----:B------:R-:W5:Y:S03]  /*6c90*/  LDG.E.128 R76, desc[UR8][R76.64] ;  /* 0x000000084c4c7981 */ /* 0x000f66000c1e1d00 */
.L_x_520:
[----:B------:R-:W-:Y:S05]  /*6ca0*/  BSYNC B1 ;  /* 0x0000000000017941 */ /* 0x000fea0003800000 */
.L_x_519:
[----:B------:R-:W-:Y:S01]  /*6cb0*/  BSSY B1, `(.L_x_521) ;  /* 0x000001d000017945 */ /* 0x000fe20003800000 */
[----:B------:R-:W-:Y:S02]  /*6cc0*/  ISETP.GE.AND P3, PT, R16, R80, PT ;  /* 0x000000501000720c */ /* 0x000fe40003f66270 */
[----:B------:R-:W-:Y:S02]  /*6cd0*/  CS2R R82, SRZ ;  /* 0x0000000000527805 */ /* 0x000fe4000001ff00 */
[----:B------:R-:W-:Y:S02]  /*6ce0*/  CS2R R80, SRZ ;  /* 0x0000000000507805 */ /* 0x000fe4000001ff00 */
[----:B------:R-:W-:Y:S01]  /*6cf0*/  CS2R R86, SRZ ;  /* 0x0000000000567805 */ /* 0x000fe2000001ff00 */
[----:B-----5:R-:W-:Y:S01]  /*6d00*/  IMAD.MOV.U32 R89, RZ, RZ, R74 ;  /* 0x000000ffff597224 */ /* 0x020fe200078e004a */
[----:B------:R-:W-:Y:S01]  /*6d10*/  CS2R R84, SRZ ;  /* 0x0000000000547805 */ /* 0x000fe2000001ff00 */
[----:B------:R-:W-:Y:S06]  /*6d20*/  @P2 BRA `(.L_x_522) ;  /* 0x0000000000542947 */ /* 0x000fec0003800000 */
[----:B------:R-:W0:Y:S01]  /*6d30*/  LDC.64 R82, c[0x0][0x3d8] ;  /* 0x0000f600ff527b82 */ /* 0x000e220000000a00 */
[----:B------:R-:W-:Y:S01]  /*6d40*/  IMAD.MOV.U32 R93, RZ, RZ, R3 ;  /* 0x000000ffff5d7224 */ /* 0x000fe200078e0003 */
[----:B------:R-:W-:Y:S01]  /*6d50*/  MOV R91, R0 ;  /* 0x00000000005b7202 */ /* 0x000fe20000000f00 */
[----:B------:R-:W-:Y:S01]  /*6d60*/  ULDC.64 UR4, c[0x0][0x3c8] ;  /* 0x0000f20000047ab9 */ /* 0x000fe20000000a00 */
[----:B------:R-:W-:Y:S01]  /*6d70*/  ULDC.64 UR6, c[0x0][0x3e0] ;  /* 0x0000f80000067ab9 */ /* 0x000fe20000000a00 */
[----:B------:R-:W-:-:S03]  /*6d80*/  ULDC.64 UR8, c[0x0][0x208] ;  /* 0x0000820000087ab9 */ /* 0x000fc60000000a00 */
        /* <DEDUP_REMOVED lines=12> */
[----:B------:R-:W-:Y:S01]  /*6e50*/  LEA.HI.X R85, R0, UR7, R91, 0x1, P2 ;  /* 0x0000000700557c11 */ /* 0x000fe200090f0c5b */
[----:B------:R-:W5:Y:S05]  /*6e60*/  LDG.E.128 R80, desc[UR8][R80.64] ;  /* 0x0000000850507981 */ /* 0x000f6a000c1e1d00 */
[----:B------:R-:W5:Y:S03]  /*6e70*/  LDG.E.128 R84, desc[UR8][R84.64] ;  /* 0x0000000854547981 */ /* 0x000f66000c1e1d00 */
.L_x_522:
[----:B------:R-:W-:Y:S05]  /*6e80*/  BSYNC B1 ;  /* 0x0000000000017941 */ /* 0x000fea0003800000 */
.L_x_521:
[----:B------:R-:W-:Y:S01]  /*6e90*/  PRMT R171, R89, 0x7610, R171 ;  /* 0x0000761059ab7816 */ /* 0x000fe200000000ab */
[----:B------:R-:W-:Y:S01]  /*6ea0*/  IMAD.MOV.U32 R3, RZ, RZ, R72 ;  /* 0x000000ffff037224 */ /* 0x000fe200078e0048 */
[----:B------:R-:W-:Y:S01]  /*6eb0*/  MOV R90, R78 ;  /* 0x0000004e005a7202 */ /* 0x000fe20000000f00 */
[----:B------:R-:W-:Y:S01]  /*6ec0*/  IMAD.MOV.U32 R89, RZ, RZ, R73 ;  /* 0x000000ffff597224 */ /* 0x000fe200078e0049 */
[----:B------:R-:W-:Y:S01]  /*6ed0*/  ULOP3.LUT UR4, UR60, 0x1, URZ, 0xfc, !UPT ;  /* 0x000000013c047892 */ /* 0x000fe2000f8efc3f */
[----:B------:R-:W-:Y:S01]  /*6ee0*/  IMAD.MOV.U32 R0, RZ, RZ, R75 ;  /* 0x000000ffff007224 */ /* 0x000fe200078e004b */
[----:B------:R-:W-:Y:S02]  /*6ef0*/  PRMT R173, R90, 0x7610, R173 ;  /* 0x000076105aad7816 */ /* 0x000fe400000000ad */
[----:B------:R-:W-:Y:S01]  /*6f00*/  PRMT R172, R3, 0x5410, R89 ;  /* 0x0000541003ac7816 */ /* 0x000fe20000000059 */
[----:B------:R-:W-:Y:S01]  /*6f10*/  IMAD.MOV.U32 R3, RZ, RZ, R76 ;  /* 0x000000ffff037224 */ /* 0x000fe200078e004c */
[----:B------:R-:W-:Y:S01]  /*6f20*/  PRMT R171, R171, 0x5410, R0 ;  /* 0x00005410abab7816 */ /* 0x000fe20000000000 */
[----:B------:R-:W-:Y:S01]  /*6f30*/  IMAD.MOV.U32 R89, RZ, RZ, R77 ;  /* 0x000000ffff597224 */ /* 0x000fe200078e004d */
[----:B-----5:R-:W-:Y:S01]  /*6f40*/  MOV R90, R82 ;  /* 0x00000052005a7202 */ /* 0x020fe20000000f00 */
[----:B------:R-:W-:Y:S01]  /*6f50*/  IMAD.MOV.U32 R0, RZ, RZ, R79 ;  /* 0x000000ffff007224 */ /* 0x000fe200078e004f */
[----:B------:R-:W-:-:S02]  /*6f60*/  UISETP.NE.AND UP0, UPT, UR4, 0x3, UPT ;  /* 0x000000030400788c */ /* 0x000fc4000bf05270 */
[----:B------:R-:W-:Y:S01]  /*6f70*/  PRMT R183, R3, 0x5410, R89 ;  /* 0x0000541003b77816 */ /* 0x000fe20000000059 */
[----:B------:R-:W-:Y:S01]  /*6f80*/  IMAD.MOV.U32 R3, RZ, RZ, R80 ;  /* 0x000000ffff037224 */ /* 0x000fe200078e0050 */
[----:B------:R-:W-:Y:S01]  /*6f90*/  PRMT R173, R173, 0x5410, R0 ;  /* 0x00005410adad7816 */ /* 0x000fe20000000000 */
[----:B------:R-:W-:Y:S01]  /*6fa0*/  IMAD.MOV.U32 R89, RZ, RZ, R81 ;  /* 0x000000ffff597224 */ /* 0x000fe200078e0051 */
[----:B------:R-:W-:Y:S01]  /*6fb0*/  PRMT R156, R90, 0x7610, R156 ;  /* 0x000076105a9c7816 */ /* 0x000fe2000000009c */
[----:B------:R-:W-:Y:S01]  /*6fc0*/  IMAD.MOV.U32 R0, RZ, RZ, R83 ;  /* 0x000000ffff007224 */ /* 0x000fe200078e0053 */
[----:B------:R-:W-:Y:S02]  /*6fd0*/  MOV R90, R86 ;  /* 0x00000056005a7202 */ /* 0x000fe40000000f00 */
[----:B------:R-:W-:Y:S01]  /*6fe0*/  PRMT R164, R3, 0x5410, R89 ;  /* 0x0000541003a47816 */ /* 0x000fe20000000059 */
[----:B------:R-:W-:Y:S01]  /*6ff0*/  IMAD.MOV.U32 R3, RZ, RZ, R87 ;  /* 0x000000ffff037224 */ /* 0x000fe200078e0057 */
[----:B------:R-:W-:Y:S01]  /*7000*/  PRMT R165, R90, 0x7610, R165 ;  /* 0x000076105aa57816 */ /* 0x000fe200000000a5 */
[----:B------:R-:W-:Y:S01]  /*7010*/  IMAD.MOV.U32 R89, RZ, RZ, R84 ;  /* 0x000000ffff597224 */ /* 0x000fe200078e0054 */
[----:B------:R-:W-:Y:S01]  /*7020*/  PRMT R156, R156, 0x5410, R0 ;  /* 0x000054109c9c7816 */ /* 0x000fe20000000000 */
[----:B------:R-:W-:Y:S01]  /*7030*/  IMAD.MOV.U32 R90, RZ, RZ, R85 ;  /* 0x000000ffff5a7224 */ /* 0x000fe200078e0055 */
[----:B------:R-:W-:-:S02]  /*7040*/  MOV R0, R42 ;  /* 0x0000002a00007202 */ /* 0x000fc40000000f00 */
        /* <DEDUP_REMOVED lines=41> */
[----:B------:R-:W-:-:S02]  /*72e0*/  PLOP3.LUT P2, PT, PT, PT, UP0, 0x80, 0x0 ;  /* 0x000000000000781c */ /* 0x000fc40003f4f008 */
[----:B------:R-:W-:Y:S01]  /*72f0*/  PRMT R188, R188, 0x5410, R0 ;  /* 0x00005410bcbc7816 */ /* 0x000fe20000000000 */
[----:B------:R-:W-:Y:S01]  /*7300*/  IMAD.MOV.U32 R0, RZ, RZ, R67 ;  /* 0x000000ffff007224 */ /* 0x000fe200078e0043 */
[----:B------:R-:W-:Y:S01]  /*7310*/  PRMT R189, R3, 0x5410, R89 ;  /* 0x0000541003bd7816 */ /* 0x000fe20000000059 */
[----:B------:R-:W-:Y:S01]  /*7320*/  IMAD.MOV.U32 R3, RZ, RZ, R64 ;  /* 0x000000ffff037224 */ /* 0x000fe200078e0040 */
[----:B------:R-:W-:Y:S01]  /*7330*/  MOV R90, R66 ;  /* 0x00000042005a7202 */ /* 0x000fe20000000f00 */
[----:B------:R-:W-:-:S03]  /*7340*/  IMAD.MOV.U32 R89, RZ, RZ, R65 ;  /* 0x000000ffff597224 */ /* 0x000fc600078e0041 */
[----:B------:R-:W-:Y:S01]  /*7350*/  PRMT R169, R3, 0x5410, R0 ;  /* 0x0000541003a97816 */ /* 0x000fe20000000000 */
[----:B------:R-:W-:Y:S01]  /*7360*/  IMAD.MOV.U32 R3, RZ, RZ, R68 ;  /* 0x000000ffff037224 */ /* 0x000fe200078e0044 */
[----:B------:R-:W-:Y:S01]  /*7370*/  PRMT R168, R168, 0x5410, R89 ;  /* 0x00005410a8a87816 */ /* 0x000fe20000000059 */
[----:B------:R-:W-:Y:S01]  /*7380*/  IMAD.MOV.U32 R89, RZ, RZ, R71 ;  /* 0x000000ffff597224 */ /* 0x000fe200078e0047 */
[----:B------:R-:W-:Y:S01]  /*7390*/  PRMT R170, R90, 0x7610, R170 ;  /* 0x000076105aaa7816 */ /* 0x000fe200000000aa */
[----:B------:R-:W-:Y:S01]  /*73a0*/  IMAD.MOV.U32 R0, RZ, RZ, R69 ;  /* 0x000000ffff007224 */ /* 0x000fe200078e0045 */
[----:B------:R-:W-:Y:S02]  /*73b0*/  MOV R90, R70 ;  /* 0x00000046005a7202 */ /* 0x000fe40000000f00 */
[----:B------:R-:W-:Y:S02]  /*73c0*/  PRMT R167, R3, 0x5410, R89 ;  /* 0x0000541003a77816 */ /* 0x000fe40000000059 */
[----:B------:R-:W-:-:S02]  /*73d0*/  PRMT R168, R90, 0x7610, R168 ;  /* 0x000076105aa87816 */ /* 0x000fc400000000a8 */
[----:B------:R-:W-:Y:S01]  /*73e0*/  PRMT R170, R170, 0x5410, R0 ;  /* 0x00005410aaaa7816 */ /* 0x000fe20000000000 */
[----:B------:R-:W-:Y:S06]  /*73f0*/  @!P2 BRA `(.L_x_523) ;  /* 0x000000000004a947 */ /* 0x000fec0003800000 */
[----:B------:R-:W-:Y:S01]  /*7400*/  BPT.TRAP 0x1 ;  /* 0x000000040000795c */ /* 0x000fe20000300000 */
.L_x_523:
[----:B------:R-:W-:Y:S01]  /*7410*/  LEA R3, R220, R2, 0x3 ;  /* 0x00000002dc037211 */ /* 0x000fe200078e18ff */
[----:B------:R-:W0:Y:S01]  /*7420*/  LDC R152, c[0x0][0x2e4] ;  /* 0x0000b900ff987b82 */ /* 0x000e220000000800 */
[----:B------:R-:W-:Y:S01]  /*7430*/  SHF.L.U32 R0, R229, 0x1f, RZ ;  /* 0x0000001fe5007819 */ /* 0x000fe200000006ff */
[----:B------:R-:W-:Y:S01]  /*7440*/  BSSY B1, `(.L_x_524) ;  /* 0x0000006000017945 */ /* 0x000fe20003800000 */
[----:B------:R-:W-:Y:S02]  /*7450*/  IMAD.MOV.U32 R133, RZ, RZ, R88 ;  /* 0x000000ffff857224 */ /* 0x000fe400078e0058 */
[----:B------:R-:W1:Y:S03]  /*7460*/  SYNCS.PHASECHK.TRANS64.TRYWAIT P4, [R3+URZ+0x34890], R0 ;  /* 0x03489000030075a7 */ /* 0x000e66000808017f */
[----:B------:R-:W2:Y:S01]  /*7470*/  LDC.64 R134, c[0x0][0x2f0] ;  /* 0x0000bc00ff867b82 */ /* 0x000ea20000000a00 */
[----:B0-----:R-:W-:Y:S01]  /*7480*/  IMAD.IADD R153, R152, 0x1, -R97 ;  /* 0x0000000198997824 */ /* 0x001fe200078e0a61 */
[----:B-1----:R-:W-:Y:S06]  /*7490*/  @!P4 BRA `(.L_x_525) ;  /* 0x000001d800e0c947 */ /* 0x002fec0003800000 */
.L_x_766:
[----:B------:R-:W-:Y:S05]  /*74a0*/  BSYNC B1 ;  /* 0x0000000000017941 */ /* 0x000fea0003800000 */
.L_x_524:
[----:B------:R-:W-:Y:S01]  /*74b0*/  ISETP.GE.OR P4, PT, R22, R4, P0 ;  /* 0x000000041600720c */ /* 0x000fe20000786670 */
[----:B------:R-:W-:-:S12]  /*74c0*/  BSSY B1, `(.L_x_526) ;  /* 0x000008b000017945 */ /* 0x000fd80003800000 */
[----:B------:R-:W-:Y:S05]  /*74d0*/  @P4 BRA `(.L_x_527) ;  /* 0x0000000800244947 */ /* 0x000fea0003800000 */
[----:B------:R-:W3:Y:S04]  /*74e0*/  LDL R88, [R1] ;  /* 0x0000000001587983 */ /* 0x000ee80000100800 */
[----:B------:R-:W4:Y:S04]  /*74f0*/  LDL R92, [R1+0x3c] ;  /* 0x00003c00015c7983 */ /* 0x000f280000100800 */
[----:B------:R-:W5:Y:S01]  /*7500*/  LDL R90, [R1+0x64] ;  /* 0x00006400015a7983 */ /* 0x000f620000100800 */
[----:B------:R-:W-:Y:S01]  /*7510*/  BSSY B2, `(.L_x_528) ;  /* 0x0000073000027945 */ /* 0x000fe20003800000 */
[----:B------:R-:W1:Y:S02]  /*7520*/  S2R R93, SR_TID.X ;  /* 0x00000000005d7919 */ /* 0x000e640000002100 */
[----:B-1----:R-:W-:-:S05]  /*7530*/  VIADD R93, R93, 0xffffff80 ;  /* 0xffffff805d5d7836 */ /* 0x002fca0000000000 */
[----:B------:R-:W-:-:S04]  /*7540*/  SHF.R.S32.HI R91, RZ, 0x1f, R93 ;  /* 0x0000001fff5b7819 */ /* 0x000fc8000001145d */
[----:B------:R-:W-:-:S05]  /*7550*/  LEA.HI R91, R91, R93, RZ, 0x6 ;  /* 0x0000005d5b5b7211 */ /* 0x000fca00078f30ff */
[----:B------:R-:W-:-:S05]  /*7560*/  IMAD.SHL.U32 R91, R91, 0x8, RZ ;  /* 0x000000085b5b7824 */ /* 0x000fca00078e00ff */
[----:B------:R-:W-:Y:S02]  /*7570*/  LOP3.LUT R91, R91, 0xfffffe00, RZ, 0xc0, !PT ;  /* 0xfffffe005b5b7812 */ /* 0x000fe400078ec0ff */
[----:B---3--:R-:W-:-:S04]  /*7580*/  LOP3.LUT P5, RZ, R88, 0x1, RZ, 0xc0, !PT ;  /* 0x0000000158ff7812 */ /* 0x008fc800078ac0ff */
[----:B------:R-:W-:-:S04]  /*7590*/  SEL R88, R97, R153, !P5 ;  /* 0x0000009961587207 */ /* 0x000fc80006800000 */
[----:B------:R-:W-:-:S04]  /*75a0*/  SHF.R.S32.HI R89, RZ, 0x1f, R88 ;  /* 0x0000001fff597819 */ /* 0x000fc80000011458 */
[----:B------:R-:W-:-:S04]  /*75b0*/  LEA.HI R89, R89, R88, RZ, 0x4 ;  /* 0x0000005859597211 */ /* 0x000fc800078f20ff */
[----:B------:R-:W-:-:S04]  /*75c0*/  LEA.HI.SX32 R88, R89, R10, 0x1c ;  /* 0x0000000a59587211 */ /* 0x000fc800078fe2ff */
[----:B------:R-:W-:Y:S02]  /*75d0*/  SHF.R.S32.HI R89, RZ, 0x1f, R88 ;  /* 0x0000001fff597819 */ /* 0x000fe40000011458 */
[----:B------:R-:W-:Y:S02]  /*75e0*/  SHF.L.U32 R175, R88, 0x3, RZ ;  /* 0x0000000358af7819 */ /* 0x000fe400000006ff */
[----:B------:R-:W-:Y:S02]  /*75f0*/  LEA.HI R88, R89, R88, RZ, 0x3 ;  /* 0x0000005859587211 */ /* 0x000fe400078f18ff */
[----:B------:R-:W-:Y:S02]  /*7600*/  LOP3.LUT R89, R175, 0x38, RZ, 0xc0, !PT ;  /* 0x00000038af597812 */ /* 0x000fe400078ec0ff */
[----:B------:R-:W-:Y:S02]  /*7610*/  SHF.R.S32.HI R88, RZ, 0x3, R88 ;  /* 0x00000003ff587819 */ /* 0x000fe40000011458 */
[----:B----4-:R-:W-:-:S03]  /*7620*/  LOP3.LUT R89, R89, 0x1c0, R92, 0xf8, !PT ;  /* 0x000001c059597812 */ /* 0x010fc600078ef85c */
[----:B------:R-:W-:Y:S01]  /*7630*/  IMAD R88, R88, 0x2c00, R91 ;  /* 0x00002c0058587824 */ /* 0x000fe200078e025b */
[----:B-----5:R-:W-:Y:S01]  /*7640*/  LOP3.LUT R89, R89, R90, RZ, 0x3c, !PT ;  /* 0x0000005a59597212 */ /* 0x020fe200078e3cff */
[----:B------:R-:W-:-:S04]  /*7650*/  IMAD R91, R220, 0x5800, R154 ;  /* 0x00005800dc5b7824 */ /* 0x000fc800078e029a */
[----:B------:R-:W-:Y:S02]  /*7660*/  IMAD.IADD R89, R88, 0x1, R89 ;  /* 0x0000000158597824 */ /* 0x000fe400078e0259 */
[----:B------:R-:W-:Y:S02]  /*7670*/  IMAD R88, R91, 0x2, R2 ;  /* 0x000000025b587824 */ /* 0x000fe400078e0202 */
[----:B------:R-:W-:-:S05]  /*7680*/  IMAD R89, R220, 0x5800, R89 ;  /* 0x00005800dc597824 */ /* 0x000fca00078e0259 */
[----:B------:R-:W-:Y:S02]  /*7690*/  LEA R92, R89, R2, 0x1 ;  /* 0x00000002595c7211 */ /* 0x000fe400078e08ff */
[----:B------:R-:W1:Y:S04]  /*76a0*/  LDS.128 R88, [R88+0x1e400] ;  /* 0x01e4000058587984 */ /* 0x000e680000000c00 */
[----:B------:R-:W3:Y:S01]  /*76b0*/  LDS.128 R92, [R92+0x1e400] ;  /* 0x01e400005c5c7984 */ /* 0x000ee20000000c00 */
[----:B------:R-:W-:Y:S05]  /*76c0*/  @P3 BRA `(.L_x_529) ;  /* 0x00000004005c3947 */ /* 0x000fea0003800000 */
[----:B---3--:R-:W-:Y:S01]  /*76d0*/  IMAD.MOV.U32 R177, RZ, RZ, R93 ;  /* 0x000000ffffb17224 */ /* 0x008fe200078e005d */
[----:B------:R-:W-:Y:S01]  /*76e0*/  SHF.R.U32.HI R180, RZ, 0x10, R45 ;  /* 0x00000010ffb47819 */ /* 0x000fe2000001162d */
[----:B-1----:R-:W-:Y:S01]  /*76f0*/  IMAD.MOV.U32 R93, RZ, RZ, R89 ;  /* 0x000000ffff5d7224 */ /* 0x002fe200078e0059 */
[----:B------:R-:W-:Y:S01]  /*7700*/  SHF.R.U64 R44, R44, 0x10, R45 ;  /* 0x000000102c2c7819 */ /* 0x000fe2000000122d */
[----:B------:R-:W-:Y:S01]  /*7710*/  HADD2.F32 R179, -RZ, R179.H0_H0 ;  /* 0x200000b3ffb37230 */ /* 0x000fe20000004100 */
[----:B------:R-:W-:Y:S01]  /*7720*/  SHF.R.U64 R40, R40, 0x10, R41 ;  /* 0x0000001028287819 */ /* 0x000fe20000001229 */
[----:B------:R-:W-:Y:S01]  /*7730*/  HADD2.F32 R174, -RZ, R177.H0_H0 ;  /* 0x200000b1ffae7230 */ /* 0x000fe20000004100 */
[----:B------:R-:W-:Y:S01]  /*7740*/  SHF.R.U64 R46, R46, 0x10, R47 ;  /* 0x000000102e2e7819 */ /* 0x000fe2000000122f */
[----:B------:R-:W-:Y:S01]  /*7750*/  HADD2.F32 R176, -RZ, R93.H0_H0 ;  /* 0x2000005dffb07230 */ /* 0x000fe20000004100 */
[----:B------:R-:W-:Y:S01]  /*7760*/  SHF.R.U64 R42, R42, 0x10, R43 ;  /* 0x000000102a2a7819 */ /* 0x000fe2000000122b */
[----:B------:R-:W-:-:S02]  /*7770*/  HADD2.F32 R89, -RZ, R178.H0_H0 ;  /* 0x200000b2ff597230 */ /* 0x000fc40000004100 */
[-C--:B------:R-:W-:Y:S01]  /*7780*/  FMUL.FTZ R181, R174, R179.reuse ;  /* 0x000000b3aeb57220 */ /* 0x080fe20000410000 */
[----:B------:R-:W-:Y:S02]  /*7790*/  HADD2.F32 R180, -RZ, R180.H0_H0 ;  /* 0x200000b4ffb47230 */ /* 0x000fe40000004100 */
[C---:B------:R-:W-:Y:S01]  /*77a0*/  FMUL.FTZ R179, R176.reuse, R179 ;  /* 0x000000b3b0b37220 */ /* 0x040fe20000410000 */
[----:B------:R-:W-:Y:S01]  /*77b0*/  SHF.R.U32.HI R178, RZ, 0x10, R41 ;  /* 0x00000010ffb27819 */ /* 0x000fe20000011629 */
[-C--:B------:R-:W-:Y:S01]  /*77c0*/  FFMA.FTZ R176, R176, R89.reuse, -R181 ;  /* 0x00000059b0b07223 */ /* 0x080fe200000108b5 */
[----:B------:R-:W-:Y:S02]  /*77d0*/  HADD2.F32 R93, -RZ, R93.H1_H1 ;  /* 0x3000005dff5d7230 */ /* 0x000fe40000004100 */
[----:B------:R-:W-:Y:S01]  /*77e0*/  FFMA.FTZ R174, R174, R89, R179 ;  /* 0x00000059aeae7223 */ /* 0x000fe200000100b3 */
[----:B------:R-:W-:Y:S02]  /*77f0*/  HADD2.F32 R89, -RZ, R177.H1_H1 ;  /* 0x300000b1ff597230 */ /* 0x000fe40000004100 */
[----:B------:R-:W-:-:S02]  /*7800*/  HADD2.F32 R178, -RZ, R178.H0_H0 ;  /* 0x200000b2ffb27230 */ /* 0x000fc40000004100 */
[----:B------:R-:W-:Y:S02]  /*7810*/  IMAD.MOV.U32 R177, RZ, RZ, R95 ;  /* 0x000000ffffb17224 */ /* 0x000fe400078e005f */
[-C--:B------:R-:W-:Y:S01]  /*7820*/  FMUL.FTZ R182, R89, R180.reuse ;  /* 0x000000b459b67220 */ /* 0x080fe20000410000 */
[C---:B------:R-:W-:Y:S01]  /*7830*/  FMUL.FTZ R180, R93.reuse, R180 ;  /* 0x000000b45db47220 */ /* 0x040fe20000410000 */
[----:B------:R-:W-:Y:S02]  /*7840*/  HADD2.F32 R181, -RZ, R186.H0_H0 ;  /* 0x200000baffb57230 */ /* 0x000fe40000004100 */
[-C--:B------:R-:W-:Y:S01]  /*7850*/  FFMA.FTZ R93, R93, R178.reuse, -R182 ;  /* 0x000000b25d5d7223 */ /* 0x080fe200000108b6 */
[----:B------:R-:W-:Y:S01]  /*7860*/  FFMA.FTZ R89, R89, R178, R180 ;  /* 0x000000b259597223 */ /* 0x000fe200000100b4 */
[----:B------:R-:W-:Y:S02]  /*7870*/  HADD2.F32 R178, -RZ, R177.H0_H0 ;  /* 0x200000b1ffb27230 */ /* 0x000fe40000004100 */
[----:B------:R-:W-:Y:S01]  /*7880*/  HADD2.F32 R180, -RZ, R91.H0_H0 ;  /* 0x2000005bffb47230 */ /* 0x000fe20000004100 */
[----:B------:R-:W-:Y:S01]  /*7890*/  F2FP.F16.F32.PACK_AB R93, R93, R176 ;  /* 0x000000b05d5d723e */ /* 0x000fe200000000ff */
[----:B------:R-:W-:-:S02]  /*78a0*/  HADD2.F32 R179, -RZ, R184.H1_H1 ;  /* 0x300000b8ffb37230 */ /* 0x000fc40000004100 */
[-C--:B------:R-:W-:Y:S01]  /*78b0*/  FMUL.FTZ R95, R178, R181.reuse ;  /* 0x000000b5b25f7220 */ /* 0x080fe20000410000 */
[----:B------:R-:W-:Y:S02]  /*78c0*/  HADD2.F32 R177, -RZ, R177.H1_H1 ;  /* 0x300000b1ffb17230 */ /* 0x000fe40000004100 */
[C---:B------:R-:W-:Y:S01]  /*78d0*/  FMUL.FTZ R181, R180.reuse, R181 ;  /* 0x000000b5b4b57220 */ /* 0x040fe20000410000 */
[----:B------:R-:W-:Y:S02]  /*78e0*/  HADD2.F32 R91, -RZ, R91.H1_H1 ;  /* 0x3000005bff5b7230 */ /* 0x000fe40000004100 */
[-C--:B------:R-:W-:Y:S01]  /*78f0*/  FFMA.FTZ R95, R180, R179.reuse, -R95 ;  /* 0x000000b3b45f7223 */ /* 0x080fe2000001085f */
[----:B------:R-:W-:Y:S01]  /*7900*/  SHF.R.U32.HI R180, RZ, 0x10, R43 ;  /* 0x00000010ffb47819 */ /* 0x000fe2000001162b */
[----:B------:R-:W-:Y:S01]  /*7910*/  FFMA.FTZ R181, R178, R179, R181 ;  /* 0x000000b3b2b57223 */ /* 0x000fe200000100b5 */
[----:B------:R-:W-:Y:S01]  /*7920*/  SHF.R.U32.HI R178, RZ, 0x10, R47 ;  /* 0x00000010ffb27819 */ /* 0x000fe2000001162f */
[----:B------:R-:W-:Y:S01]  /*7930*/  HADD2.F32 R186, -RZ, R186.H1_H1 ;  /* 0x300000baffba7230 */ /* 0x000fe20000004100 */
[----:B------:R-:W-:Y:S01]  /*7940*/  F2FP.F16.F32.PACK_AB R174, R89, R174 ;  /* 0x000000ae59ae723e */ /* 0x000fe200000000ff */
[----:B------:R-:W-:Y:S01]  /*7950*/  HADD2.F32 R180, -RZ, R180.H0_H0 ;  /* 0x200000b4ffb47230 */ /* 0x000fe20000004100 */
[----:B------:R-:W-:Y:S01]  /*7960*/  MOV R89, R93 ;  /* 0x0000005d00597202 */ /* 0x000fe20000000f00 */
[----:B------:R-:W-:-:S02]  /*7970*/  HADD2.F32 R178, -RZ, R178.H0_H0 ;  /* 0x200000b2ffb27230 */ /* 0x000fc40000004100 */
[----:B------:R-:W-:Y:S02]  /*7980*/  HADD2.F32 R45, -RZ, R92.H0_H0 ;  /* 0x2000005cff2d7230 */ /* 0x000fe40000004100 */
[----:B------:R-:W-:Y:S02]  /*7990*/  HADD2.F32 R44, -RZ, R44.H0_H0 ;  /* 0x2000002cff2c7230 */ /* 0x000fe40000004100 */
[-C--:B------:R-:W-:Y:S01]  /*79a0*/  FMUL.FTZ R182, R177, R178.reuse ;  /* 0x000000b2b1b67220 */ /* 0x080fe20000410000 */
[C---:B------:R-:W-:Y:S01]  /*79b0*/  FMUL.FTZ R178, R91.reuse, R178 ;  /* 0x000000b25bb27220 */ /* 0x040fe20000410000 */
[----:B------:R-:W-:Y:S02]  /*79c0*/  HADD2.F32 R41, -RZ, R92.H1_H1 ;  /* 0x3000005cff297230 */ /* 0x000fe40000004100 */
[-C--:B------:R-:W-:Y:S01]  /*79d0*/  FFMA.FTZ R182, R91, R180.reuse, -R182 ;  /* 0x000000b45bb67223 */ /* 0x080fe200000108b6 */
[----:B------:R-:W-:Y:S02]  /*79e0*/  HADD2.F32 R91, -RZ, R88.H0_H0 ;  /* 0x20000058ff5b7230 */ /* 0x000fe40000004100 */
[----:B------:R-:W-:Y:S01]  /*79f0*/  FFMA.FTZ R178, R177, R180, R178 ;  /* 0x000000b4b1b27223 */ /* 0x000fe200000100b2 */
[----:B------:R-:W-:-:S02]  /*7a00*/  HADD2.F32 R180, -RZ, R184.H0_H0 ;  /* 0x200000b8ffb47230 */ /* 0x000fc40000004100 */
[-C--:B------:R-:W-:Y:S01]  /*7a10*/  FMUL.FTZ R184, R45, R186.reuse ;  /* 0x000000ba2db87220 */ /* 0x080fe20000410000 */
[----:B------:R-:W-:Y:S02]  /*7a20*/  HADD2.F32 R40, -RZ, R40.H0_H0 ;  /* 0x20000028ff287230 */ /* 0x000fe40000004100 */
[C---:B------:R-:W-:Y:S01]  /*7a30*/  FMUL.FTZ R186, R91.reuse, R186 ;  /* 0x000000ba5bba7220 */ /* 0x040fe20000410000 */
[--C-:B------:R-:W-:Y:S02]  /*7a40*/  HADD2.F32 R177, -RZ, R191.reuse.H1_H1 ;  /* 0x300000bfffb17230 */ /* 0x100fe40000004100 */
[-C--:B------:R-:W-:Y:S01]  /*7a50*/  FFMA.FTZ R184, R91, R180.reuse, -R184 ;  /* 0x000000b45bb87223 */ /* 0x080fe200000108b8 */
[----:B------:R-:W-:Y:S02]  /*7a60*/  HADD2.F32 R47, -RZ, R191.H0_H0 ;  /* 0x200000bfff2f7230 */ /* 0x000fe40000004100 */
[----:B------:R-:W-:Y:S01]  /*7a70*/  FFMA.FTZ R186, R45, R180, R186 ;  /* 0x000000b42dba7223 */ /* 0x000fe200000100ba */
[----:B------:R-:W-:-:S02]  /*7a80*/  HADD2.F32 R45, -RZ, R88.H1_H1 ;  /* 0x30000058ff2d7230 */ /* 0x000fc40000004100 */
[-C--:B------:R-:W-:Y:S01]  /*7a90*/  FMUL.FTZ R88, R41, R44.reuse ;  /* 0x0000002c29587220 */ /* 0x080fe20000410000 */
[----:B------:R-:W-:Y:S01]  /*7aa0*/  HADD2.F32 R46, -RZ, R46.H0_H0 ;  /* 0x2000002eff2e7230 */ /* 0x000fe20000004100 */
[----:B------:R-:W-:Y:S01]  /*7ab0*/  F2FP.F16.F32.PACK_AB R95, R182, R95 ;  /* 0x0000005fb65f723e */ /* 0x000fe200000000ff */
[----:B------:R-:W-:Y:S02]  /*7ac0*/  HADD2.F32 R43, -RZ, R94.H1_H1 ;  /* 0x3000005eff2b7230 */ /* 0x000fe40000004100 */
[C---:B------:R-:W-:Y:S01]  /*7ad0*/  FMUL.FTZ R44, R45.reuse, R44 ;  /* 0x0000002c2d2c7220 */ /* 0x040fe20000410000 */
[-C--:B------:R-:W-:Y:S01]  /*7ae0*/  FFMA.FTZ R45, R45, R40.reuse, -R88 ;  /* 0x000000282d2d7223 */ /* 0x080fe20000010858 */
[----:B------:R-:W-:Y:S01]  /*7af0*/  HADD2.F32 R42, -RZ, R42.H0_H0 ;  /* 0x2000002aff2a7230 */ /* 0x000fe20000004100 */
[----:B------:R-:W-:Y:S01]  /*7b00*/  F2FP.F16.F32.PACK_AB R178, R178, R181 ;  /* 0x000000b5b2b2723e */ /* 0x000fe200000000ff */
[----:B------:R-:W-:Y:S01]  /*7b10*/  FFMA.FTZ R41, R41, R40, R44 ;  /* 0x0000002829297223 */ /* 0x000fe2000001002c */
[----:B------:R-:W-:Y:S01]  /*7b20*/  HADD2.F32 R40, -RZ, R94.H0_H0 ;  /* 0x2000005eff287230 */ /* 0x000fe20000004100 */
[----:B------:R-:W-:Y:S01]  /*7b30*/  F2FP.F16.F32.PACK_AB R88, R45, R184 ;  /* 0x000000b82d58723e */ /* 0x000fe200000000ff */
[----:B------:R-:W-:-:S02]  /*7b40*/  HADD2.F32 R44, -RZ, R90.H0_H0 ;  /* 0x2000005aff2c7230 */ /* 0x000fc40000004100 */
[----:B------:R-:W-:Y:S01]  /*7b50*/  F2FP.F16.F32.PACK_AB R92, R41, R186 ;  /* 0x000000ba295c723e */ /* 0x000fe200000000ff */
[-C--:B------:R-:W-:Y:S01]  /*7b60*/  FMUL.FTZ R91, R40, R177.reuse ;  /* 0x000000b1285b7220 */ /* 0x080fe20000410000 */
[----:B------:R-:W-:Y:S02]  /*7b70*/  IMAD.MOV.U32 R93, RZ, RZ, R174 ;  /* 0x000000ffff5d7224 */ /* 0x000fe400078e00ae */
[C---:B------:R-:W-:Y:S01]  /*7b80*/  FMUL.FTZ R177, R44.reuse, R177 ;  /* 0x000000b12cb17220 */ /* 0x040fe20000410000 */
[----:B------:R-:W-:-:S03]  /*7b90*/  FFMA.FTZ R91, R44, R47, -R91 ;  /* 0x0000002f2c5b7223 */ /* 0x000fc6000001085b */
[----:B------:R-:W-:Y:S01]  /*7ba0*/  FFMA.FTZ R177, R40, R47, R177 ;  /* 0x0000002f28b17223 */ /* 0x000fe200000100b1 */
[----:B------:R-:W-:Y:S02]  /*7bb0*/  HADD2.F32 R47, -RZ, R90.H1_H1 ;  /* 0x3000005aff2f7230 */ /* 0x000fe40000004100 */
[----:B------:R-:W-:-:S03]  /*7bc0*/  FMUL.FTZ R40, R43, R46 ;  /* 0x0000002e2b287220 */ /* 0x000fc60000410000 */
[C---:B------:R-:W-:Y:S01]  /*7bd0*/  FMUL.FTZ R46, R47.reuse, R46 ;  /* 0x0000002e2f2e7220 */ /* 0x040fe20000410000 */
[----:B------:R-:W-:-:S03]  /*7be0*/  FFMA.FTZ R40, R47, R42, -R40 ;  /* 0x0000002a2f287223 */ /* 0x000fc60000010828 */
[----:B------:R-:W-:Y:S02]  /*7bf0*/  FFMA.FTZ R46, R43, R42, R46 ;  /* 0x0000002a2b2e7223 */ /* 0x000fe4000001002e */
[----:B------:R-:W-:Y:S01]  /*7c00*/  F2FP.F16.F32.PACK_AB R90, R40, R91 ;  /* 0x0000005b285a723e */ /* 0x000fe200000000ff */
[----:B------:R-:W-:Y:S02]  /*7c10*/  IMAD.MOV.U32 R91, RZ, RZ, R95 ;  /* 0x000000ffff5b7224 */ /* 0x000fe400078e005f */
[----:B------:R-:W-:Y:S01]  /*7c20*/  F2FP.F16.F32.PACK_AB R94, R46, R177 ;  /* 0x000000b12e5e723e */ /* 0x000fe200000000ff */
[----:B------:R-:W-:-:S07]  /*7c30*/  IMAD.MOV.U32 R95, RZ, RZ, R178 ;  /* 0x000000ffff5f7224 */ /* 0x000fce00078e00b2 */
.L_x_529:
[----:B------:R-:W-:Y:S05]  /*7c40*/  BSYNC B2 ;  /* 0x0000000000027941 */ /* 0x000fea0003800000 */
.L_x_528:
[-C--:B--2---:R-:W-:Y:S01]  /*7c50*/  IMAD R42, R23, R134.reuse, RZ ;  /* 0x00000086172a7224 */ /* 0x084fe200078e02ff */
[----:B------:R-:W-:Y:S01]  /*7c60*/  ULDC.64 UR4, c[0x0][0x2d8] ;  /* 0x0000b60000047ab9 */ /* 0x000fe20000000a00 */
[----:B------:R-:W-:Y:S01]  /*7c70*/  IMAD.WIDE.U32 R40, R22, R134, R132 ;  /* 0x0000008616287225 */ /* 0x000fe200078e0084 */
[----:B------:R-:W-:-:S03]  /*7c80*/  ULDC.64 UR6, c[0x0][0x208] ;  /* 0x0000820000067ab9 */ /* 0x000fc60000000a00 */
[----:B------:R-:W-:-:S05]  /*7c90*/  IMAD R43, R22, R135, R42 ;  /* 0x00000087162b7224 */ /* 0x000fca00078e022a */
[----:B------:R-:W-:Y:S02]  /*7ca0*/  IADD3 R44, R43, R41, RZ ;  /* 0x000000292b2c7210 */ /* 0x000fe40007ffe0ff */
[----:B------:R-:W-:-:S04]  /*7cb0*/  IADD3 R41, P4, P5, R98, R40, R20 ;  /* 0x0000002862297210 */ /* 0x000fc80007d9e014 */
[----:B------:R-:W-:Y:S02]  /*7cc0*/  IADD3.X R42, R15, R44, R9, P4, P5 ;  /* 0x0000002c0f2a7210 */ /* 0x000fe400027ea409 */
[----:B------:R-:W-:-:S13]  /*7cd0*/  ISETP.GE.AND P4, PT, R175, R152, PT ;  /* 0x00000098af00720c */ /* 0x000fda0003f86270 */
[--C-:B------:R-:W-:Y:S02]  /*7ce0*/  @!P4 SHF.R.S32.HI R43, RZ, 0x1f, R175.reuse ;  /* 0x0000001fff2bc819 */ /* 0x100fe400000114af */
[----:B------:R-:W-:-:S04]  /*7cf0*/  @!P4 IADD3 R175, P5, P6, R98, R40, R175 ;  /* 0x0000002862afc210 */ /* 0x000fc80007ebe0af */
[----:B------:R-:W-:Y:S02]  /*7d00*/  @!P4 IADD3.X R44, R15, R44, R43, P5, P6 ;  /* 0x0000002c0f2cc210 */ /* 0x000fe40002fec42b */
[----:B------:R-:W-:-:S04]  /*7d10*/  LEA R40, P5, R41, UR4, 0x1 ;  /* 0x0000000429287c11 */ /* 0x000fc8000f8a08ff */
[----:B------:R-:W-:Y:S02]  /*7d20*/  LEA.HI.X R41, R41, UR5, R42, 0x1, P5 ;  /* 0x0000000529297c11 */ /* 0x000fe4000a8f0c2a */
[----:B------:R-:W-:-:S03]  /*7d30*/  @!P4 LEA R42, P5, R175, UR4, 0x1 ;  /* 0x00000004af2acc11 */ /* 0x000fc6000f8a08ff */
[----:B-1----:R1:W-:Y:S01]  /*7d40*/  STG.E.128 desc[UR6][R40.64], R88 ;  /* 0x0000005828007986 */ /* 0x0023e2000c101d06 */
[----:B------:R-:W-:-:S05]  /*7d50*/  @!P4 LEA.HI.X R43, R175, UR5, R44, 0x1, P5 ;  /* 0x00000005af2bcc11 */ /* 0x000fca000a8f0c2c */
[----:B---3--:R1:W-:Y:S04]  /*7d60*/  @!P4 STG.E.128 desc[UR6][R42.64], R92 ;  /* 0x0000005c2a00c986 */ /* 0x0083e8000c101d06 */
.L_x_527:
[----:B------:R-:W-:Y:S05]  /*7d70*/  BSYNC B1 ;  /* 0x0000000000017941 */ /* 0x000fea0003800000 */
.L_x_526:
[----:B------:R-:W-:Y:S01]  /*7d80*/  ISETP.GE.OR P4, PT, R223, R4, P0 ;  /* 0x00000004df00720c */ /* 0x000fe20000786670 */
[----:B------:R-:W-:-:S12]  /*7d90*/  BSSY B1, `(.L_x_530) ;  /* 0x0000083000017945 */ /* 0x000fd80003800000 */
[----:B------:R-:W-:Y:S05]  /*7da0*/  @P4 BRA `(.L_x_531) ;  /* 0x0000000800044947 */ /* 0x000fea0003800000 */
[----:B-1----:R-:W3:Y:S04]  /*7db0*/  LDL R40, [R1+0x78] ;  /* 0x0000780001287983 */ /* 0x002ee80000100800 */
[----:B------:R-:W4:Y:S04]  /*7dc0*/  LDL R41, [R1] ;  /* 0x0000000001297983 */ /* 0x000f280000100800 */
[----:B------:R-:W5:Y:S04]  /*7dd0*/  LDL R44, [R1+0x38] ;  /* 0x00003800012c7983 */ /* 0x000f680000100800 */
[----:B------:R-:W5:Y:S04]  /*7de0*/  LDL R42, [R1+0x5c] ;  /* 0x00005c00012a7983 */ /* 0x000f680000100800 */
[----:B------:R-:W5:Y:S01]  /*7df0*/  LDL R43, [R1+0x4c] ;  /* 0x00004c00012b7983 */ /* 0x000f620000100800 */
[----:B--2---:R-:W-:Y:S01]  /*7e00*/  IMAD.WIDE.U32 R88, R223, R134, R132 ;  /* 0x00000086df587225 */ /* 0x004fe200078e0084 */
[----:B------:R-:W-:Y:S02]  /*7e10*/  BSSY B2, `(.L_x_532) ;  /* 0x000006e000027945 */ /* 0x000fe40003800000 */
[----:B------:R-:W-:Y:S01]  /*7e20*/  IADD3 R90, P4, P5, R98, R88, R20 ;  /* 0x00000058625a7210 */ /* 0x000fe20007d9e014 */
[----:B---3--:R-:W-:Y:S01]  /*7e30*/  IMAD R40, R40, R134, RZ ;  /* 0x0000008628287224 */ /* 0x008fe200078e02ff */
[----:B----4-:R-:W-:-:S03]  /*7e40*/  LOP3.LUT P6, RZ, R41, 0x1, RZ, 0xc0, !PT ;  /* 0x0000000129ff7812 */ /* 0x010fc600078cc0ff */
[----:B------:R-:W-:Y:S01]  /*7e50*/  IMAD R41, R223, R135, R40 ;  /* 0x00000087df297224 */ /* 0x000fe200078e0228 */
[----:B------:R-:W-:-:S03]  /*7e60*/  SEL R40, R97, R153, !P6 ;  /* 0x0000009961287207 */ /* 0x000fc60007000000 */
[----:B------:R-:W-:Y:S01]  /*7e70*/  IMAD.IADD R92, R89, 0x1, R41 ;  /* 0x00000001595c7824 */ /* 0x000fe200078e0229 */
[----:B------:R-:W-:-:S04]  /*7e80*/  SHF.R.S32.HI R41, RZ, 0x1f, R40 ;  /* 0x0000001fff297819 */ /* 0x000fc80000011428 */
[----:B------:R-:W-:-:S04]  /*7e90*/  LEA.HI R41, R41, R40, RZ, 0x4 ;  /* 0x0000002829297211 */ /* 0x000fc800078f20ff */
[----:B------:R-:W-:-:S04]  /*7ea0*/  LEA.HI.SX32 R41, R41, R10, 0x1c ;  /* 0x0000000a29297211 */ /* 0x000fc800078fe2ff */
[----:B------:R-:W-:Y:S01]  /*7eb0*/  SHF.R.S32.HI R40, RZ, 0x1f, R41 ;  /* 0x0000001fff287819 */ /* 0x000fe20000011429 */
[----:B------:R-:W-:-:S03]  /*7ec0*/  IMAD.SHL.U32 R93, R41, 0x8, RZ ;  /* 0x00000008295d7824 */ /* 0x000fc600078e00ff */
[----:B------:R-:W-:-:S04]  /*7ed0*/  LEA.HI R40, R40, R41, RZ, 0x3 ;  /* 0x0000002928287211 */ /* 0x000fc800078f18ff */
[----:B------:R-:W-:Y:S02]  /*7ee0*/  SHF.R.S32.HI R41, RZ, 0x3, R40 ;  /* 0x00000003ff297819 */ /* 0x000fe40000011428 */
[----:B-----5:R-:W-:-:S03]  /*7ef0*/  LOP3.LUT R40, R44, 0x38, R93, 0xf8, !PT ;  /* 0x000000382c287812 */ /* 0x020fc600078ef85d */
[----:B------:R-:W-:Y:S01]  /*7f00*/  IMAD R41, R41, 0x2c00, R43 ;  /* 0x00002c0029297824 */ /* 0x000fe200078e022b */
[----:B------:R-:W-:-:S05]  /*7f10*/  LOP3.LUT R40, R40, R42, RZ, 0x3c, !PT ;  /* 0x0000002a28287212 */ /* 0x000fca00078e3cff */
[----:B------:R-:W-:Y:S02]  /*7f20*/  IMAD.IADD R43, R41, 0x1, R40 ;  /* 0x00000001292b7824 */ /* 0x000fe400078e0228 */
[C---:B------:R-:W-:Y:S02]  /*7f30*/  IMAD R41, R220.reuse, 0x5800, R151 ;  /* 0x00005800dc297824 */ /* 0x040fe400078e0297 */
[----:B------:R-:W-:-:S03]  /*7f40*/  IMAD R43, R220, 0x5800, R43 ;  /* 0x00005800dc2b7824 */ /* 0x000fc600078e022b */
[----:B------:R-:W-:Y:S01]  /*7f50*/  LEA R41, R41, R2, 0x1 ;  /* 0x0000000229297211 */ /* 0x000fe200078e08ff */
[----:B------:R-:W-:-:S05]  /*7f60*/  IMAD R44, R43, 0x2, R2 ;  /* 0x000000022b2c7824 */ /* 0x000fca00078e0202 */
[----:B------:R-:W1:Y:S04]  /*7f70*/  LDS.128 R40, [R41+0x1e400] ;  /* 0x01e4000029287984 */ /* 0x000e680000000c00 */
[----:B------:R-:W2:Y:S01]  /*7f80*/  LDS.128 R44, [R44+0x1e400] ;  /* 0x01e400002c2c7984 */ /* 0x000ea20000000c00 */
[----:B------:R-:W-:Y:S01]  /*7f90*/  IADD3.X R91, R15, R92, R9, P4, P5 ;  /* 0x0000005c0f5b7210 */ /* 0x000fe200027ea409 */
[----:B------:R-:W-:Y:S06]  /*7fa0*/  @P3 BRA `(.L_x_533) ;  /* 0x0000000400503947 */ /* 0x000fec0003800000 */
[----:B--2---:R-:W-:Y:S01]  /*7fb0*/  IMAD.MOV.U32 R95, RZ, RZ, R45 ;  /* 0x000000ffff5f7224 */ /* 0x004fe200078e002d */
[----:B------:R-:W-:Y:S01]  /*7fc0*/  SHF.R.U32.HI R178, RZ, 0x10, R53 ;  /* 0x00000010ffb27819 */ /* 0x000fe20000011635 */
[----:B-1----:R-:W-:Y:S01]  /*7fd0*/  IMAD.MOV.U32 R45, RZ, RZ, R41 ;  /* 0x000000ffff2d7224 */ /* 0x002fe200078e0029 */
[--C-:B------:R-:W-:Y:S01]  /*7fe0*/  SHF.R.U32.HI R176, RZ, 0x10, R49.reuse ;  /* 0x00000010ffb07819 */ /* 0x100fe20000011631 */
[----:B------:R-:W-:Y:S01]  /*7ff0*/  HADD2.F32 R175, -RZ, R194.H1_H1 ;  /* 0x300000c2ffaf7230 */ /* 0x000fe20000004100 */
[----:B------:R-:W-:Y:S01]  /*8000*/  SHF.R.U64 R48, R48, 0x10, R49 ;  /* 0x0000001030307819 */ /* 0x000fe20000001231 */
[----:B------:R-:W-:Y:S01]  /*8010*/  HADD2.F32 R94, -RZ, R95.H0_H0 ;  /* 0x2000005fff5e7230 */ /* 0x000fe20000004100 */
[--C-:B------:R-:W-:Y:S01]  /*8020*/  SHF.R.U64 R49, R50, 0x10, R51.reuse ;  /* 0x0000001032317819 */ /* 0x100fe20000001233 */
[----:B------:R-:W-:Y:S01]  /*8030*/  HADD2.F32 R174, -RZ, R45.H0_H0 ;  /* 0x2000002dffae7230 */ /* 0x000fe20000004100 */
[----:B------:R-:W-:Y:S01]  /*8040*/  SHF.R.U32.HI R50, RZ, 0x10, R51 ;  /* 0x00000010ff327819 */ /* 0x000fe20000011633 */
[----:B------:R-:W-:-:S02]  /*8050*/  HADD2.F32 R41, -RZ, R193.H0_H0 ;  /* 0x200000c1ff297230 */ /* 0x000fc40000004100 */
[-C--:B------:R-:W-:Y:S01]  /*8060*/  FMUL.FTZ R177, R94, R175.reuse ;  /* 0x000000af5eb17220 */ /* 0x080fe20000410000 */
[----:B------:R-:W-:Y:S02]  /*8070*/  HADD2.F32 R178, -RZ, R178.H0_H0 ;  /* 0x200000b2ffb27230 */ /* 0x000fe40000004100 */
[C---:B------:R-:W-:Y:S01]  /*8080*/  FMUL.FTZ R175, R174.reuse, R175 ;  /* 0x000000afaeaf7220 */ /* 0x040fe20000410000 */
[----:B------:R-:W-:Y:S02]  /*8090*/  HADD2.F32 R45, -RZ, R45.H1_H1 ;  /* 0x3000002dff2d7230 */ /* 0x000fe40000004100 */
[-C--:B------:R-:W-:Y:S01]  /*80a0*/  FFMA.FTZ R174, R174, R41.reuse, -R177 ;  /* 0x00000029aeae7223 */ /* 0x080fe200000108b1 */
[----:B------:R-:W-:Y:S02]  /*80b0*/  HADD2.F32 R176, -RZ, R176.H0_H0 ;  /* 0x200000b0ffb07230 */ /* 0x000fe40000004100 */
[----:B------:R-:W-:Y:S01]  /*80c0*/  FFMA.FTZ R94, R94, R41, R175 ;  /* 0x000000295e5e7223 */ /* 0x000fe200000100af */
[----:B------:R-:W-:Y:S01]  /*80d0*/  HADD2.F32 R41, -RZ, R95.H1_H1 ;  /* 0x3000005fff297230 */ /* 0x000fe20000004100 */
[----:B------:R-:W-:Y:S01]  /*80e0*/  SHF.R.U32.HI R51, RZ, 0x10, R55 ;  /* 0x00000010ff337819 */ /* 0x000fe20000011637 */
[----:B------:R-:W-:Y:S01]  /*80f0*/  HADD2.F32 R95, -RZ, R47.H0_H0 ;  /* 0x2000002fff5f7230 */ /* 0x000fe20000004100 */
[----:B------:R-:W-:Y:S01]  /*8100*/  SHF.R.U64 R52, R52, 0x10, R53 ;  /* 0x0000001034347819 */ /* 0x000fe20000001235 */
[----:B------:R-:W-:-:S02]  /*8110*/  HADD2.F32 R175, -RZ, R43.H0_H0 ;  /* 0x2000002bffaf7230 */ /* 0x000fc40000004100 */
[-C--:B------:R-:W-:Y:S01]  /*8120*/  FMUL.FTZ R180, R41, R178.reuse ;  /* 0x000000b229b47220 */ /* 0x080fe20000410000 */
[C---:B------:R-:W-:Y:S01]  /*8130*/  FMUL.FTZ R178, R45.reuse, R178 ;  /* 0x000000b22db27220 */ /* 0x040fe20000410000 */
[----:B------:R-:W-:Y:S01]  /*8140*/  HADD2.F32 R47, -RZ, R47.H1_H1 ;  /* 0x3000002fff2f7230 */ /* 0x000fe20000004100 */
[----:B------:R-:W-:Y:S01]  /*8150*/  SHF.R.U64 R54, R54, 0x10, R55 ;  /* 0x0000001036367819 */ /* 0x000fe20000001237 */
[-C--:B------:R-:W-:Y:S01]  /*8160*/  FFMA.FTZ R45, R45, R176.reuse, -R180 ;  /* 0x000000b02d2d7223 */ /* 0x080fe200000108b4 */
[----:B------:R-:W-:Y:S02]  /*8170*/  HADD2.F32 R180, -RZ, R193.H1_H1 ;  /* 0x300000c1ffb47230 */ /* 0x000fe40000004100 */
[----:B------:R-:W-:Y:S01]  /*8180*/  FFMA.FTZ R41, R41, R176, R178 ;  /* 0x000000b029297223 */ /* 0x000fe200000100b2 */
[----:B------:R-:W-:Y:S02]  /*8190*/  HADD2.F32 R176, -RZ, R192.H0_H0 ;  /* 0x200000c0ffb07230 */ /* 0x000fe40000004100 */
[----:B------:R-:W-:-:S02]  /*81a0*/  HADD2.F32 R43, -RZ, R43.H1_H1 ;  /* 0x3000002bff2b7230 */ /* 0x000fc40000004100 */
[-C--:B------:R-:W-:Y:S01]  /*81b0*/  FMUL.FTZ R178, R95, R180.reuse ;  /* 0x000000b45fb27220 */ /* 0x080fe20000410000 */
[----:B------:R-:W-:Y:S01]  /*81c0*/  FMUL.FTZ R180, R175, R180 ;  /* 0x000000b4afb47220 */ /* 0x000fe20000410000 */
[----:B------:R-:W-:Y:S01]  /*81d0*/  HADD2.F32 R182, -RZ, R50.H0_H0 ;  /* 0x20000032ffb67230 */ /* 0x000fe20000004100 */
[----:B------:R-:W-:Y:S01]  /*81e0*/  F2FP.F16.F32.PACK_AB R45, R45, R174 ;  /* 0x000000ae2d2d723e */ /* 0x000fe200000000ff */
[-C--:B------:R-:W-:Y:S01]  /*81f0*/  FFMA.FTZ R178, R175, R176.reuse, -R178 ;  /* 0x000000b0afb27223 */ /* 0x080fe200000108b2 */
[----:B------:R-:W-:Y:S01]  /*8200*/  FFMA.FTZ R180, R95, R176, R180 ;  /* 0x000000b05fb47223 */ /* 0x000fe200000100b4 */
[----:B------:R-:W-:Y:S01]  /*8210*/  HADD2.F32 R176, -RZ, R51.H0_H0 ;  /* 0x20000033ffb07230 */ /* 0x000fe20000004100 */
[----:B------:R-:W-:Y:S01]  /*8220*/  F2FP.F16.F32.PACK_AB R94, R41, R94 ;  /* 0x0000005e295e723e */ /* 0x000fe200000000ff */
[----:B------:R-:W-:Y:S01]  /*8230*/  HADD2.F32 R51, -RZ, R44.H0_H0 ;  /* 0x2000002cff337230 */ /* 0x000fe20000004100 */
[----:B------:R-:W-:Y:S01]  /*8240*/  MOV R41, R45 ;  /* 0x0000002d00297202 */ /* 0x000fe20000000f00 */
[----:B------:R-:W-:-:S02]  /*8250*/  HADD2.F32 R53, -RZ, R40.H0_H0 ;  /* 0x20000028ff357230 */ /* 0x000fc40000004100 */
[-C--:B------:R-:W-:Y:S01]  /*8260*/  FMUL.FTZ R50, R47, R176.reuse ;  /* 0x000000b02f327220 */ /* 0x080fe20000410000 */
[C---:B------:R-:W-:Y:S01]  /*8270*/  FMUL.FTZ R176, R43.reuse, R176 ;  /* 0x000000b02bb07220 */ /* 0x040fe20000410000 */
[----:B------:R-:W-:Y:S02]  /*8280*/  HADD2.F32 R55, -RZ, R52.H0_H0 ;  /* 0x20000034ff377230 */ /* 0x000fe40000004100 */
[-C--:B------:R-:W-:Y:S01]  /*8290*/  FFMA.FTZ R43, R43, R182.reuse, -R50 ;  /* 0x000000b62b2b7223 */ /* 0x080fe20000010832 */
[----:B------:R-:W-:Y:S02]  /*82a0*/  HADD2.F32 R50, -RZ, R194.H0_H0 ;  /* 0x200000c2ff327230 */ /* 0x000fe40000004100 */
[----:B------:R-:W-:Y:S01]  /*82b0*/  FFMA.FTZ R47, R47, R182, R176 ;  /* 0x000000b62f2f7223 */ /* 0x000fe200000100b0 */
[----:B------:R-:W-:Y:S02]  /*82c0*/  HADD2.F32 R176, -RZ, R192.H1_H1 ;  /* 0x300000c0ffb07230 */ /* 0x000fe40000004100 */
[----:B------:R-:W-:-:S02]  /*82d0*/  HADD2.F32 R44, -RZ, R44.H1_H1 ;  /* 0x3000002cff2c7230 */ /* 0x000fc40000004100 */
[-C--:B------:R-:W-:Y:S01]  /*82e0*/  FMUL.FTZ R52, R51, R50.reuse ;  /* 0x0000003233347220 */ /* 0x080fe20000410000 */
[----:B------:R-:W-:Y:S02]  /*82f0*/  HADD2.F32 R40, -RZ, R40.H1_H1 ;  /* 0x30000028ff287230 */ /* 0x000fe40000004100 */
[C---:B------:R-:W-:Y:S01]  /*8300*/  FMUL.FTZ R50, R53.reuse, R50 ;  /* 0x0000003235327220 */ /* 0x040fe20000410000 */
[----:B------:R-:W-:Y:S02]  /*8310*/  HADD2.F32 R54, -RZ, R54.H0_H0 ;  /* 0x20000036ff367230 */ /* 0x000fe40000004100 */
[-C--:B------:R-:W-:Y:S01]  /*8320*/  FFMA.FTZ R52, R53, R176.reuse, -R52 ;  /* 0x000000b035347223 */ /* 0x080fe20000010834 */
[----:B------:R-:W-:Y:S02]  /*8330*/  HADD2.F32 R53, -RZ, R48.H0_H0 ;  /* 0x20000030ff357230 */ /* 0x000fe40000004100 */
[-C--:B------:R-:W-:Y:S01]  /*8340*/  FMUL.FTZ R95, R44, R55.reuse ;  /* 0x000000372c5f7220 */ /* 0x080fe20000410000 */
[----:B------:R-:W-:Y:S01]  /*8350*/  FMUL.FTZ R55, R40, R55 ;  /* 0x0000003728377220 */ /* 0x000fe20000410000 */
[----:B------:R-:W-:Y:S01]  /*8360*/  FFMA.FTZ R50, R51, R176, R50 ;  /* 0x000000b033327223 */ /* 0x000fe20000010032 */
[----:B------:R-:W-:-:S02]  /*8370*/  HADD2.F32 R51, -RZ, R42.H0_H0 ;  /* 0x2000002aff337230 */ /* 0x000fc40000004100 */
[-C--:B------:R-:W-:Y:S01]  /*8380*/  FFMA.FTZ R95, R40, R53.reuse, -R95 ;  /* 0x00000035285f7223 */ /* 0x080fe2000001085f */
[----:B------:R-:W-:Y:S01]  /*8390*/  FFMA.FTZ R55, R44, R53, R55 ;  /* 0x000000352c377223 */ /* 0x000fe20000010037 */
[----:B------:R-:W-:Y:S01]  /*83a0*/  HADD2.F32 R40, -RZ, R190.H1_H1 ;  /* 0x300000beff287230 */ /* 0x000fe20000004100 */
[----:B------:R-:W-:Y:S01]  /*83b0*/  F2FP.F16.F32.PACK_AB R43, R43, R178 ;  /* 0x000000b22b2b723e */ /* 0x000fe200000000ff */
[--C-:B------:R-:W-:Y:S01]  /*83c0*/  HADD2.F32 R53, -RZ, R46.reuse.H0_H0 ;  /* 0x2000002eff357230 */ /* 0x100fe20000004100 */
[----:B------:R-:W-:Y:S01]  /*83d0*/  F2FP.F16.F32.PACK_AB R47, R47, R180 ;  /* 0x000000b42f2f723e */ /* 0x000fe200000000ff */
[----:B------:R-:W-:Y:S02]  /*83e0*/  HADD2.F32 R175, -RZ, R46.H1_H1 ;  /* 0x3000002effaf7230 */ /* 0x000fe40000004100 */
[-C--:B------:R-:W-:Y:S01]  /*83f0*/  FMUL.FTZ R48, R51, R40.reuse ;  /* 0x0000002833307220 */ /* 0x080fe20000410000 */
[----:B------:R-:W-:Y:S02]  /*8400*/  HADD2.F32 R177, -RZ, R42.H1_H1 ;  /* 0x3000002affb17230 */ /* 0x000fe40000004100 */
[----:B------:R-:W-:Y:S01]  /*8410*/  FMUL.FTZ R42, R53, R40 ;  /* 0x00000028352a7220 */ /* 0x000fe20000410000 */
[----:B------:R-:W-:-:S02]  /*8420*/  HADD2.F32 R44, -RZ, R190.H0_H0 ;  /* 0x200000beff2c7230 */ /* 0x000fc40000004100 */
[-C--:B------:R-:W-:Y:S01]  /*8430*/  FMUL.FTZ R40, R175, R54.reuse ;  /* 0x00000036af287220 */ /* 0x080fe20000410000 */
[----:B------:R-:W-:Y:S02]  /*8440*/  HADD2.F32 R46, -RZ, R49.H0_H0 ;  /* 0x20000031ff2e7230 */ /* 0x000fe40000004100 */
[----:B------:R-:W-:Y:S01]  /*8450*/  FMUL.FTZ R54, R177, R54 ;  /* 0x00000036b1367220 */ /* 0x000fe20000410000 */
[----:B------:R-:W-:Y:S02]  /*8460*/  IMAD.MOV.U32 R45, RZ, RZ, R94 ;  /* 0x000000ffff2d7224 */ /* 0x000fe400078e005e */
        /* <DEDUP_REMOVED lines=8> */
.L_x_533:
[----:B------:R-:W-:Y:S05]  /*84f0*/  BSYNC B2 ;  /* 0x0000000000027941 */ /* 0x000fea0003800000 */
.L_x_532:
[----:B------:R-:W-:Y:S01]  /*8500*/  ISETP.GE.AND P4, PT, R93, R152, PT ;  /* 0x000000985d00720c */ /* 0x000fe20003f86270 */
[----:B------:R-:W-:Y:S01]  /*8510*/  ULDC.64 UR4, c[0x0][0x2d8] ;  /* 0x0000b60000047ab9 */ /* 0x000fe20000000a00 */
[----:B------:R-:W-:-:S11]  /*8520*/  ULDC.64 UR6, c[0x0][0x208] ;  /* 0x0000820000067ab9 */ /* 0x000fd60000000a00 */
        /* <DEDUP_REMOVED lines=8> */
[----:B--2---:R3:W-:Y:S04]  /*85b0*/  @!P4 STG.E.128 desc[UR6][R50.64], R44 ;  /* 0x0000002c3200c986 */ /* 0x0047e8000c101d06 */
.L_x_531:
[----:B------:R-:W-:Y:S05]  /*85c0*/  BSYNC B1 ;  /* 0x0000000000017941 */ /* 0x000fea0003800000 */
.L_x_530:
[----:B------:R-:W-:Y:S01]  /*85d0*/  ISETP.GE.OR P4, PT, R222, R4, P0 ;  /* 0x00000004de00720c */ /* 0x000fe20000786670 */
[----:B------:R-:W-:-:S12]  /*85e0*/  BSSY B1, `(.L_x_534) ;  /* 0x0000083000017945 */ /* 0x000fd80003800000 */
[----:B------:R-:W-:Y:S05]  /*85f0*/  @P4 BRA `(.L_x_535) ;  /* 0x0000000800044947 */ /* 0x000fea0003800000 */
[----:B-1-3--:R-:W3:Y:S04]  /*8600*/  LDL R40, [R1+0x74] ;  /* 0x0000740001287983 */ /* 0x00aee80000100800 */
        /* <DEDUP_REMOVED lines=21> */
[----:B------:R-:W-:-:S04]  /*8760*/  LOP3.LUT R40, R40, R42, RZ, 0x3c, !PT ;  /* 0x0000002a28287212 */ /* 0x000fc800078e3cff */
[----:B------:R-:W-:Y:S01]  /*8770*/  IADD3 R43, R41, R40, RZ ;  /* 0x00000028292b7210 */ /* 0x000fe20007ffe0ff */
[----:B------:R-:W-:-:S04]  /*8780*/  IMAD R41, R220, 0x5800, R150 ;  /* 0x00005800dc297824 */ /* 0x000fc800078e0296 */
[----:B------:R-:W-:Y:S02]  /*8790*/  IMAD R43, R220, 0x5800, R43 ;  /* 0x00005800dc2b7824 */ /* 0x000fe400078e022b */
[--C-:B------:R-:W-:Y:S02]  /*87a0*/  IMAD R41, R41, 0x2, R2.reuse ;  /* 0x0000000229297824 */ /* 0x100fe400078e0202 */
[----:B------:R-:W-:-:S04]  /*87b0*/  IMAD R44, R43, 0x2, R2 ;  /* 0x000000022b2c7824 */ /* 0x000fc800078e0202 */
[----:B------:R-:W1:Y:S04]  /*87c0*/  LDS.128 R40, [R41+0x1e400] ;  /* 0x01e4000029287984 */ /* 0x000e680000000c00 */
[----:B------:R-:W2:Y:S01]  /*87d0*/  LDS.128 R44, [R44+0x1e400] ;  /* 0x01e400002c2c7984 */ /* 0x000ea20000000c00 */
[----:B------:R-:W-:Y:S01]  /*87e0*/  IADD3.X R51, R15, R52, R9, P4, P5 ;  /* 0x000000340f337210 */ /* 0x000fe200027ea409 */
[----:B------:R-:W-:Y:S06]  /*87f0*/  @P3 BRA `(.L_x_537) ;  /* 0x0000000400503947 */ /* 0x000fec0003800000 */
[----:B------:R-:W-:Y:S01]  /*8800*/  SHF.R.U64 R54, R56, 0x10, R57 ;  /* 0x0000001038367819 */ /* 0x000fe20000001239 */
[----:B------:R-:W-:Y:S01]  /*8810*/  HADD2.F32 R92, -RZ, R189.H1_H1 ;  /* 0x300000bdff5c7230 */ /* 0x000fe20000004100 */
[--C-:B------:R-:W-:Y:S01]  /*8820*/  SHF.R.U64 R56, R58, 0x10, R59.reuse ;  /* 0x000000103a387819 */ /* 0x100fe2000000123b */
[----:B------:R-:W-:Y:S01]  /*8830*/  HADD2.F32 R90, -RZ, R187.H1_H1 ;  /* 0x300000bbff5a7230 */ /* 0x000fe20000004100 */
[----:B------:R-:W-:Y:S01]  /*8840*/  SHF.R.U32.HI R58, RZ, 0x10, R59 ;  /* 0x00000010ff3a7819 */ /* 0x000fe2000001163b */
[----:B--2---:R-:W-:Y:S01]  /*8850*/  IMAD.MOV.U32 R59, RZ, RZ, R45 ;  /* 0x000000ffff3b7224 */ /* 0x004fe200078e002d */
[--C-:B------:R-:W-:Y:S01]  /*8860*/  SHF.R.U64 R55, R60, 0x10, R61.reuse ;  /* 0x000000103c377819 */ /* 0x100fe2000000123d */
[----:B------:R-:W-:Y:S01]  /*8870*/  HADD2.F32 R54, -RZ, R54.H0_H0 ;  /* 0x20000036ff367230 */ /* 0x000fe20000004100 */
[----:B------:R-:W-:Y:S02]  /*8880*/  SHF.R.U32.HI R60, RZ, 0x10, R61 ;  /* 0x00000010ff3c7819 */ /* 0x000fe4000001163d */
[----:B------:R-:W-:Y:S01]  /*8890*/  SHF.R.U32.HI R88, RZ, 0x10, R57 ;  /* 0x00000010ff587819 */ /* 0x000fe20000011639 */
[--C-:B------:R-:W-:Y:S01]  /*88a0*/  HADD2.F32 R61, -RZ, R59.reuse.H0_H0 ;  /* 0x2000003bff3d7230 */ /* 0x100fe20000004100 */
[--C-:B------:R-:W-:Y:S01]  /*88b0*/  SHF.R.U64 R57, R62, 0x10, R63.reuse ;  /* 0x000000103e397819 */ /* 0x100fe2000000123f */
[----:B------:R-:W-:Y:S01]  /*88c0*/  HADD2.F32 R94, -RZ, R60.H0_H0 ;  /* 0x2000003cff5e7230 */ /* 0x000fe20000004100 */
[----:B------:R-:W-:Y:S01]  /*88d0*/  SHF.R.U32.HI R62, RZ, 0x10, R63 ;  /* 0x00000010ff3e7819 */ /* 0x000fe2000001163f */
[----:B------:R-:W-:Y:S01]  /*88e0*/  HADD2.F32 R63, -RZ, R59.H1_H1 ;  /* 0x3000003bff3f7230 */ /* 0x000fe20000004100 */
[----:B-1----:R-:W-:Y:S01]  /*88f0*/  MOV R45, R43 ;  /* 0x0000002b002d7202 */ /* 0x002fe20000000f00 */
[----:B------:R-:W-:-:S02]  /*8900*/  HADD2.F32 R43, -RZ, R41.H0_H0 ;  /* 0x20000029ff2b7230 */ /* 0x000fc40000004100 */
[----:B------:R-:W-:Y:S02]  /*8910*/  HADD2.F32 R59, -RZ, R41.H1_H1 ;  /* 0x30000029ff3b7230 */ /* 0x000fe40000004100 */
[----:B------:R-:W-:Y:S01]  /*8920*/  FMUL.FTZ R174, R63, R94 ;  /* 0x0000005e3fae7220 */ /* 0x000fe20000410000 */
[----:B------:R-:W-:Y:S02]  /*8930*/  HADD2.F32 R60, -RZ, R88.H0_H0 ;  /* 0x20000058ff3c7230 */ /* 0x000fe40000004100 */
[-C--:B------:R-:W-:Y:S01]  /*8940*/  FMUL.FTZ R88, R61, R92.reuse ;  /* 0x0000005c3d587220 */ /* 0x080fe20000410000 */
[----:B------:R-:W-:Y:S01]  /*8950*/  FMUL.FTZ R92, R43, R92 ;  /* 0x0000005c2b5c7220 */ /* 0x000fe20000410000 */
[----:B------:R-:W-:Y:S02]  /*8960*/  FMUL.FTZ R94, R59, R94 ;  /* 0x0000005e3b5e7220 */ /* 0x000fe40000410000 */
[-C--:B------:R-:W-:Y:S01]  /*8970*/  FFMA.FTZ R43, R43, R90.reuse, -R88 ;  /* 0x0000005a2b2b7223 */ /* 0x080fe20000010858 */
[----:B------:R-:W-:Y:S01]  /*8980*/  FFMA.FTZ R41, R61, R90, R92 ;  /* 0x0000005a3d297223 */ /* 0x000fe2000001005c */
[-C--:B------:R-:W-:Y:S01]  /*8990*/  FFMA.FTZ R88, R59, R60.reuse, -R174 ;  /* 0x0000003c3b587223 */ /* 0x080fe200000108ae */
[----:B------:R-:W-:Y:S01]  /*89a0*/  FFMA.FTZ R60, R63, R60, R94 ;  /* 0x0000003c3f3c7223 */ /* 0x000fe2000001005e */
[----:B------:R-:W-:-:S02]  /*89b0*/  HADD2.F32 R92, -RZ, R188.H1_H1 ;  /* 0x300000bcff5c7230 */ /* 0x000fc40000004100 */
[--C-:B------:R-:W-:Y:S01]  /*89c0*/  HADD2.F32 R61, -RZ, R47.reuse.H0_H0 ;  /* 0x2000002fff3d7230 */ /* 0x100fe20000004100 */
[----:B------:R-:W-:Y:S01]  /*89d0*/  F2FP.F16.F32.PACK_AB R43, R88, R43 ;  /* 0x0000002b582b723e */ /* 0x000fe200000000ff */
[----:B------:R-:W-:Y:S02]  /*89e0*/  HADD2.F32 R63, -RZ, R47.H1_H1 ;  /* 0x3000002fff3f7230 */ /* 0x000fe40000004100 */
[----:B------:R-:W-:Y:S02]  /*89f0*/  HADD2.F32 R94, -RZ, R62.H0_H0 ;  /* 0x2000003eff5e7230 */ /* 0x000fe40000004100 */
[--C-:B------:R-:W-:Y:S02]  /*8a00*/  HADD2.F32 R59, -RZ, R45.reuse.H1_H1 ;  /* 0x3000002dff3b7230 */ /* 0x100fe40000004100 */
[----:B------:R-:W-:Y:S02]  /*8a10*/  HADD2.F32 R47, -RZ, R45.H0_H0 ;  /* 0x2000002dff2f7230 */ /* 0x000fe40000004100 */
[----:B------:R-:W-:Y:S01]  /*8a20*/  FMUL.FTZ R174, R63, R94 ;  /* 0x0000005e3fae7220 */ /* 0x000fe20000410000 */
[----:B------:R-:W-:-:S02]  /*8a30*/  HADD2.F32 R90, -RZ, R185.H1_H1 ;  /* 0x300000b9ff5a7230 */ /* 0x000fc40000004100 */
[----:B------:R-:W-:Y:S01]  /*8a40*/  FMUL.FTZ R94, R59, R94 ;  /* 0x0000005e3b5e7220 */ /* 0x000fe20000410000 */
[----:B------:R-:W-:Y:S02]  /*8a50*/  HADD2.F32 R62, -RZ, R58.H0_H0 ;  /* 0x2000003aff3e7230 */ /* 0x000fe40000004100 */
[-C--:B------:R-:W-:Y:S01]  /*8a60*/  FMUL.FTZ R58, R61, R92.reuse ;  /* 0x0000005c3d3a7220 */ /* 0x080fe20000410000 */
[C---:B------:R-:W-:Y:S01]  /*8a70*/  FMUL.FTZ R92, R47.reuse, R92 ;  /* 0x0000005c2f5c7220 */ /* 0x040fe20000410000 */
[----:B------:R-:W-:Y:S02]  /*8a80*/  HADD2.F32 R188, -RZ, R188.H0_H0 ;  /* 0x200000bcffbc7230 */ /* 0x000fe40000004100 */
[----:B------:R-:W-:Y:S01]  /*8a90*/  FFMA.FTZ R45, R47, R90, -R58 ;  /* 0x0000005a2f2d7223 */ /* 0x000fe2000001083a */
[-C--:B------:R-:W-:Y:S01]  /*8aa0*/  FFMA.FTZ R58, R59, R62.reuse, -R174 ;  /* 0x0000003e3b3a7223 */ /* 0x080fe200000108ae */
[----:B------:R-:W-:Y:S01]  /*8ab0*/  FFMA.FTZ R62, R63, R62, R94 ;  /* 0x0000003e3f3e7223 */ /* 0x000fe2000001005e */
[----:B------:R-:W-:Y:S01]  /*8ac0*/  FFMA.FTZ R47, R61, R90, R92 ;  /* 0x0000005a3d2f7223 */ /* 0x000fe2000001005c */
[----:B------:R-:W-:-:S02]  /*8ad0*/  HADD2.F32 R94, -RZ, R55.H0_H0 ;  /* 0x20000037ff5e7230 */ /* 0x000fc40000004100 */
[----:B------:R-:W-:Y:S01]  /*8ae0*/  HADD2.F32 R92, -RZ, R189.H0_H0 ;  /* 0x200000bdff5c7230 */ /* 0x000fe20000004100 */
[----:B------:R-:W-:Y:S01]  /*8af0*/  F2FP.F16.F32.PACK_AB R58, R58, R45 ;  /* 0x0000002d3a3a723e */ /* 0x000fe200000000ff */
[----:B------:R-:W-:Y:S01]  /*8b00*/  HADD2.F32 R61, -RZ, R44.H0_H0 ;  /* 0x2000002cff3d7230 */ /* 0x000fe20000004100 */
[----:B------:R-:W-:Y:S01]  /*8b10*/  F2FP.F16.F32.PACK_AB R45, R60, R41 ;  /* 0x000000293c2d723e */ /* 0x000fe200000000ff */
[----:B------:R-:W-:Y:S01]  /*8b20*/  HADD2.F32 R55, -RZ, R40.H0_H0 ;  /* 0x20000028ff377230 */ /* 0x000fe20000004100 */
[----:B------:R-:W-:Y:S01]  /*8b30*/  F2FP.F16.F32.PACK_AB R47, R62, R47 ;  /* 0x0000002f3e2f723e */ /* 0x000fe200000000ff */
[----:B------:R-:W-:Y:S02]  /*8b40*/  HADD2.F32 R63, -RZ, R44.H1_H1 ;  /* 0x3000002cff3f7230 */ /* 0x000fe40000004100 */
[----:B------:R-:W-:Y:S02]  /*8b50*/  HADD2.F32 R59, -RZ, R40.H1_H1 ;  /* 0x30000028ff3b7230 */ /* 0x000fe40000004100 */
[----:B------:R-:W-:Y:S01]  /*8b60*/  FMUL.FTZ R40, R61, R92 ;  /* 0x0000005c3d287220 */ /* 0x000fe20000410000 */
[----:B------:R-:W-:-:S02]  /*8b70*/  HADD2.F32 R90, -RZ, R187.H0_H0 ;  /* 0x200000bbff5a7230 */ /* 0x000fc40000004100 */
[----:B------:R-:W-:Y:S01]  /*8b80*/  FMUL.FTZ R44, R55, R92 ;  /* 0x0000005c372c7220 */ /* 0x000fe20000410000 */
[-C--:B------:R-:W-:Y:S01]  /*8b90*/  FMUL.FTZ R92, R63, R94.reuse ;  /* 0x0000005e3f5c7220 */ /* 0x080fe20000410000 */
[----:B------:R-:W-:Y:S01]  /*8ba0*/  FMUL.FTZ R94, R59, R94 ;  /* 0x0000005e3b5e7220 */ /* 0x000fe20000410000 */
[----:B------:R-:W-:Y:S02]  /*8bb0*/  HADD2.F32 R185, -RZ, R185.H0_H0 ;  /* 0x200000b9ffb97230 */ /* 0x000fe40000004100 */
[----:B------:R-:W-:Y:S01]  /*8bc0*/  FFMA.FTZ R40, R55, R90, -R40 ;  /* 0x0000005a37287223 */ /* 0x000fe20000010828 */
[-C--:B------:R-:W-:Y:S01]  /*8bd0*/  FFMA.FTZ R55, R59, R54.reuse, -R92 ;  /* 0x000000363b377223 */ /* 0x080fe2000001085c */
[----:B------:R-:W-:Y:S01]  /*8be0*/  FFMA.FTZ R59, R63, R54, R94 ;  /* 0x000000363f3b7223 */ /* 0x000fe2000001005e */
[----:B------:R-:W-:Y:S02]  /*8bf0*/  HADD2.F32 R63, -RZ, R57.H0_H0 ;  /* 0x20000039ff3f7230 */ /* 0x000fe40000004100 */
[----:B------:R-:W-:Y:S01]  /*8c00*/  FFMA.FTZ R44, R61, R90, R44 ;  /* 0x0000005a3d2c7223 */ /* 0x000fe2000001002c */
[----:B------:R-:W-:Y:S01]  /*8c10*/  HADD2.F32 R57, -RZ, R46.H0_H0 ;  /* 0x2000002eff397230 */ /* 0x000fe20000004100 */
[----:B------:R-:W-:Y:S01]  /*8c20*/  F2FP.F16.F32.PACK_AB R40, R55, R40 ;  /* 0x000000283728723e */ /* 0x000fe200000000ff */
[----:B------:R-:W-:-:S02]  /*8c30*/  HADD2.F32 R54, -RZ, R42.H0_H0 ;  /* 0x2000002aff367230 */ /* 0x000fc40000004100 */
[----:B------:R-:W-:Y:S02]  /*8c40*/  HADD2.F32 R46, -RZ, R46.H1_H1 ;  /* 0x3000002eff2e7230 */ /* 0x000fe40000004100 */
[CC--:B------:R-:W-:Y:S01]  /*8c50*/  FMUL.FTZ R89, R57.reuse, R188.reuse ;  /* 0x000000bc39597220 */ /* 0x0c0fe20000410000 */
[----:B------:R-:W-:Y:S02]  /*8c60*/  HADD2.F32 R42, -RZ, R42.H1_H1 ;  /* 0x3000002aff2a7230 */ /* 0x000fe40000004100 */
[----:B------:R-:W-:Y:S01]  /*8c70*/  FMUL.FTZ R188, R54, R188 ;  /* 0x000000bc36bc7220 */ /* 0x000fe20000410000 */
[----:B------:R-:W-:Y:S02]  /*8c80*/  HADD2.F32 R61, -RZ, R56.H0_H0 ;  /* 0x20000038ff3d7230 */ /* 0x000fe40000004100 */
[----:B------:R-:W-:Y:S01]  /*8c90*/  FMUL.FTZ R91, R46, R63 ;  /* 0x0000003f2e5b7220 */ /* 0x000fe20000410000 */
[----:B------:R-:W-:Y:S01]  /*8ca0*/  FFMA.FTZ R89, R54, R185, -R89 ;  /* 0x000000b936597223 */ /* 0x000fe20000010859 */
[C---:B------:R-:W-:Y:S01]  /*8cb0*/  FMUL.FTZ R63, R42.reuse, R63 ;  /* 0x0000003f2a3f7220 */ /* 0x040fe20000410000 */
[----:B------:R-:W-:Y:S01]  /*8cc0*/  FFMA.FTZ R188, R57, R185, R188 ;  /* 0x000000b939bc7223 */ /* 0x000fe200000100bc */
[----:B------:R-:W-:Y:S01]  /*8cd0*/  FFMA.FTZ R42, R42, R61, -R91 ;  /* 0x0000003d2a2a7223 */ /* 0x000fe2000001085b */
[----:B------:R-:W-:-:S02]  /*8ce0*/  IMAD.MOV.U32 R41, RZ, RZ, R43 ;  /* 0x000000ffff297224 */ /* 0x000fc400078e002b */
[----:B------:R-:W-:Y:S01]  /*8cf0*/  FFMA.FTZ R63, R46, R61, R63 ;  /* 0x0000003d2e3f7223 */ /* 0x000fe2000001003f */
[----:B------:R-:W-:Y:S01]  /*8d00*/  F2FP.F16.F32.PACK_AB R44, R59, R44 ;  /* 0x0000002c3b2c723e */ /* 0x000fe200000000ff */
[----:B------:R-:W-:Y:S01]  /*8d10*/  IMAD.MOV.U32 R43, RZ, RZ, R58 ;  /* 0x000000ffff2b7224 */ /* 0x000fe200078e003a */
[----:B------:R-:W-:Y:S02]  /*8d20*/  F2FP.F16.F32.PACK_AB R42, R42, R89 ;  /* 0x000000592a2a723e */ /* 0x000fe400000000ff */
[----:B------:R-:W-:-:S07]  /*8d30*/  F2FP.F16.F32.PACK_AB R46, R63, R188 ;  /* 0x000000bc3f2e723e */ /* 0x000fce00000000ff */
.L_x_537:
[----:B------:R-:W-:Y:S05]  /*8d40*/  BSYNC B2 ;  /* 0x0000000000027941 */ /* 0x000fea0003800000 */
.L_x_536:
        /* <DEDUP_REMOVED lines=12> */
.L_x_535:
[----:B------:R-:W-:Y:S05]  /*8e10*/  BSYNC B1 ;  /* 0x0000000000017941 */ /* 0x000fea0003800000 */
.L_x_534:
[----:B------:R-:W-:Y:S01]  /*8e20*/  ISETP.GE.OR P4, PT, R224, R4, P0 ;  /* 0x00000004e000720c */ /* 0x000fe20000786670 */
[----:B------:R-:W-:-:S12]  /*8e30*/  BSSY B1, `(.L_x_538) ;  /* 0x0000083000017945 */ /* 0x000fd80003800000 */
[----:B------:R-:W-:Y:S05]  /*8e40*/  @P4 BRA `(.L_x_539) ;  /* 0x0000000800044947 */ /* 0x000fea0003800000 */
[----:B-1-34-:R-:W3:Y:S04]  /*8e50*/  LDL R40, [R1+0x70] ;  /* 0x0000700001287983 */ /* 0x01aee80000100800 */
        /* <DEDUP_REMOVED lines=15> */
[----:B------:R-:W-:Y:S02]  /*8f50*/  SHF.R.S32.HI R40, RZ, 0x1f, R41 ;  /* 0x0000001fff287819 */ /* 0x000fe40000011429 */
[----:B------:R-:W-:Y:S02]  /*8f60*/  SHF.L.U32 R53, R41, 0x3, RZ ;  /* 0x0000000329357819 */ /* 0x000fe400000006ff */
[----:B------:R-:W-:-:S04]  /*8f70*/  LEA.HI R40, R40, R41, RZ, 0x3 ;  /* 0x0000002928287211 */ /* 0x000fc800078f18ff */
[----:B------:R-:W-:Y:S02]  /*8f80*/  SHF.R.S32.HI R41, RZ, 0x3, R40 ;  /* 0x00000003ff297819 */ /* 0x000fe40000011428 */
[----:B-----5:R-:W-:-:S03]  /*8f90*/  LOP3.LUT R40, R44, 0x38, R53, 0xf8, !PT ;  /* 0x000000382c287812 */ /* 0x020fc600078ef835 */
[----:B------:R-:W-:Y:S01]  /*8fa0*/  IMAD R41, R41, 0x2c00, R43 ;  /* 0x00002c0029297824 */ /* 0x000fe200078e022b */
[----:B------:R-:W-:-:S05]  /*8fb0*/  LOP3.LUT R40, R40, R42, RZ, 0x3c, !PT ;  /* 0x0000002a28287212 */ /* 0x000fca00078e3cff */
[----:B------:R-:W-:Y:S02]  /*8fc0*/  IMAD.IADD R43, R41, 0x1, R40 ;  /* 0x00000001292b7824 */ /* 0x000fe400078e0228 */
[C---:B------:R-:W-:Y:S02]  /*8fd0*/  IMAD R41, R220.reuse, 0x5800, R149 ;  /* 0x00005800dc297824 */ /* 0x040fe400078e0295 */
[----:B------:R-:W-:Y:S02]  /*8fe0*/  IMAD R43, R220, 0x5800, R43 ;  /* 0x00005800dc2b7824 */ /* 0x000fe400078e022b */
[--C-:B------:R-:W-:Y:S02]  /*8ff0*/  IMAD R41, R41, 0x2, R2.reuse ;  /* 0x0000000229297824 */ /* 0x100fe400078e0202 */
[----:B------:R-:W-:-:S04]  /*9000*/  IMAD R44, R43, 0x2, R2 ;  /* 0x000000022b2c7824 */ /* 0x000fc800078e0202 */
[----:B------:R-:W1:Y:S04]  /*9010*/  LDS.128 R40, [R41+0x1e400] ;  /* 0x01e4000029287984 */ /* 0x000e680000000c00 */
[----:B------:R-:W2:Y:S01]  /*9020*/  LDS.128 R44, [R44+0x1e400] ;  /* 0x01e400002c2c7984 */ /* 0x000ea20000000c00 */
[----:B------:R-:W-:Y:S01]  /*9030*/  IADD3.X R51, R15, R52, R9, P4, P5 ;  /* 0x000000340f337210 */ /* 0x000fe200027ea409 */
[----:B------:R-:W-:Y:S06]  /*9040*/  @P3 BRA `(.L_x_541) ;  /* 0x0000000400503947 */ /* 0x000fec0003800000 */
[----:B------:R-:W-:Y:S01]  /*9050*/  SHF.R.U32.HI R63, RZ, 0x10, R77 ;  /* 0x00000010ff3f7819 */ /* 0x000fe2000001164d */
[----:B--2---:R-:W-:Y:S01]  /*9060*/  IMAD.MOV.U32 R59, RZ, RZ, R47 ;  /* 0x000000ffff3b7224 */ /* 0x004fe200078e002f */
[----:B------:R-:W-:Y:S01]  /*9070*/  MOV R58, R45 ;  /* 0x0000002d003a7202 */ /* 0x000fe20000000f00 */
[----:B-1----:R-:W-:Y:S01]  /*9080*/  IMAD.MOV.U32 R45, RZ, RZ, R43 ;  /* 0x000000ffff2d7224 */ /* 0x002fe200078e002b */
[--C-:B------:R-:W-:Y:S01]  /*9090*/  SHF.R.U64 R54, R72, 0x10, R73.reuse ;  /* 0x0000001048367819 */ /* 0x100fe20000001249 */
[----:B------:R-:W-:Y:S01]  /*90a0*/  HADD2.F32 R63, -RZ, R63.H0_H0 ;  /* 0x2000003fff3f7230 */ /* 0x000fe20000004100 */
[----:B------:R-:W-:Y:S01]  /*90b0*/  SHF.R.U32.HI R61, RZ, 0x10, R73 ;  /* 0x00000010ff3d7819 */ /* 0x000fe20000011649 */
[--C-:B------:R-:W-:Y:S01]  /*90c0*/  HADD2.F32 R47, -RZ, R58.reuse.H0_H0 ;  /* 0x2000003aff2f7230 */ /* 0x100fe20000004100 */
[----:B------:R-:W-:Y:S01]  /*90d0*/  SHF.R.U64 R56, R76, 0x10, R77 ;  /* 0x000000104c387819 */ /* 0x000fe2000000124d */
[----:B------:R-:W-:Y:S01]  /*90e0*/  HADD2.F32 R60, -RZ, R58.H1_H1 ;  /* 0x3000003aff3c7230 */ /* 0x000fe20000004100 */
[--C-:B------:R-:W-:Y:S01]  /*90f0*/  SHF.R.U64 R57, R78, 0x10, R79.reuse ;  /* 0x000000104e397819 */ /* 0x100fe2000000124f */
[----:B------:R-:W-:Y:S01]  /*9100*/  HADD2.F32 R72, -RZ, R183.H1_H1 ;  /* 0x300000b7ff487230 */ /* 0x000fe20000004100 */
[----:B------:R-:W-:Y:S01]  /*9110*/  SHF.R.U32.HI R78, RZ, 0x10, R79 ;  /* 0x00000010ff4e7819 */ /* 0x000fe2000001164f */
[----:B------:R-:W-:-:S02]  /*9120*/  HADD2.F32 R58, -RZ, R41.H1_H1 ;  /* 0x30000029ff3a7230 */ /* 0x000fc40000004100 */
[-C--:B------:R-:W-:Y:S01]  /*9130*/  FMUL.FTZ R73, R60, R63.reuse ;  /* 0x0000003f3c497220 */ /* 0x080fe20000410000 */
[----:B------:R-:W-:Y:S02]  /*9140*/  HADD2.F32 R43, -RZ, R41.H0_H0 ;  /* 0x20000029ff2b7230 */ /* 0x000fe40000004100 */
[-C--:B------:R-:W-:Y:S01]  /*9150*/  FMUL.FTZ R76, R47, R72.reuse ;  /* 0x000000482f4c7220 */ /* 0x080fe20000410000 */
[----:B------:R-:W-:Y:S02]  /*9160*/  HADD2.F32 R62, -RZ, R172.H1_H1 ;  /* 0x300000acff3e7230 */ /* 0x000fe40000004100 */
[----:B------:R-:W-:Y:S01]  /*9170*/  FMUL.FTZ R63, R58, R63 ;  /* 0x0000003f3a3f7220 */ /* 0x000fe20000410000 */
[----:B------:R-:W-:Y:S02]  /*9180*/  HADD2.F32 R61, -RZ, R61.H0_H0 ;  /* 0x2000003dff3d7230 */ /* 0x000fe40000004100 */
[C---:B------:R-:W-:Y:S01]  /*9190*/  FMUL.FTZ R72, R43.reuse, R72 ;  /* 0x000000482b487220 */ /* 0x040fe20000410000 */
[----:B------:R-:W-:Y:S01]  /*91a0*/  SHF.R.U64 R55, R74, 0x10, R75 ;  /* 0x000000104a377819 */ /* 0x000fe2000000124b */
[----:B------:R-:W-:Y:S01]  /*91b0*/  FFMA.FTZ R41, R43, R62, -R76 ;  /* 0x0000003e2b297223 */ /* 0x000fe2000001084c */
[----:B------:R-:W-:-:S02]  /*91c0*/  HADD2.F32 R76, -RZ, R173.H1_H1 ;  /* 0x300000adff4c7230 */ /* 0x000fc40000004100 */
[-C--:B------:R-:W-:Y:S01]  /*91d0*/  FFMA.FTZ R58, R58, R61.reuse, -R73 ;  /* 0x0000003d3a3a7223 */ /* 0x080fe20000010849 */
[----:B------:R-:W-:Y:S01]  /*91e0*/  FFMA.FTZ R60, R60, R61, R63 ;  /* 0x0000003d3c3c7223 */ /* 0x000fe2000001003f */
[----:B------:R-:W-:Y:S01]  /*91f0*/  FFMA.FTZ R43, R47, R62, R72 ;  /* 0x0000003e2f2b7223 */ /* 0x000fe20000010048 */
[--C-:B------:R-:W-:Y:S01]  /*9200*/  HADD2.F32 R61, -RZ, R59.reuse.H0_H0 ;  /* 0x2000003bff3d7230 */ /* 0x100fe20000004100 */
[----:B------:R-:W-:Y:S01]  /*9210*/  SHF.R.U32.HI R74, RZ, 0x10, R75 ;  /* 0x00000010ff4a7819 */ /* 0x000fe2000001164b */
[----:B------:R-:W-:Y:S01]  /*9220*/  HADD2.F32 R59, -RZ, R59.H1_H1 ;  /* 0x3000003bff3b7230 */ /* 0x000fe20000004100 */
[----:B------:R-:W-:Y:S01]  /*9230*/  F2FP.F16.F32.PACK_AB R41, R58, R41 ;  /* 0x000000293a29723e */ /* 0x000fe200000000ff */
[----:B------:R-:W-:Y:S02]  /*9240*/  HADD2.F32 R47, -RZ, R45.H0_H0 ;  /* 0x2000002dff2f7230 */ /* 0x000fe40000004100 */
[----:B------:R-:W-:Y:S01]  /*9250*/  FMUL.FTZ R88, R61, R76 ;  /* 0x0000004c3d587220 */ /* 0x000fe20000410000 */
[----:B------:R-:W-:-:S02]  /*9260*/  HADD2.F32 R78, -RZ, R78.H0_H0 ;  /* 0x2000004eff4e7230 */ /* 0x000fc40000004100 */
[----:B------:R-:W-:Y:S02]  /*9270*/  HADD2.F32 R62, -RZ, R45.H1_H1 ;  /* 0x3000002dff3e7230 */ /* 0x000fe40000004100 */
[----:B------:R-:W-:Y:S01]  /*9280*/  FMUL.FTZ R76, R47, R76 ;  /* 0x0000004c2f4c7220 */ /* 0x000fe20000410000 */
[----:B------:R-:W-:Y:S02]  /*9290*/  HADD2.F32 R72, -RZ, R171.H1_H1 ;  /* 0x300000abff487230 */ /* 0x000fe40000004100 */
[-C--:B------:R-:W-:Y:S01]  /*92a0*/  FMUL.FTZ R63, R59, R78.reuse ;  /* 0x0000004e3b3f7220 */ /* 0x080fe20000410000 */
[----:B------:R-:W-:Y:S02]  /*92b0*/  HADD2.F32 R74, -RZ, R74.H0_H0 ;  /* 0x2000004aff4a7230 */ /* 0x000fe40000004100 */
[C---:B------:R-:W-:Y:S01]  /*92c0*/  FMUL.FTZ R78, R62.reuse, R78 ;  /* 0x0000004e3e4e7220 */ /* 0x040fe20000410000 */
[----:B------:R-:W-:Y:S02]  /*92d0*/  HADD2.F32 R183, -RZ, R183.H0_H0 ;  /* 0x200000b7ffb77230 */ /* 0x000fe40000004100 */
[-C--:B------:R-:W-:Y:S01]  /*92e0*/  FFMA.FTZ R45, R47, R72.reuse, -R88 ;  /* 0x000000482f2d7223 */ /* 0x080fe20000010858 */
[----:B------:R-:W-:Y:S01]  /*92f0*/  FFMA.FTZ R47, R61, R72, R76 ;  /* 0x000000483d2f7223 */ /* 0x000fe2000001004c */
[-C--:B------:R-:W-:Y:S01]  /*9300*/  FFMA.FTZ R62, R62, R74.reuse, -R63 ;  /* 0x0000004a3e3e7223 */ /* 0x080fe2000001083f */
[----:B------:R-:W-:Y:S01]  /*9310*/  FFMA.FTZ R72, R59, R74, R78 ;  /* 0x0000004a3b487223 */ /* 0x000fe2000001004e */
[----:B------:R-:W-:-:S02]  /*9320*/  HADD2.F32 R63, -RZ, R56.H0_H0 ;  /* 0x20000038ff3f7230 */ /* 0x000fc40000004100 */
[----:B------:R-:W-:Y:S01]  /*9330*/  HADD2.F32 R59, -RZ, R44.H0_H0 ;  /* 0x2000002cff3b7230 */ /* 0x000fe20000004100 */
[----:B------:R-:W-:Y:S01]  /*9340*/  F2FP.F16.F32.PACK_AB R62, R62, R45 ;  /* 0x0000002d3e3e723e */ /* 0x000fe200000000ff */
[----:B------:R-:W-:Y:S01]  /*9350*/  HADD2.F32 R56, -RZ, R40.H0_H0 ;  /* 0x20000028ff387230 */ /* 0x000fe20000004100 */
[----:B------:R-:W-:Y:S01]  /*9360*/  F2FP.F16.F32.PACK_AB R45, R60, R43 ;  /* 0x0000002b3c2d723e */ /* 0x000fe200000000ff */
[----:B------:R-:W-:Y:S02]  /*9370*/  HADD2.F32 R44, -RZ, R44.H1_H1 ;  /* 0x3000002cff2c7230 */ /* 0x000fe40000004100 */
[----:B------:R-:W-:Y:S01]  /*9380*/  FMUL.FTZ R73, R59, R183 ;  /* 0x000000b73b497220 */ /* 0x000fe20000410000 */
[----:B------:R-:W-:Y:S01]  /*9390*/  HADD2.F32 R40, -RZ, R40.H1_H1 ;  /* 0x30000028ff287230 */ /* 0x000fe20000004100 */
[----:B------:R-:W-:Y:S01]  /*93a0*/  F2FP.F16.F32.PACK_AB R47, R72, R47 ;  /* 0x0000002f482f723e */ /* 0x000fe200000000ff */
[----:B------:R-:W-:Y:S02]  /*93b0*/  HADD2.F32 R172, -RZ, R172.H0_H0 ;  /* 0x200000acffac7230 */ /* 0x000fe40000004100 */
[----:B------:R-:W-:Y:S01]  /*93c0*/  FMUL.FTZ R75, R44, R63 ;  /* 0x0000003f2c4b7220 */ /* 0x000fe20000410000 */
[----:B------:R-:W-:-:S02]  /*93d0*/  HADD2.F32 R61, -RZ, R54.H0_H0 ;  /* 0x20000036ff3d7230 */ /* 0x000fc40000004100 */
[----:B------:R-:W-:Y:S01]  /*93e0*/  FMUL.FTZ R63, R40, R63 ;  /* 0x0000003f283f7220 */ /* 0x000fe20000410000 */
[C---:B------:R-:W-:Y:S01]  /*93f0*/  FMUL.FTZ R54, R56.reuse, R183 ;  /* 0x000000b738367220 */ /* 0x040fe20000410000 */
[-C--:B------:R-:W-:Y:S01]  /*9400*/  FFMA.FTZ R73, R56, R172.reuse, -R73 ;  /* 0x000000ac38497223 */ /* 0x080fe20000010849 */
[----:B------:R-:W-:Y:S02]  /*9410*/  HADD2.F32 R173, -RZ, R173.H0_H0 ;  /* 0x200000adffad7230 */ /* 0x000fe40000004100 */
[-C--:B------:R-:W-:Y:S01]  /*9420*/  FFMA.FTZ R63, R44, R61.reuse, R63 ;  /* 0x0000003d2c3f7223 */ /* 0x080fe2000001003f */
[----:B------:R-:W-:Y:S01]  /*9430*/  FFMA.FTZ R56, R40, R61, -R75 ;  /* 0x0000003d28387223 */ /* 0x000fe2000001084b */
[----:B------:R-:W-:Y:S02]  /*9440*/  HADD2.F32 R44, -RZ, R46.H0_H0 ;  /* 0x2000002eff2c7230 */ /* 0x000fe40000004100 */
[----:B------:R-:W-:Y:S01]  /*9450*/  FFMA.FTZ R54, R59, R172, R54 ;  /* 0x000000ac3b367223 */ /* 0x000fe20000010036 */
[----:B------:R-:W-:-:S02]  /*9460*/  HADD2.F32 R57, -RZ, R57.H0_H0 ;  /* 0x20000039ff397230 */ /* 0x000fc40000004100 */
[----:B------:R-:W-:Y:S02]  /*9470*/  HADD2.F32 R40, -RZ, R42.H0_H0 ;  /* 0x2000002aff287230 */ /* 0x000fe40000004100 */
[-C--:B------:R-:W-:Y:S01]  /*9480*/  FMUL.FTZ R59, R44, R173.reuse ;  /* 0x000000ad2c3b7220 */ /* 0x080fe20000410000 */
[----:B------:R-:W-:Y:S02]  /*9490*/  HADD2.F32 R46, -RZ, R46.H1_H1 ;  /* 0x3000002eff2e7230 */ /* 0x000fe40000004100 */
[----:B------:R-:W-:Y:S02]  /*94a0*/  HADD2.F32 R42, -RZ, R42.H1_H1 ;  /* 0x3000002aff2a7230 */ /* 0x000fe40000004100 */
[----:B------:R-:W-:Y:S01]  /*94b0*/  FMUL.FTZ R173, R40, R173 ;  /* 0x000000ad28ad7220 */ /* 0x000fe20000410000 */
[----:B------:R-:W-:Y:S02]  /*94c0*/  HADD2.F32 R171, -RZ, R171.H0_H0 ;  /* 0x200000abffab7230 */ /* 0x000fe40000004100 */
[----:B------:R-:W-:Y:S01]  /*94d0*/  FMUL.FTZ R61, R46, R57 ;  /* 0x000000392e3d7220 */ /* 0x000fe20000410000 */
[----:B------:R-:W-:-:S02]  /*94e0*/  HADD2.F32 R55, -RZ, R55.H0_H0 ;  /* 0x20000037ff377230 */ /* 0x000fc40000004100 */
[----:B------:R-:W-:Y:S01]  /*94f0*/  FMUL.FTZ R57, R42, R57 ;  /* 0x000000392a397220 */ /* 0x000fe20000410000 */
[----:B------:R-:W-:Y:S02]  /*9500*/  IMAD.MOV.U32 R43, RZ, RZ, R62 ;  /* 0x000000ffff2b7224 */ /* 0x000fe400078e003e */
[-C--:B------:R-:W-:Y:S01]  /*9510*/  FFMA.FTZ R59, R40, R171.reuse, -R59 ;  /* 0x000000ab283b7223 */ /* 0x080fe2000001083b */
[----:B------:R-:W-:Y:S01]  /*9520*/  FFMA.FTZ R173, R44, R171, R173 ;  /* 0x000000ab2cad7223 */ /* 0x000fe200000100ad */
[-C--:B------:R-:W-:Y:S01]  /*9530*/  FFMA.FTZ R42, R42, R55.reuse, -R61 ;  /* 0x000000372a2a7223 */ /* 0x080fe2000001083d */
[----:B------:R-:W-:Y:S01]  /*9540*/  FFMA.FTZ R46, R46, R55, R57 ;  /* 0x000000372e2e7223 */ /* 0x000fe20000010039 */
[----:B------:R-:W-:Y:S02]  /*9550*/  F2FP.F16.F32.PACK_AB R40, R56, R73 ;  /* 0x000000493828723e */ /* 0x000fe400000000ff */
[----:B------:R-:W-:Y:S02]  /*9560*/  F2FP.F16.F32.PACK_AB R44, R63, R54 ;  /* 0x000000363f2c723e */ /* 0x000fe400000000ff */
[----:B------:R-:W-:-:S02]  /*9570*/  F2FP.F16.F32.PACK_AB R42, R42, R59 ;  /* 0x0000003b2a2a723e */ /* 0x000fc400000000ff */
[----:B------:R-:W-:-:S07]  /*9580*/  F2FP.F16.F32.PACK_AB R46, R46, R173 ;  /* 0x000000ad2e2e723e */ /* 0x000fce00000000ff */
.L_x_541:
[----:B------:R-:W-:Y:S05]  /*9590*/  BSYNC B2 ;  /* 0x0000000000027941 */ /* 0x000fea0003800000 */
.L_x_540:
        /* <DEDUP_REMOVED lines=12> */
.L_x_539:
[----:B------:R-:W-:Y:S05]  /*9660*/  BSYNC B1 ;  /* 0x0000000000017941 */ /* 0x000fea0003800000 */
.L_x_538:
[----:B------:R-:W-:Y:S01]  /*9670*/  ISETP.GE.OR P4, PT, R225, R4, P0 ;  /* 0x00000004e100720c */ /* 0x000fe20000786670 */
[----:B------:R-:W-:-:S12]  /*9680*/  BSSY B1, `(.L_x_542) ;  /* 0x0000084000017945 */ /* 0x000fd80003800000 */
[----:B------:R-:W-:Y:S05]  /*9690*/  @P4 BRA `(.L_x_543) ;  /* 0x0000000800084947 */ /* 0x000fea0003800000 */
[----:B-1-34-:R-:W3:Y:S04]  /*96a0*/  LDL R40, [R1] ;  /* 0x0000000001287983 */ /* 0x01aee80000100800 */
[----:B------:R-:W4:Y:S04]  /*96b0*/  LDL R43, [R1+0x44] ;  /* 0x00004400012b7983 */ /* 0x000f280000100800 */
[----:B------:R-:W5:Y:S01]  /*96c0*/  LDL R42, [R1+0x6c] ;  /* 0x00006c00012a7983 */ /* 0x000f620000100800 */
[----:B--2---:R-:W-:Y:S01]  /*96d0*/  IMAD.WIDE.U32 R48, R225, R134, R132 ;  /* 0x00000086e1307225 */ /* 0x004fe200078e0084 */
[----:B------:R-:W-:Y:S02]  /*96e0*/  BSSY B2, `(.L_x_544) ;  /* 0x0000071000027945 */ /* 0x000fe40003800000 */
[----:B------:R-:W-:-:S02]  /*96f0*/  IADD3 R50, P4, P5, R98, R48, R20 ;  /* 0x0000003062327210 */ /* 0x000fc40007d9e014 */
[----:B---3--:R-:W-:Y:S01]  /*9700*/  LOP3.LUT P6, RZ, R40, 0x1, RZ, 0xc0, !PT ;  /* 0x0000000128ff7812 */ /* 0x008fe200078cc0ff */
[----:B------:R-:W-:-:S04]  /*9710*/  IMAD R40, R146, R134, RZ ;  /* 0x0000008692287224 */ /* 0x000fc800078e02ff */
[----:B------:R-:W-:Y:S01]  /*9720*/  IMAD R41, R225, R135, R40 ;  /* 0x00000087e1297224 */ /* 0x000fe200078e0228 */
[----:B------:R-:W-:-:S04]  /*9730*/  SEL R40, R97, R153, !P6 ;  /* 0x0000009961287207 */ /* 0x000fc80007000000 */
[----:B------:R-:W-:Y:S02]  /*9740*/  IADD3 R52, R49, R41, RZ ;  /* 0x0000002931347210 */ /* 0x000fe40007ffe0ff */
[----:B------:R-:W-:Y:S02]  /*9750*/  SHF.R.S32.HI R41, RZ, 0x1f, R40 ;  /* 0x0000001fff297819 */ /* 0x000fe40000011428 */
[----:B------:R-:W-:Y:S02]  /*9760*/  IADD3.X R51, R15, R52, R9, P4, P5 ;  /* 0x000000340f337210 */ /* 0x000fe400027ea409 */
[----:B------:R-:W-:-:S04]  /*9770*/  LEA.HI R41, R41, R40, RZ, 0x4 ;  /* 0x0000002829297211 */ /* 0x000fc800078f20ff */
[----:B------:R-:W-:-:S04]  /*9780*/  LEA.HI.SX32 R41, R41, R10, 0x1c ;  /* 0x0000000a29297211 */ /* 0x000fc800078fe2ff */
[----:B------:R-:W-:Y:S01]  /*9790*/  SHF.R.S32.HI R40, RZ, 0x1f, R41 ;  /* 0x0000001fff287819 */ /* 0x000fe20000011429 */
[----:B------:R-:W-:-:S03]  /*97a0*/  IMAD.SHL.U32 R53, R41, 0x8, RZ ;  /* 0x0000000829357824 */ /* 0x000fc600078e00ff */
[----:B------:R-:W-:Y:S02]  /*97b0*/  LEA.HI R40, R40, R41, RZ, 0x3 ;  /* 0x0000002928287211 */ /* 0x000fe400078f18ff */
[----:B----4-:R-:W-:Y:S02]  /*97c0*/  LOP3.LUT R41, R43, 0x38, R53, 0xf8, !PT ;  /* 0x000000382b297812 */ /* 0x010fe400078ef835 */
[----:B------:R-:W-:Y:S02]  /*97d0*/  SHF.R.S32.HI R40, RZ, 0x3, R40 ;  /* 0x00000003ff287819 */ /* 0x000fe40000011428 */
[----:B------:R-:W-:-:S03]  /*97e0*/  LOP3.LUT R41, R41, R138, RZ, 0x3c, !PT ;  /* 0x0000008a29297212 */ /* 0x000fc600078e3cff */
[----:B-----5:R-:W-:-:S04]  /*97f0*/  IMAD R40, R40, 0x2c00, R42 ;  /* 0x00002c0028287824 */ /* 0x020fc800078e022a */
[----:B------:R-:W-:Y:S02]  /*9800*/  IMAD.IADD R43, R40, 0x1, R41 ;  /* 0x00000001282b7824 */ /* 0x000fe400078e0229 */
[C---:B------:R-:W-:Y:S02]  /*9810*/  IMAD R41, R220.reuse, 0x5800, R148 ;  /* 0x00005800dc297824 */ /* 0x040fe400078e0294 */
[----:B------:R-:W-:Y:S02]  /*9820*/  IMAD R43, R220, 0x5800, R43 ;  /* 0x00005800dc2b7824 */ /* 0x000fe400078e022b */
[----:B------:R-:W-:-:S03]  /*9830*/  IMAD R41, R41, 0x2, R2 ;  /* 0x0000000229297824 */ /* 0x000fc600078e0202 */
[----:B------:R-:W-:-:S03]  /*9840*/  LEA R44, R43, R2, 0x1 ;  /* 0x000000022b2c7211 */ /* 0x000fc600078e08ff */
[----:B------:R-:W1:Y:S04]  /*9850*/  LDS.128 R40, [R41+0x1e400] ;  /* 0x01e4000029287984 */ /* 0x000e680000000c00 */
[----:B------:R-:W2:Y:S01]  /*9860*/  LDS.128 R44, [R44+0x1e400] ;  /* 0x01e400002c2c7984 */ /* 0x000ea20000000c00 */
[----:B------:R-:W-:Y:S05]  /*9870*/  @P3 BRA `(.L_x_545) ;  /* 0x00000004005c3947 */ /* 0x000fea0003800000 */
[----:B-1----:R-:W-:Y:S01]  /*9880*/  IMAD.MOV.U32 R58, RZ, RZ, R40 ;  /* 0x000000ffff3a7224 */ /* 0x002fe200078e0028 */
[----:B------:R-:W-:Y:S01]  /*9890*/  SHF.R.U64 R56, R64, 0x10, R65 ;  /* 0x0000001040387819 */ /* 0x000fe20000001241 */
[----:B--2---:R-:W-:Y:S01]  /*98a0*/  IMAD.MOV.U32 R40, RZ, RZ, R45 ;  /* 0x000000ffff287224 */ /* 0x004fe200078e002d */
[----:B------:R-:W-:Y:S01]  /*98b0*/  SHF.R.U32.HI R64, RZ, 0x10, R69 ;  /* 0x00000010ff407819 */ /* 0x000fe20000011645 */
[----:B------:R-:W-:Y:S01]  /*98c0*/  IMAD.MOV.U32 R59, RZ, RZ, R44 ;  /* 0x000000ffff3b7224 */ /* 0x000fe200078e002c */
[----:B------:R-:W-:Y:S01]  /*98d0*/  SHF.R.U32.HI R62, RZ, 0x10, R65 ;  /* 0x00000010ff3e7819 */ /* 0x000fe20000011641 */
[----:B------:R-:W-:Y:S01]  /*98e0*/  IMAD.MOV.U32 R60, RZ, RZ, R47 ;  /* 0x000000ffff3c7224 */ /* 0x000fe200078e002f */
[----:B------:R-:W-:Y:S01]  /*98f0*/  MOV R45, R43 ;  /* 0x0000002b002d7202 */ /* 0x000fe20000000f00 */
[----:B------:R-:W-:Y:S01]  /*9900*/  HADD2.F32 R63, -RZ, R170.H1_H1 ;  /* 0x300000aaff3f7230 */ /* 0x000fe20000004100 */
[----:B------:R-:W-:Y:S01]  /*9910*/  SHF.R.U64 R54, R66, 0x10, R67 ;  /* 0x0000001042367819 */ /* 0x000fe20000001243 */
[--C-:B------:R-:W-:Y:S01]  /*9920*/  HADD2.F32 R44, -RZ, R40.reuse.H0_H0 ;  /* 0x20000028ff2c7230 */ /* 0x100fe20000004100 */
[----:B------:R-:W-:Y:S01]  /*9930*/  SHF.R.U32.HI R65, RZ, 0x10, R71 ;  /* 0x00000010ff417819 */ /* 0x000fe20000011647 */
[----:B------:R-:W-:Y:S01]  /*9940*/  HADD2.F32 R47, -RZ, R40.H1_H1 ;  /* 0x30000028ff2f7230 */ /* 0x000fe20000004100 */
[----:B------:R-:W-:Y:S01]  /*9950*/  SHF.R.U32.HI R67, RZ, 0x10, R67 ;  /* 0x00000010ff437819 */ /* 0x000fe20000011643 */
[--C-:B------:R-:W-:Y:S01]  /*9960*/  HADD2.F32 R40, -RZ, R41.reuse.H0_H0 ;  /* 0x20000029ff287230 */ /* 0x100fe20000004100 */
[----:B------:R-:W-:Y:S01]  /*9970*/  SHF.R.U64 R57, R68, 0x10, R69 ;  /* 0x0000001044397819 */ /* 0x000fe20000001245 */
[----:B------:R-:W-:Y:S01]  /*9980*/  HADD2.F32 R64, -RZ, R64.H0_H0 ;  /* 0x20000040ff407230 */ /* 0x000fe20000004100 */
[----:B------:R-:W-:Y:S01]  /*9990*/  SHF.R.U64 R55, R70, 0x10, R71 ;  /* 0x0000001046377819 */ /* 0x000fe20000001247 */
[----:B------:R-:W-:-:S02]  /*99a0*/  HADD2.F32 R43, -RZ, R41.H1_H1 ;  /* 0x30000029ff2b7230 */ /* 0x000fc40000004100 */
[-C--:B------:R-:W-:Y:S01]  /*99b0*/  FMUL.FTZ R41, R44, R63.reuse ;  /* 0x0000003f2c297220 */ /* 0x080fe20000410000 */
[----:B------:R-:W-:Y:S02]  /*99c0*/  HADD2.F32 R61, -RZ, R168.H1_H1 ;  /* 0x300000a8ff3d7230 */ /* 0x000fe40000004100 */
[C---:B------:R-:W-:Y:S01]  /*99d0*/  FMUL.FTZ R63, R40.reuse, R63 ;  /* 0x0000003f283f7220 */ /* 0x040fe20000410000 */
[----:B------:R-:W-:Y:S02]  /*99e0*/  HADD2.F32 R62, -RZ, R62.H0_H0 ;  /* 0x2000003eff3e7230 */ /* 0x000fe40000004100 */
[-C--:B------:R-:W-:Y:S01]  /*99f0*/  FMUL.FTZ R66, R47, R64.reuse ;  /* 0x000000402f427220 */ /* 0x080fe20000410000 */
[----:B------:R-:W-:Y:S01]  /*9a00*/  FMUL.FTZ R64, R43, R64 ;  /* 0x000000402b407220 */ /* 0x000fe20000410000 */
[-C--:B------:R-:W-:Y:S01]  /*9a10*/  FFMA.FTZ R40, R40, R61.reuse, -R41 ;  /* 0x0000003d28287223 */ /* 0x080fe20000010829 */
[----:B------:R-:W-:Y:S01]  /*9a20*/  FFMA.FTZ R41, R44, R61, R63 ;  /* 0x0000003d2c297223 */ /* 0x000fe2000001003f */
[----:B------:R-:W-:-:S02]  /*9a30*/  HADD2.F32 R61, -RZ, R60.H0_H0 ;  /* 0x2000003cff3d7230 */ /* 0x000fc40000004100 */
[-C--:B------:R-:W-:Y:S01]  /*9a40*/  FFMA.FTZ R44, R47, R62.reuse, R64 ;  /* 0x0000003e2f2c7223 */ /* 0x080fe20000010040 */
[----:B------:R-:W-:Y:S02]  /*9a50*/  HADD2.F32 R64, -RZ, R167.H1_H1 ;  /* 0x300000a7ff407230 */ /* 0x000fe40000004100 */
[----:B------:R-:W-:Y:S01]  /*9a60*/  FFMA.FTZ R43, R43, R62, -R66 ;  /* 0x0000003e2b2b7223 */ /* 0x000fe20000010842 */
[----:B------:R-:W-:Y:S02]  /*9a70*/  HADD2.F32 R47, -RZ, R45.H0_H0 ;  /* 0x2000002dff2f7230 */ /* 0x000fe40000004100 */
[----:B------:R-:W-:Y:S02]  /*9a80*/  HADD2.F32 R60, -RZ, R60.H1_H1 ;  /* 0x3000003cff3c7230 */ /* 0x000fe40000004100 */
[-C--:B------:R-:W-:Y:S01]  /*9a90*/  FMUL.FTZ R66, R61, R64.reuse ;  /* 0x000000403d427220 */ /* 0x080fe20000410000 */
[----:B------:R-:W-:Y:S02]  /*9aa0*/  HADD2.F32 R65, -RZ, R65.H0_H0 ;  /* 0x20000041ff417230 */ /* 0x000fe40000004100 */
[----:B------:R-:W-:Y:S01]  /*9ab0*/  FMUL.FTZ R64, R47, R64 ;  /* 0x000000402f407220 */ /* 0x000fe20000410000 */
[----:B------:R-:W-:Y:S01]  /*9ac0*/  HADD2.F32 R45, -RZ, R45.H1_H1 ;  /* 0x3000002dff2d7230 */ /* 0x000fe20000004100 */
[----:B------:R-:W-:Y:S01]  /*9ad0*/  F2FP.F16.F32.PACK_AB R43, R43, R40 ;  /* 0x000000282b2b723e */ /* 0x000fe200000000ff */
[----:B------:R-:W-:-:S02]  /*9ae0*/  HADD2.F32 R62, -RZ, R169.H1_H1 ;  /* 0x300000a9ff3e7230 */ /* 0x000fc40000004100 */
[CC--:B------:R-:W-:Y:S01]  /*9af0*/  FMUL.FTZ R68, R60.reuse, R65.reuse ;  /* 0x000000413c447220 */ /* 0x0c0fe20000410000 */
[----:B------:R-:W-:Y:S02]  /*9b00*/  HADD2.F32 R63, -RZ, R67.H0_H0 ;  /* 0x20000043ff3f7230 */ /* 0x000fe40000004100 */
[----:B------:R-:W-:Y:S01]  /*9b10*/  FMUL.FTZ R69, R45, R65 ;  /* 0x000000412d457220 */ /* 0x000fe20000410000 */
[----:B------:R-:W-:Y:S02]  /*9b20*/  HADD2.F32 R57, -RZ, R57.H0_H0 ;  /* 0x20000039ff397230 */ /* 0x000fe40000004100 */
[-C--:B------:R-:W-:Y:S01]  /*9b30*/  FFMA.FTZ R65, R47, R62.reuse, -R66 ;  /* 0x0000003e2f417223 */ /* 0x080fe20000010842 */
[----:B------:R-:W-:Y:S01]  /*9b40*/  FFMA.FTZ R67, R61, R62, R64 ;  /* 0x0000003e3d437223 */ /* 0x000fe20000010040 */
[-C--:B------:R-:W-:Y:S01]  /*9b50*/  FFMA.FTZ R68, R45, R63.reuse, -R68 ;  /* 0x0000003f2d447223 */ /* 0x080fe20000010844 */
[----:B------:R-:W-:Y:S02]  /*9b60*/  HADD2.F32 R62, -RZ, R167.H0_H0 ;  /* 0x200000a7ff3e7230 */ /* 0x000fe40000004100 */
[----:B------:R-:W-:Y:S01]  /*9b70*/  FFMA.FTZ R70, R60, R63, R69 ;  /* 0x0000003f3c467223 */ /* 0x000fe20000010045 */
[----:B------:R-:W-:-:S02]  /*9b80*/  HADD2.F32 R47, -RZ, R59.H0_H0 ;  /* 0x2000003bff2f7230 */ /* 0x000fc40000004100 */
[--C-:B------:R-:W-:Y:S01]  /*9b90*/  HADD2.F32 R45, -RZ, R58.reuse.H0_H0 ;  /* 0x2000003aff2d7230 */ /* 0x100fe20000004100 */
[----:B------:R-:W-:Y:S01]  /*9ba0*/  F2FP.F16.F32.PACK_AB R65, R68, R65 ;  /* 0x000000414441723e */ /* 0x000fe200000000ff */
[----:B------:R-:W-:Y:S02]  /*9bb0*/  HADD2.F32 R60, -RZ, R169.H0_H0 ;  /* 0x200000a9ff3c7230 */ /* 0x000fe40000004100 */
[-C--:B------:R-:W-:Y:S01]  /*9bc0*/  FMUL.FTZ R64, R47, R62.reuse ;  /* 0x0000003e2f407220 */ /* 0x080fe20000410000 */
[----:B------:R-:W-:Y:S02]  /*9bd0*/  HADD2.F32 R59, -RZ, R59.H1_H1 ;  /* 0x3000003bff3b7230 */ /* 0x000fe40000004100 */
[C---:B------:R-:W-:Y:S01]  /*9be0*/  FMUL.FTZ R62, R45.reuse, R62 ;  /* 0x0000003e2d3e7220 */ /* 0x040fe20000410000 */
[----:B------:R-:W-:Y:S02]  /*9bf0*/  HADD2.F32 R58, -RZ, R58.H1_H1 ;  /* 0x3000003aff3a7230 */ /* 0x000fe40000004100 */
[----:B------:R-:W-:Y:S01]  /*9c00*/  FFMA.FTZ R64, R45, R60, -R64 ;  /* 0x0000003c2d407223 */ /* 0x000fe20000010840 */
[----:B------:R-:W-:-:S02]  /*9c10*/  HADD2.F32 R168, -RZ, R168.H0_H0 ;  /* 0x200000a8ffa87230 */ /* 0x000fc40000004100 */
[----:B------:R-:W-:Y:S01]  /*9c20*/  FFMA.FTZ R62, R47, R60, R62 ;  /* 0x0000003c2f3e7223 */ /* 0x000fe2000001003e */
[-C--:B------:R-:W-:Y:S01]  /*9c30*/  FMUL.FTZ R61, R59, R57.reuse ;  /* 0x000000393b3d7220 */ /* 0x080fe20000410000 */
[----:B------:R-:W-:Y:S01]  /*9c40*/  FMUL.FTZ R66, R58, R57 ;  /* 0x000000393a427220 */ /* 0x000fe20000410000 */
[----:B------:R-:W-:Y:S02]  /*9c50*/  HADD2.F32 R47, -RZ, R46.H0_H0 ;  /* 0x2000002eff2f7230 */ /* 0x000fe40000004100 */
[----:B------:R-:W-:Y:S02]  /*9c60*/  HADD2.F32 R57, -RZ, R55.H0_H0 ;  /* 0x20000037ff397230 */ /* 0x000fe40000004100 */
[----:B------:R-:W-:Y:S02]  /*9c70*/  HADD2.F32 R45, -RZ, R42.H0_H0 ;  /* 0x2000002aff2d7230 */ /* 0x000fe40000004100 */
[----:B------:R-:W-:Y:S02]  /*9c80*/  HADD2.F32 R46, -RZ, R46.H1_H1 ;  /* 0x3000002eff2e7230 */ /* 0x000fe40000004100 */
[----:B------:R-:W-:-:S02]  /*9c90*/  HADD2.F32 R42, -RZ, R42.H1_H1 ;  /* 0x3000002aff2a7230 */ /* 0x000fc40000004100 */
[----:B------:R-:W-:Y:S02]  /*9ca0*/  HADD2.F32 R55, -RZ, R54.H0_H0 ;  /* 0x20000036ff377230 */ /* 0x000fe40000004100 */
[-C--:B------:R-:W-:Y:S01]  /*9cb0*/  FMUL.FTZ R54, R47, R168.reuse ;  /* 0x000000a82f367220 */ /* 0x080fe20000410000 */
[----:B------:R-:W-:Y:S02]  /*9cc0*/  HADD2.F32 R56, -RZ, R56.H0_H0 ;  /* 0x20000038ff387230 */ /* 0x000fe40000004100 */
[-C--:B------:R-:W-:Y:S01]  /*9cd0*/  FMUL.FTZ R63, R46, R57.reuse ;  /* 0x000000392e3f7220 */ /* 0x080fe20000410000 */
[----:B------:R-:W-:Y:S02]  /*9ce0*/  HADD2.F32 R170, -RZ, R170.H0_H0 ;  /* 0x200000aaffaa7230 */ /* 0x000fe40000004100 */
[----:B------:R-:W-:Y:S01]  /*9cf0*/  FMUL.FTZ R168, R45, R168 ;  /* 0x000000a82da87220 */ /* 0x000fe20000410000 */
[----:B------:R-:W-:Y:S01]  /*9d00*/  FMUL.FTZ R57, R42, R57 ;  /* 0x000000392a397220 */ /* 0x000fe20000410000 */
[-C--:B------:R-:W-:Y:S01]  /*9d10*/  FFMA.FTZ R61, R58, R56.reuse, -R61 ;  /* 0x000000383a3d7223 */ /* 0x080fe2000001083d */
[----:B------:R-:W-:Y:S01]  /*9d20*/  FFMA.FTZ R59, R59, R56, R66 ;  /* 0x000000383b3b7223 */ /* 0x000fe20000010042 */
[-C--:B------:R-:W-:Y:S01]  /*9d30*/  FFMA.FTZ R54, R45, R170.reuse, -R54 ;  /* 0x000000aa2d367223 */ /* 0x080fe20000010836 */
[----:B------:R-:W-:Y:S01]  /*9d40*/  FFMA.FTZ R168, R47, R170, R168 ;  /* 0x000000aa2fa87223 */ /* 0x000fe200000100a8 */
[-C--:B------:R-:W-:Y:S01]  /*9d50*/  FFMA.FTZ R63, R42, R55.reuse, -R63 ;  /* 0x000000372a3f7223 */ /* 0x080fe2000001083f */
[----:B------:R-:W-:Y:S01]  /*9d60*/  FFMA.FTZ R57, R46, R55, R57 ;  /* 0x000000372e397223 */ /* 0x000fe20000010039 */
[----:B------:R-:W-:Y:S01]  /*9d70*/  F2FP.F16.F32.PACK_AB R45, R44, R41 ;  /* 0x000000292c2d723e */ /* 0x000fe200000000ff */
[----:B------:R-:W-:Y:S01]  /*9d80*/  IMAD.MOV.U32 R41, RZ, RZ, R43 ;  /* 0x000000ffff297224 */ /* 0x000fe200078e002b */
[----:B------:R-:W-:Y:S01]  /*9d90*/  F2FP.F16.F32.PACK_AB R47, R70, R67 ;  /* 0x00000043462f723e */ /* 0x000fe200000000ff */
[----:B------:R-:W-:Y:S01]  /*9da0*/  IMAD.MOV.U32 R43, RZ, RZ, R65 ;  /* 0x000000ffff2b7224 */ /* 0x000fe200078e0041 */
[----:B------:R-:W-:-:S02]  /*9db0*/  F2FP.F16.F32.PACK_AB R40, R61, R64 ;  /* 0x000000403d28723e */ /* 0x000fc400000000ff */
[----:B------:R-:W-:Y:S02]  /*9dc0*/  F2FP.F16.F32.PACK_AB R44, R59, R62 ;  /* 0x0000003e3b2c723e */ /* 0x000fe400000000ff */
[----:B------:R-:W-:Y:S02]  /*9dd0*/  F2FP.F16.F32.PACK_AB R42, R63, R54 ;  /* 0x000000363f2a723e */ /* 0x000fe400000000ff */
[----:B------:R-:W-:-:S07]  /*9de0*/  F2FP.F16.F32.PACK_AB R46, R57, R168 ;  /* 0x000000a8392e723e */ /* 0x000fce00000000ff */
.L_x_545:
[----:B------:R-:W-:Y:S05]  /*9df0*/  BSYNC B2 ;  /* 0x0000000000027941 */ /* 0x000fea0003800000 */
.L_x_544:
        /* <DEDUP_REMOVED lines=12> */
.L_x_543:
[----:B------:R-:W-:Y:S05]  /*9ec0*/  BSYNC B1 ;  /* 0x0000000000017941 */ /* 0x000fea0003800000 */
.L_x_542:
[C---:B------:R-:W-:Y:S01]  /*9ed0*/  ISETP.GE.OR P4, PT, R226.reuse, R4, P0 ;  /* 0x00000004e200720c */ /* 0x040fe20000786670 */
[-C--:B-1234-:R-:W-:Y:S02]  /*9ee0*/  IMAD R40, R145, R134.reuse, RZ ;  /* 0x0000008691287224 */ /* 0x09efe400078e02ff */
[----:B------:R-:W-:-:S04]  /*9ef0*/  IMAD.WIDE.U32 R132, R226, R134, R132 ;  /* 0x00000086e2847225 */ /* 0x000fc800078e0084 */
[----:B------:R-:W-:-:S06]  /*9f00*/  IMAD R135, R226, R135, R40 ;  /* 0x00000087e2877224 */ /* 0x000fcc00078e0228 */
[----:B------:R-:W-:Y:S05]  /*9f10*/  @P4 BRA `(.L_x_512) ;  /* 0x0000001000584947 */ /* 0x000fea0003800000 */
[----:B------:R-:W2:Y:S01]  /*9f20*/  LDL R41, [R1] ;  /* 0x0000000001297983 */ /* 0x000ea20000100800 */
[----:B------:R-:W1:Y:S03]  /*9f30*/  LDC.64 R48, c[0x0][0x2d8] ;  /* 0x0000b600ff307b82 */ /* 0x000e660000000a00 */
[----:B------:R-:W3:Y:S04]  /*9f40*/  LDL R43, [R1+0x40] ;  /* 0x00004000012b7983 */ /* 0x000ee80000100800 */
[----:B------:R-:W4:Y:S01]  /*9f50*/  LDL R42, [R1+0x68] ;  /* 0x00006800012a7983 */ /* 0x000f220000100800 */
[----:B------:R-:W-:Y:S01]  /*9f60*/  IADD3 R52, R133, R135, RZ ;  /* 0x0000008785347210 */ /* 0x000fe20007ffe0ff */
[----:B------:R-:W-:Y:S01]  /*9f70*/  BSSY B1, `(.L_x_546) ;  /* 0x0000071000017945 */ /* 0x000fe20003800000 */
[----:B------:R-:W-:-:S02]  /*9f80*/  IADD3 R40, P4, P5, R98, R132, R20 ;  /* 0x0000008462287210 */ /* 0x000fc40007d9e014 */
[----:B--2---:R-:W-:Y:S02]  /*9f90*/  LOP3.LUT P6, RZ, R41, 0x1, RZ, 0xc0, !PT ;  /* 0x0000000129ff7812 */ /* 0x004fe400078cc0ff */
[----:B------:R-:W-:Y:S02]  /*9fa0*/  IADD3.X R41, R15, R52, R9, P4, P5 ;  /* 0x000000340f297210 */ /* 0x000fe400027ea409 */
[C---:B-1----:R-:W-:Y:S02]  /*9fb0*/  LEA R50, P4, R40.reuse, R48, 0x1 ;  /* 0x0000003028327211 */ /* 0x042fe400078808ff */
[----:B------:R-:W-:Y:S02]  /*9fc0*/  SEL R153, R97, R153, !P6 ;  /* 0x0000009961997207 */ /* 0x000fe40007000000 */
[----:B------:R-:W-:Y:S02]  /*9fd0*/  LEA.HI.X R51, R40, R49, R41, 0x1, P4 ;  /* 0x0000003128337211 */ /* 0x000fe400020f0c29 */
[----:B------:R-:W-:-:S04]  /*9fe0*/  SHF.R.S32.HI R40, RZ, 0x1f, R153 ;  /* 0x0000001fff287819 */ /* 0x000fc80000011499 */
[----:B------:R-:W-:-:S04]  /*9ff0*/  LEA.HI R153, R40, R153, RZ, 0x4 ;  /* 0x0000009928997211 */ /* 0x000fc800078f20ff */
[----:B------:R-:W-:-:S04]  /*a000*/  LEA.HI.SX32 R153, R153, R10, 0x1c ;  /* 0x0000000a99997211 */ /* 0x000fc800078fe2ff */
[----:B------:R-:W-:Y:S01]  /*a010*/  SHF.R.S32.HI R40, RZ, 0x1f, R153 ;  /* 0x0000001fff287819 */ /* 0x000fe20000011499 */
[----:B------:R-:W-:-:S03]  /*a020*/  IMAD.SHL.U32 R53, R153, 0x8, RZ ;  /* 0x0000000899357824 */ /* 0x000fc600078e00ff */
[----:B------:R-:W-:-:S04]  /*a030*/  LEA.HI R40, R40, R153, RZ, 0x3 ;  /* 0x0000009928287211 */ /* 0x000fc800078f18ff */
[----:B------:R-:W-:Y:S02]  /*a040*/  SHF.R.S32.HI R41, RZ, 0x3, R40 ;  /* 0x00000003ff297819 */ /* 0x000fe40000011428 */
[----:B---3--:R-:W-:-:S03]  /*a050*/  LOP3.LUT R40, R43, 0x38, R53, 0xf8, !PT ;  /* 0x000000382b287812 */ /* 0x008fc600078ef835 */
[----:B----4-:R-:W-:Y:S01]  /*a060*/  IMAD R41, R41, 0x2c00, R42 ;  /* 0x00002c0029297824 */ /* 0x010fe200078e022a */
[----:B------:R-:W-:-:S05]  /*a070*/  LOP3.LUT R40, R40, R137, RZ, 0x3c, !PT ;  /* 0x0000008928287212 */ /* 0x000fca00078e3cff */
        /* <DEDUP_REMOVED lines=8> */
[----:B------:R-:W-:Y:S01]  /*a100*/  SHF.R.U32.HI R60, RZ, 0x10, R85 ;  /* 0x00000010ff3c7819 */ /* 0x000fe20000011655 */
[----:B--2---:R-:W-:Y:S01]  /*a110*/  IMAD.MOV.U32 R55, RZ, RZ, R44 ;  /* 0x000000ffff377224 */ /* 0x004fe200078e002c */
[----:B------:R-:W-:Y:S01]  /*a120*/  SHF.R.U32.HI R58, RZ, 0x10, R81 ;  /* 0x00000010ff3a7819 */ /* 0x000fe20000011651 */
[----:B------:R-:W-:Y:S01]  /*a130*/  IMAD.MOV.U32 R56, RZ, RZ, R46 ;  /* 0x000000ffff387224 */ /* 0x000fe200078e002e */
[--C-:B------:R-:W-:Y:S01]  /*a140*/  SHF.R.U64 R63, R86, 0x10, R87.reuse ;  /* 0x00000010563f7819 */ /* 0x100fe20000001257 */
[----:B-1----:R-:W-:Y:S01]  /*a150*/  IMAD.MOV.U32 R44, RZ, RZ, R42 ;  /* 0x000000ffff2c7224 */ /* 0x002fe200078e002a */
[----:B------:R-:W-:Y:S01]  /*a160*/  SHF.R.U32.HI R86, RZ, 0x10, R87 ;  /* 0x00000010ff567819 */ /* 0x000fe20000011657 */
[----:B------:R-:W-:Y:S01]  /*a170*/  HADD2.F32 R59, -RZ, R166.H1_H1 ;  /* 0x300000a6ff3b7230 */ /* 0x000fe20000004100 */
[--C-:B------:R-:W-:Y:S01]  /*a180*/  SHF.R.U64 R54, R82, 0x10, R83.reuse ;  /* 0x0000001052367819 */ /* 0x100fe20000001253 */
[----:B------:R-:W-:Y:S01]  /*a190*/  HADD2.F32 R46, -RZ, R45.H0_H0 ;  /* 0x2000002dff2e7230 */ /* 0x000fe20000004100 */
[----:B------:R-:W-:Y:S01]  /*a1a0*/  SHF.R.U32.HI R82, RZ, 0x10, R83 ;  /* 0x00000010ff527819 */ /* 0x000fe20000011653 */
[----:B------:R-:W-:Y:S01]  /*a1b0*/  HADD2.F32 R42, -RZ, R41.H0_H0 ;  /* 0x20000029ff2a7230 */ /* 0x000fe20000004100 */
[----:B------:R-:W-:Y:S01]  /*a1c0*/  SHF.R.U64 R68, R84, 0x10, R85 ;  /* 0x0000001054447819 */ /* 0x000fe20000001255 */
[----:B------:R-:W-:-:S02]  /*a1d0*/  HADD2.F32 R45, -RZ, R45.H1_H1 ;  /* 0x3000002dff2d7230 */ /* 0x000fc40000004100 */
[-C--:B------:R-:W-:Y:S01]  /*a1e0*/  FMUL.FTZ R61, R46, R59.reuse ;  /* 0x0000003b2e3d7220 */ /* 0x080fe20000410000 */
[----:B------:R-:W-:Y:S02]  /*a1f0*/  HADD2.F32 R60, -RZ, R60.H0_H0 ;  /* 0x2000003cff3c7230 */ /* 0x000fe40000004100 */
[----:B------:R-:W-:Y:S01]  /*a200*/  FMUL.FTZ R59, R42, R59 ;  /* 0x0000003b2a3b7220 */ /* 0x000fe20000410000 */
[----:B------:R-:W-:Y:S01]  /*a210*/  HADD2.F32 R57, -RZ, R164.H1_H1 ;  /* 0x300000a4ff397230 */ /* 0x000fe20000004100 */
[----:B------:R-:W-:Y:S01]  /*a220*/  SHF.R.U64 R69, R80, 0x10, R81 ;  /* 0x0000001050457819 */ /* 0x000fe20000001251 */
[----:B------:R-:W-:Y:S02]  /*a230*/  HADD2.F32 R41, -RZ, R41.H1_H1 ;  /* 0x30000029ff297230 */ /* 0x000fe40000004100 */
[-C--:B------:R-:W-:Y:S01]  /*a240*/  FMUL.FTZ R62, R45, R60.reuse ;  /* 0x0000003c2d3e7220 */ /* 0x080fe20000410000 */
[----:B------:R-:W-:Y:S02]  /*a250*/  HADD2.F32 R58, -RZ, R58.H0_H0 ;  /* 0x2000003aff3a7230 */ /* 0x000fe40000004100 */
[-C--:B------:R-:W-:Y:S01]  /*a260*/  FFMA.FTZ R61, R42, R57.reuse, -R61 ;  /* 0x000000392a3d7223 */ /* 0x080fe2000001083d */
[----:B------:R-:W-:Y:S01]  /*a270*/  FFMA.FTZ R59, R46, R57, R59 ;  /* 0x000000392e3b7223 */ /* 0x000fe2000001003b */
[----:B------:R-:W-:Y:S01]  /*a280*/  FMUL.FTZ R60, R41, R60 ;  /* 0x0000003c293c7220 */ /* 0x000fe20000410000 */
[----:B------:R-:W-:-:S02]  /*a290*/  HADD2.F32 R57, -RZ, R165.H1_H1 ;  /* 0x300000a5ff397230 */ /* 0x000fc40000004100 */
[-C--:B------:R-:W-:Y:S01]  /*a2a0*/  FFMA.FTZ R62, R41, R58.reuse, -R62 ;  /* 0x0000003a293e7223 */ /* 0x080fe2000001083e */
[----:B------:R-:W-:Y:S02]  /*a2b0*/  HADD2.F32 R42, -RZ, R47.H0_H0 ;  /* 0x2000002fff2a7230 */ /* 0x000fe40000004100 */
[----:B------:R-:W-:Y:S01]  /*a2c0*/  FFMA.FTZ R60, R45, R58, R60 ;  /* 0x0000003a2d3c7223 */ /* 0x000fe2000001003c */
[----:B------:R-:W-:Y:S02]  /*a2d0*/  HADD2.F32 R41, -RZ, R43.H0_H0 ;  /* 0x2000002bff297230 */ /* 0x000fe40000004100 */
[----:B------:R-:W-:Y:S02]  /*a2e0*/  HADD2.F32 R45, -RZ, R156.H1_H1 ;  /* 0x3000009cff2d7230 */ /* 0x000fe40000004100 */
[-C--:B------:R-:W-:Y:S01]  /*a2f0*/  FMUL.FTZ R64, R42, R57.reuse ;  /* 0x000000392a407220 */ /* 0x080fe20000410000 */
[----:B------:R-:W-:Y:S02]  /*a300*/  HADD2.F32 R47, -RZ, R47.H1_H1 ;  /* 0x3000002fff2f7230 */ /* 0x000fe40000004100 */
[----:B------:R-:W-:Y:S01]  /*a310*/  FMUL.FTZ R57, R41, R57 ;  /* 0x0000003929397220 */ /* 0x000fe20000410000 */
[----:B------:R-:W-:-:S02]  /*a320*/  HADD2.F32 R58, -RZ, R86.H0_H0 ;  /* 0x20000056ff3a7230 */ /* 0x000fc40000004100 */
[-C--:B------:R-:W-:Y:S01]  /*a330*/  FFMA.FTZ R64, R41, R45.reuse, -R64 ;  /* 0x0000002d29407223 */ /* 0x080fe20000010840 */
[----:B------:R-:W-:Y:S02]  /*a340*/  HADD2.F32 R43, -RZ, R43.H1_H1 ;  /* 0x3000002bff2b7230 */ /* 0x000fe40000004100 */
[----:B------:R-:W-:Y:S01]  /*a350*/  FFMA.FTZ R65, R42, R45, R57 ;  /* 0x0000002d2a417223 */ /* 0x000fe20000010039 */
[----:B------:R-:W-:Y:S02]  /*a360*/  HADD2.F32 R46, -RZ, R82.H0_H0 ;  /* 0x20000052ff2e7230 */ /* 0x000fe40000004100 */
[-C--:B------:R-:W-:Y:S01]  /*a370*/  FMUL.FTZ R66, R47, R58.reuse ;  /* 0x0000003a2f427220 */ /* 0x080fe20000410000 */
[----:B------:R-:W-:Y:S02]  /*a380*/  HADD2.F32 R166, -RZ, R166.H0_H0 ;  /* 0x200000a6ffa67230 */ /* 0x000fe40000004100 */
[----:B------:R-:W-:Y:S01]  /*a390*/  FMUL.FTZ R58, R43, R58 ;  /* 0x0000003a2b3a7220 */ /* 0x000fe20000410000 */
[----:B------:R-:W-:-:S02]  /*a3a0*/  HADD2.F32 R42, -RZ, R55.H0_H0 ;  /* 0x20000037ff2a7230 */ /* 0x000fc40000004100 */
[-C--:B------:R-:W-:Y:S01]  /*a3b0*/  FFMA.FTZ R67, R43, R46.reuse, -R66 ;  /* 0x0000002e2b437223 */ /* 0x080fe20000010842 */
[----:B------:R-:W-:Y:S02]  /*a3c0*/  HADD2.F32 R45, -RZ, R68.H0_H0 ;  /* 0x20000044ff2d7230 */ /* 0x000fe40000004100 */
[----:B------:R-:W-:Y:S01]  /*a3d0*/  FFMA.FTZ R66, R47, R46, R58 ;  /* 0x0000002e2f427223 */ /* 0x000fe2000001003a */
[----:B------:R-:W-:Y:S02]  /*a3e0*/  HADD2.F32 R55, -RZ, R55.H1_H1 ;  /* 0x30000037ff377230 */ /* 0x000fe40000004100 */
[----:B------:R-:W-:Y:S01]  /*a3f0*/  FMUL.FTZ R46, R42, R166 ;  /* 0x000000a62a2e7220 */ /* 0x000fe20000410000 */
[----:B------:R-:W-:Y:S01]  /*a400*/  HADD2.F32 R164, -RZ, R164.H0_H0 ;  /* 0x200000a4ffa47230 */ /* 0x000fe20000004100 */
[----:B------:R-:W-:Y:S01]  /*a410*/  F2FP.F16.F32.PACK_AB R59, R60, R59 ;  /* 0x0000003b3c3b723e */ /* 0x000fe200000000ff */
[--C-:B------:R-:W-:Y:S02]  /*a420*/  HADD2.F32 R41, -RZ, R40.reuse.H0_H0 ;  /* 0x20000028ff297230 */ /* 0x100fe40000004100 */
[----:B------:R-:W-:Y:S01]  /*a430*/  FMUL.FTZ R57, R55, R45 ;  /* 0x0000002d37397220 */ /* 0x000fe20000410000 */
[----:B------:R-:W-:Y:S01]  /*a440*/  HADD2.F32 R40, -RZ, R40.H1_H1 ;  /* 0x30000028ff287230 */ /* 0x000fe20000004100 */
[----:B------:R-:W-:Y:S01]  /*a450*/  F2FP.F16.F32.PACK_AB R65, R66, R65 ;  /* 0x000000414241723e */ /* 0x000fe200000000ff */
[----:B------:R-:W-:-:S02]  /*a460*/  HADD2.F32 R43, -RZ, R69.H0_H0 ;  /* 0x20000045ff2b7230 */ /* 0x000fc40000004100 */
[C---:B------:R-:W-:Y:S01]  /*a470*/  FMUL.FTZ R47, R41.reuse, R166 ;  /* 0x000000a6292f7220 */ /* 0x040fe20000410000 */
[-C--:B------:R-:W-:Y:S01]  /*a480*/  FFMA.FTZ R46, R41, R164.reuse, -R46 ;  /* 0x000000a4292e7223 */ /* 0x080fe2000001082e */
[C---:B------:R-:W-:Y:S01]  /*a490*/  FMUL.FTZ R58, R40.reuse, R45 ;  /* 0x0000002d283a7220 */ /* 0x040fe20000410000 */
[----:B------:R-:W-:Y:S02]  /*a4a0*/  HADD2.F32 R41, -RZ, R56.H0_H0 ;  /* 0x20000038ff297230 */ /* 0x000fe40000004100 */
[-C--:B------:R-:W-:Y:S01]  /*a4b0*/  FFMA.FTZ R57, R40, R43.reuse, -R57 ;  /* 0x0000002b28397223 */ /* 0x080fe20000010839 */
[----:B------:R-:W-:Y:S02]  /*a4c0*/  HADD2.F32 R165, -RZ, R165.H0_H0 ;  /* 0x200000a5ffa57230 */ /* 0x000fe40000004100 */
[----:B------:R-:W-:Y:S01]  /*a4d0*/  FFMA.FTZ R58, R55, R43, R58 ;  /* 0x0000002b373a7223 */ /* 0x000fe2000001003a */
[----:B------:R-:W-:Y:S02]  /*a4e0*/  HADD2.F32 R45, -RZ, R63.H0_H0 ;  /* 0x2000003fff2d7230 */ /* 0x000fe40000004100 */
[----:B------:R-:W-:Y:S01]  /*a4f0*/  FFMA.FTZ R47, R42, R164, R47 ;  /* 0x000000a42a2f7223 */ /* 0x000fe2000001002f */
[----:B------:R-:W-:-:S02]  /*a500*/  HADD2.F32 R40, -RZ, R44.H0_H0 ;  /* 0x2000002cff287230 */ /* 0x000fc40000004100 */
[CC--:B------:R-:W-:Y:S01]  /*a510*/  FMUL.FTZ R55, R41.reuse, R165.reuse ;  /* 0x000000a529377220 */ /* 0x0c0fe20000410000 */
[----:B------:R-:W-:Y:S02]  /*a520*/  HADD2.F32 R56, -RZ, R56.H1_H1 ;  /* 0x30000038ff387230 */ /* 0x000fe40000004100 */
[----:B------:R-:W-:Y:S02]  /*a530*/  HADD2.F32 R44, -RZ, R44.H1_H1 ;  /* 0x3000002cff2c7230 */ /* 0x000fe40000004100 */
[----:B------:R-:W-:Y:S01]  /*a540*/  FMUL.FTZ R42, R40, R165 ;  /* 0x000000a5282a7220 */ /* 0x000fe20000410000 */
[----:B------:R-:W-:Y:S02]  /*a550*/  HADD2.F32 R156, -RZ, R156.H0_H0 ;  /* 0x2000009cff9c7230 */ /* 0x000fe40000004100 */
[-C--:B------:R-:W-:Y:S01]  /*a560*/  FMUL.FTZ R63, R56, R45.reuse ;  /* 0x0000002d383f7220 */ /* 0x080fe20000410000 */
[----:B------:R-:W-:Y:S02]  /*a570*/  HADD2.F32 R43, -RZ, R54.H0_H0 ;  /* 0x20000036ff2b7230 */ /* 0x000fe40000004100 */
[----:B------:R-:W-:Y:S01]  /*a580*/  FMUL.FTZ R45, R44, R45 ;  /* 0x0000002d2c2d7220 */ /* 0x000fe20000410000 */
[----:B------:R-:W-:Y:S01]  /*a590*/  F2FP.F16.F32.PACK_AB R58, R58, R47 ;  /* 0x0000002f3a3a723e */ /* 0x000fe200000000ff */
[-C--:B------:R-:W-:Y:S01]  /*a5a0*/  FFMA.FTZ R55, R40, R156.reuse, -R55 ;  /* 0x0000009c28377223 */ /* 0x080fe20000010837 */
[----:B------:R-:W-:Y:S01]  /*a5b0*/  FFMA.FTZ R42, R41, R156, R42 ;  /* 0x0000009c292a7223 */ /* 0x000fe2000001002a */
[-C--:B------:R-:W-:Y:S01]  /*a5c0*/  FFMA.FTZ R44, R44, R43.reuse, -R63 ;  /* 0x0000002b2c2c7223 */ /* 0x080fe2000001083f */
[----:B------:R-:W-:Y:S01]  /*a5d0*/  FFMA.FTZ R45, R56, R43, R45 ;  /* 0x0000002b382d7223 */ /* 0x000fe2000001002d */
[----:B------:R-:W-:-:S02]  /*a5e0*/  F2FP.F16.F32.PACK_AB R40, R57, R46 ;  /* 0x0000002e3928723e */ /* 0x000fc400000000ff */
[----:B------:R-:W-:Y:S02]  /*a5f0*/  F2FP.F16.F32.PACK_AB R43, R67, R64 ;  /* 0x00000040432b723e */ /* 0x000fe400000000ff */
[----:B------:R-:W-:Y:S02]  /*a600*/  F2FP.F16.F32.PACK_AB R46, R44, R55 ;  /* 0x000000372c2e723e */ /* 0x000fe400000000ff */
[----:B------:R-:W-:Y:S01]  /*a610*/  F2FP.F16.F32.PACK_AB R64, R45, R42 ;  /* 0x0000002a2d40723e */ /* 0x000fe200000000ff */
[----:B------:R-:W-:Y:S01]  /*a620*/  IMAD.MOV.U32 R45, RZ, RZ, R59 ;  /* 0x000000ffff2d7224 */ /* 0x000fe200078e003b */
[----:B------:R-:W-:Y:S01]  /*a630*/  F2FP.F16.F32.PACK_AB R41, R62, R61 ;  /* 0x0000003d3e29723e */ /* 0x000fe200000000ff */
[----:B------:R-:W-:Y:S01]  /*a640*/  IMAD.MOV.U32 R42, RZ, RZ, R46 ;  /* 0x000000ffff2a7224 */ /* 0x000fe200078e002e */
[----:B------:R-:W-:Y:S01]  /*a650*/  MOV R44, R58 ;  /* 0x0000003a002c7202 */ /* 0x000fe20000000f00 */
[----:B------:R-:W-:Y:S01]  /*a660*/  IMAD.MOV.U32 R46, RZ, RZ, R64 ;  /* 0x000000ffff2e7224 */ /* 0x000fe200078e0040 */
[----:B------:R-:W-:-:S07]  /*a670*/  MOV R47, R65 ;  /* 0x00000041002f7202 */ /* 0x000fce0000000f00 */
.L_x_547:
[----:B------:R-:W-:Y:S05]  /*a680*/  BSYNC B1 ;  /* 0x0000000000017941 */ /* 0x000fea0003800000 */
.L_x_546:
[----:B------:R-:W-:Y:S01]  /*a690*/  ISETP.GE.AND P3, PT, R53, R152, PT ;  /* 0x000000983500720c */ /* 0x000fe20003f66270 */
[----:B------:R-:W-:Y:S02]  /*a6a0*/  ULDC.64 UR4, c[0x0][0x208] ;  /* 0x0000820000047ab9 */ /* 0x000fe40000000a00 */
[----:B-1----:R1:W-:Y:S10]  /*a6b0*/  STG.E.128 desc[UR4][R50.64], R40 ;  /* 0x0000002832007986 */ /* 0x0023f4000c101d04 */
[----:B------:R-:W-:Y:S05]  /*a6c0*/  @P3 BRA `(.L_x_512) ;  /* 0x00000008006c3947 */ /* 0x000fea0003800000 */
[--C-:B-1----:R-:W-:Y:S01]  /*a6d0*/  SHF.R.S32.HI R40, RZ, 0x1f, R53.reuse ;  /* 0x0000001fff287819 */ /* 0x102fe20000011435 */
[----:B------:R-:W-:Y:S01]  /*a6e0*/  ULDC.64 UR4, c[0x0][0x208] ;  /* 0x0000820000047ab9 */ /* 0x000fe20000000a00 */
[----:B------:R-:W-:-:S04]  /*a6f0*/  IADD3 R53, P3, P4, R98, R132, R53 ;  /* 0x0000008462357210 */ /* 0x000fc80007c7e035 */
[----:B------:R-:W-:Y:S02]  /*a700*/  IADD3.X R52, R15, R52, R40, P3, P4 ;  /* 0x000000340f347210 */ /* 0x000fe40001fe8428 */
[----:B------:R-:W-:-:S04]  /*a710*/  LEA R48, P3, R53, R48, 0x1 ;  /* 0x0000003035307211 */ /* 0x000fc800078608ff */
[----:B------:R-:W-:-:S05]  /*a720*/  LEA.HI.X R49, R53, R49, R52, 0x1, P3 ;  /* 0x0000003135317211 */ /* 0x000fca00018f0c34 */
[----:B--2---:R1:W-:Y:S01]  /*a730*/  STG.E.128 desc[UR4][R48.64], R44 ;  /* 0x0000002c30007986 */ /* 0x0043e2000c101d04 */
[----:B------:R-:W-:Y:S05]  /*a740*/  BRA `(.L_x_512) ;  /* 0x00000008004c7947 */ /* 0x000fea0003800000 */
.L_x_455:
[----:B------:R-:W-:-:S04]  /*a750*/  ULOP3.LUT UR4, UR60, 0x1, URZ, 0xfc, !UPT ;  /* 0x000000013c047892 */ /* 0x000fc8000f8efc3f */
[----:B------:R-:W-:-:S06]  /*a760*/  UISETP.NE.AND UP0, UPT, UR4, 0x3, UPT ;  /* 0x000000030400788c */ /* 0x000fcc000bf05270 */
[----:B------:R-:W-:-:S13]  /*a770*/  PLOP3.LUT P2, PT, PT, PT, UP0, 0x80, 0x0 ;  /* 0x000000000000781c */ /* 0x000fda0003f4f008 */
[----:B------:R-:W-:Y:S05]  /*a780*/  @!P2 BRA `(.L_x_548) ;  /* 0x000000000004a947 */ /* 0x000fea0003800000 */
[----:B------:R-:W-:Y:S01]  /*a790*/  BPT.TRAP 0x1 ;  /* 0x000000040000795c */ /* 0x000fe20000300000 */
.L_x_548:
[----:B------:R-:W-:Y:S01]  /*a7a0*/  IMAD R3, R220, 0x8, R2 ;  /* 0x00000008dc037824 */ /* 0x000fe200078e0202 */
[----:B0-----:R-:W-:Y:S01]  /*a7b0*/  SHF.L.U32 R0, R229, 0x1f, RZ ;  /* 0x0000001fe5007819 */ /* 0x001fe200000006ff */
[----:B------:R-:W-:Y:S01]  /*a7c0*/  IMAD R4, R24, -0xb0, R25 ;  /* 0xffffff5018047824 */ /* 0x000fe200078e0219 */
[----:B------:R-:W-:Y:S01]  /*a7d0*/  BSSY B1, `(.L_x_549) ;  /* 0x0000006000017945 */ /* 0x000fe20003800000 */
[----:B------:R-:W-:Y:S01]  /*a7e0*/  SHF.R.S32.HI R41, RZ, 0x1f, R24 ;  /* 0x0000001fff297819 */ /* 0x000fe20000011418 */
[----:B------:R-:W0:Y:S01]  /*a7f0*/  SYNCS.PHASECHK.TRANS64.TRYWAIT P3, [R3+URZ+0x34890], R0 ;  /* 0x03489000030075a7 */ /* 0x000e22000806017f */
[----:B------:R-:W-:Y:S01]  /*a800*/  IMAD R40, R39, R24, RZ ;  /* 0x0000001827287224 */ /* 0x000fe200078e02ff */
[----:B------:R-:W-:Y:S01]  /*a810*/  VIMNMX R4, R4, 0xb0, PT ;  /* 0x000000b004047848 */ /* 0x000fe20003fe0100 */
[----:B0-----:R-:W-:Y:S06]  /*a820*/  @!P3 BRA `(.L_x_550) ;  /* 0x000001a80010b947 */ /* 0x001fec0003800000 */
.L_x_767:
[----:B------:R-:W-:Y:S05]  /*a830*/  BSYNC B1 ;  /* 0x0000000000017941 */ /* 0x000fea0003800000 */
.L_x_549:
[----:B------:R-:W-:Y:S01]  /*a840*/  ISETP.GE.AND P3, PT, R22, R4, PT ;  /* 0x000000041600720c */ /* 0x000fe20003f66270 */
[----:B------:R-:W-:Y:S01]  /*a850*/  IMAD R41, R41, R158, R40 ;  /* 0x0000009e29297224 */ /* 0x000fe200078e0228 */
[----:B------:R-:W-:Y:S01]  /*a860*/  BSSY B1, `(.L_x_551) ;  /* 0x0000013000017945 */ /* 0x000fe20003800000 */
[----:B------:R-:W-:-:S04]  /*a870*/  IMAD.WIDE.U32 R48, R158, R24, RZ ;  /* 0x000000189e307225 */ /* 0x000fc800078e00ff */
[----:B------:R-:W-:-:S06]  /*a880*/  IMAD.IADD R58, R41, 0x1, R49 ;  /* 0x00000001293a7824 */ /* 0x000fcc00078e0231 */
[----:B------:R-:W-:Y:S05]  /*a890*/  @P3 BRA `(.L_x_552) ;  /* 0x00000000003c3947 */ /* 0x000fea0003800000 */
[----:B------:R-:W1:Y:S01]  /*a8a0*/  @!P0 LDC.64 R50, c[0x0][0x2d8] ;  /* 0x0000b600ff328b82 */ /* 0x000e620000000a00 */
[----:B------:R-:W2:Y:S01]  /*a8b0*/  @!P0 LDS.128 R40, [R5+0x1e400] ;  /* 0x01e4000005288984 */ /* 0x000ea20000000c00 */
[----:B------:R-:W-:Y:S01]  /*a8c0*/  @!P0 IADD3 R54, P3, R14, R48, RZ ;  /* 0x000000300e368210 */ /* 0x000fe20007f7e0ff */
[----:B------:R-:W-:Y:S02]  /*a8d0*/  ULDC.64 UR4, c[0x0][0x208] ;  /* 0x0000820000047ab9 */ /* 0x000fe40000000a00 */
[----:B------:R-:W3:Y:S02]  /*a8e0*/  @!P1 LDS.128 R44, [R5+0x23c00] ;  /* 0x023c0000052c9984 */ /* 0x000ee40000000c00 */
[----:B------:R-:W-:Y:S01]  /*a8f0*/  @!P0 IMAD.X R55, R58, 0x1, R12, P3 ;  /* 0x000000013a378824 */ /* 0x000fe200018e060c */
[----:B------:R-:W4:Y:S01]  /*a900*/  @!P1 LDC.64 R52, c[0x0][0x2d8] ;  /* 0x0000b600ff349b82 */ /* 0x000f220000000a00 */
[----:B-1----:R-:W-:-:S04]  /*a910*/  @!P0 LEA R50, P3, R54, R50, 0x1 ;  /* 0x0000003236328211 */ /* 0x002fc800078608ff */
[----:B------:R-:W-:Y:S02]  /*a920*/  @!P0 LEA.HI.X R51, R54, R51, R55, 0x1, P3 ;  /* 0x0000003336338211 */ /* 0x000fe400018f0c37 */
[----:B------:R-:W-:-:S04]  /*a930*/  @!P1 IADD3 R54, P3, R11, R48, RZ ;  /* 0x000000300b369210 */ /* 0x000fc80007f7e0ff */
[----:B------:R-:W-:Y:S02]  /*a940*/  @!P1 IADD3.X R55, R58, R7, RZ, P3, !PT ;  /* 0x000000073a379210 */ /* 0x000fe40001ffe4ff */
[----:B----4-:R-:W-:-:S04]  /*a950*/  @!P1 LEA R52, P3, R54, R52, 0x1 ;  /* 0x0000003436349211 */ /* 0x010fc800078608ff */
[----:B------:R-:W-:Y:S01]  /*a960*/  @!P1 LEA.HI.X R53, R54, R53, R55, 0x1, P3 ;  /* 0x0000003536359211 */ /* 0x000fe200018f0c37 */
[----:B--2---:R1:W-:Y:S04]  /*a970*/  @!P0 STG.E.128 desc[UR4][R50.64], R40 ;  /* 0x0000002832008986 */ /* 0x0043e8000c101d04 */
[----:B---3--:R1:W-:Y:S04]  /*a980*/  @!P1 STG.E.128 desc[UR4][R52.64], R44 ;  /* 0x0000002c34009986 */ /* 0x0083e8000c101d04 */
.L_x_552:
[----:B------:R-:W-:Y:S05]  /*a990*/  BSYNC B1 ;  /* 0x0000000000017941 */ /* 0x000fea0003800000 */
.L_x_551:
[----:B------:R-:W-:Y:S01]  /*a9a0*/  ISETP.GE.AND P3, PT, R223, R4, PT ;  /* 0x00000004df00720c */ /* 0x000fe20003f66270 */
[----:B------:R-:W-:-:S12]  /*a9b0*/  BSSY B1, `(.L_x_553) ;  /* 0x0000013000017945 */ /* 0x000fd80003800000 */
[----:B------:R-:W-:Y:S05]  /*a9c0*/  @P3 BRA `(.L_x_554) ;  /* 0x0000000000443947 */ /* 0x000fea0003800000 */
[----:B-1----:R-:W1:Y:S01]  /*a9d0*/  @!P0 LDC.64 R50, c[0x0][0x2d8] ;  /* 0x0000b600ff328b82 */ /* 0x002e620000000a00 */
[----:B------:R-:W2:Y:S01]  /*a9e0*/  @!P0 LDS.128 R40, [R5+0x1f400] ;  /* 0x01f4000005288984 */ /* 0x000ea20000000c00 */
[----:B------:R-:W-:Y:S01]  /*a9f0*/  IADD3 R56, P3, R114, R48, RZ ;  /* 0x0000003072387210 */ /* 0x000fe20007f7e0ff */
[----:B------:R-:W-:Y:S02]  /*aa00*/  ULDC.64 UR4, c[0x0][0x208] ;  /* 0x0000820000047ab9 */ /* 0x000fe40000000a00 */
[----:B------:R-:W3:Y:S02]  /*aa10*/  @!P1 LDS.128 R44, [R5+0x24c00] ;  /* 0x024c0000052c9984 */ /* 0x000ee40000000c00 */
[----:B------:R-:W-:Y:S01]  /*aa20*/  IMAD.X R57, R58, 0x1, R115, P3 ;  /* 0x000000013a397824 */ /* 0x000fe200018e0673 */
[----:B------:R-:W4:Y:S01]  /*aa30*/  @!P1 LDC.64 R52, c[0x0][0x2d8] ;  /* 0x0000b600ff349b82 */ /* 0x000f220000000a00 */
[----:B------:R-:W-:-:S05]  /*aa40*/  @!P0 IADD3 R54, P3, R56, R14, RZ ;  /* 0x0000000e38368210 */ /* 0x000fca0007f7e0ff */
[----:B------:R-:W-:Y:S01]  /*aa50*/  @!P0 IMAD.X R55, R57, 0x1, R12, P3 ;  /* 0x0000000139378824 */ /* 0x000fe200018e060c */
[----:B-1----:R-:W-:-:S04]  /*aa60*/  @!P0 LEA R50, P3, R54, R50, 0x1 ;  /* 0x0000003236328211 */ /* 0x002fc800078608ff */
[----:B------:R-:W-:Y:S02]  /*aa70*/  @!P0 LEA.HI.X R51, R54, R51, R55, 0x1, P3 ;  /* 0x0000003336338211 */ /* 0x000fe400018f0c37 */
[----:B------:R-:W-:-:S05]  /*aa80*/  @!P1 IADD3 R54, P3, R56, R11, RZ ;  /* 0x0000000b38369210 */ /* 0x000fca0007f7e0ff */
[----:B------:R-:W-:Y:S01]  /*aa90*/  @!P1 IMAD.X R55, R57, 0x1, R7, P3 ;  /* 0x0000000139379824 */ /* 0x000fe200018e0607 */
[----:B----4-:R-:W-:-:S04]  /*aaa0*/  @!P1 LEA R52, P3, R54, R52, 0x1 ;  /* 0x0000003436349211 */ /* 0x010fc800078608ff */
[----:B------:R-:W-:Y:S01]  /*aab0*/  @!P1 LEA.HI.X R53, R54, R53, R55, 0x1, P3 ;  /* 0x0000003536359211 */ /* 0x000fe200018f0c37 */
[----:B--2---:R2:W-:Y:S04]  /*aac0*/  @!P0 STG.E.128 desc[UR4][R50.64], R40 ;  /* 0x0000002832008986 */ /* 0x0045e8000c101d04 */
[----:B---3--:R2:W-:Y:S04]  /*aad0*/  @!P1 STG.E.128 desc[UR4][R52.64], R44 ;  /* 0x0000002c34009986 */ /* 0x0085e8000c101d04 */
.L_x_554:
[----:B------:R-:W-:Y:S05]  /*aae0*/  BSYNC B1 ;  /* 0x0000000000017941 */ /* 0x000fea0003800000 */
.L_x_553:
[----:B------:R-:W-:Y:S01]  /*aaf0*/  ISETP.GE.AND P3, PT, R222, R4, PT ;  /* 0x00000004de00720c */ /* 0x000fe20003f66270 */
[----:B------:R-:W-:-:S12]  /*ab00*/  BSSY B1, `(.L_x_555) ;  /* 0x0000013000017945 */ /* 0x000fd80003800000 */
[----:B------:R-:W-:Y:S05]  /*ab10*/  @P3 BRA `(.L_x_556) ;  /* 0x0000000000443947 */ /* 0x000fea0003800000 */
[----:B-12---:R-:W1:Y:S01]  /*ab20*/  @!P0 LDC.64 R50, c[0x0][0x2d8] ;  /* 0x0000b600ff328b82 */ /* 0x006e620000000a00 */
[----:B------:R-:W2:Y:S01]  /*ab30*/  @!P0 LDS.128 R40, [R5+0x20400] ;  /* 0x0204000005288984 */ /* 0x000ea20000000c00 */
[----:B------:R-:W-:Y:S01]  /*ab40*/  LEA R56, P3, R96, R48, 0x6 ;  /* 0x0000003060387211 */ /* 0x000fe200078630ff */
[----:B------:R-:W-:Y:S02]  /*ab50*/  ULDC.64 UR4, c[0x0][0x208] ;  /* 0x0000820000047ab9 */ /* 0x000fe40000000a00 */
[----:B------:R-:W3:Y:S01]  /*ab60*/  @!P1 LDS.128 R44, [R5+0x25c00] ;  /* 0x025c0000052c9984 */ /* 0x000ee20000000c00 */
[----:B------:R-:W-:Y:S02]  /*ab70*/  IADD3.X R57, R58, R144, RZ, P3, !PT ;  /* 0x000000903a397210 */ /* 0x000fe40001ffe4ff */
        /* <DEDUP_REMOVED lines=11> */
.L_x_556:
[----:B------:R-:W-:Y:S05]  /*ac30*/  BSYNC B1 ;  /* 0x0000000000017941 */ /* 0x000fea0003800000 */
.L_x_555:
[----:B------:R-:W-:Y:S01]  /*ac40*/  ISETP.GE.AND P3, PT, R224, R4, PT ;  /* 0x00000004e000720c */ /* 0x000fe20003f66270 */
[----:B------:R-:W-:-:S12]  /*ac50*/  BSSY B1, `(.L_x_557) ;  /* 0x0000017000017945 */ /* 0x000fd80003800000 */
[----:B------:R-:W-:Y:S05]  /*ac60*/  @P3 BRA `(.L_x_558) ;  /* 0x0000000000543947 */ /* 0x000fea0003800000 */
[----:B------:R-:W3:Y:S01]  /*ac70*/  LDC.64 R54, c[0x0][0x2f0] ;  /* 0x0000bc00ff367b82 */ /* 0x000ee20000000a00 */
[----:B-12-4-:R-:W1:Y:S01]  /*ac80*/  @!P0 LDS.128 R40, [R5+0x21400] ;  /* 0x0214000005288984 */ /* 0x016e620000000c00 */
[----:B------:R-:W-:Y:S01]  /*ac90*/  MOV R57, R58 ;  /* 0x0000003a00397202 */ /* 0x000fe20000000f00 */
[----:B------:R-:W-:Y:S01]  /*aca0*/  IMAD.MOV.U32 R56, RZ, RZ, R48 ;  /* 0x000000ffff387224 */ /* 0x000fe200078e0030 */
[----:B------:R-:W-:Y:S01]  /*acb0*/  ULDC.64 UR4, c[0x0][0x208] ;  /* 0x0000820000047ab9 */ /* 0x000fe20000000a00 */
[----:B------:R-:W2:Y:S03]  /*acc0*/  @!P1 LDS.128 R44, [R5+0x26c00] ;  /* 0x026c0000052c9984 */ /* 0x000ea60000000c00 */
[----:B------:R-:W4:Y:S08]  /*acd0*/  @!P0 LDC.64 R50, c[0x0][0x2d8] ;  /* 0x0000b600ff328b82 */ /* 0x000f300000000a00 */
[----:B------:R-:W5:Y:S01]  /*ace0*/  @!P1 LDC.64 R52, c[0x0][0x2d8] ;  /* 0x0000b600ff349b82 */ /* 0x000f620000000a00 */
[----:B---3--:R-:W-:-:S04]  /*acf0*/  IMAD.WIDE.U32 R56, R54, 0x60, R56 ;  /* 0x0000006036387825 */ /* 0x008fc800078e0038 */
[----:B------:R-:W-:Y:S01]  /*ad00*/  IMAD R55, R55, 0x60, RZ ;  /* 0x0000006037377824 */ /* 0x000fe200078e02ff */
[----:B------:R-:W-:-:S03]  /*ad10*/  @!P0 IADD3 R54, P3, R14, R56, RZ ;  /* 0x000000380e368210 */ /* 0x000fc60007f7e0ff */
[----:B------:R-:W-:-:S04]  /*ad20*/  IMAD.IADD R57, R57, 0x1, R55 ;  /* 0x0000000139397824 */ /* 0x000fc800078e0237 */
[----:B------:R-:W-:Y:S01]  /*ad30*/  @!P0 IMAD.X R55, R57, 0x1, R12, P3 ;  /* 0x0000000139378824 */ /* 0x000fe200018e060c */
[----:B----4-:R-:W-:-:S04]  /*ad40*/  @!P0 LEA R50, P3, R54, R50, 0x1 ;  /* 0x0000003236328211 */ /* 0x010fc800078608ff */
[----:B------:R-:W-:Y:S02]  /*ad50*/  @!P0 LEA.HI.X R51, R54, R51, R55, 0x1, P3 ;  /* 0x0000003336338211 */ /* 0x000fe400018f0c37 */
[----:B------:R-:W-:-:S03]  /*ad60*/  @!P1 IADD3 R56, P3, R11, R56, RZ ;  /* 0x000000380b389210 */ /* 0x000fc60007f7e0ff */
[----:B-1----:R3:W-:Y:S02]  /*ad70*/  @!P0 STG.E.128 desc[UR4][R50.64], R40 ;  /* 0x0000002832008986 */ /* 0x0027e4000c101d04 */
[----:B------:R-:W-:Y:S01]  /*ad80*/  @!P1 IMAD.X R54, R57, 0x1, R7, P3 ;  /* 0x0000000139369824 */ /* 0x000fe200018e0607 */
[----:B-----5:R-:W-:-:S04]  /*ad90*/  @!P1 LEA R52, P3, R56, R52, 0x1 ;  /* 0x0000003438349211 */ /* 0x020fc800078608ff */
[----:B------:R-:W-:-:S05]  /*ada0*/  @!P1 LEA.HI.X R53, R56, R53, R54, 0x1, P3 ;  /* 0x0000003538359211 */ /* 0x000fca00018f0c36 */
[----:B--2---:R3:W-:Y:S04]  /*adb0*/  @!P1 STG.E.128 desc[UR4][R52.64], R44 ;  /* 0x0000002c34009986 */ /* 0x0047e8000c101d04 */
.L_x_558:
[----:B------:R-:W-:Y:S05]  /*adc0*/  BSYNC B1 ;  /* 0x0000000000017941 */ /* 0x000fea0003800000 */
.L_x_557:
[----:B------:R-:W-:Y:S01]  /*add0*/  ISETP.GE.AND P3, PT, R225, R4, PT ;  /* 0x00000004e100720c */ /* 0x000fe20003f66270 */
[----:B------:R-:W-:-:S12]  /*ade0*/  BSSY B1, `(.L_x_559) ;  /* 0x0000013000017945 */ /* 0x000fd80003800000 */
[----:B------:R-:W-:Y:S05]  /*adf0*/  @P3 BRA `(.L_x_560) ;  /* 0x0000000000443947 */ /* 0x000fea0003800000 */
[----:B-1234-:R-:W1:Y:S01]  /*ae00*/  @!P0 LDC.64 R50, c[0x0][0x2d8] ;  /* 0x0000b600ff328b82 */ /* 0x01ee620000000a00 */
        /* <DEDUP_REMOVED lines=16> */
.L_x_560:
[----:B------:R-:W-:Y:S05]  /*af10*/  BSYNC B1 ;  /* 0x0000000000017941 */ /* 0x000fea0003800000 */
.L_x_559:
[----:B------:R-:W-:-:S13]  /*af20*/  ISETP.GE.AND P3, PT, R226, R4, PT ;  /* 0x00000004e200720c */ /* 0x000fda0003f66270 */
[----:B------:R-:W-:Y:S05]  /*af30*/  @P3 BRA `(.L_x_512) ;  /* 0x0000000000503947 */ /* 0x000fea0003800000 */
[----:B------:R-:W5:Y:S01]  /*af40*/  LDC.64 R54, c[0x0][0x2f0] ;  /* 0x0000bc00ff367b82 */ /* 0x000f620000000a00 */
[----:B-1234-:R-:W1:Y:S01]  /*af50*/  @!P0 LDS.128 R40, [R5+0x23400] ;  /* 0x0234000005288984 */ /* 0x01ee620000000c00 */
[----:B------:R-:W-:Y:S01]  /*af60*/  IMAD.MOV.U32 R49, RZ, RZ, R58 ;  /* 0x000000ffff317224 */ /* 0x000fe200078e003a */
[----:B------:R-:W-:Y:S02]  /*af70*/  ULDC.64 UR4, c[0x0][0x208] ;  /* 0x0000820000047ab9 */ /* 0x000fe40000000a00 */
[----:B------:R-:W2:Y:S03]  /*af80*/  @!P1 LDS.128 R44, [R5+0x28c00] ;  /* 0x028c0000052c9984 */ /* 0x000ea60000000c00 */
[----:B------:R-:W3:Y:S08]  /*af90*/  @!P0 LDC.64 R50, c[0x0][0x2d8] ;  /* 0x0000b600ff328b82 */ /* 0x000ef00000000a00 */
[----:B------:R-:W4:Y:S01]  /*afa0*/  @!P1 LDC.64 R52, c[0x0][0x2d8] ;  /* 0x0000b600ff349b82 */ /* 0x000f220000000a00 */
[----:B-----5:R-:W-:-:S04]  /*afb0*/  IMAD.WIDE.U32 R48, R54, 0xa0, R48 ;  /* 0x000000a036307825 */ /* 0x020fc800078e0030 */
[----:B------:R-:W-:-:S05]  /*afc0*/  IMAD R55, R55, 0xa0, RZ ;  /* 0x000000a037377824 */ /* 0x000fca00078e02ff */
[----:B------:R-:W-:Y:S02]  /*afd0*/  IADD3 R55, R49, R55, RZ ;  /* 0x0000003731377210 */ /* 0x000fe40007ffe0ff */
[----:B------:R-:W-:-:S05]  /*afe0*/  @!P0 IADD3 R49, P3, R14, R48, RZ ;  /* 0x000000300e318210 */ /* 0x000fca0007f7e0ff */
[----:B------:R-:W-:Y:S01]  /*aff0*/  @!P0 IMAD.X R54, R55, 0x1, R12, P3 ;  /* 0x0000000137368824 */ /* 0x000fe200018e060c */
[----:B---3--:R-:W-:-:S04]  /*b000*/  @!P0 LEA R50, P3, R49, R50, 0x1 ;  /* 0x0000003231328211 */ /* 0x008fc800078608ff */
[----:B------:R-:W-:Y:S02]  /*b010*/  @!P0 LEA.HI.X R51, R49, R51, R54, 0x1, P3 ;  /* 0x0000003331338211 */ /* 0x000fe400018f0c36 */
[----:B------:R-:W-:-:S03]  /*b020*/  @!P1 IADD3 R48, P3, R11, R48, RZ ;  /* 0x000000300b309210 */ /* 0x000fc60007f7e0ff */
[----:B-1----:R1:W-:Y:S02]  /*b030*/  @!P0 STG.E.128 desc[UR4][R50.64], R40 ;  /* 0x0000002832008986 */ /* 0x0023e4000c101d04 */
[----:B------:R-:W-:Y:S01]  /*b040*/  @!P1 IMAD.X R49, R55, 0x1, R7, P3 ;  /* 0x0000000137319824 */ /* 0x000fe200018e0607 */
[----:B----4-:R-:W-:-:S04]  /*b050*/  @!P1 LEA R52, P3, R48, R52, 0x1 ;  /* 0x0000003430349211 */ /* 0x010fc800078608ff */
[----:B------:R-:W-:-:S05]  /*b060*/  @!P1 LEA.HI.X R53, R48, R53, R49, 0x1, P3 ;  /* 0x0000003530359211 */ /* 0x000fca00018f0c31 */
[----:B--2---:R1:W-:Y:S04]  /*b070*/  @!P1 STG.E.128 desc[UR4][R52.64], R44 ;  /* 0x0000002c34009986 */ /* 0x0043e8000c101d04 */
.L_x_512:
[----:B------:R-:W-:Y:S05]  /*b080*/  BSYNC B0 ;  /* 0x0000000000007941 */ /* 0x000fea0003800000 */
.L_x_454:
[----:B-1234-:R-:W1:Y:S01]  /*b090*/  S2R R40, SR_TID.X ;  /* 0x0000000000287919 */ /* 0x01ee620000002100 */
[----:B------:R-:W-:Y:S01]  /*b0a0*/  @!PT LDS RZ, [RZ] ;  /* 0x00000000fffff984 */ /* 0x000fe20000000800 */
[----:B------:R-:W-:Y:S01]  /*b0b0*/  @!PT LDS RZ, [RZ] ;  /* 0x00000000fffff984 */ /* 0x000fe20000000800 */
[----:B------:R-:W-:Y:S01]  /*b0c0*/  @!PT LDS RZ, [RZ] ;  /* 0x00000000fffff984 */ /* 0x000fe20000000800 */
[----:B------:R-:W-:Y:S01]  /*b0d0*/  @!PT LDS RZ, [RZ] ;  /* 0x00000000fffff984 */ /* 0x000fe20000000800 */
[----:B------:R2:W-:Y:S06]  /*b0e0*/  MEMBAR.ALL.CTA ;  /* 0x0000000000007992 */ /* 0x0005ec0000008000 */
[----:B--2---:R-:W2:Y:S01]  /*b0f0*/  FENCE.VIEW.ASYNC.S ;  /* 0x00000000000073c6 */ /* 0x004ea20000000000 */
[----:B------:R-:W-:Y:S05]  /*b100*/  WARPSYNC.ALL ;  /* 0x0000000000007948 */ /* 0x000fea0003800000 */
[----:B------:R-:W-:Y:S01]  /*b110*/  BSSY B0, `(.L_x_561) ;  /* 0x0000009000007945 */ /* 0x000fe20003800000 */
[----:B-1----:R-:W-:Y:S01]  /*b120*/  LOP3.LUT R40, R40, 0x7f, RZ, 0xc0, !PT ;  /* 0x0000007f28287812 */ /* 0x002fe200078ec0ff */
[----:B--2---:R1:W-:Y:S03]  /*b130*/  BAR.SYNC.DEFER_BLOCKING R162, 0x80 ;  /* 0x000200a20000751d */ /* 0x0043e60000010000 */
[----:B------:R-:W-:-:S13]  /*b140*/  ISETP.NE.AND P3, PT, R40, RZ, PT ;  /* 0x000000ff2800720c */ /* 0x000fda0003f65270 */
[----:B------:R-:W-:-:S05]  /*b150*/  @!P3 VIADD R40, R3, 0x348a0 ;  /* 0x000348a00328b836 */ /* 0x000fca0000000000 */
[----:B------:R-:W-:-:S04]  /*b160*/  @!P3 PRMT R40, RZ, 0x654, R40 ;  /* 0x00000654ff28b816 */ /* 0x000fc80000000028 */
[----:B------:R1:W-:Y:S01]  /*b170*/  @!P3 SYNCS.ARRIVE.TRANS64.RED.A1T0 RZ, [R40+URZ], RZ ;  /* 0x000000ff28ffb9a7 */ /* 0x0003e2000810043f */
[----:B------:R-:W-:Y:S05]  /*b180*/  @!P2 BRA `(.L_x_562) ;  /* 0x000000000004a947 */ /* 0x000fea0003800000 */
[----:B------:R-:W-:Y:S01]  /*b190*/  BPT.TRAP 0x1 ;  /* 0x000000040000795c */ /* 0x000fe20000300000 */
.L_x_562:
[----:B------:R-:W-:Y:S05]  /*b1a0*/  BSYNC B0 ;  /* 0x0000000000007941 */ /* 0x000fea0003800000 */
.L_x_561:
[----:B------:R-:W2:Y:S01]  /*b1b0*/  SYNCS.PHASECHK.TRANS64.TRYWAIT P2, [R3+URZ+0x348b0], R0 ;  /* 0x0348b000030075a7 */ /* 0x000ea2000804017f */
[----:B------:R-:W-:Y:S01]  /*b1c0*/  ULDC UR61, c[0x0][0x2e4] ;  /* 0x0000b900003d7ab9 */ /* 0x000fe20000000800 */
[----:B------:R-:W-:Y:S01]  /*b1d0*/  ULDC.64 UR38, c[0x0][0x318] ;  /* 0x0000c60000267ab9 */ /* 0x000fe20000000a00 */
[----:B------:R-:W-:Y:S01]  /*b1e0*/  ULDC.64 UR36, c[0x0][0x308] ;  /* 0x0000c20000247ab9 */ /* 0x000fe20000000a00 */
[----:B------:R-:W-:Y:S04]  /*b1f0*/  BSSY B0, `(.L_x_563) ;  /* 0x0000002000007945 */ /* 0x000fe80003800000 */
[----:B--2---:R-:W-:Y:S05]  /*b200*/  @!P2 BRA `(.L_x_564) ;  /* 0x0000019c00aca947 */ /* 0x004fea0003800000 */
.L_x_768:
[----:B------:R-:W-:Y:S05]  /*b210*/  BSYNC B0 ;  /* 0x0000000000007941 */ /* 0x000fea0003800000 */
.L_x_563:
[----:B------:R-:W-:Y:S01]  /*b220*/  ISETP.GE.AND P2, PT, R22, R4, PT ;  /* 0x000000041600720c */ /* 0x000fe20003f46270 */
[----:B------:R-:W-:Y:S01]  /*b230*/  BSSY B0, `(.L_x_565) ;  /* 0x0000012000007945 */ /* 0x000fe20003800000 */
[----:B------:R-:W-:-:S11]  /*b240*/  IMAD.WIDE R44, R24, 0xb0, R122 ;  /* 0x000000b0182c7825 */ /* 0x000fd600078e027a */
[----:B------:R-:W-:Y:S05]  /*b250*/  @P2 BRA `(.L_x_566) ;  /* 0x00000000003c2947 */ /* 0x000fea0003800000 */
[----:B-1----:R-:W-:Y:S01]  /*b260*/  MOV R40, R100 ;  /* 0x0000006400287202 */ /* 0x002fe20000000f00 */
[----:B------:R-:W-:Y:S01]  /*b270*/  IMAD R43, R45, UR38, RZ ;  /* 0x000000262d2b7c24 */ /* 0x000fe2000f8e02ff */
[----:B------:R-:W-:Y:S01]  /*b280*/  ULDC.64 UR4, c[0x0][0x208] ;  /* 0x0000820000047ab9 */ /* 0x000fe20000000a00 */
[----:B------:R-:W-:Y:S02]  /*b290*/  IMAD.MOV.U32 R41, RZ, RZ, R6 ;  /* 0x000000ffff297224 */ /* 0x000fe400078e0006 */
[C---:B------:R-:W-:Y:S02]  /*b2a0*/  IMAD R43, R44.reuse, UR39, R43 ;  /* 0x000000272c2b7c24 */ /* 0x040fe4000f8e022b */
[----:B------:R-:W-:-:S04]  /*b2b0*/  IMAD.WIDE.U32 R40, R44, UR38, R40 ;  /* 0x000000262c287c25 */ /* 0x000fc8000f8e0028 */
[----:B------:R-:W-:Y:S01]  /*b2c0*/  IMAD.IADD R41, R41, 0x1, R43 ;  /* 0x0000000129297824 */ /* 0x000fe200078e022b */
[----:B------:R-:W-:-:S04]  /*b2d0*/  LEA R46, P2, R40, UR36, 0x1 ;  /* 0x00000024282e7c11 */ /* 0x000fc8000f8408ff */
[----:B------:R-:W-:Y:S02]  /*b2e0*/  LEA.HI.X R47, R40, UR37, R41, 0x1, P2 ;  /* 0x00000025282f7c11 */ /* 0x000fe400090f0c29 */
[----:B------:R-:W-:-:S13]  /*b2f0*/  ISETP.GE.AND P2, PT, R16, UR61, PT ;  /* 0x0000003d10007c0c */ /* 0x000fda000bf46270 */
[----:B------:R-:W1:Y:S04]  /*b300*/  @!P2 LDS.128 R40, [R5+0x400] ;  /* 0x000400000528a984 */ /* 0x000e680000000c00 */
[----:B-1----:R-:W-:Y:S01]  /*b310*/  @!P2 STG.E.128 desc[UR4][R46.64], R40 ;  /* 0x000000282e00a986 */ /* 0x002fe2000c101d04 */
[----:B------:R-:W-:-:S13]  /*b320*/  ISETP.GE.AND P2, PT, R227, UR61, PT ;  /* 0x0000003de3007c0c */ /* 0x000fda000bf46270 */
[----:B------:R-:W1:Y:S04]  /*b330*/  @!P2 LDS.128 R40, [R5+0x5c00] ;  /* 0x005c00000528a984 */ /* 0x000e680000000c00 */
[----:B-1----:R3:W-:Y:S02]  /*b340*/  @!P2 STG.E.128 desc[UR4][R46.64+0x80], R40 ;  /* 0x000080282e00a986 */ /* 0x0027e4000c101d04 */
.L_x_566:
[----:B------:R-:W-:Y:S05]  /*b350*/  BSYNC B0 ;  /* 0x0000000000007941 */ /* 0x000fea0003800000 */
.L_x_565:
[----:B------:R-:W-:Y:S01]  /*b360*/  ISETP.GE.AND P2, PT, R223, R4, PT ;  /* 0x00000004df00720c */ /* 0x000fe20003f46270 */
[----:B------:R-:W-:-:S12]  /*b370*/  BSSY B0, `(.L_x_567) ;  /* 0x0000013000007945 */ /* 0x000fd80003800000 */
[----:B------:R-:W-:Y:S05]  /*b380*/  @P2 BRA `(.L_x_568) ;  /* 0x0000000000442947 */ /* 0x000fea0003800000 */
[----:B---3--:R-:W-:Y:S01]  /*b390*/  IADD3 R43, P2, R44, 0x20, RZ ;  /* 0x000000202c2b7810 */ /* 0x008fe20007f5e0ff */
[----:B------:R-:W-:Y:S01]  /*b3a0*/  IMAD.MOV.U32 R41, RZ, RZ, R6 ;  /* 0x000000ffff297224 */ /* 0x000fe200078e0006 */
[----:B-1----:R-:W-:Y:S01]  /*b3b0*/  MOV R40, R100 ;  /* 0x0000006400287202 */ /* 0x002fe20000000f00 */
[----:B------:R-:W-:Y:S02]  /*b3c0*/  ULDC.64 UR4, c[0x0][0x208] ;  /* 0x0000820000047ab9 */ /* 0x000fe40000000a00 */
[----:B0-2---:R-:W-:Y:S02]  /*b3d0*/  IMAD.X R0, RZ, RZ, R45, P2 ;  /* 0x000000ffff007224 */ /* 0x005fe400010e062d */
[----:B------:R-:W-:-:S04]  /*b3e0*/  IMAD.WIDE.U32 R40, R43, UR38, R40 ;  /* 0x000000262b287c25 */ /* 0x000fc8000f8e0028 */
[----:B------:R-:W-:Y:S01]  /*b3f0*/  IMAD R0, R0, UR38, RZ ;  /* 0x0000002600007c24 */ /* 0x000fe2000f8e02ff */
[----:B------:R-:W-:-:S03]  /*b400*/  LEA R46, P2, R40, UR36, 0x1 ;  /* 0x00000024282e7c11 */ /* 0x000fc6000f8408ff */
[----:B------:R-:W-:-:S04]  /*b410*/  IMAD R43, R43, UR39, R0 ;  /* 0x000000272b2b7c24 */ /* 0x000fc8000f8e0200 */
[----:B------:R-:W-:-:S05]  /*b420*/  IMAD.IADD R41, R41, 0x1, R43 ;  /* 0x0000000129297824 */ /* 0x000fca00078e022b */
[----:B------:R-:W-:Y:S02]  /*b430*/  LEA.HI.X R47, R40, UR37, R41, 0x1, P2 ;  /* 0x00000025282f7c11 */ /* 0x000fe400090f0c29 */
[----:B------:R-:W-:-:S13]  /*b440*/  ISETP.GE.AND P2, PT, R16, UR61, PT ;  /* 0x0000003d10007c0c */ /* 0x000fda000bf46270 */
[----:B------:R-:W0:Y:S04]  /*b450*/  @!P2 LDS.128 R40, [R5+0x1400] ;  /* 0x001400000528a984 */ /* 0x000e280000000c00 */
[----:B0-----:R-:W-:Y:S01]  /*b460*/  @!P2 STG.E.128 desc[UR4][R46.64], R40 ;  /* 0x000000282e00a986 */ /* 0x001fe2000c101d04 */
[----:B------:R-:W-:-:S13]  /*b470*/  ISETP.GE.AND P2, PT, R227, UR61, PT ;  /* 0x0000003de3007c0c */ /* 0x000fda000bf46270 */
[----:B------:R-:W0:Y:S04]  /*b480*/  @!P2 LDS.128 R40, [R5+0x6c00] ;  /* 0x006c00000528a984 */ /* 0x000e280000000c00 */
[----:B0-----:R4:W-:Y:S02]  /*b490*/  @!P2 STG.E.128 desc[UR4][R46.64+0x80], R40 ;  /* 0x000080282e00a986 */ /* 0x0019e4000c101d04 */
.L_x_568:
[----:B------:R-:W-:Y:S05]  /*b4a0*/  BSYNC B0 ;  /* 0x0000000000007941 */ /* 0x000fea0003800000 */
.L_x_567:
[----:B------:R-:W-:Y:S01]  /*b4b0*/  ISETP.GE.AND P2, PT, R222, R4, PT ;  /* 0x00000004de00720c */ /* 0x000fe20003f46270 */
[----:B------:R-:W-:-:S12]  /*b4c0*/  BSSY B0, `(.L_x_569) ;  /* 0x0000013000007945 */ /* 0x000fd80003800000 */
[----:B------:R-:W-:Y:S05]  /*b4d0*/  @P2 BRA `(.L_x_570) ;  /* 0x0000000000442947 */ /* 0x000fea0003800000 */
[----:B---34-:R-:W-:Y:S01]  /*b4e0*/  IADD3 R43, P2, R44, 0x40, RZ ;  /* 0x000000402c2b7810 */ /* 0x018fe20007f5e0ff */
        /* <DEDUP_REMOVED lines=16> */
.L_x_570:
[----:B------:R-:W-:Y:S05]  /*b5f0*/  BSYNC B0 ;  /* 0x0000000000007941 */ /* 0x000fea0003800000 */
.L_x_569:
[----:B------:R-:W-:Y:S01]  /*b600*/  ISETP.GE.AND P2, PT, R224, R4, PT ;  /* 0x00000004e000720c */ /* 0x000fe20003f46270 */
[----:B------:R-:W-:-:S12]  /*b610*/  BSSY B0, `(.L_x_571) ;  /* 0x0000013000007945 */ /* 0x000fd80003800000 */
[----:B------:R-:W-:Y:S05]  /*b620*/  @P2 BRA `(.L_x_572) ;  /* 0x0000000000442947 */ /* 0x000fea0003800000 */
[----:B0--34-:R-:W-:Y:S01]  /*b630*/  IADD3 R43, P2, R44, 0x60, RZ ;  /* 0x000000602c2b7810 */ /* 0x019fe20007f5e0ff */
[----:B------:R-:W-:Y:S01]  /*b640*/  IMAD.MOV.U32 R41, RZ, RZ, R6 ;  /* 0x000000ffff297224 */ /* 0x000fe200078e0006 */
[----:B-1----:R-:W-:Y:S01]  /*b650*/  MOV R40, R100 ;  /* 0x0000006400287202 */ /* 0x002fe20000000f00 */
[----:B------:R-:W-:Y:S02]  /*b660*/  ULDC.64 UR4, c[0x0][0x208] ;  /* 0x0000820000047ab9 */ /* 0x000fe40000000a00 */
[----:B--2---:R-:W-:Y:S02]  /*b670*/  IMAD.X R0, RZ, RZ, R45, P2 ;  /* 0x000000ffff007224 */ /* 0x004fe400010e062d */
        /* <DEDUP_REMOVED lines=12> */
.L_x_572:
[----:B------:R-:W-:Y:S05]  /*b740*/  BSYNC B0 ;  /* 0x0000000000007941 */ /* 0x000fea0003800000 */
.L_x_571:
        /* <DEDUP_REMOVED lines=20> */
.L_x_574:
[----:B------:R-:W-:Y:S05]  /*b890*/  BSYNC B0 ;  /* 0x0000000000007941 */ /* 0x000fea0003800000 */
.L_x_573:
[----:B------:R-:W-:Y:S01]  /*b8a0*/  ISETP.GE.AND P2, PT, R226, R4, PT ;  /* 0x00000004e200720c */ /* 0x000fe20003f46270 */
[----:B------:R-:W-:-:S12]  /*b8b0*/  BSSY B0, `(.L_x_575) ;  /* 0x0000013000007945 */ /* 0x000fd80003800000 */
[----:B------:R-:W-:Y:S05]  /*b8c0*/  @P2 BRA `(.L_x_576) ;  /* 0x0000000000442947 */ /* 0x000fea0003800000 */
[----:B0--34-:R-:W-:Y:S01]  /*b8d0*/  IADD3 R43, P2, R44, 0xa0, RZ ;  /* 0x000000a02c2b7810 */ /* 0x019fe20007f5e0ff */
[----:B------:R-:W-:Y:S01]  /*b8e0*/  IMAD.MOV.U32 R41, RZ, RZ, R6 ;  /* 0x000000ffff297224 */ /* 0x000fe200078e0006 */
[----:B-1----:R-:W-:Y:S01]  /*b8f0*/  MOV R40, R100 ;  /* 0x0000006400287202 */ /* 0x002fe20000000f00 */
[----:B------:R-:W-:Y:S02]  /*b900*/  ULDC.64 UR4, c[0x0][0x208] ;  /* 0x0000820000047ab9 */ /* 0x000fe40000000a00 */
[----:B------:R-:W-:Y:S02]  /*b910*/  IMAD.X R44, RZ, RZ, R45, P2 ;  /* 0x000000ffff2c7224 */ /* 0x000fe400010e062d */
[----:B------:R-:W-:-:S04]  /*b920*/  IMAD.WIDE.U32 R40, R43, UR38, R40 ;  /* 0x000000262b287c25 */ /* 0x000fc8000f8e0028 */
[----:B------:R-:W-:-:S04]  /*b930*/  IMAD R44, R44, UR38, RZ ;  /* 0x000000262c2c7c24 */ /* 0x000fc8000f8e02ff */
[----:B------:R-:W-:Y:S01]  /*b940*/  IMAD R43, R43, UR39, R44 ;  /* 0x000000272b2b7c24 */ /* 0x000fe2000f8e022c */
[----:B------:R-:W-:-:S03]  /*b950*/  LEA R44, P2, R40, UR36, 0x1 ;  /* 0x00000024282c7c11 */ /* 0x000fc6000f8408ff */
        /* <DEDUP_REMOVED lines=8> */
.L_x_576:
[----:B------:R-:W-:Y:S05]  /*b9e0*/  BSYNC B0 ;  /* 0x0000000000007941 */ /* 0x000fea0003800000 */
.L_x_575:
[----:B0-2---:R-:W2:Y:S01]  /*b9f0*/  LDL R0, [R1] ;  /* 0x0000000001007983 */ /* 0x005ea20000100800 */
[----:B------:R-:W-:Y:S01]  /*ba00*/  @!P3 VIADD R3, R3, 0x348c0 ;  /* 0x000348c00303b836 */ /* 0x000fe20000000000 */
[----:B------:R-:W-:Y:S01]  /*ba10*/  IADD3 R220, R220, 0x1, RZ ;  /* 0x00000001dcdc7810 */ /* 0x000fe20007ffe0ff */
[----:B------:R-:W-:Y:S01]  /*ba20*/  @!PT LDS RZ, [RZ] ;  /* 0x00000000fffff984 */ /* 0x000fe20000000800 */
[----:B------:R-:W-:Y:S01]  /*ba30*/  @!PT LDS RZ, [RZ] ;  /* 0x00000000fffff984 */ /* 0x000fe20000000800 */
[----:B------:R-:W-:Y:S01]  /*ba40*/  @!PT LDS RZ, [RZ] ;  /* 0x00000000fffff984 */ /* 0x000fe20000000800 */
[----:B------:R-:W-:Y:S01]  /*ba50*/  @!PT LDS RZ, [RZ] ;  /* 0x00000000fffff984 */ /* 0x000fe20000000800 */
[----:B------:R0:W-:Y:S06]  /*ba60*/  MEMBAR.ALL.CTA ;  /* 0x0000000000007992 */ /* 0x0001ec0000008000 */
[----:B0-----:R-:W0:Y:S02]  /*ba70*/  FENCE.VIEW.ASYNC.S ;  /* 0x00000000000073c6 */ /* 0x001e240000000000 */
[----:B0-----:R0:W-:Y:S01]  /*ba80*/  BAR.SYNC.DEFER_BLOCKING R162, 0x80 ;  /* 0x000200a20000751d */ /* 0x0011e20000010000 */
[----:B------:R-:W-:-:S02]  /*ba90*/  ISETP.NE.AND P2, PT, R220, 0x2, PT ;  /* 0x00000002dc00780c */ /* 0x000fc40003f45270 */
[----:B------:R-:W-:Y:S02]  /*baa0*/  @!P3 PRMT R3, RZ, 0x654, R3 ;  /* 0x00000654ff03b816 */ /* 0x000fe40000000003 */
[----:B------:R-:W-:Y:S02]  /*bab0*/  SEL R220, R220, RZ, P2 ;  /* 0x000000ffdcdc7207 */ /* 0x000fe40001000000 */
[----:B------:R0:W-:Y:S01]  /*bac0*/  @!P3 SYNCS.ARRIVE.TRANS64.RED.A1T0 RZ, [R3+URZ], RZ ;  /* 0x000000ff03ffb9a7 */ /* 0x0001e2000810043f */
[----:B--2---:R-:W-:Y:S02]  /*bad0*/  LOP3.LUT P4, RZ, R0, 0x10, RZ, 0xc0, !PT ;  /* 0x0000001000ff7812 */ /* 0x004fe4000788c0ff */
[----:B------:R-:W-:-:S04]  /*bae0*/  SEL R0, RZ, 0x1, P2 ;  /* 0x00000001ff007807 */ /* 0x000fc80001000000 */
[----:B------:R-:W-:-:S07]  /*baf0*/  LOP3.LUT R229, R229, R0, RZ, 0x3c, !PT ;  /* 0x00000000e5e57212 */ /* 0x000fce00078e3cff */
[----:B0-----:R-:W-:Y:S05]  /*bb00*/  @P4 BRA `(.L_x_577) ;  /* 0xffffff6800e84947 */ /* 0x001fea000383ffff */
[----:B------:R-:W0:Y:S01]  /*bb10*/  S2R R4, SR_TID.X ;  /* 0x0000000000047919 */ /* 0x000e220000002100 */
[----:B------:R-:W-:Y:S02]  /*bb20*/  PLOP3.LUT P0, PT, PT, PT, PT, 0x8, 0x0 ;  /* 0x000000000000781c */ /* 0x000fe40003f0e170 */
[----:B0-----:R-:W-:-:S04]  /*bb30*/  SHF.R.U32.HI R4, RZ, 0x7, R4 ;  /* 0x00000007ff047819 */ /* 0x001fc80000011604 */
[----:B------:R-:W-:-:S13]  /*bb40*/  ISETP.NE.AND P4, PT, R4, 0x1, PT ;  /* 0x000000010400780c */ /* 0x000fda0003f85270 */
[----:B------:R-:W-:Y:S06]  /*bb50*/  @!P4 BAR.ARV 0x9, 0x100 ;  /* 0x024400000000cb1d */ /* 0x000fec0000002000 */
.L_x_449:
[----:B------:R-:W-:Y:S01]  /*bb60*/  ISETP.GE.AND P2, PT, R161, 0x1, PT ;  /* 0x00000001a100780c */ /* 0x000fe20003f46270 */
[----:B------:R-:W-:Y:S01]  /*bb70*/  IMAD.MOV.U32 R0, RZ, RZ, RZ ;  /* 0x000000ffff007224 */ /* 0x000fe200078e00ff */
[----:B------:R-:W-:Y:S01]  /*bb80*/  PLOP3.LUT P1, PT, PT, PT, PT, 0x80, 0x0 ;  /* 0x000000000000781c */ /* 0x000fe20003f2f070 */
[----:B------:R-:W-:Y:S01]  /*bb90*/  IMAD.MOV.U32 R3, RZ, RZ, RZ ;  /* 0x000000ffff037224 */ /* 0x000fe200078e00ff */
[----:B---34-:R-:W-:Y:S01]  /*bba0*/  CS2R R42, SRZ ;  /* 0x00000000002a7805 */ /* 0x018fe2000001ff00 */
[----:B------:R-:W-:Y:S01]  /*bbb0*/  IMAD.MOV.U32 R87, RZ, RZ, RZ ;  /* 0x000000ffff577224 */ /* 0x000fe200078e00ff */
[----:B------:R-:W-:Y:S02]  /*bbc0*/  CS2R R36, SRZ ;  /* 0x0000000000247805 */ /* 0x000fe4000001ff00 */
[----:B------:R-:W-:Y:S02]  /*bbd0*/  MOV R39, RZ ;  /* 0x000000ff00277202 */ /* 0x000fe40000000f00 */
[----:B------:R-:W-:-:S02]  /*bbe0*/  CS2R R46, SRZ ;  /* 0x00000000002e7805 */ /* 0x000fc4000001ff00 */
[----:B------:R-:W-:Y:S02]  /*bbf0*/  CS2R R44, SRZ ;  /* 0x00000000002c7805 */ /* 0x000fe4000001ff00 */
[----:B-1----:R-:W-:Y:S02]  /*bc00*/  CS2R R40, SRZ ;  /* 0x0000000000287805 */ /* 0x002fe4000001ff00 */
[----:B------:R-:W-:Y:S02]  /*bc10*/  CS2R R34, SRZ ;  /* 0x0000000000227805 */ /* 0x000fe4000001ff00 */
[----:B------:R-:W-:Y:S02]  /*bc20*/  CS2R R50, SRZ ;  /* 0x0000000000327805 */ /* 0x000fe4000001ff00 */
[----:B------:R-:W-:Y:S02]  /*bc30*/  CS2R R48, SRZ ;  /* 0x0000000000307805 */ /* 0x000fe4000001ff00 */
[----:B------:R-:W-:-:S02]  /*bc40*/  CS2R R32, SRZ ;  /* 0x0000000000207805 */ /* 0x000fc4000001ff00 */
[----:B------:R-:W-:Y:S02]  /*bc50*/  CS2R R30, SRZ ;  /* 0x00000000001e7805 */ /* 0x000fe4000001ff00 */
[----:B------:R-:W-:Y:S02]  /*bc60*/  CS2R R54, SRZ ;  /* 0x0000000000367805 */ /* 0x000fe4000001ff00 */
[----:B------:R-:W-:Y:S01]  /*bc70*/  CS2R R52, SRZ ;  /* 0x0000000000347805 */ /* 0x000fe2000001ff00 */
[----:B------:R-:W-:Y:S01]  /*bc80*/  IMAD.MOV.U32 R58, RZ, RZ, RZ ;  /* 0x000000ffff3a7224 */ /* 0x000fe200078e00ff */
        /* <DEDUP_REMOVED lines=17> */
[----:B------:R-:W-:Y:S01]  /*bda0*/  MOV R106, RZ ;  /* 0x000000ff006a7202 */ /* 0x000fe20000000f00 */
[----:B------:R-:W-:Y:S01]  /*bdb0*/  IMAD.MOV.U32 R7, RZ, RZ, RZ ;  /* 0x000000ffff077224 */ /* 0x000fe200078e00ff */
[----:B------:R-:W-:Y:S06]  /*bdc0*/  @P0 BRA `(.L_x_578) ;  /* 0x00000000000c0947 */ /* 0x000fec0003800000 */
[----:B------:R-:W0:Y:S01]  /*bdd0*/  FENCE.VIEW.ASYNC.G ;  /* 0x00000000000073c6 */ /* 0x000e220000000100 */
[----:B------:R-:W-:Y:S05]  /*bde0*/  WARPSYNC.ALL ;  /* 0x0000000000007948 */ /* 0x000fea0003800000 */
[----:B0-----:R-:W-:Y:S06]  /*bdf0*/  BAR.ARV 0xc, 0x120 ;  /* 0x0304800000007b1d */ /* 0x001fec0000002000 */
.L_x_578:
[----:B------:R-:W-:Y:S02]  /*be00*/  IMAD.MOV.U32 R103, RZ, RZ, RZ ;  /* 0x000000ffff677224 */ /* 0x000fe400078e00ff */
[----:B------:R-:W-:Y:S01]  /*be10*/  IMAD.MOV.U32 R6, RZ, RZ, RZ ;  /* 0x000000ffff067224 */ /* 0x000fe200078e00ff */
[----:B------:R-:W-:Y:S06]  /*be20*/  @!P2 BRA `(.L_x_579) ;  /* 0x0000011400f0a947 */ /* 0x000fec0003800000 */
[----:B------:R-:W0:Y:S01]  /*be30*/  S2R R4, SR_TID.X ;  /* 0x0000000000047919 */ /* 0x000e220000002100 */
[----:B------:R-:W-:Y:S01]  /*be40*/  UMOV UR4, 0xffffffff ;  /* 0xffffffff00047882 */ /* 0x000fe20000000000 */
[----:B0-----:R-:W-:-:S05]  /*be50*/  VIADD R4, R4, 0xffffff80 ;  /* 0xffffff8004047836 */ /* 0x001fca0000000000 */
[----:B------:R-:W-:-:S04]  /*be60*/  SHF.R.S32.HI R33, RZ, 0x1f, R4 ;  /* 0x0000001fff217819 */ /* 0x000fc80000011404 */
[----:B------:R-:W-:-:S04]  /*be70*/  LEA.HI R80, R33, R4, RZ, 0x7 ;  /* 0x0000000421507211 */ /* 0x000fc800078f38ff */
[----:B------:R-:W-:Y:S01]  /*be80*/  SHF.R.S32.HI R13, RZ, 0x7, R80 ;  /* 0x00000007ff0d7819 */ /* 0x000fe20000011450 */
[----:B------:R-:W-:Y:S06]  /*be90*/  BRA.DIV UR4, `(.L_x_580) ;  /* 0x00000192049c7947 */ /* 0x000fec000b800000 */
[----:B------:R-:W0:Y:S04]  /*bea0*/  SHFL.IDX PT, R0, R13, RZ, 0x1f ;  /* 0x00001fff0d007589 */ /* 0x000e2800000e0000 */
[----:B0-----:R0:W-:Y:S02]  /*beb0*/  STL [R1+0x28], R0 ;  /* 0x0000280001007387 */ /* 0x0011e40000100800 */
.L_x_771:
[----:B0-----:R-:W2:Y:S04]  /*bec0*/  LDL R0, [R1+0x8c] ;  /* 0x00008c0001007983 */ /* 0x001ea80000100800 */
[----:B------:R-:W3:Y:S01]  /*bed0*/  LDL R3, [R1+0x28] ;  /* 0x0000280001037983 */ /* 0x000ee20000100800 */
[----:B--2---:R-:W-:Y:S02]  /*bee0*/  R2UR UR4, R0 ;  /* 0x00000000000472ca */ /* 0x004fe400000e0000 */
[----:B---3--:R-:W-:-:S04]  /*bef0*/  LEA.HI R0, R3, R3, RZ, 0x1 ;  /* 0x0000000303007211 */ /* 0x008fc800078f08ff */
[----:B------:R-:W-:-:S07]  /*bf00*/  LOP3.LUT R0, R0, 0x1e, RZ, 0xc0, !PT ;  /* 0x0000001e00007812 */ /* 0x000fce00078ec0ff */
[----:B------:R-:W-:Y:S01]  /*bf10*/  ULOP3.LUT UP0, URZ, UR4, 0x9f, URZ, 0xc0, !UPT ;  /* 0x0000009f043f7892 */ /* 0x000fe2000f80c03f */
[----:B------:R-:W-:-:S05]  /*bf20*/  IADD3 R0, R3, -R0, RZ ;  /* 0x8000000003007210 */ /* 0x000fca0007ffe0ff */
[----:B------:R-:W-:Y:S02]  /*bf30*/  PLOP3.LUT P0, PT, PT, PT, UP0, 0x80, 0x0 ;  /* 0x000000000000781c */ /* 0x000fe40003f0f008 */
[----:B------:R-:W-:-:S04]  /*bf40*/  LEA R0, R0, UR4, 0xd ;  /* 0x0000000400007c11 */ /* 0x000fc8000f8e68ff */
[----:B------:R-:W-:-:S04]  /*bf50*/  SHF.R.U32.HI R0, RZ, 0x4, R0 ;  /* 0x00000004ff007819 */ /* 0x000fc80000011600 */
[----:B------:R-:W-:-:S03]  /*bf60*/  LOP3.LUT R32, R0, 0x3fff, RZ, 0xc0, !PT ;  /* 0x00003fff00207812 */ /* 0x000fc600078ec0ff */
[----:B------:R-:W-:Y:S05]  /*bf70*/  @!P0 BRA `(.L_x_581) ;  /* 0x0000000000408947 */ /* 0x000fea0003800000 */
[----:B------:R-:W-:Y:S01]  /*bf80*/  MOV R0, 0x0 ;  /* 0x0000000000007802 */ /* 0x000fe20000000f00 */
[----:B------:R-:W-:Y:S01]  /*bf90*/  ULDC.64 UR4, c[0x4][0xa0] ;  /* 0x0100280000047ab9 */ /* 0x000fe20000000a00 */
[----:B------:R-:W-:Y:S01]  /*bfa0*/  ULDC.64 UR6, c[0x4][0xa8] ;  /* 0x01002a0000067ab9 */ /* 0x000fe20000000a00 */
[----:B------:R-:W-:Y:S01]  /*bfb0*/  IMAD.U32 R4, RZ, RZ, UR4 ;  /* 0x00000004ff047e24 */ /* 0x000fe2000f8e00ff */
[----:B-1----:R0:W1:Y:S01]  /*bfc0*/  LDC.64 R14, c[0x4][R0] ;  /* 0x01000000000e7b82 */ /* 0x0020620000000a00 */
        /* <DEDUP_REMOVED lines=11> */
.L_x_581:
[----:B------:R-:W-:Y:S02]  /*c080*/  ULDC UR4, c[0x0][0x3d4] ;  /* 0x0000f50000047ab9 */ /* 0x000fe40000000800 */
[----:B------:R-:W-:-:S13]  /*c090*/  ISETP.LT.AND P0, PT, RZ, UR4, PT ;  /* 0x00000004ff007c0c */ /* 0x000fda000bf01270 */
[----:B------:R-:W-:Y:S05]  /*c0a0*/  @P0 BRA `(.L_x_582) ;  /* 0x0000000000400947 */ /* 0x000fea0003800000 */
[----:B------:R-:W2:Y:S02]  /*c0b0*/  LDL R20, [R1+0x84] ;  /* 0x0000840001147983 */ /* 0x000ea40000100800 */
[----:B--2---:R-:W-:-:S04]  /*c0c0*/  LEA.HI R0, R20, R20, RZ, 0x1 ;  /* 0x0000001414007211 */ /* 0x004fc800078f08ff */
[----:B------:R-:W-:-:S05]  /*c0d0*/  LOP3.LUT R0, R0, 0xfffffffe, RZ, 0xc0, !PT ;  /* 0xfffffffe00007812 */ /* 0x000fca00078ec0ff */
[----:B------:R-:W-:-:S05]  /*c0e0*/  IMAD.IADD R0, R20, 0x1, -R0 ;  /* 0x0000000114007824 */ /* 0x000fca00078e0a00 */
[----:B------:R-:W-:-:S04]  /*c0f0*/  SHF.L.U32 R3, R0, 0x1f, RZ ;  /* 0x0000001f00037819 */ /* 0x000fc800000006ff */
[----:B------:R0:W2:Y:S03]  /*c100*/  SYNCS.PHASECHK.TRANS64.TRYWAIT P0, [R2+URZ+0x34800], R3 ;  /* 0x03480003020075a7 */ /* 0x0000a6000800017f */
[----:B--2---:R-:W-:Y:S05]  /*c110*/  @!P0 NANOSLEEP.SYNCS 0x989680 ;  /* 0x009896800000895d */ /* 0x004fea0003900000 */
[----:B------:R-:W2:Y:S01]  /*c120*/  @!P0 SYNCS.PHASECHK.TRANS64 P0, [R2+URZ+0x34800], R3 ;  /* 0x03480003020085a7 */ /* 0x000ea2000800007f */
[----:B------:R-:W-:Y:S04]  /*c130*/  BSSY B0, `(.L_x_583) ;  /* 0x0000006000007945 */ /* 0x000fe80003800000 */
[----:B--2---:R-:W-:Y:S05]  /*c140*/  @P0 BRA `(.L_x_584) ;  /* 0x0000000000100947 */ /* 0x004fea0003800000 */
.L_x_585:
[----:B--2---:R2:W3:Y:S02]  /*c150*/  SYNCS.PHASECHK.TRANS64.TRYWAIT P0, [R2+URZ+0x34800], R3 ;  /* 0x03480003020075a7 */ /* 0x0044e4000800017f */
[----:B---3--:R-:W-:Y:S05]  /*c160*/  @!P0 NANOSLEEP.SYNCS 0x989680 ;  /* 0x009896800000895d */ /* 0x008fea0003900000 */
[----:B------:R-:W3:Y:S02]  /*c170*/  @!P0 SYNCS.PHASECHK.TRANS64 P0, [R2+URZ+0x34800], R3 ;  /* 0x03480003020085a7 */ /* 0x000ee4000800007f */
[----:B---3--:R-:W-:Y:S05]  /*c180*/  @!P0 BRA `(.L_x_585) ;  /* 0xfffffffc00f08947 */ /* 0x008fea000383ffff */
.L_x_584:
[----:B------:R-:W-:Y:S05]  /*c190*/  BSYNC B0 ;  /* 0x0000000000007941 */ /* 0x000fea0003800000 */
.L_x_583:
[----:B------:R-:W-:Y:S05]  /*c1a0*/  BRA `(.L_x_586) ;  /* 0x0000003800847947 */ /* 0x000fea0003800000 */
.L_x_582:
[----:B------:R-:W2:Y:S01]  /*c1b0*/  LDL R38, [R1+0x8c] ;  /* 0x00008c0001267983 */ /* 0x000ea20000100800 */
[----:B-----5:R-:W-:Y:S01]  /*c1c0*/  SHF.R.S32.HI R0, RZ, 0x1f, R155 ;  /* 0x0000001fff007819 */ /* 0x020fe2000001149b */
[----:B------:R-:W-:Y:S01]  /*c1d0*/  ULDC.64 UR4, c[0x0][0x3d8] ;  /* 0x0000f60000047ab9 */ /* 0x000fe20000000a00 */
[----:B------:R-:W-:Y:S01]  /*c1e0*/  ULDC.64 UR6, c[0x0][0x3e8] ;  /* 0x0000fa0000067ab9 */ /* 0x000fe20000000a00 */
[----:B------:R-:W-:Y:S01]  /*c1f0*/  IMAD.WIDE.U32 R4, R155, UR4, RZ ;  /* 0x000000049b047c25 */ /* 0x000fe2000f8e00ff */
[----:B------:R-:W-:-:S03]  /*c200*/  SHF.R.S32.HI R10, RZ, 0x1f, R18 ;  /* 0x0000001fff0a7819 */ /* 0x000fc60000011412 */
[C---:B------:R-:W-:Y:S02]  /*c210*/  IMAD R6, R0.reuse, UR4, RZ ;  /* 0x0000000400067c24 */ /* 0x040fe4000f8e02ff */
[----:B------:R-:W-:Y:S02]  /*c220*/  IMAD R0, R0, UR6, RZ ;  /* 0x0000000600007c24 */ /* 0x000fe4000f8e02ff */
[C---:B------:R-:W-:Y:S01]  /*c230*/  IMAD R9, R155.reuse, UR5, R6 ;  /* 0x000000059b097c24 */ /* 0x040fe2000f8e0206 */
[----:B------:R-:W-:Y:S01]  /*c240*/  ULDC.64 UR4, c[0x0][0x3c8] ;  /* 0x0000f20000047ab9 */ /* 0x000fe20000000a00 */
[----:B------:R-:W-:Y:S01]  /*c250*/  IMAD R27, R155, UR7, R0 ;  /* 0x000000079b1b7c24 */ /* 0x000fe2000f8e0200 */
[----:B------:R-:W-:Y:S01]  /*c260*/  IADD3 R0, P0, R18, R4, RZ ;  /* 0x0000000412007210 */ /* 0x000fe20007f1e0ff */
[----:B------:R-:W-:Y:S01]  /*c270*/  IMAD.IADD R9, R9, 0x1, R5 ;  /* 0x0000000109097824 */ /* 0x000fe200078e0205 */
[----:B------:R-:W-:Y:S01]  /*c280*/  LEA R24, P1, R4, UR4, 0x1 ;  /* 0x0000000404187c11 */ /* 0x000fe2000f8208ff */
[----:B------:R-:W-:Y:S01]  /*c290*/  IMAD.WIDE.U32 R6, R155, UR6, RZ ;  /* 0x000000069b067c25 */ /* 0x000fe2000f8e00ff */
[----:B------:R-:W-:Y:S01]  /*c2a0*/  LEA R28, P2, R0, UR4, 0x1 ;  /* 0x00000004001c7c11 */ /* 0x000fe2000f8408ff */
[----:B------:R-:W-:Y:S01]  /*c2b0*/  ULDC.64 UR6, c[0x0][0x3e0] ;  /* 0x0000f80000067ab9 */ /* 0x000fe20000000a00 */
[----:B------:R-:W-:Y:S01]  /*c2c0*/  IADD3.X R3, R10, R9, RZ, P0, !PT ;  /* 0x000000090a037210 */ /* 0x000fe200007fe4ff */
[----:B------:R-:W-:Y:S01]  /*c2d0*/  IMAD.IADD R27, R27, 0x1, R7 ;  /* 0x000000011b1b7824 */ /* 0x000fe200078e0207 */
[----:B------:R-:W-:-:S02]  /*c2e0*/  LEA.HI.X R25, R4, UR5, R9, 0x1, P1 ;  /* 0x0000000504197c11 */ /* 0x000fc400088f0c09 */
[----:B------:R-:W-:Y:S02]  /*c2f0*/  IADD3 R5, P0, R16, R4, RZ ;  /* 0x0000000410057210 */ /* 0x000fe40007f1e0ff */
[-C--:B------:R-:W-:Y:S02]  /*c300*/  IADD3 R8, P4, R18, R6.reuse, RZ ;  /* 0x0000000612087210 */ /* 0x080fe40007f9e0ff */
[----:B------:R-:W-:Y:S01]  /*c310*/  LEA.HI.X R29, R0, UR5, R3, 0x1, P2 ;  /* 0x00000005001d7c11 */ /* 0x000fe200090f0c03 */
[----:B------:R-:W-:Y:S01]  /*c320*/  IMAD.X R4, R17, 0x1, R9, P0 ;  /* 0x0000000111047824 */ /* 0x000fe200000e0609 */
[----:B------:R-:W-:Y:S01]  /*c330*/  IADD3 R0, P3, R16, R6, RZ ;  /* 0x0000000610007210 */ /* 0x000fe20007f7e0ff */
[----:B------:R-:W-:Y:S01]  /*c340*/  IMAD.X R7, R10, 0x1, R27, P4 ;  /* 0x000000010a077824 */ /* 0x000fe200020e061b */
[----:B------:R-:W-:Y:S02]  /*c350*/  LEA R26, P2, R6, UR6, 0x1 ;  /* 0x00000006061a7c11 */ /* 0x000fe4000f8408ff */
[----:B------:R-:W-:-:S02]  /*c360*/  LEA R30, P5, R8, UR6, 0x1 ;  /* 0x00000006081e7c11 */ /* 0x000fc4000f8a08ff */
[----:B------:R-:W-:Y:S02]  /*c370*/  LEA R34, P4, R5, UR4, 0x1 ;  /* 0x0000000405227c11 */ /* 0x000fe4000f8808ff */
[----:B------:R-:W-:Y:S02]  /*c380*/  LEA R36, P0, R0, UR6, 0x1 ;  /* 0x0000000600247c11 */ /* 0x000fe4000f8008ff */
[----:B------:R-:W-:Y:S02]  /*c390*/  IADD3.X R3, R17, R27, RZ, P3, !PT ;  /* 0x0000001b11037210 */ /* 0x000fe40001ffe4ff */
[----:B------:R-:W-:Y:S02]  /*c3a0*/  LEA.HI.X R31, R8, UR7, R7, 0x1, P5 ;  /* 0x00000007081f7c11 */ /* 0x000fe4000a8f0c07 */
[----:B------:R-:W-:Y:S02]  /*c3b0*/  LEA.HI.X R27, R6, UR7, R27, 0x1, P2 ;  /* 0x00000007061b7c11 */ /* 0x000fe400090f0c1b */
[----:B------:R-:W-:-:S02]  /*c3c0*/  LEA.HI.X R35, R5, UR5, R4, 0x1, P4 ;  /* 0x0000000505237c11 */ /* 0x000fc4000a0f0c04 */
[----:B------:R-:W-:Y:S02]  /*c3d0*/  LEA.HI.X R37, R0, UR7, R3, 0x1, P0 ;  /* 0x0000000700257c11 */ /* 0x000fe400080f0c03 */
[----:B--2---:R-:W-:-:S13]  /*c3e0*/  R2UR UR8, R38 ;  /* 0x00000000260872ca */ /* 0x004fda00000e0000 */
[----:B------:R-:W-:-:S06]  /*c3f0*/  ULOP3.LUT UP0, URZ, UR8, 0x3ff, URZ, 0xc0, !UPT ;  /* 0x000003ff083f7892 */ /* 0x000fcc000f80c03f */
[----:B------:R-:W-:-:S13]  /*c400*/  PLOP3.LUT P1, PT, PT, PT, UP0, 0x80, 0x0 ;  /* 0x000000000000781c */ /* 0x000fda0003f2f008 */
        /* <DEDUP_REMOVED lines=16> */
[----:B-1----:R-:W-:Y:S05]  /*c510*/  CALL.ABS.NOINC R14 ;  /* 0x000000000e007343 */ /* 0x002fea0003c00000 */
.L_x_587:
[----:B------:R-:W2:Y:S01]  /*c520*/  LDL R20, [R1+0x60] ;  /* 0x0000600001147983 */ /* 0x000ea20000100800 */
[----:B------:R-:W-:Y:S01]  /*c530*/  ULDC.U8 UR4, c[0x0][0x3f0] ;  /* 0x0000fc0000047ab9 */ /* 0x000fe20000000000 */
[----:B------:R-:W-:Y:S01]  /*c540*/  R2UR UR5, R38 ;  /* 0x00000000260572ca */ /* 0x000fe200000e0000 */
[----:B------:R-:W-:Y:S01]  /*c550*/  BSSY B0, `(.L_x_588) ;  /* 0x000035e000007945 */ /* 0x000fe20003800000 */
[----:B------:R-:W-:-:S11]  /*c560*/  ISETP.NE.AND P0, PT, RZ, UR4, PT ;  /* 0x00000004ff007c0c */ /* 0x000fd6000bf05270 */
[----:B--2---:R-:W-:Y:S02]  /*c570*/  LEA R0, R20, UR5, 0x1 ;  /* 0x0000000514007c11 */ /* 0x004fe4000f8e08ff */
[----:B------:R-:W-:Y:S05]  /*c580*/  @!P0 BRA `(.L_x_589) ;  /* 0x0000001800648947 */ /* 0x000fea0003800000 */
[----:B------:R-:W2:Y:S01]  /*c590*/  LDL R20, [R1+0x84] ;  /* 0x0000840001147983 */ /* 0x000ea20000100800 */
[----:B------:R-:W-:Y:S01]  /*c5a0*/  IMAD R3, R157, -0x80, R160 ;  /* 0xffffff809d037824 */ /* 0x000fe200078e02a0 */
[----:B------:R-:W-:Y:S01]  /*c5b0*/  BSSY B1, `(.L_x_590) ;  /* 0x0000018000017945 */ /* 0x000fe20003800000 */
[----:B------:R-:W-:Y:S02]  /*c5c0*/  CS2R R6, SRZ ;  /* 0x0000000000067805 */ /* 0x000fe4000001ff00 */
[----:B------:R-:W-:Y:S02]  /*c5d0*/  CS2R R8, SRZ ;  /* 0x0000000000087805 */ /* 0x000fe4000001ff00 */
[----:B------:R-:W-:-:S04]  /*c5e0*/  VIMNMX R3, R3, 0x80, PT ;  /* 0x0000008003037848 */ /* 0x000fc80003fe0100 */
[----:B------:R-:W-:Y:S02]  /*c5f0*/  ISETP.GE.AND P1, PT, R22, R3, PT ;  /* 0x000000031600720c */ /* 0x000fe40003f26270 */
[----:B--2---:R-:W-:-:S04]  /*c600*/  LEA.HI R4, R20, R20, RZ, 0x1 ;  /* 0x0000001414047211 */ /* 0x004fc800078f08ff */
[----:B------:R-:W-:-:S05]  /*c610*/  LOP3.LUT R4, R4, 0xfffffffe, RZ, 0xc0, !PT ;  /* 0xfffffffe04047812 */ /* 0x000fca00078ec0ff */
[----:B------:R-:W-:Y:S01]  /*c620*/  IMAD.IADD R33, R20, 0x1, -R4 ;  /* 0x0000000114217824 */ /* 0x000fe200078e0a04 */
[----:B------:R-:W-:Y:S02]  /*c630*/  CS2R R4, SRZ ;  /* 0x0000000000047805 */ /* 0x000fe4000001ff00 */
[----:B------:R-:W-:Y:S02]  /*c640*/  CS2R R20, SRZ ;  /* 0x0000000000147805 */ /* 0x000fe4000001ff00 */
[----:B------:R-:W-:Y:S01]  /*c650*/  SHF.L.U32 R33, R33, 0x1f, RZ ;  /* 0x0000001f21217819 */ /* 0x000fe200000006ff */
[----:B------:R-:W-:Y:S06]  /*c660*/  @P1 BRA `(.L_x_591) ;  /* 0x0000000000301947 */ /* 0x000fec0003800000 */
[----:B------:R-:W-:Y:S01]  /*c670*/  ULDC UR4, c[0x0][0x3d4] ;  /* 0x0000f50000047ab9 */ /* 0x000fe20000000800 */
[----:B------:R-:W-:Y:S02]  /*c680*/  CS2R R8, SRZ ;  /* 0x0000000000087805 */ /* 0x000fe4000001ff00 */
[----:B------:R-:W-:Y:S02]  /*c690*/  ISETP.GE.AND P0, PT, R18, UR4, PT ;  /* 0x0000000412007c0c */ /* 0x000fe4000bf06270 */
[----:B------:R-:W-:Y:S02]  /*c6a0*/  CS2R R20, SRZ ;  /* 0x0000000000147805 */ /* 0x000fe4000001ff00 */
[----:B------:R-:W-:Y:S02]  /*c6b0*/  ISETP.GE.AND P2, PT, R221, UR4, PT ;  /* 0x00000004dd007c0c */ /* 0x000fe4000bf46270 */
[----:B------:R-:W-:Y:S02]  /*c6c0*/  CS2R R4, SRZ ;  /* 0x0000000000047805 */ /* 0x000fe4000001ff00 */
[----:B------:R-:W-:Y:S01]  /*c6d0*/  CS2R R6, SRZ ;  /* 0x0000000000067805 */ /* 0x000fe2000001ff00 */
[----:B------:R-:W-:-:S04]  /*c6e0*/  ULDC.64 UR6, c[0x0][0x208] ;  /* 0x0000820000067ab9 */ /* 0x000fc80000000a00 */
[----:B------:R0:W5:Y:S04]  /*c6f0*/  @!P0 LDG.E.64 R8, desc[UR6][R28.64] ;  /* 0x000000061c088981 */ /* 0x000168000c1e1b00 */
[----:B------:R0:W5:Y:S04]  /*c700*/  @!P2 LDG.E.64 R20, desc[UR6][R28.64+0x40] ;  /* 0x000040061c14a981 */ /* 0x000168000c1e1b00 */
[----:B------:R0:W5:Y:S04]  /*c710*/  @!P0 LDG.E.64 R4, desc[UR6][R30.64] ;  /* 0x000000061e048981 */ /* 0x000168000c1e1b00 */
[----:B------:R0:W5:Y:S02]  /*c720*/  @!P2 LDG.E.64 R6, desc[UR6][R30.64+0x40] ;  /* 0x000040061e06a981 */ /* 0x000164000c1e1b00 */
.L_x_591:
[----:B------:R-:W-:Y:S05]  /*c730*/  BSYNC B1 ;  /* 0x0000000000017941 */ /* 0x000fea0003800000 */
.L_x_590:
[----:B------:R-:W-:-:S03]  /*c740*/  UMOV UR4, 0xffffffff ;  /* 0xffffffff00047882 */ /* 0x000fc60000000000 */
[----:B------:R-:W-:Y:S05]  /*c750*/  BRA.DIV UR4, `(.L_x_592) ;  /* 0x0000018a04947947 */ /* 0x000fea000b800000 */
.L_x_774:
[----:B------:R-:W-:-:S03]  /*c760*/  UMOV UR4, 0xffffffff ;  /* 0xffffffff00047882 */ /* 0x000fc60000000000 */
[----:B------:R-:W-:Y:S05]  /*c770*/  BRA.DIV UR4, `(.L_x_593) ;  /* 0x0000018a04b47947 */ /* 0x000fea000b800000 */
.L_x_777:
[----:B------:R-:W-:-:S03]  /*c780*/  UMOV UR4, 0xffffffff ;  /* 0xffffffff00047882 */ /* 0x000fc60000000000 */
[----:B------:R-:W-:Y:S05]  /*c790*/  BRA.DIV UR4, `(.L_x_594) ;  /* 0x0000018a04d47947 */ /* 0x000fea000b800000 */
.L_x_780:
[----:B------:R-:W-:-:S03]  /*c7a0*/  UMOV UR4, 0xffffffff ;  /* 0xffffffff00047882 */ /* 0x000fc60000000000 */
[----:B------:R-:W-:Y:S05]  /*c7b0*/  BRA.DIV UR4, `(.L_x_595) ;  /* 0x0000018a04f47947 */ /* 0x000fea000b800000 */
.L_x_783:
[----:B------:R-:W2:Y:S01]  /*c7c0*/  SYNCS.PHASECHK.TRANS64.TRYWAIT P0, [R2+URZ+0x34800], R33 ;  /* 0x03480021020075a7 */ /* 0x000ea2000800017f */
[----:B-----5:R-:W-:Y:S01]  /*c7d0*/  IMAD.MOV.U32 R12, RZ, RZ, R8 ;  /* 0x000000ffff0c7224 */ /* 0x020fe200078e0008 */
[----:B------:R-:W-:Y:S01]  /*c7e0*/  MOV R11, R9 ;  /* 0x00000009000b7202 */ /* 0x000fe20000000f00 */
[----:B-1----:R-:W-:Y:S01]  /*c7f0*/  IMAD.MOV.U32 R14, RZ, RZ, R4 ;  /* 0x000000ffff0e7224 */ /* 0x002fe200078e0004 */
[--C-:B------:R-:W-:Y:S01]  /*c800*/  SHF.R.U64 R13, R8, 0x10, R9.reuse ;  /* 0x00000010080d7819 */ /* 0x100fe20000001209 */
[----:B------:R-:W-:Y:S01]  /*c810*/  IMAD.MOV.U32 R8, RZ, RZ, R20 ;  /* 0x000000ffff087224 */ /* 0x000fe200078e0014 */
[----:B------:R-:W-:Y:S01]  /*c820*/  SHF.R.U32.HI R15, RZ, 0x10, R9 ;  /* 0x00000010ff0f7819 */ /* 0x000fe20000011609 */
[----:B------:R-:W-:Y:S01]  /*c830*/  IMAD.MOV.U32 R9, RZ, RZ, R21 ;  /* 0x000000ffff097224 */ /* 0x000fe200078e0015 */
[----:B------:R-:W-:Y:S01]  /*c840*/  MOV R10, R5 ;  /* 0x00000005000a7202 */ /* 0x000fe20000000f00 */
[----:B------:R-:W-:Y:S01]  /*c850*/  BSSY B1, `(.L_x_596) ;  /* 0x0000011000017945 */ /* 0x000fe20003800000 */
[--C-:B------:R-:W-:Y:S01]  /*c860*/  SHF.R.U64 R24, R4, 0x10, R5.reuse ;  /* 0x0000001004187819 */ /* 0x100fe20000001205 */
[----:B------:R-:W-:Y:S01]  /*c870*/  IMAD.MOV.U32 R4, RZ, RZ, R6 ;  /* 0x000000ffff047224 */ /* 0x000fe200078e0006 */
[----:B------:R-:W-:Y:S01]  /*c880*/  SHF.R.U32.HI R25, RZ, 0x10, R5 ;  /* 0x00000010ff197819 */ /* 0x000fe20000011605 */
[----:B------:R-:W-:Y:S01]  /*c890*/  IMAD.MOV.U32 R5, RZ, RZ, R7 ;  /* 0x000000ffff057224 */ /* 0x000fe200078e0007 */
[----:B------:R-:W-:-:S02]  /*c8a0*/  SHF.R.U64 R20, R20, 0x10, R21 ;  /* 0x0000001014147819 */ /* 0x000fc40000001215 */
[----:B------:R-:W-:Y:S02]  /*c8b0*/  SHF.R.U32.HI R21, RZ, 0x10, R21 ;  /* 0x00000010ff157819 */ /* 0x000fe40000011615 */
[----:B------:R-:W-:Y:S02]  /*c8c0*/  SHF.R.U64 R6, R6, 0x10, R7 ;  /* 0x0000001006067819 */ /* 0x000fe40000001207 */
[----:B------:R-:W-:Y:S02]  /*c8d0*/  PRMT R13, R13, 0x5410, R15 ;  /* 0x000054100d0d7816 */ /* 0x000fe4000000000f */
[----:B------:R-:W-:Y:S02]  /*c8e0*/  PRMT R8, R8, 0x5410, R9 ;  /* 0x0000541008087816 */ /* 0x000fe40000000009 */
[----:B------:R-:W-:Y:S02]  /*c8f0*/  PRMT R14, R14, 0x5410, R10 ;  /* 0x000054100e0e7816 */ /* 0x000fe4000000000a */
[----:B------:R-:W-:-:S02]  /*c900*/  SHF.R.U32.HI R7, RZ, 0x10, R7 ;  /* 0x00000010ff077819 */ /* 0x000fc40000011607 */
[----:B------:R-:W-:Y:S02]  /*c910*/  PRMT R12, R12, 0x5410, R11 ;  /* 0x000054100c0c7816 */ /* 0x000fe4000000000b */
[----:B------:R-:W-:Y:S02]  /*c920*/  PRMT R9, R20, 0x5410, R21 ;  /* 0x0000541014097816 */ /* 0x000fe40000000015 */
[----:B------:R-:W-:Y:S02]  /*c930*/  PRMT R15, R24, 0x5410, R25 ;  /* 0x00005410180f7816 */ /* 0x000fe40000000019 */
[----:B------:R-:W-:Y:S01]  /*c940*/  PRMT R10, R4, 0x5410, R5 ;  /* 0x00005410040a7816 */ /* 0x000fe20000000005 */
[----:B--2---:R-:W-:Y:S06]  /*c950*/  @!P0 BRA `(.L_x_597) ;  /* 0x0000018800b48947 */ /* 0x004fec0003800000 */
.L_x_784:
[----:B------:R-:W-:Y:S05]  /*c960*/  BSYNC B1 ;  /* 0x0000000000017941 */ /* 0x000fea0003800000 */
.L_x_596:
[----:B------:R-:W-:Y:S01]  /*c970*/  BSSY B1, `(.L_x_598) ;  /* 0x0000056000017945 */ /* 0x000fe20003800000 */
[----:B------:R-:W-:-:S03]  /*c980*/  PRMT R11, R6, 0x5410, R7 ;  /* 0x00005410060b7816 */ /* 0x000fc60000000007 */
[----:B------:R-:W-:Y:S05]  /*c990*/  @P1 BRA `(.L_x_599) ;  /* 0x00000004004c1947 */ /* 0x000fea0003800000 */
[----:B------:R-:W2:Y:S01]  /*c9a0*/  LDC R4, c[0x0][0x3d4] ;  /* 0x0000f500ff047b82 */ /* 0x000ea20000000800 */
[----:B------:R-:W-:Y:S01]  /*c9b0*/  BSSY B2, `(.L_x_600) ;  /* 0x000002a000027945 */ /* 0x000fe20003800000 */
[-C--:B--2---:R-:W-:Y:S02]  /*c9c0*/  ISETP.GE.AND P0, PT, R18, R4.reuse, PT ;  /* 0x000000041200720c */ /* 0x084fe40003f06270 */
[----:B------:R-:W-:-:S11]  /*c9d0*/  ISETP.GE.AND P1, PT, R221, R4, PT ;  /* 0x00000004dd00720c */ /* 0x000fd60003f26270 */
[----:B------:R-:W-:Y:S05]  /*c9e0*/  @P0 BRA `(.L_x_601) ;  /* 0x0000000000980947 */ /* 0x000fea0003800000 */
[----:B------:R-:W2:Y:S01]  /*c9f0*/  LDS.128 R4, [R0] ;  /* 0x0000000000047984 */ /* 0x000ea20000000c00 */
[----:B0-----:R-:W-:Y:S02]  /*ca00*/  HADD2.F32 R29, -RZ, R14.H0_H0 ;  /* 0x2000000eff1d7230 */ /* 0x001fe40000004100 */
[----:B------:R-:W-:Y:S02]  /*ca10*/  HADD2.F32 R27, -RZ, R12.H0_H0 ;  /* 0x2000000cff1b7230 */ /* 0x000fe40000004100 */
[----:B------:R-:W-:Y:S02]  /*ca20*/  HADD2.F32 R26, -RZ, R13.H0_H0 ;  /* 0x2000000dff1a7230 */ /* 0x000fe40000004100 */
[----:B------:R-:W-:Y:S02]  /*ca30*/  HADD2.F32 R28, -RZ, R15.H0_H0 ;  /* 0x2000000fff1c7230 */ /* 0x000fe40000004100 */
[--C-:B--2---:R-:W-:Y:S02]  /*ca40*/  HADD2.F32 R20, -RZ, R4.reuse.H0_H0 ;  /* 0x20000004ff147230 */ /* 0x104fe40000004100 */
[----:B------:R-:W-:-:S02]  /*ca50*/  HADD2.F32 R4, -RZ, R4.H1_H1 ;  /* 0x30000004ff047230 */ /* 0x000fc40000004100 */
[--C-:B------:R-:W-:Y:S02]  /*ca60*/  HADD2.F32 R21, -RZ, R5.reuse.H0_H0 ;  /* 0x20000005ff157230 */ /* 0x100fe40000004100 */
[----:B------:R-:W-:Y:S02]  /*ca70*/  HADD2.F32 R5, -RZ, R5.H1_H1 ;  /* 0x30000005ff057230 */ /* 0x000fe40000004100 */
[C---:B------:R-:W-:Y:S01]  /*ca80*/  FMUL.FTZ R31, R4.reuse, R29 ;  /* 0x0000001d041f7220 */ /* 0x040fe20000410000 */
[-C--:B------:R-:W-:Y:S01]  /*ca90*/  FMUL.FTZ R4, R4, R27.reuse ;  /* 0x0000001b04047220 */ /* 0x080fe20000410000 */
[--C-:B------:R-:W-:Y:S02]  /*caa0*/  HADD2.F32 R24, -RZ, R6.reuse.H0_H0 ;  /* 0x20000006ff187230 */ /* 0x100fe40000004100 */
[----:B------:R-:W-:Y:S02]  /*cab0*/  HADD2.F32 R25, -RZ, R7.H0_H0 ;  /* 0x20000007ff197230 */ /* 0x000fe40000004100 */
[C---:B------:R-:W-:Y:S01]  /*cac0*/  FMUL.FTZ R34, R5.reuse, R28 ;  /* 0x0000001c05227220 */ /* 0x040fe20000410000 */
[C---:B------:R-:W-:Y:S01]  /*cad0*/  FFMA.FTZ R31, R20.reuse, R27, -R31 ;  /* 0x0000001b141f7223 */ /* 0x040fe2000001081f */
[----:B------:R-:W-:Y:S01]  /*cae0*/  FFMA.FTZ R30, R20, R29, R4 ;  /* 0x0000001d141e7223 */ /* 0x000fe20000010004 */
[----:B------:R-:W-:Y:S01]  /*caf0*/  FMUL.FTZ R36, R5, R26 ;  /* 0x0000001a05247220 */ /* 0x000fe20000410000 */
[----:B------:R-:W-:-:S02]  /*cb00*/  HADD2.F32 R6, -RZ, R6.H1_H1 ;  /* 0x30000006ff067230 */ /* 0x000fc40000004100 */
[C---:B------:R-:W-:Y:S01]  /*cb10*/  FFMA.FTZ R34, R21.reuse, R26, -R34 ;  /* 0x0000001a15227223 */ /* 0x040fe20000010822 */
[----:B------:R-:W-:Y:S02]  /*cb20*/  HADD2.F32 R7, -RZ, R7.H1_H1 ;  /* 0x30000007ff077230 */ /* 0x000fe40000004100 */
[----:B------:R-:W-:Y:S01]  /*cb30*/  FFMA.FTZ R21, R21, R28, R36 ;  /* 0x0000001c15157223 */ /* 0x000fe20000010024 */
[----:B------:R-:W-:Y:S02]  /*cb40*/  HADD2.F32 R27, -RZ, R14.H1_H1 ;  /* 0x3000000eff1b7230 */ /* 0x000fe40000004100 */
[----:B------:R-:W-:Y:S02]  /*cb50*/  HADD2.F32 R5, -RZ, R12.H1_H1 ;  /* 0x3000000cff057230 */ /* 0x000fe40000004100 */
[----:B------:R-:W-:Y:S02]  /*cb60*/  HADD2.F32 R20, -RZ, R15.H1_H1 ;  /* 0x3000000fff147230 */ /* 0x000fe40000004100 */
[----:B------:R-:W-:Y:S01]  /*cb70*/  FMUL.FTZ R29, R6, R27 ;  /* 0x0000001b061d7220 */ /* 0x000fe20000410000 */
[----:B------:R-:W-:-:S02]  /*cb80*/  HADD2.F32 R4, -RZ, R13.H1_H1 ;  /* 0x3000000dff047230 */ /* 0x000fc40000004100 */
[-C--:B------:R-:W-:Y:S01]  /*cb90*/  FMUL.FTZ R26, R6, R5.reuse ;  /* 0x00000005061a7220 */ /* 0x080fe20000410000 */
[C---:B------:R-:W-:Y:S01]  /*cba0*/  FMUL.FTZ R28, R7.reuse, R20 ;  /* 0x00000014071c7220 */ /* 0x040fe20000410000 */
[C---:B------:R-:W-:Y:S01]  /*cbb0*/  FFMA.FTZ R6, R24.reuse, R5, -R29 ;  /* 0x0000000518067223 */ /* 0x040fe2000001081d */
[-C--:B-1----:R-:W-:Y:S01]  /*cbc0*/  FMUL.FTZ R33, R7, R4.reuse ;  /* 0x0000000407217220 */ /* 0x082fe20000410000 */
[----:B------:R-:W-:Y:S01]  /*cbd0*/  FFMA.FTZ R27, R24, R27, R26 ;  /* 0x0000001b181b7223 */ /* 0x000fe2000001001a */
[C---:B------:R-:W-:Y:S01]  /*cbe0*/  FFMA.FTZ R7, R25.reuse, R4, -R28 ;  /* 0x0000000419077223 */ /* 0x040fe2000001081c */
[----:B------:R-:W-:Y:S01]  /*cbf0*/  F2FP.F16.F32.PACK_AB R4, R30, R31 ;  /* 0x0000001f1e04723e */ /* 0x000fe200000000ff */
[----:B------:R-:W-:Y:S01]  /*cc00*/  FFMA.FTZ R20, R25, R20, R33 ;  /* 0x0000001419147223 */ /* 0x000fe20000010021 */
[----:B------:R-:W-:Y:S02]  /*cc10*/  F2FP.F16.F32.PACK_AB R5, R21, R34 ;  /* 0x000000221505723e */ /* 0x000fe400000000ff */
[----:B------:R-:W-:-:S02]  /*cc20*/  F2FP.F16.F32.PACK_AB R6, R27, R6 ;  /* 0x000000061b06723e */ /* 0x000fc400000000ff */
[----:B------:R-:W-:-:S05]  /*cc30*/  F2FP.F16.F32.PACK_AB R7, R20, R7 ;  /* 0x000000071407723e */ /* 0x000fca00000000ff */
[----:B------:R2:W-:Y:S02]  /*cc40*/  STS.128 [R0], R4 ;  /* 0x0000000400007388 */ /* 0x0005e40000000c00 */
.L_x_601:
[----:B------:R-:W-:Y:S05]  /*cc50*/  BSYNC B2 ;  /* 0x0000000000027941 */ /* 0x000fea0003800000 */
.L_x_600:
[----:B------:R-:W-:Y:S05]  /*cc60*/  @P1 BRA `(.L_x_599) ;  /* 0x0000000000981947 */ /* 0x000fea0003800000 */
[----:B--2---:R-:W2:Y:S01]  /*cc70*/  LDS.128 R4, [R0+0x4000] ;  /* 0x0040000000047984 */ /* 0x004ea20000000c00 */
        /* <DEDUP_REMOVED lines=36> */
[----:B------:R3:W-:Y:S02]  /*cec0*/  STS.128 [R0+0x4000], R4 ;  /* 0x0040000400007388 */ /* 0x0007e40000000c00 */
.L_x_599:
[----:B------:R-:W-:Y:S05]  /*ced0*/  BSYNC B1 ;  /* 0x0000000000017941 */ /* 0x000fea0003800000 */
.L_x_598:
[----:B------:R-:W-:Y:S01]  /*cee0*/  ISETP.GE.AND P0, PT, R223, R3, PT ;  /* 0x00000003df00720c */ /* 0x000fe20003f06270 */
[----:B------:R-:W-:-:S12]  /*cef0*/  BSSY B1, `(.L_x_602) ;  /* 0x0000055000017945 */ /* 0x000fd80003800000 */
[----:B------:R-:W-:Y:S05]  /*cf00*/  @P0 BRA `(.L_x_603) ;  /* 0x00000004004c0947 */ /* 0x000fea0003800000 */
[----:B--23--:R-:W2:Y:S01]  /*cf10*/  LDC R4, c[0x0][0x3d4] ;  /* 0x0000f500ff047b82 */ /* 0x00cea20000000800 */
[----:B------:R-:W-:Y:S01]  /*cf20*/  BSSY B2, `(.L_x_604) ;  /* 0x000002a000027945 */ /* 0x000fe20003800000 */
[-C--:B--2---:R-:W-:Y:S02]  /*cf30*/  ISETP.GE.AND P0, PT, R18, R4.reuse, PT ;  /* 0x000000041200720c */ /* 0x084fe40003f06270 */
[----:B------:R-:W-:-:S11]  /*cf40*/  ISETP.GE.AND P1, PT, R221, R4, PT ;  /* 0x00000004dd00720c */ /* 0x000fd60003f26270 */
[----:B------:R-:W-:Y:S05]  /*cf50*/  @P0 BRA `(.L_x_605) ;  /* 0x0000000000980947 */ /* 0x000fea0003800000 */
[----:B------:R-:W2:Y:S01]  /*cf60*/  LDS.128 R4, [R0+0x1000] ;  /* 0x0010000000047984 */ /* 0x000ea20000000c00 */
[----:B0-----:R-:W-:Y:S02]  /*cf70*/  HADD2.F32 R28, -RZ, R12.H0_H0 ;  /* 0x2000000cff1c7230 */ /* 0x001fe40000004100 */
[--C-:B------:R-:W-:Y:S02]  /*cf80*/  HADD2.F32 R30, -RZ, R14.reuse.H0_H0 ;  /* 0x2000000eff1e7230 */ /* 0x100fe40000004100 */
[----:B-1----:R-:W-:Y:S02]  /*cf90*/  HADD2.F32 R33, -RZ, R15.H0_H0 ;  /* 0x2000000fff217230 */ /* 0x002fe40000004100 */
[----:B------:R-:W-:Y:S02]  /*cfa0*/  HADD2.F32 R31, -RZ, R13.H0_H0 ;  /* 0x2000000dff1f7230 */ /* 0x000fe40000004100 */
[----:B------:R-:W-:Y:S02]  /*cfb0*/  HADD2.F32 R34, -RZ, R14.H1_H1 ;  /* 0x3000000eff227230 */ /* 0x000fe40000004100 */
[----:B------:R-:W-:-:S02]  /*cfc0*/  HADD2.F32 R35, -RZ, R15.H1_H1 ;  /* 0x3000000fff237230 */ /* 0x000fc40000004100 */
[--C-:B--2---:R-:W-:Y:S02]  /*cfd0*/  HADD2.F32 R20, -RZ, R4.reuse.H0_H0 ;  /* 0x20000004ff147230 */ /* 0x104fe40000004100 */
[----:B------:R-:W-:Y:S02]  /*cfe0*/  HADD2.F32 R4, -RZ, R4.H1_H1 ;  /* 0x30000004ff047230 */ /* 0x000fe40000004100 */
[--C-:B------:R-:W-:Y:S02]  /*cff0*/  HADD2.F32 R21, -RZ, R5.reuse.H0_H0 ;  /* 0x20000005ff157230 */ /* 0x100fe40000004100 */
[----:B------:R-:W-:Y:S02]  /*d000*/  HADD2.F32 R5, -RZ, R5.H1_H1 ;  /* 0x30000005ff057230 */ /* 0x000fe40000004100 */
[-C--:B------:R-:W-:Y:S01]  /*d010*/  FMUL.FTZ R27, R30, R4.reuse ;  /* 0x000000041e1b7220 */ /* 0x080fe20000410000 */
[----:B------:R-:W-:Y:S01]  /*d020*/  FMUL.FTZ R29, R28, R4 ;  /* 0x000000041c1d7220 */ /* 0x000fe20000410000 */
[----:B------:R-:W-:-:S02]  /*d030*/  HADD2.F32 R24, -RZ, R6.H0_H0 ;  /* 0x20000006ff187230 */ /* 0x000fc40000004100 */
[-C--:B------:R-:W-:Y:S01]  /*d040*/  FMUL.FTZ R26, R33, R5.reuse ;  /* 0x00000005211a7220 */ /* 0x080fe20000410000 */
[-C--:B------:R-:W-:Y:S01]  /*d050*/  FFMA.FTZ R4, R28, R20.reuse, -R27 ;  /* 0x000000141c047223 */ /* 0x080fe2000001081b */
[----:B------:R-:W-:Y:S01]  /*d060*/  FFMA.FTZ R29, R30, R20, R29 ;  /* 0x000000141e1d7223 */ /* 0x000fe2000001001d */
[C---:B------:R-:W-:Y:S01]  /*d070*/  FMUL.FTZ R20, R31.reuse, R5 ;  /* 0x000000051f147220 */ /* 0x040fe20000410000 */
[--C-:B------:R-:W-:Y:S02]  /*d080*/  HADD2.F32 R25, -RZ, R7.reuse.H0_H0 ;  /* 0x20000007ff197230 */ /* 0x100fe40000004100 */
[-C--:B------:R-:W-:Y:S01]  /*d090*/  FFMA.FTZ R5, R31, R21.reuse, -R26 ;  /* 0x000000151f057223 */ /* 0x080fe2000001081a */
[----:B------:R-:W-:Y:S02]  /*d0a0*/  HADD2.F32 R6, -RZ, R6.H1_H1 ;  /* 0x30000006ff067230 */ /* 0x000fe40000004100 */
[----:B------:R-:W-:Y:S01]  /*d0b0*/  FFMA.FTZ R20, R33, R21, R20 ;  /* 0x0000001521147223 */ /* 0x000fe20000010014 */
[----:B------:R-:W-:Y:S01]  /*d0c0*/  HADD2.F32 R7, -RZ, R7.H1_H1 ;  /* 0x30000007ff077230 */ /* 0x000fe20000004100 */
[----:B------:R-:W-:Y:S01]  /*d0d0*/  F2FP.F16.F32.PACK_AB R4, R29, R4 ;  /* 0x000000041d04723e */ /* 0x000fe200000000ff */
[----:B------:R-:W-:-:S02]  /*d0e0*/  HADD2.F32 R30, -RZ, R12.H1_H1 ;  /* 0x3000000cff1e7230 */ /* 0x000fc40000004100 */
[-C--:B------:R-:W-:Y:S01]  /*d0f0*/  FMUL.FTZ R21, R34, R6.reuse ;  /* 0x0000000622157220 */ /* 0x080fe20000410000 */
[----:B------:R-:W-:Y:S02]  /*d100*/  HADD2.F32 R31, -RZ, R13.H1_H1 ;  /* 0x3000000dff1f7230 */ /* 0x000fe40000004100 */
[----:B------:R-:W-:Y:S01]  /*d110*/  FMUL.FTZ R26, R35, R7 ;  /* 0x00000007231a7220 */ /* 0x000fe20000410000 */
[----:B------:R-:W-:Y:S01]  /*d120*/  F2FP.F16.F32.PACK_AB R5, R20, R5 ;  /* 0x000000051405723e */ /* 0x000fe200000000ff */
[C---:B------:R-:W-:Y:S01]  /*d130*/  FMUL.FTZ R27, R30.reuse, R6 ;  /* 0x000000061e1b7220 */ /* 0x040fe20000410000 */
[-C--:B------:R-:W-:Y:S01]  /*d140*/  FFMA.FTZ R6, R30, R24.reuse, -R21 ;  /* 0x000000181e067223 */ /* 0x080fe20000010815 */
[C---:B------:R-:W-:Y:S01]  /*d150*/  FMUL.FTZ R28, R31.reuse, R7 ;  /* 0x000000071f1c7220 */ /* 0x040fe20000410000 */
[-C--:B------:R-:W-:Y:S01]  /*d160*/  FFMA.FTZ R7, R31, R25.reuse, -R26 ;  /* 0x000000191f077223 */ /* 0x080fe2000001081a */
[----:B------:R-:W-:Y:S02]  /*d170*/  FFMA.FTZ R27, R34, R24, R27 ;  /* 0x00000018221b7223 */ /* 0x000fe4000001001b */
[----:B------:R-:W-:-:S03]  /*d180*/  FFMA.FTZ R28, R35, R25, R28 ;  /* 0x00000019231c7223 */ /* 0x000fc6000001001c */
[----:B------:R-:W-:Y:S02]  /*d190*/  F2FP.F16.F32.PACK_AB R6, R27, R6 ;  /* 0x000000061b06723e */ /* 0x000fe400000000ff */
[----:B------:R-:W-:-:S05]  /*d1a0*/  F2FP.F16.F32.PACK_AB R7, R28, R7 ;  /* 0x000000071c07723e */ /* 0x000fca00000000ff */
[----:B------:R2:W-:Y:S02]  /*d1b0*/  STS.128 [R0+0x1000], R4 ;  /* 0x0010000400007388 */ /* 0x0005e40000000c00 */
.L_x_605:
[----:B------:R-:W-:Y:S05]  /*d1c0*/  BSYNC B2 ;  /* 0x0000000000027941 */ /* 0x000fea0003800000 */
.L_x_604:
[----:B------:R-:W-:Y:S05]  /*d1d0*/  @P1 BRA `(.L_x_603) ;  /* 0x0000000000981947 */ /* 0x000fea0003800000 */
[----:B--2---:R-:W2:Y:S01]  /*d1e0*/  LDS.128 R4, [R0+0x5000] ;  /* 0x0050000000047984 */ /* 0x004ea20000000c00 */
        /* <DEDUP_REMOVED lines=37> */
.L_x_603:
[----:B------:R-:W-:Y:S05]  /*d440*/  BSYNC B1 ;  /* 0x0000000000017941 */ /* 0x000fea0003800000 */
.L_x_602:
[----:B------:R-:W-:Y:S01]  /*d450*/  ISETP.GE.AND P0, PT, R222, R3, PT ;  /* 0x00000003de00720c */ /* 0x000fe20003f06270 */
[----:B------:R-:W-:-:S12]  /*d460*/  BSSY B1, `(.L_x_606) ;  /* 0x0000055000017945 */ /* 0x000fd80003800000 */
[----:B------:R-:W-:Y:S05]  /*d470*/  @P0 BRA `(.L_x_607) ;  /* 0x00000004004c0947 */ /* 0x000fea0003800000 */
[----:B--234-:R-:W2:Y:S01]  /*d480*/  LDC R4, c[0x0][0x3d4] ;  /* 0x0000f500ff047b82 */ /* 0x01cea20000000800 */
        /* <DEDUP_REMOVED lines=42> */
.L_x_609:
[----:B------:R-:W-:Y:S05]  /*d730*/  BSYNC B2 ;  /* 0x0000000000027941 */ /* 0x000fea0003800000 */
.L_x_608:
        /* <DEDUP_REMOVED lines=39> */
.L_x_607:
[----:B------:R-:W-:Y:S05]  /*d9b0*/  BSYNC B1 ;  /* 0x0000000000017941 */ /* 0x000fea0003800000 */
.L_x_606:
[----:B------:R-:W-:-:S13]  /*d9c0*/  ISETP.GE.AND P0, PT, R224, R3, PT ;  /* 0x00000003e000720c */ /* 0x000fda0003f06270 */
[----:B------:R-:W-:Y:S05]  /*d9d0*/  @P0 BRA `(.L_x_610) ;  /* 0x0000002000540947 */ /* 0x000fea0003800000 */
[----:B------:R-:W5:Y:S01]  /*d9e0*/  LDC R3, c[0x0][0x3d4] ;  /* 0x0000f500ff037b82 */ /* 0x000f620000000800 */
[----:B------:R-:W-:Y:S01]  /*d9f0*/  BSSY B1, `(.L_x_611) ;  /* 0x000002a000017945 */ /* 0x000fe20003800000 */
[-C--:B-----5:R-:W-:Y:S02]  /*da00*/  ISETP.GE.AND P0, PT, R18, R3.reuse, PT ;  /* 0x000000031200720c */ /* 0x0a0fe40003f06270 */
[----:B------:R-:W-:-:S11]  /*da10*/  ISETP.GE.AND P1, PT, R221, R3, PT ;  /* 0x00000003dd00720c */ /* 0x000fd60003f26270 */
[----:B------:R-:W-:Y:S05]  /*da20*/  @P0 BRA `(.L_x_612) ;  /* 0x0000000000980947 */ /* 0x000fea0003800000 */
[----:B0-234-:R-:W0:Y:S01]  /*da30*/  LDS.128 R4, [R0+0x3000] ;  /* 0x0030000000047984 */ /* 0x01de220000000c00 */
[----:B------:R-:W-:Y:S02]  /*da40*/  HADD2.F32 R29, -RZ, R14.H0_H0 ;  /* 0x2000000eff1d7230 */ /* 0x000fe40000004100 */
[----:B------:R-:W-:Y:S02]  /*da50*/  HADD2.F32 R27, -RZ, R12.H0_H0 ;  /* 0x2000000cff1b7230 */ /* 0x000fe40000004100 */
[----:B------:R-:W-:Y:S02]  /*da60*/  HADD2.F32 R34, -RZ, R15.H0_H0 ;  /* 0x2000000fff227230 */ /* 0x000fe40000004100 */
[----:B------:R-:W-:Y:S02]  /*da70*/  HADD2.F32 R30, -RZ, R13.H0_H0 ;  /* 0x2000000dff1e7230 */ /* 0x000fe40000004100 */
[--C-:B0-----:R-:W-:Y:S02]  /*da80*/  HADD2.F32 R3, -RZ, R4.reuse.H0_H0 ;  /* 0x20000004ff037230 */ /* 0x101fe40000004100 */
[----:B------:R-:W-:-:S02]  /*da90*/  HADD2.F32 R4, -RZ, R4.H1_H1 ;  /* 0x30000004ff047230 */ /* 0x000fc40000004100 */
[--C-:B------:R-:W-:Y:S02]  /*daa0*/  HADD2.F32 R20, -RZ, R5.reuse.H0_H0 ;  /* 0x20000005ff147230 */ /* 0x100fe40000004100 */
[----:B------:R-:W-:Y:S02]  /*dab0*/  HADD2.F32 R5, -RZ, R5.H1_H1 ;  /* 0x30000005ff057230 */ /* 0x000fe40000004100 */
[-C--:B------:R-:W-:Y:S01]  /*dac0*/  FMUL.FTZ R26, R29, R4.reuse ;  /* 0x000000041d1a7220 */ /* 0x080fe20000410000 */
[C---:B------:R-:W-:Y:S01]  /*dad0*/  FMUL.FTZ R28, R27.reuse, R4 ;  /* 0x000000041b1c7220 */ /* 0x040fe20000410000 */
[----:B------:R-:W-:Y:S02]  /*dae0*/  HADD2.F32 R21, -RZ, R6.H0_H0 ;  /* 0x20000006ff157230 */ /* 0x000fe40000004100 */
[----:B------:R-:W-:Y:S01]  /*daf0*/  FMUL.FTZ R25, R34, R5 ;  /* 0x0000000522197220 */ /* 0x000fe20000410000 */
[----:B------:R-:W-:Y:S01]  /*db00*/  FFMA.FTZ R4, R27, R3, -R26 ;  /* 0x000000031b047223 */ /* 0x000fe2000001081a */
[----:B------:R-:W-:-:S02]  /*db10*/  HADD2.F32 R24, -RZ, R7.H0_H0 ;  /* 0x20000007ff187230 */ /* 0x000fc40000004100 */
[----:B------:R-:W-:Y:S01]  /*db20*/  FFMA.FTZ R3, R29, R3, R28 ;  /* 0x000000031d037223 */ /* 0x000fe2000001001c */
[C---:B------:R-:W-:Y:S01]  /*db30*/  FMUL.FTZ R27, R30.reuse, R5 ;  /* 0x000000051e1b7220 */ /* 0x040fe20000410000 */
[----:B------:R-:W-:Y:S02]  /*db40*/  HADD2.F32 R6, -RZ, R6.H1_H1 ;  /* 0x30000006ff067230 */ /* 0x000fe40000004100 */
[-C--:B------:R-:W-:Y:S01]  /*db50*/  FFMA.FTZ R5, R30, R20.reuse, -R25 ;  /* 0x000000141e057223 */ /* 0x080fe20000010819 */
[----:B------:R-:W-:Y:S02]  /*db60*/  HADD2.F32 R7, -RZ, R7.H1_H1 ;  /* 0x30000007ff077230 */ /* 0x000fe40000004100 */
[----:B------:R-:W-:Y:S01]  /*db70*/  FFMA.FTZ R20, R34, R20, R27 ;  /* 0x0000001422147223 */ /* 0x000fe2000001001b */
[----:B------:R-:W-:Y:S01]  /*db80*/  HADD2.F32 R29, -RZ, R14.H1_H1 ;  /* 0x3000000eff1d7230 */ /* 0x000fe20000004100 */
[----:B------:R-:W-:Y:S01]  /*db90*/  F2FP.F16.F32.PACK_AB R4, R3, R4 ;  /* 0x000000040304723e */ /* 0x000fe200000000ff */
[----:B------:R-:W-:-:S02]  /*dba0*/  HADD2.F32 R28, -RZ, R15.H1_H1 ;  /* 0x3000000fff1c7230 */ /* 0x000fc40000004100 */
[----:B------:R-:W-:Y:S02]  /*dbb0*/  HADD2.F32 R25, -RZ, R12.H1_H1 ;  /* 0x3000000cff197230 */ /* 0x000fe40000004100 */
[-C--:B------:R-:W-:Y:S01]  /*dbc0*/  FMUL.FTZ R12, R29, R6.reuse ;  /* 0x000000061d0c7220 */ /* 0x080fe20000410000 */
[----:B------:R-:W-:Y:S02]  /*dbd0*/  HADD2.F32 R26, -RZ, R13.H1_H1 ;  /* 0x3000000dff1a7230 */ /* 0x000fe40000004100 */
[----:B------:R-:W-:Y:S01]  /*dbe0*/  FMUL.FTZ R13, R28, R7 ;  /* 0x000000071c0d7220 */ /* 0x000fe20000410000 */
[----:B------:R-:W-:Y:S01]  /*dbf0*/  F2FP.F16.F32.PACK_AB R5, R20, R5 ;  /* 0x000000051405723e */ /* 0x000fe200000000ff */
[C---:B------:R-:W-:Y:S01]  /*dc00*/  FMUL.FTZ R14, R25.reuse, R6 ;  /* 0x00000006190e7220 */ /* 0x040fe20000410000 */
[----:B------:R-:W-:Y:S01]  /*dc10*/  FFMA.FTZ R6, R25, R21, -R12 ;  /* 0x0000001519067223 */ /* 0x000fe2000001080c */
[C---:B------:R-:W-:Y:S01]  /*dc20*/  FMUL.FTZ R15, R26.reuse, R7 ;  /* 0x000000071a0f7220 */ /* 0x040fe20000410000 */
[----:B------:R-:W-:Y:S01]  /*dc30*/  FFMA.FTZ R7, R26, R24, -R13 ;  /* 0x000000181a077223 */ /* 0x000fe2000001080d */
[----:B------:R-:W-:-:S02]  /*dc40*/  FFMA.FTZ R21, R29, R21, R14 ;  /* 0x000000151d157223 */ /* 0x000fc4000001000e */
[----:B------:R-:W-:-:S03]  /*dc50*/  FFMA.FTZ R24, R28, R24, R15 ;  /* 0x000000181c187223 */ /* 0x000fc6000001000f */
[----:B------:R-:W-:Y:S02]  /*dc60*/  F2FP.F16.F32.PACK_AB R6, R21, R6 ;  /* 0x000000061506723e */ /* 0x000fe400000000ff */
[----:B------:R-:W-:-:S05]  /*dc70*/  F2FP.F16.F32.PACK_AB R7, R24, R7 ;  /* 0x000000071807723e */ /* 0x000fca00000000ff */
[----:B------:R0:W-:Y:S02]  /*dc80*/  STS.128 [R0+0x3000], R4 ;  /* 0x0030000400007388 */ /* 0x0001e40000000c00 */
.L_x_612:
[----:B------:R-:W-:Y:S05]  /*dc90*/  BSYNC B1 ;  /* 0x0000000000017941 */ /* 0x000fea0003800000 */
.L_x_611:
        /* <DEDUP_REMOVED lines=13> */
[-C--:B------:R-:W-:Y:S01]  /*dd70*/  FFMA.FTZ R20, R21, R3.reuse, -R20 ;  /* 0x0000000315147223 */ /* 0x080fe20000010814 */
[----:B------:R-:W-:Y:S01]  /*dd80*/  FFMA.FTZ R3, R25, R3, R4 ;  /* 0x0000000319037223 */ /* 0x000fe20000010004 */
[----:B------:R-:W-:-:S02]  /*dd90*/  HADD2.F32 R14, -RZ, R7.H0_H0 ;  /* 0x20000007ff0e7230 */ /* 0x000fc40000004100 */
[-C--:B------:R-:W-:Y:S01]  /*dda0*/  FMUL.FTZ R15, R26, R5.reuse ;  /* 0x000000051a0f7220 */ /* 0x080fe20000410000 */
[----:B------:R-:W-:Y:S02]  /*ddb0*/  HADD2.F32 R25, -RZ, R10.H1_H1 ;  /* 0x3000000aff197230 */ /* 0x000fe40000004100 */
[C---:B------:R-:W-:Y:S01]  /*ddc0*/  FMUL.FTZ R5, R24.reuse, R5 ;  /* 0x0000000518057220 */ /* 0x040fe20000410000 */
[----:B------:R-:W-:Y:S02]  /*ddd0*/  HADD2.F32 R6, -RZ, R6.H1_H1 ;  /* 0x30000006ff067230 */ /* 0x000fe40000004100 */
[-C--:B------:R-:W-:Y:S01]  /*dde0*/  FFMA.FTZ R15, R24, R12.reuse, -R15 ;  /* 0x0000000c180f7223 */ /* 0x080fe2000001080f */
[----:B------:R-:W-:Y:S02]  /*ddf0*/  HADD2.F32 R7, -RZ, R7.H1_H1 ;  /* 0x30000007ff077230 */ /* 0x000fe40000004100 */
[----:B------:R-:W-:Y:S01]  /*de00*/  FFMA.FTZ R12, R26, R12, R5 ;  /* 0x0000000c1a0c7223 */ /* 0x000fe20000010005 */
[----:B------:R-:W-:-:S02]  /*de10*/  HADD2.F32 R21, -RZ, R8.H1_H1 ;  /* 0x30000008ff157230 */ /* 0x000fc40000004100 */
[-C--:B------:R-:W-:Y:S01]  /*de20*/  FMUL.FTZ R4, R25, R6.reuse ;  /* 0x0000000619047220 */ /* 0x080fe20000410000 */
[----:B------:R-:W-:Y:S02]  /*de30*/  HADD2.F32 R10, -RZ, R11.H1_H1 ;  /* 0x3000000bff0a7230 */ /* 0x000fe40000004100 */
[----:B------:R-:W-:Y:S02]  /*de40*/  HADD2.F32 R8, -RZ, R9.H1_H1 ;  /* 0x30000009ff087230 */ /* 0x000fe40000004100 */
[C---:B------:R-:W-:Y:S01]  /*de50*/  FMUL.FTZ R6, R21.reuse, R6 ;  /* 0x0000000615067220 */ /* 0x040fe20000410000 */
[----:B------:R-:W-:Y:S01]  /*de60*/  FFMA.FTZ R4, R21, R13, -R4 ;  /* 0x0000000d15047223 */ /* 0x000fe20000010804 */
[----:B------:R-:W-:Y:S01]  /*de70*/  FMUL.FTZ R5, R10, R7 ;  /* 0x000000070a057220 */ /* 0x000fe20000410000 */
[----:B------:R-:W-:Y:S01]  /*de80*/  F2FP.F16.F32.PACK_AB R9, R12, R15 ;  /* 0x0000000f0c09723e */ /* 0x000fe200000000ff */
[C---:B------:R-:W-:Y:S01]  /*de90*/  FMUL.FTZ R7, R8.reuse, R7 ;  /* 0x0000000708077220 */ /* 0x040fe20000410000 */
[----:B------:R-:W-:Y:S01]  /*dea0*/  FFMA.FTZ R13, R25, R13, R6 ;  /* 0x0000000d190d7223 */ /* 0x000fe20000010006 */
[----:B------:R-:W-:Y:S01]  /*deb0*/  FFMA.FTZ R5, R8, R14, -R5 ;  /* 0x0000000e08057223 */ /* 0x000fe20000010805 */
[----:B------:R-:W-:Y:S01]  /*dec0*/  F2FP.F16.F32.PACK_AB R8, R3, R20 ;  /* 0x000000140308723e */ /* 0x000fe200000000ff */
[----:B------:R-:W-:-:S02]  /*ded0*/  FFMA.FTZ R14, R10, R14, R7 ;  /* 0x0000000e0a0e7223 */ /* 0x000fc40000010007 */
[----:B------:R-:W-:-:S03]  /*dee0*/  F2FP.F16.F32.PACK_AB R10, R13, R4 ;  /* 0x000000040d0a723e */ /* 0x000fc600000000ff */
[----:B------:R-:W-:-:S05]  /*def0*/  F2FP.F16.F32.PACK_AB R11, R14, R5 ;  /* 0x000000050e0b723e */ /* 0x000fca00000000ff */
[----:B------:R0:W-:Y:S01]  /*df00*/  STS.128 [R0+0x7000], R8 ;  /* 0x0070000800007388 */ /* 0x0001e20000000c00 */
[----:B------:R-:W-:Y:S05]  /*df10*/  BRA `(.L_x_610) ;  /* 0x0000001c00047947 */ /* 0x000fea0003800000 */
.L_x_589:
[----:B------:R-:W0:Y:S01]  /*df20*/  LDC R3, c[0x0][0x3d4] ;  /* 0x0000f500ff037b82 */ /* 0x000e220000000800 */
[----:B------:R-:W-:Y:S01]  /*df30*/  IMAD R160, R157, -0x80, R160 ;  /* 0xffffff809da07824 */ /* 0x000fe200078e02a0 */
[----:B------:R-:W-:Y:S02]  /*df40*/  CS2R R4, SRZ ;  /* 0x0000000000047805 */ /* 0x000fe4000001ff00 */
[----:B------:R-:W-:Y:S02]  /*df50*/  CS2R R6, SRZ ;  /* 0x0000000000067805 */ /* 0x000fe4000001ff00 */
[----:B------:R-:W-:Y:S02]  /*df60*/  CS2R R28, SRZ ;  /* 0x00000000001c7805 */ /* 0x000fe4000001ff00 */
[----:B------:R-:W-:Y:S02]  /*df70*/  CS2R R30, SRZ ;  /* 0x00000000001e7805 */ /* 0x000fe4000001ff00 */
[----:B------:R-:W-:Y:S01]  /*df80*/  VIMNMX R21, R160, 0x80, PT ;  /* 0x00000080a0157848 */ /* 0x000fe20003fe0100 */
[----:B------:R-:W-:Y:S01]  /*df90*/  ULDC.64 UR4, c[0x0][0x208] ;  /* 0x0000820000047ab9 */ /* 0x000fe20000000a00 */
[----:B0-----:R-:W-:-:S04]  /*dfa0*/  ISETP.GE.AND P0, PT, R16, R3, PT ;  /* 0x000000031000720c */ /* 0x001fc80003f06270 */
[----:B------:R-:W-:-:S13]  /*dfb0*/  ISETP.GE.OR P1, PT, R22, R21, P0 ;  /* 0x000000151600720c */ /* 0x000fda0000726670 */
[----:B------:R0:W5:Y:S04]  /*dfc0*/  @!P1 LDG.E.128 R4, desc[UR4][R34.64] ;  /* 0x0000000422049981 */ /* 0x000168000c1e1d00 */
[----:B------:R0:W5:Y:S01]  /*dfd0*/  @!P1 LDG.E.128 R28, desc[UR4][R36.64] ;  /* 0x00000004241c9981 */ /* 0x000162000c1e1d00 */
[----:B------:R-:W-:-:S03]  /*dfe0*/  UMOV UR4, 0xffffffff ;  /* 0xffffffff00047882 */ /* 0x000fc60000000000 */
[----:B------:R-:W-:Y:S05]  /*dff0*/  BRA.DIV UR4, `(.L_x_613) ;  /* 0x0000017604207947 */ /* 0x000fea000b800000 */
.L_x_787:
[----:B------:R-:W2:Y:S01]  /*e000*/  LDL R9, [R1+0x84] ;  /* 0x0000840001097983 */ /* 0x000ea20000100800 */
[----:B------:R-:W-:Y:S01]  /*e010*/  UMOV UR4, 0xffffffff ;  /* 0xffffffff00047882 */ /* 0x000fe20000000000 */
[----:B--2---:R-:W-:Y:S02]  /*e020*/  LEA.HI R8, R9, R9, RZ, 0x1 ;  /* 0x0000000909087211 */ /* 0x004fe400078f08ff */
[----:B------:R-:W-:Y:S05]  /*e030*/  BRA.DIV UR4, `(.L_x_614) ;  /* 0x0000017604387947 */ /* 0x000fea000b800000 */
.L_x_790:
[----:B------:R-:W-:Y:S01]  /*e040*/  UMOV UR4, 0xffffffff ;  /* 0xffffffff00047882 */ /* 0x000fe20000000000 */
[----:B------:R-:W-:Y:S02]  /*e050*/  LOP3.LUT R8, R8, 0xfffffffe, RZ, 0xc0, !PT ;  /* 0xfffffffe08087812 */ /* 0x000fe400078ec0ff */
[----:B------:R-:W-:Y:S05]  /*e060*/  BRA.DIV UR4, `(.L_x_615) ;  /* 0x0000017604547947 */ /* 0x000fea000b800000 */
.L_x_793:
[----:B------:R-:W-:Y:S01]  /*e070*/  UMOV UR4, 0xffffffff ;  /* 0xffffffff00047882 */ /* 0x000fe20000000000 */
[----:B------:R-:W-:Y:S02]  /*e080*/  IMAD.IADD R8, R9, 0x1, -R8 ;  /* 0x0000000109087824 */ /* 0x000fe400078e0a08 */
[----:B------:R-:W-:Y:S05]  /*e090*/  BRA.DIV UR4, `(.L_x_616) ;  /* 0x0000017604707947 */ /* 0x000fea000b800000 */
.L_x_796:
[----:B------:R-:W-:Y:S01]  /*e0a0*/  SHF.L.U32 R9, R8, 0x1f, RZ ;  /* 0x0000001f08097819 */ /* 0x000fe200000006ff */
[----:B------:R-:W2:Y:S01]  /*e0b0*/  S2R R10, SR_TID.X ;  /* 0x00000000000a7919 */ /* 0x000ea20000002100 */
[----:B-----5:R-:W-:Y:S01]  /*e0c0*/  MOV R13, R4 ;  /* 0x00000004000d7202 */ /* 0x020fe20000000f00 */
[--C-:B------:R-:W-:Y:S01]  /*e0d0*/  IMAD.MOV.U32 R8, RZ, RZ, R5.reuse ;  /* 0x000000ffff087224 */ /* 0x100fe200078e0005 */
[----:B------:R-:W3:Y:S01]  /*e0e0*/  SYNCS.PHASECHK.TRANS64.TRYWAIT P4, [R2+URZ+0x34800], R9 ;  /* 0x03480009020075a7 */ /* 0x000ee2000808017f */
[--C-:B-1----:R-:W-:Y:S01]  /*e0f0*/  SHF.R.U64 R14, R4, 0x10, R5.reuse ;  /* 0x00000010040e7819 */ /* 0x102fe20000001205 */
[----:B------:R-:W-:Y:S01]  /*e100*/  IMAD.MOV.U32 R15, RZ, RZ, R6 ;  /* 0x000000ffff0f7224 */ /* 0x000fe200078e0006 */
[----:B------:R-:W-:Y:S01]  /*e110*/  SHF.R.U32.HI R5, RZ, 0x10, R5 ;  /* 0x00000010ff057819 */ /* 0x000fe20000011605 */
[--C-:B------:R-:W-:Y:S01]  /*e120*/  IMAD.MOV.U32 R4, RZ, RZ, R7.reuse ;  /* 0x000000ffff047224 */ /* 0x100fe200078e0007 */
[--C-:B------:R-:W-:Y:S01]  /*e130*/  SHF.R.U64 R20, R6, 0x10, R7.reuse ;  /* 0x0000001006147819 */ /* 0x100fe20000001207 */
[----:B------:R-:W-:Y:S01]  /*e140*/  IMAD.MOV.U32 R25, RZ, RZ, R30 ;  /* 0x000000ffff197224 */ /* 0x000fe200078e001e */
[----:B------:R-:W-:Y:S01]  /*e150*/  SHF.R.U32.HI R6, RZ, 0x10, R7 ;  /* 0x00000010ff067819 */ /* 0x000fe20000011607 */
[----:B------:R-:W-:Y:S01]  /*e160*/  BSSY B1, `(.L_x_617) ;  /* 0x0000018000017945 */ /* 0x000fe20003800000 */
[----:B------:R-:W-:-:S02]  /*e170*/  ISETP.GE.OR P1, PT, R22, R21, P0 ;  /* 0x000000151600720c */ /* 0x000fc40000726670 */
[-C--:B------:R-:W-:Y:S02]  /*e180*/  ISETP.GE.OR P2, PT, R223, R21.reuse, P0 ;  /* 0x00000015df00720c */ /* 0x080fe40000746670 */
[-C--:B------:R-:W-:Y:S02]  /*e190*/  ISETP.GE.OR P3, PT, R222, R21.reuse, P0 ;  /* 0x00000015de00720c */ /* 0x080fe40000766670 */
[----:B------:R-:W-:Y:S01]  /*e1a0*/  PRMT R14, R14, 0x5410, R5 ;  /* 0x000054100e0e7816 */ /* 0x000fe20000000005 */
[----:B------:R-:W-:Y:S01]  /*e1b0*/  IMAD.MOV.U32 R5, RZ, RZ, R31 ;  /* 0x000000ffff057224 */ /* 0x000fe200078e001f */
[----:B------:R-:W-:Y:S01]  /*e1c0*/  PRMT R15, R15, 0x5410, R4 ;  /* 0x000054100f0f7816 */ /* 0x000fe20000000004 */
[----:B------:R-:W-:Y:S01]  /*e1d0*/  IMAD.MOV.U32 R4, RZ, RZ, R29 ;  /* 0x000000ffff047224 */ /* 0x000fe200078e001d */
[----:B------:R-:W-:Y:S02]  /*e1e0*/  ISETP.GE.OR P0, PT, R224, R21, P0 ;  /* 0x00000015e000720c */ /* 0x000fe40000706670 */
[----:B------:R-:W-:-:S02]  /*e1f0*/  PRMT R20, R20, 0x5410, R6 ;  /* 0x0000541014147816 */ /* 0x000fc40000000006 */
[----:B------:R-:W-:Y:S02]  /*e200*/  MOV R21, R28 ;  /* 0x0000001c00157202 */ /* 0x000fe40000000f00 */
[--C-:B------:R-:W-:Y:S02]  /*e210*/  SHF.R.U64 R24, R28, 0x10, R29.reuse ;  /* 0x000000101c187819 */ /* 0x100fe4000000121d */
[----:B------:R-:W-:Y:S02]  /*e220*/  SHF.R.U32.HI R6, RZ, 0x10, R29 ;  /* 0x00000010ff067819 */ /* 0x000fe4000001161d */
[----:B--2---:R-:W-:Y:S02]  /*e230*/  IADD3 R10, R10, -0x80, RZ ;  /* 0xffffff800a0a7810 */ /* 0x004fe40007ffe0ff */
[--C-:B------:R-:W-:Y:S02]  /*e240*/  SHF.R.U64 R26, R30, 0x10, R31.reuse ;  /* 0x000000101e1a7819 */ /* 0x100fe4000000121f */
[----:B------:R-:W-:-:S02]  /*e250*/  SHF.R.U32.HI R7, RZ, 0x10, R31 ;  /* 0x00000010ff077819 */ /* 0x000fc4000001161f */
[----:B------:R-:W-:Y:S02]  /*e260*/  LEA.HI R33, R33, R10, RZ, 0x3 ;  /* 0x0000000a21217211 */ /* 0x000fe400078f18ff */
[----:B------:R-:W-:Y:S02]  /*e270*/  PRMT R13, R13, 0x5410, R8 ;  /* 0x000054100d0d7816 */ /* 0x000fe40000000008 */
[----:B------:R-:W-:Y:S02]  /*e280*/  PRMT R21, R21, 0x5410, R4 ;  /* 0x0000541015157816 */ /* 0x000fe40000000004 */
[----:B------:R-:W-:Y:S02]  /*e290*/  PRMT R24, R24, 0x5410, R6 ;  /* 0x0000541018187816 */ /* 0x000fe40000000006 */
[----:B------:R-:W-:Y:S02]  /*e2a0*/  PRMT R25, R25, 0x5410, R5 ;  /* 0x0000541019197816 */ /* 0x000fe40000000005 */
[----:B------:R-:W-:-:S02]  /*e2b0*/  PRMT R26, R26, 0x5410, R7 ;  /* 0x000054101a1a7816 */ /* 0x000fc40000000007 */
[----:B------:R-:W-:Y:S01]  /*e2c0*/  LOP3.LUT R12, R33, 0xfffffff8, RZ, 0xc0, !PT ;  /* 0xfffffff8210c7812 */ /* 0x000fe200078ec0ff */
[----:B---3--:R-:W-:Y:S06]  /*e2d0*/  @!P4 BRA `(.L_x_618) ;  /* 0x000001740008c947 */ /* 0x008fec0003800000 */
.L_x_797:
[----:B------:R-:W-:Y:S05]  /*e2e0*/  BSYNC B1 ;  /* 0x0000000000017941 */ /* 0x000fea0003800000 */
.L_x_617:
[----:B------:R-:W2:Y:S01]  /*e2f0*/  S2R R8, SR_TID.X ;  /* 0x0000000000087919 */ /* 0x000ea20000002100 */
[----:B------:R-:W-:Y:S01]  /*e300*/  BSSY B1, `(.L_x_619) ;  /* 0x0000061000017945 */ /* 0x000fe20003800000 */
[----:B--2---:R-:W-:-:S04]  /*e310*/  VIADD R8, R8, 0xffffff80 ;  /* 0xffffff8008087836 */ /* 0x004fc80000000000 */
[----:B------:R-:W-:Y:S01]  /*e320*/  IMAD.IADD R12, R8, 0x1, -R12 ;  /* 0x00000001080c7824 */ /* 0x000fe200078e0a0c */
[----:B------:R-:W-:Y:S06]  /*e330*/  @P1 BRA `(.L_x_620) ;  /* 0x0000000400741947 */ /* 0x000fec0003800000 */
[----:B------:R-:W2:Y:S04]  /*e340*/  LDL R10, [R1+0x3c] ;  /* 0x00003c00010a7983 */ /* 0x000ea80000100800 */
[----:B------:R-:W1:Y:S01]  /*e350*/  LDL R6, [R1+0x64] ;  /* 0x0000640001067983 */ /* 0x000e620000100800 */
[----:B------:R-:W-:Y:S01]  /*e360*/  LEA.HI R4, R3, R12, RZ, 0x1d ;  /* 0x0000000c03047211 */ /* 0x000fe200078fe8ff */
[----:B0-----:R-:W-:Y:S02]  /*e370*/  HADD2.F32 R37, -RZ, R13.H0_H0 ;  /* 0x2000000dff257230 */ /* 0x001fe40000004100 */
[----:B------:R-:W-:Y:S01]  /*e380*/  HADD2.F32 R38, -RZ, R21.H0_H0 ;  /* 0x20000015ff267230 */ /* 0x000fe20000004100 */
[----:B------:R-:W-:Y:S01]  /*e390*/  SHF.R.S32.HI R7, RZ, 0x1f, R4 ;  /* 0x0000001fff077819 */ /* 0x000fe20000011404 */
[----:B------:R-:W-:-:S02]  /*e3a0*/  IMAD.SHL.U32 R5, R4, 0x8, RZ ;  /* 0x0000000804057824 */ /* 0x000fc400078e00ff */
[----:B------:R-:W-:Y:S01]  /*e3b0*/  HADD2.F32 R39, -RZ, R24.H0_H0 ;  /* 0x20000018ff277230 */ /* 0x000fe20000004100 */
[----:B------:R-:W-:Y:S02]  /*e3c0*/  LEA.HI R7, R7, R4, RZ, 0x3 ;  /* 0x0000000407077211 */ /* 0x000fe400078f18ff */
[----:B------:R-:W-:Y:S02]  /*e3d0*/  LOP3.LUT R5, R5, 0x38, RZ, 0xc0, !PT ;  /* 0x0000003805057812 */ /* 0x000fe400078ec0ff */
[----:B------:R-:W-:Y:S02]  /*e3e0*/  SHF.L.U32 R7, R7, 0xa, RZ ;  /* 0x0000000a07077819 */ /* 0x000fe400000006ff */
[----:B--2---:R-:W-:Y:S02]  /*e3f0*/  LOP3.LUT R5, R5, 0x1c0, R10, 0xf8, !PT ;  /* 0x000001c005057812 */ /* 0x004fe400078ef80a */
[----:B------:R-:W-:Y:S02]  /*e400*/  SHF.R.S32.HI R10, RZ, 0x1f, R8 ;  /* 0x0000001fff0a7819 */ /* 0x000fe40000011408 */
[----:B-1----:R-:W-:-:S02]  /*e410*/  LOP3.LUT R9, R5, R6, RZ, 0x3c, !PT ;  /* 0x0000000605097212 */ /* 0x002fc400078e3cff */
[----:B------:R-:W-:Y:S02]  /*e420*/  LEA.HI R10, R10, R8, RZ, 0x6 ;  /* 0x000000080a0a7211 */ /* 0x000fe400078f30ff */
[----:B------:R-:W-:Y:S02]  /*e430*/  LOP3.LUT R8, R7, 0x7fffe000, RZ, 0xc0, !PT ;  /* 0x7fffe00007087812 */ /* 0x000fe400078ec0ff */
[----:B------:R-:W0:Y:S01]  /*e440*/  LDS.128 R4, [R0] ;  /* 0x0000000000047984 */ /* 0x000e220000000c00 */
[----:B------:R-:W-:-:S05]  /*e450*/  IMAD.SHL.U32 R10, R10, 0x8, RZ ;  /* 0x000000080a0a7824 */ /* 0x000fca00078e00ff */
[----:B------:R-:W-:-:S04]  /*e460*/  LOP3.LUT R10, R10, 0xfffffe00, RZ, 0xc0, !PT ;  /* 0xfffffe000a0a7812 */ /* 0x000fc800078ec0ff */
[----:B------:R-:W-:-:S05]  /*e470*/  IADD3 R9, R9, R8, R10 ;  /* 0x0000000809097210 */ /* 0x000fca0007ffe00a */
[----:B------:R-:W-:-:S05]  /*e480*/  IMAD R27, R9, 0x2, R2 ;  /* 0x00000002091b7824 */ /* 0x000fca00078e0202 */
[----:B------:R-:W1:Y:S01]  /*e490*/  LDS.128 R8, [R27+0x16400] ;  /* 0x016400001b087984 */ /* 0x000e620000000c00 */
[--C-:B0-----:R-:W-:Y:S02]  /*e4a0*/  HADD2.F32 R28, -RZ, R4.reuse.H0_H0 ;  /* 0x20000004ff1c7230 */ /* 0x101fe40000004100 */
[----:B------:R-:W-:Y:S02]  /*e4b0*/  HADD2.F32 R4, -RZ, R4.H1_H1 ;  /* 0x30000004ff047230 */ /* 0x000fe40000004100 */
[--C-:B------:R-:W-:Y:S02]  /*e4c0*/  HADD2.F32 R29, -RZ, R5.reuse.H0_H0 ;  /* 0x20000005ff1d7230 */ /* 0x100fe40000004100 */
[----:B------:R-:W-:Y:S02]  /*e4d0*/  HADD2.F32 R5, -RZ, R5.H1_H1 ;  /* 0x30000005ff057230 */ /* 0x000fe40000004100 */
[--C-:B------:R-:W-:Y:S02]  /*e4e0*/  HADD2.F32 R30, -RZ, R6.reuse.H0_H0 ;  /* 0x20000006ff1e7230 */ /* 0x100fe40000004100 */
[----:B------:R-:W-:-:S02]  /*e4f0*/  HADD2.F32 R6, -RZ, R6.H1_H1 ;  /* 0x30000006ff067230 */ /* 0x000fc40000004100 */
[--C-:B------:R-:W-:Y:S02]  /*e500*/  HADD2.F32 R31, -RZ, R7.reuse.H0_H0 ;  /* 0x20000007ff1f7230 */ /* 0x100fe40000004100 */
[----:B------:R-:W-:Y:S02]  /*e510*/  HADD2.F32 R7, -RZ, R7.H1_H1 ;  /* 0x30000007ff077230 */ /* 0x000fe40000004100 */
[--C-:B-1----:R-:W-:Y:S02]  /*e520*/  HADD2.F32 R33, -RZ, R8.reuse.H0_H0 ;  /* 0x20000008ff217230 */ /* 0x102fe40000004100 */
[----:B------:R-:W-:Y:S02]  /*e530*/  HADD2.F32 R8, -RZ, R8.H1_H1 ;  /* 0x30000008ff087230 */ /* 0x000fe40000004100 */
[----:B------:R-:W-:Y:S02]  /*e540*/  HADD2.F32 R34, -RZ, R9.H0_H0 ;  /* 0x20000009ff227230 */ /* 0x000fe40000004100 */
[C---:B------:R-:W-:Y:S01]  /*e550*/  FMUL.FTZ R41, R33.reuse, R38 ;  /* 0x0000002621297220 */ /* 0x040fe20000410000 */
[----:B------:R-:W-:Y:S01]  /*e560*/  FMUL.FTZ R43, R33, R37 ;  /* 0x00000025212b7220 */ /* 0x000fe20000410000 */
[----:B------:R-:W-:-:S02]  /*e570*/  HADD2.F32 R33, -RZ, R14.H0_H0 ;  /* 0x2000000eff217230 */ /* 0x000fc40000004100 */
[----:B------:R-:W-:Y:S01]  /*e580*/  FMUL.FTZ R45, R8, R39 ;  /* 0x00000027082d7220 */ /* 0x000fe20000410000 */
[C---:B------:R-:W-:Y:S01]  /*e590*/  FFMA.FTZ R41, R28.reuse, R37, -R41 ;  /* 0x000000251c297223 */ /* 0x040fe20000010829 */
[----:B------:R-:W-:Y:S01]  /*e5a0*/  FFMA.FTZ R43, R28, R38, R43 ;  /* 0x000000261c2b7223 */ /* 0x000fe2000001002b */
[----:B------:R-:W-:Y:S02]  /*e5b0*/  HADD2.F32 R37, -RZ, R21.H1_H1 ;  /* 0x30000015ff257230 */ /* 0x000fe40000004100 */
[-C--:B------:R-:W-:Y:S01]  /*e5c0*/  FMUL.FTZ R47, R8, R33.reuse ;  /* 0x00000021082f7220 */ /* 0x080fe20000410000 */
[----:B------:R-:W-:Y:S02]  /*e5d0*/  HADD2.F32 R28, -RZ, R13.H1_H1 ;  /* 0x3000000dff1c7230 */ /* 0x000fe40000004100 */
[----:B------:R-:W-:Y:S01]  /*e5e0*/  FFMA.FTZ R40, R4, R33, -R45 ;  /* 0x0000002104287223 */ /* 0x000fe2000001082d */
[----:B------:R-:W-:Y:S02]  /*e5f0*/  HADD2.F32 R9, -RZ, R9.H1_H1 ;  /* 0x30000009ff097230 */ /* 0x000fe40000004100 */
[----:B------:R-:W-:Y:S01]  /*e600*/  FMUL.FTZ R8, R34, R37 ;  /* 0x0000002522087220 */ /* 0x000fe20000410000 */
[----:B------:R-:W-:-:S02]  /*e610*/  HADD2.F32 R38, -RZ, R24.H1_H1 ;  /* 0x30000018ff267230 */ /* 0x000fc40000004100 */
[-C--:B------:R-:W-:Y:S01]  /*e620*/  FMUL.FTZ R42, R34, R28.reuse ;  /* 0x0000001c222a7220 */ /* 0x080fe20000410000 */
[----:B------:R-:W-:Y:S01]  /*e630*/  FFMA.FTZ R34, R4, R39, R47 ;  /* 0x0000002704227223 */ /* 0x000fe2000001002f */
[----:B------:R-:W-:Y:S02]  /*e640*/  HADD2.F32 R4, -RZ, R14.H1_H1 ;  /* 0x3000000eff047230 */ /* 0x000fe40000004100 */
[C---:B------:R-:W-:Y:S01]  /*e650*/  FFMA.FTZ R33, R29.reuse, R28, -R8 ;  /* 0x0000001c1d217223 */ /* 0x040fe20000010808 */
[----:B------:R-:W-:Y:S02]  /*e660*/  HADD2.F32 R35, -RZ, R10.H0_H0 ;  /* 0x2000000aff237230 */ /* 0x000fe40000004100 */
[----:B------:R-:W-:Y:S01]  /*e670*/  FFMA.FTZ R42, R29, R37, R42 ;  /* 0x000000251d2a7223 */ /* 0x000fe2000001002a */
[----:B------:R-:W-:Y:S02]  /*e680*/  HADD2.F32 R8, -RZ, R15.H0_H0 ;  /* 0x2000000fff087230 */ /* 0x000fe40000004100 */
[----:B------:R-:W-:Y:S01]  /*e690*/  FMUL.FTZ R44, R9, R38 ;  /* 0x00000026092c7220 */ /* 0x000fe20000410000 */
[----:B------:R-:W-:-:S02]  /*e6a0*/  HADD2.F32 R28, -RZ, R25.H0_H0 ;  /* 0x20000019ff1c7230 */ /* 0x000fc40000004100 */
[----:B------:R-:W-:Y:S01]  /*e6b0*/  FMUL.FTZ R46, R9, R4 ;  /* 0x00000004092e7220 */ /* 0x000fe20000410000 */
[----:B------:R-:W-:Y:S02]  /*e6c0*/  HADD2.F32 R10, -RZ, R10.H1_H1 ;  /* 0x3000000aff0a7230 */ /* 0x000fe40000004100 */
[C---:B------:R-:W-:Y:S01]  /*e6d0*/  FMUL.FTZ R39, R35.reuse, R8 ;  /* 0x0000000823277220 */ /* 0x040fe20000410000 */
[----:B------:R-:W-:Y:S02]  /*e6e0*/  HADD2.F32 R29, -RZ, R26.H0_H0 ;  /* 0x2000001aff1d7230 */ /* 0x000fe40000004100 */
[----:B------:R-:W-:Y:S01]  /*e6f0*/  FMUL.FTZ R37, R35, R28 ;  /* 0x0000001c23257220 */ /* 0x000fe20000410000 */
[C---:B------:R-:W-:Y:S01]  /*e700*/  FFMA.FTZ R44, R5.reuse, R4, -R44 ;  /* 0x00000004052c7223 */ /* 0x040fe2000001082c */
[----:B------:R-:W-:Y:S02]  /*e710*/  HADD2.F32 R9, -RZ, R20.H0_H0 ;  /* 0x20000014ff097230 */ /* 0x000fe40000004100 */
[----:B------:R-:W-:Y:S01]  /*e720*/  FFMA.FTZ R35, R5, R38, R46 ;  /* 0x0000002605237223 */ /* 0x000fe2000001002e */
[----:B------:R-:W-:Y:S01]  /*e730*/  FMUL.FTZ R5, R10, R29 ;  /* 0x0000001d0a057220 */ /* 0x000fe20000410000 */
[----:B------:R-:W-:Y:S01]  /*e740*/  FFMA.FTZ R39, R30, R28, R39 ;  /* 0x0000001c1e277223 */ /* 0x000fe20000010027 */
[----:B------:R-:W-:-:S02]  /*e750*/  HADD2.F32 R36, -RZ, R11.H0_H0 ;  /* 0x2000000bff247230 */ /* 0x000fc40000004100 */
[-C--:B------:R-:W-:Y:S01]  /*e760*/  FMUL.FTZ R45, R10, R9.reuse ;  /* 0x000000090a2d7220 */ /* 0x080fe20000410000 */
[----:B------:R-:W-:Y:S01]  /*e770*/  FFMA.FTZ R28, R6, R9, -R5 ;  /* 0x00000009061c7223 */ /* 0x000fe20000010805 */
[----:B------:R-:W-:Y:S02]  /*e780*/  HADD2.F32 R11, -RZ, R11.H1_H1 ;  /* 0x3000000bff0b7230 */ /* 0x000fe40000004100 */
[----:B------:R-:W-:Y:S01]  /*e790*/  FFMA.FTZ R37, R30, R8, -R37 ;  /* 0x000000081e257223 */ /* 0x000fe20000010825 */
[----:B------:R-:W-:Y:S02]  /*e7a0*/  HADD2.F32 R5, -RZ, R25.H1_H1 ;  /* 0x30000019ff057230 */ /* 0x000fe40000004100 */
[----:B------:R-:W-:Y:S01]  /*e7b0*/  FFMA.FTZ R30, R6, R29, R45 ;  /* 0x0000001d061e7223 */ /* 0x000fe2000001002d */
[----:B------:R-:W-:Y:S02]  /*e7c0*/  HADD2.F32 R10, -RZ, R26.H1_H1 ;  /* 0x3000001aff0a7230 */ /* 0x000fe40000004100 */
[----:B------:R-:W-:-:S02]  /*e7d0*/  HADD2.F32 R4, -RZ, R15.H1_H1 ;  /* 0x3000000fff047230 */ /* 0x000fc40000004100 */
[CC--:B------:R-:W-:Y:S01]  /*e7e0*/  FMUL.FTZ R6, R36.reuse, R5.reuse ;  /* 0x0000000524067220 */ /* 0x0c0fe20000410000 */
[----:B------:R-:W-:Y:S02]  /*e7f0*/  HADD2.F32 R8, -RZ, R20.H1_H1 ;  /* 0x30000014ff087230 */ /* 0x000fe40000004100 */
[C---:B------:R-:W-:Y:S01]  /*e800*/  FMUL.FTZ R38, R11.reuse, R10 ;  /* 0x0000000a0b267220 */ /* 0x040fe20000410000 */
[----:B------:R-:W-:Y:S02]  /*e810*/  FMUL.FTZ R36, R36, R4 ;  /* 0x0000000424247220 */ /* 0x000fe40000410000 */
[----:B------:R-:W-:Y:S01]  /*e820*/  FMUL.FTZ R9, R11, R8 ;  /* 0x000000080b097220 */ /* 0x000fe20000410000 */
[----:B------:R-:W-:Y:S01]  /*e830*/  FFMA.FTZ R11, R31, R4, -R6 ;  /* 0x000000041f0b7223 */ /* 0x000fe20000010806 */
[----:B------:R-:W-:Y:S01]  /*e840*/  FFMA.FTZ R38, R7, R8, -R38 ;  /* 0x0000000807267223 */ /* 0x000fe20000010826 */
[----:B------:R-:W-:Y:S01]  /*e850*/  FFMA.FTZ R36, R31, R5, R36 ;  /* 0x000000051f247223 */ /* 0x000fe20000010024 */
[----:B------:R-:W-:Y:S01]  /*e860*/  FFMA.FTZ R29, R7, R10, R9 ;  /* 0x0000000a071d7223 */ /* 0x000fe20000010009 */
[----:B------:R-:W-:-:S02]  /*e870*/  F2FP.F16.F32.PACK_AB R4, R40, R41 ;  /* 0x000000292804723e */ /* 0x000fc400000000ff */
[----:B------:R-:W-:Y:S02]  /*e880*/  F2FP.F16.F32.PACK_AB R5, R44, R33 ;  /* 0x000000212c05723e */ /* 0x000fe400000000ff */
[----:B------:R-:W-:Y:S02]  /*e890*/  F2FP.F16.F32.PACK_AB R6, R28, R37 ;  /* 0x000000251c06723e */ /* 0x000fe400000000ff */
[----:B------:R-:W-:Y:S02]  /*e8a0*/  F2FP.F16.F32.PACK_AB R7, R38, R11 ;  /* 0x0000000b2607723e */ /* 0x000fe400000000ff */
[----:B------:R-:W-:Y:S02]  /*e8b0*/  F2FP.F16.F32.PACK_AB R8, R34, R43 ;  /* 0x0000002b2208723e */ /* 0x000fe400000000ff */
[----:B------:R-:W-:Y:S01]  /*e8c0*/  F2FP.F16.F32.PACK_AB R9, R35, R42 ;  /* 0x0000002a2309723e */ /* 0x000fe200000000ff */
[----:B------:R2:W-:Y:S01]  /*e8d0*/  STS.128 [R0], R4 ;  /* 0x0000000400007388 */ /* 0x0005e20000000c00 */
[----:B------:R-:W-:-:S02]  /*e8e0*/  F2FP.F16.F32.PACK_AB R10, R30, R39 ;  /* 0x000000271e0a723e */ /* 0x000fc400000000ff */
[----:B------:R-:W-:-:S05]  /*e8f0*/  F2FP.F16.F32.PACK_AB R11, R29, R36 ;  /* 0x000000241d0b723e */ /* 0x000fca00000000ff */
[----:B------:R2:W-:Y:S02]  /*e900*/  STS.128 [R27+0x16400], R8 ;  /* 0x016400081b007388 */ /* 0x0005e40000000c00 */
.L_x_620:
[----:B------:R-:W-:Y:S05]  /*e910*/  BSYNC B1 ;  /* 0x0000000000017941 */ /* 0x000fea0003800000 */
.L_x_619:
[----:B------:R-:W-:Y:S04]  /*e920*/  BSSY B1, `(.L_x_621) ;  /* 0x0000060000017945 */ /* 0x000fe80003800000 */
[----:B------:R-:W-:Y:S05]  /*e930*/  @P2 BRA `(.L_x_622) ;  /* 0x0000000400782947 */ /* 0x000fea0003800000 */
[----:B--2---:R-:W2:Y:S04]  /*e940*/  LDL R0, [R1+0x8c] ;  /* 0x00008c0001007983 */ /* 0x004ea80000100800 */
[----:B-1----:R-:W3:Y:S04]  /*e950*/  LDL R9, [R1+0x38] ;  /* 0x0000380001097983 */ /* 0x002ee80000100800 */
[----:B------:R-:W4:Y:S04]  /*e960*/  LDL R7, [R1+0x5c] ;  /* 0x00005c0001077983 */ /* 0x000f280000100800 */
[----:B------:R-:W5:Y:S01]  /*e970*/  LDL R8, [R1+0x4c] ;  /* 0x00004c0001087983 */ /* 0x000f620000100800 */
[----:B0-----:R-:W-:-:S02]  /*e980*/  HADD2.F32 R37, -RZ, R13.H0_H0 ;  /* 0x2000000dff257230 */ /* 0x001fc40000004100 */
[--C-:B------:R-:W-:Y:S02]  /*e990*/  HADD2.F32 R39, -RZ, R21.reuse.H0_H0 ;  /* 0x20000015ff277230 */ /* 0x100fe40000004100 */
[----:B------:R-:W-:Y:S02]  /*e9a0*/  HADD2.F32 R44, -RZ, R24.H0_H0 ;  /* 0x20000018ff2c7230 */ /* 0x000fe40000004100 */
[----:B------:R-:W-:Y:S02]  /*e9b0*/  HADD2.F32 R40, -RZ, R14.H0_H0 ;  /* 0x2000000eff287230 */ /* 0x000fe40000004100 */
[----:B------:R-:W-:Y:S02]  /*e9c0*/  HADD2.F32 R46, -RZ, R21.H1_H1 ;  /* 0x30000015ff2e7230 */ /* 0x000fe40000004100 */
[----:B------:R-:W-:Y:S02]  /*e9d0*/  HADD2.F32 R42, -RZ, R13.H1_H1 ;  /* 0x3000000dff2a7230 */ /* 0x000fe40000004100 */
[----:B------:R-:W-:-:S02]  /*e9e0*/  HADD2.F32 R43, -RZ, R24.H1_H1 ;  /* 0x30000018ff2b7230 */ /* 0x000fc40000004100 */
[----:B------:R-:W-:Y:S02]  /*e9f0*/  HADD2.F32 R41, -RZ, R15.H0_H0 ;  /* 0x2000000fff297230 */ /* 0x000fe40000004100 */
[----:B------:R-:W-:Y:S01]  /*ea00*/  HADD2.F32 R45, -RZ, R25.H0_H0 ;  /* 0x20000019ff2d7230 */ /* 0x000fe20000004100 */
[----:B--2---:R-:W-:Y:S02]  /*ea10*/  R2UR UR4, R0 ;  /* 0x00000000000472ca */ /* 0x004fe400000e0000 */
[----:B------:R-:W-:Y:S02]  /*ea20*/  LEA.HI R0, R3, R12, RZ, 0x1d ;  /* 0x0000000c03007211 */ /* 0x000fe400078fe8ff */
[----:B---3--:R-:W-:Y:S02]  /*ea30*/  LOP3.LUT R6, R9, 0x38, R16, 0xf8, !PT ;  /* 0x0000003809067812 */ /* 0x008fe400078ef810 */
[----:B------:R-:W-:Y:S01]  /*ea40*/  SHF.R.S32.HI R5, RZ, 0x1f, R0 ;  /* 0x0000001fff057819 */ /* 0x000fe20000011400 */
[----:B------:R-:W-:-:S03]  /*ea50*/  IMAD.SHL.U32 R4, R0, 0x8, RZ ;  /* 0x0000000800047824 */ /* 0x000fc600078e00ff */
[----:B------:R-:W-:Y:S02]  /*ea60*/  LEA.HI R5, R5, R0, RZ, 0x3 ;  /* 0x0000000005057211 */ /* 0x000fe400078f18ff */
[----:B------:R-:W-:Y:S02]  /*ea70*/  LOP3.LUT R0, R9, 0x38, R4, 0xf8, !PT ;  /* 0x0000003809007812 */ /* 0x000fe400078ef804 */
[----:B------:R-:W-:Y:S02]  /*ea80*/  SHF.L.U32 R5, R5, 0xa, RZ ;  /* 0x0000000a05057819 */ /* 0x000fe400000006ff */
[----:B----4-:R-:W-:Y:S02]  /*ea90*/  LOP3.LUT R0, R0, R7, RZ, 0x3c, !PT ;  /* 0x0000000700007212 */ /* 0x010fe400078e3cff */
[----:B------:R-:W-:Y:S02]  /*eaa0*/  LOP3.LUT R9, R5, 0x7fffe000, RZ, 0xc0, !PT ;  /* 0x7fffe00005097812 */ /* 0x000fe400078ec0ff */
[----:B-----5:R-:W-:-:S02]  /*eab0*/  LOP3.LUT R6, R8, R6, R7, 0xf6, !PT ;  /* 0x0000000608067212 */ /* 0x020fc400078ef607 */
[----:B------:R-:W-:Y:S02]  /*eac0*/  IADD3 R9, R0, R9, R8 ;  /* 0x0000000900097210 */ /* 0x000fe40007ffe008 */
[----:B------:R-:W-:-:S03]  /*ead0*/  LEA R47, R6, UR4, 0x1 ;  /* 0x00000004062f7c11 */ /* 0x000fc6000f8e08ff */
[----:B------:R-:W-:Y:S02]  /*eae0*/  IMAD R0, R9, 0x2, R2 ;  /* 0x0000000209007824 */ /* 0x000fe400078e0202 */
[----:B------:R-:W0:Y:S04]  /*eaf0*/  LDS.128 R4, [R47] ;  /* 0x000000002f047984 */ /* 0x000e280000000c00 */
[----:B------:R-:W1:Y:S01]  /*eb00*/  LDS.128 R8, [R0+0x16400] ;  /* 0x0164000000087984 */ /* 0x000e620000000c00 */
[--C-:B0-----:R-:W-:Y:S02]  /*eb10*/  HADD2.F32 R27, -RZ, R4.reuse.H0_H0 ;  /* 0x20000004ff1b7230 */ /* 0x101fe40000004100 */
[----:B------:R-:W-:Y:S02]  /*eb20*/  HADD2.F32 R4, -RZ, R4.H1_H1 ;  /* 0x30000004ff047230 */ /* 0x000fe40000004100 */
[----:B-1----:R-:W-:-:S02]  /*eb30*/  HADD2.F32 R31, -RZ, R8.H0_H0 ;  /* 0x20000008ff1f7230 */ /* 0x002fc40000004100 */
[----:B------:R-:W-:Y:S02]  /*eb40*/  HADD2.F32 R8, -RZ, R8.H1_H1 ;  /* 0x30000008ff087230 */ /* 0x000fe40000004100 */
[--C-:B------:R-:W-:Y:S02]  /*eb50*/  HADD2.F32 R33, -RZ, R9.reuse.H0_H0 ;  /* 0x20000009ff217230 */ /* 0x100fe40000004100 */
[-C--:B------:R-:W-:Y:S01]  /*eb60*/  FMUL.FTZ R36, R39, R31.reuse ;  /* 0x0000001f27247220 */ /* 0x080fe20000410000 */
[C---:B------:R-:W-:Y:S01]  /*eb70*/  FMUL.FTZ R38, R37.reuse, R31 ;  /* 0x0000001f25267220 */ /* 0x040fe20000410000 */
[----:B------:R-:W-:Y:S02]  /*eb80*/  HADD2.F32 R9, -RZ, R9.H1_H1 ;  /* 0x30000009ff097230 */ /* 0x000fe40000004100 */
[-C--:B------:R-:W-:Y:S01]  /*eb90*/  FMUL.FTZ R31, R44, R8.reuse ;  /* 0x000000082c1f7220 */ /* 0x080fe20000410000 */
[-C--:B------:R-:W-:Y:S01]  /*eba0*/  FFMA.FTZ R36, R37, R27.reuse, -R36 ;  /* 0x0000001b25247223 */ /* 0x080fe20000010824 */
[----:B------:R-:W-:Y:S01]  /*ebb0*/  FFMA.FTZ R38, R39, R27, R38 ;  /* 0x0000001b27267223 */ /* 0x000fe20000010026 */
[----:B------:R-:W-:Y:S01]  /*ebc0*/  FMUL.FTZ R27, R40, R8 ;  /* 0x00000008281b7220 */ /* 0x000fe20000410000 */
[----:B------:R-:W-:-:S02]  /*ebd0*/  HADD2.F32 R39, -RZ, R14.H1_H1 ;  /* 0x3000000eff277230 */ /* 0x000fc40000004100 */
[-C--:B------:R-:W-:Y:S01]  /*ebe0*/  FMUL.FTZ R37, R46, R33.reuse ;  /* 0x000000212e257220 */ /* 0x080fe20000410000 */
[--C-:B------:R-:W-:Y:S02]  /*ebf0*/  HADD2.F32 R28, -RZ, R5.reuse.H0_H0 ;  /* 0x20000005ff1c7230 */ /* 0x100fe40000004100 */
[-C--:B------:R-:W-:Y:S01]  /*ec00*/  FFMA.FTZ R31, R40, R4.reuse, -R31 ;  /* 0x00000004281f7223 */ /* 0x080fe2000001081f */
[----:B------:R-:W-:Y:S02]  /*ec10*/  HADD2.F32 R5, -RZ, R5.H1_H1 ;  /* 0x30000005ff057230 */ /* 0x000fe40000004100 */
[----:B------:R-:W-:Y:S01]  /*ec20*/  FMUL.FTZ R33, R42, R33 ;  /* 0x000000212a217220 */ /* 0x000fe20000410000 */
[----:B------:R-:W-:Y:S01]  /*ec30*/  FFMA.FTZ R27, R44, R4, R27 ;  /* 0x000000042c1b7223 */ /* 0x000fe2000001001b */
[--C-:B------:R-:W-:Y:S02]  /*ec40*/  HADD2.F32 R34, -RZ, R10.reuse.H0_H0 ;  /* 0x2000000aff227230 */ /* 0x100fe40000004100 */
[----:B------:R-:W-:Y:S01]  /*ec50*/  FMUL.FTZ R4, R43, R9 ;  /* 0x000000092b047220 */ /* 0x000fe20000410000 */
[----:B------:R-:W-:-:S02]  /*ec60*/  HADD2.F32 R10, -RZ, R10.H1_H1 ;  /* 0x3000000aff0a7230 */ /* 0x000fc40000004100 */
[C---:B------:R-:W-:Y:S01]  /*ec70*/  FMUL.FTZ R8, R39.reuse, R9 ;  /* 0x0000000927087220 */ /* 0x040fe20000410000 */
[----:B------:R-:W-:Y:S02]  /*ec80*/  HADD2.F32 R44, -RZ, R26.H0_H0 ;  /* 0x2000001aff2c7230 */ /* 0x000fe40000004100 */
[-C--:B------:R-:W-:Y:S01]  /*ec90*/  FFMA.FTZ R37, R42, R28.reuse, -R37 ;  /* 0x0000001c2a257223 */ /* 0x080fe20000010825 */
[----:B------:R-:W-:Y:S01]  /*eca0*/  FFMA.FTZ R33, R46, R28, R33 ;  /* 0x0000001c2e217223 */ /* 0x000fe20000010021 */
[----:B------:R-:W-:Y:S01]  /*ecb0*/  FFMA.FTZ R28, R39, R5, -R4 ;  /* 0x00000005271c7223 */ /* 0x000fe20000010804 */
[----:B------:R-:W-:Y:S02]  /*ecc0*/  HADD2.F32 R29, -RZ, R6.H0_H0 ;  /* 0x20000006ff1d7230 */ /* 0x000fe40000004100 */
[-C--:B------:R-:W-:Y:S01]  /*ecd0*/  FMUL.FTZ R4, R45, R34.reuse ;  /* 0x000000222d047220 */ /* 0x080fe20000410000 */
[----:B------:R-:W-:Y:S02]  /*ece0*/  HADD2.F32 R42, -RZ, R20.H0_H0 ;  /* 0x20000014ff2a7230 */ /* 0x000fe40000004100 */
[----:B------:R-:W-:Y:S01]  /*ecf0*/  FMUL.FTZ R40, R41, R34 ;  /* 0x0000002229287220 */ /* 0x000fe20000410000 */
[----:B------:R-:W-:-:S02]  /*ed00*/  HADD2.F32 R6, -RZ, R6.H1_H1 ;  /* 0x30000006ff067230 */ /* 0x000fc40000004100 */
[----:B------:R-:W-:Y:S01]  /*ed10*/  FFMA.FTZ R34, R43, R5, R8 ;  /* 0x000000052b227223 */ /* 0x000fe20000010008 */
[-C--:B------:R-:W-:Y:S01]  /*ed20*/  FMUL.FTZ R5, R44, R10.reuse ;  /* 0x0000000a2c057220 */ /* 0x080fe20000410000 */
[C---:B------:R-:W-:Y:S01]  /*ed30*/  FMUL.FTZ R9, R42.reuse, R10 ;  /* 0x0000000a2a097220 */ /* 0x040fe20000410000 */
[----:B------:R-:W-:Y:S02]  /*ed40*/  HADD2.F32 R35, -RZ, R11.H0_H0 ;  /* 0x2000000bff237230 */ /* 0x000fe40000004100 */
[-C--:B------:R-:W-:Y:S01]  /*ed50*/  FFMA.FTZ R39, R41, R29.reuse, -R4 ;  /* 0x0000001d29277223 */ /* 0x080fe20000010804 */
[----:B------:R-:W-:Y:S01]  /*ed60*/  FFMA.FTZ R10, R42, R6, -R5 ;  /* 0x000000062a0a7223 */ /* 0x000fe20000010805 */
[----:B------:R-:W-:Y:S02]  /*ed70*/  HADD2.F32 R42, -RZ, R25.H1_H1 ;  /* 0x30000019ff2a7230 */ /* 0x000fe40000004100 */
[----:B------:R-:W-:Y:S01]  /*ed80*/  FFMA.FTZ R40, R45, R29, R40 ;  /* 0x0000001d2d287223 */ /* 0x000fe20000010028 */
[----:B------:R-:W-:-:S02]  /*ed90*/  HADD2.F32 R8, -RZ, R15.H1_H1 ;  /* 0x3000000fff087230 */ /* 0x000fc40000004100 */
[----:B------:R-:W-:Y:S01]  /*eda0*/  FFMA.FTZ R29, R44, R6, R9 ;  /* 0x000000062c1d7223 */ /* 0x000fe20000010009 */
[----:B------:R-:W-:Y:S02]  /*edb0*/  HADD2.F32 R11, -RZ, R11.H1_H1 ;  /* 0x3000000bff0b7230 */ /* 0x000fe40000004100 */
[-C--:B------:R-:W-:Y:S01]  /*edc0*/  FMUL.FTZ R5, R42, R35.reuse ;  /* 0x000000232a057220 */ /* 0x080fe20000410000 */
[----:B------:R-:W-:Y:S02]  /*edd0*/  HADD2.F32 R43, -RZ, R26.H1_H1 ;  /* 0x3000001aff2b7230 */ /* 0x000fe40000004100 */
[----:B------:R-:W-:Y:S01]  /*ede0*/  FMUL.FTZ R35, R8, R35 ;  /* 0x0000002308237220 */ /* 0x000fe20000410000 */
[----:B------:R-:W-:Y:S01]  /*edf0*/  HADD2.F32 R41, -RZ, R20.H1_H1 ;  /* 0x30000014ff297230 */ /* 0x000fe20000004100 */
[----:B------:R-:W-:Y:S01]  /*ee00*/  F2FP.F16.F32.PACK_AB R9, R34, R33 ;  /* 0x000000212209723e */ /* 0x000fe200000000ff */
[--C-:B------:R-:W-:Y:S02]  /*ee10*/  HADD2.F32 R30, -RZ, R7.reuse.H0_H0 ;  /* 0x20000007ff1e7230 */ /* 0x100fe40000004100 */
[----:B------:R-:W-:Y:S01]  /*ee20*/  FMUL.FTZ R4, R43, R11 ;  /* 0x0000000b2b047220 */ /* 0x000fe20000410000 */
[----:B------:R-:W-:-:S02]  /*ee30*/  HADD2.F32 R7, -RZ, R7.H1_H1 ;  /* 0x30000007ff077230 */ /* 0x000fc40000004100 */
[C---:B------:R-:W-:Y:S01]  /*ee40*/  FMUL.FTZ R6, R41.reuse, R11 ;  /* 0x0000000b29067220 */ /* 0x040fe20000410000 */
[-C--:B------:R-:W-:Y:S01]  /*ee50*/  FFMA.FTZ R11, R8, R30.reuse, -R5 ;  /* 0x0000001e080b7223 */ /* 0x080fe20000010805 */
[----:B------:R-:W-:Y:S01]  /*ee60*/  FFMA.FTZ R35, R42, R30, R35 ;  /* 0x0000001e2a237223 */ /* 0x000fe20000010023 */
[-C--:B------:R-:W-:Y:S01]  /*ee70*/  FFMA.FTZ R30, R41, R7.reuse, -R4 ;  /* 0x00000007291e7223 */ /* 0x080fe20000010804 */
[----:B------:R-:W-:Y:S01]  /*ee80*/  FFMA.FTZ R42, R43, R7, R6 ;  /* 0x000000072b2a7223 */ /* 0x000fe20000010006 */
[----:B------:R-:W-:Y:S02]  /*ee90*/  F2FP.F16.F32.PACK_AB R4, R31, R36 ;  /* 0x000000241f04723e */ /* 0x000fe400000000ff */
[----:B------:R-:W-:Y:S02]  /*eea0*/  F2FP.F16.F32.PACK_AB R5, R28, R37 ;  /* 0x000000251c05723e */ /* 0x000fe400000000ff */
[----:B------:R-:W-:Y:S02]  /*eeb0*/  F2FP.F16.F32.PACK_AB R6, R10, R39 ;  /* 0x000000270a06723e */ /* 0x000fe400000000ff */
[----:B------:R-:W-:-:S02]  /*eec0*/  F2FP.F16.F32.PACK_AB R7, R30, R11 ;  /* 0x0000000b1e07723e */ /* 0x000fc400000000ff */
[----:B------:R-:W-:Y:S02]  /*eed0*/  F2FP.F16.F32.PACK_AB R8, R27, R38 ;  /* 0x000000261b08723e */ /* 0x000fe400000000ff */
[----:B------:R-:W-:Y:S01]  /*eee0*/  F2FP.F16.F32.PACK_AB R10, R29, R40 ;  /* 0x000000281d0a723e */ /* 0x000fe200000000ff */
[----:B------:R3:W-:Y:S01]  /*eef0*/  STS.128 [R47], R4 ;  /* 0x000000042f007388 */ /* 0x0007e20000000c00 */
[----:B------:R-:W-:-:S05]  /*ef00*/  F2FP.F16.F32.PACK_AB R11, R42, R35 ;  /* 0x000000232a0b723e */ /* 0x000fca00000000ff */
[----:B------:R3:W-:Y:S02]  /*ef10*/  STS.128 [R0+0x16400], R8 ;  /* 0x0164000800007388 */ /* 0x0007e40000000c00 */
.L_x_622:
[----:B------:R-:W-:Y:S05]  /*ef20*/  BSYNC B1 ;  /* 0x0000000000017941 */ /* 0x000fea0003800000 */
.L_x_621:
[----:B------:R-:W-:Y:S04]  /*ef30*/  BSSY B1, `(.L_x_623) ;  /* 0x0000060000017945 */ /* 0x000fe80003800000 */
[----:B------:R-:W-:Y:S05]  /*ef40*/  @P3 BRA `(.L_x_624) ;  /* 0x0000000400783947 */ /* 0x000fea0003800000 */
[----:B--23--:R-:W2:Y:S04]  /*ef50*/  LDL R0, [R1+0x8c] ;  /* 0x00008c0001007983 */ /* 0x00cea80000100800 */
[----:B-1----:R-:W3:Y:S04]  /*ef60*/  LDL R9, [R1+0x34] ;  /* 0x0000340001097983 */ /* 0x002ee80000100800 */
[----:B------:R-:W4:Y:S04]  /*ef70*/  LDL R7, [R1+0x58] ;  /* 0x0000580001077983 */ /* 0x000f280000100800 */
[----:B------:R-:W4:Y:S01]  /*ef80*/  LDL R8, [R1+0x48] ;  /* 0x0000480001087983 */ /* 0x000f220000100800 */
        /* <DEDUP_REMOVED lines=16> */
[----:B----4-:R-:W-:Y:S01]  /*f090*/  LOP3.LUT R6, R8, R6, R7, 0xf6, !PT ;  /* 0x0000000608067212 */ /* 0x010fe200078ef607 */
[----:B------:R-:W-:Y:S01]  /*f0a0*/  IMAD.SHL.U32 R5, R5, 0x400, RZ ;  /* 0x0000040005057824 */ /* 0x000fe200078e00ff */
[----:B------:R-:W-:Y:S02]  /*f0b0*/  LOP3.LUT R0, R0, R7, RZ, 0x3c, !PT ;  /* 0x0000000700007212 */ /* 0x000fe400078e3cff */
[----:B------:R-:W-:Y:S02]  /*f0c0*/  LEA R47, R6, UR4, 0x1 ;  /* 0x00000004062f7c11 */ /* 0x000fe4000f8e08ff */
[----:B------:R-:W-:-:S03]  /*f0d0*/  LOP3.LUT R9, R5, 0x7fffe000, RZ, 0xc0, !PT ;  /* 0x7fffe00005097812 */ /* 0x000fc600078ec0ff */
[----:B------:R-:W0:Y:S01]  /*f0e0*/  LDS.128 R4, [R47] ;  /* 0x000000002f047984 */ /* 0x000e220000000c00 */
[----:B------:R-:W-:-:S04]  /*f0f0*/  IADD3 R9, R0, R9, R8 ;  /* 0x0000000900097210 */ /* 0x000fc80007ffe008 */
[----:B------:R-:W-:-:S05]  /*f100*/  LEA R0, R9, R2, 0x1 ;  /* 0x0000000209007211 */ /* 0x000fca00078e08ff */
[----:B------:R-:W1:Y:S01]  /*f110*/  LDS.128 R8, [R0+0x16400] ;  /* 0x0164000000087984 */ /* 0x000e620000000c00 */
[--C-:B0-----:R-:W-:Y:S02]  /*f120*/  HADD2.F32 R27, -RZ, R4.reuse.H0_H0 ;  /* 0x20000004ff1b7230 */ /* 0x101fe40000004100 */
[----:B------:R-:W-:Y:S02]  /*f130*/  HADD2.F32 R4, -RZ, R4.H1_H1 ;  /* 0x30000004ff047230 */ /* 0x000fe40000004100 */
[--C-:B------:R-:W-:Y:S02]  /*f140*/  HADD2.F32 R28, -RZ, R5.reuse.H0_H0 ;  /* 0x20000005ff1c7230 */ /* 0x100fe40000004100 */
[----:B------:R-:W-:Y:S02]  /*f150*/  HADD2.F32 R5, -RZ, R5.H1_H1 ;  /* 0x30000005ff057230 */ /* 0x000fe40000004100 */
[----:B------:R-:W-:Y:S02]  /*f160*/  HADD2.F32 R29, -RZ, R6.H0_H0 ;  /* 0x20000006ff1d7230 */ /* 0x000fe40000004100 */
        /* <DEDUP_REMOVED lines=12> */
[-C--:B------:R-:W-:Y:S01]  /*f230*/  FFMA.FTZ R31, R40, R4.reuse, -R31 ;  /* 0x00000004281f7223 */ /* 0x080fe2000001081f */
[----:B------:R-:W-:Y:S01]  /*f240*/  FMUL.FTZ R33, R42, R33 ;  /* 0x000000212a217220 */ /* 0x000fe20000410000 */
[----:B------:R-:W-:Y:S01]  /*f250*/  FFMA.FTZ R27, R44, R4, R27 ;  /* 0x000000042c1b7223 */ /* 0x000fe2000001001b */
[--C-:B------:R-:W-:Y:S02]  /*f260*/  HADD2.F32 R34, -RZ, R10.reuse.H0_H0 ;  /* 0x2000000aff227230 */ /* 0x100fe40000004100 */
[-C--:B------:R-:W-:Y:S01]  /*f270*/  FMUL.FTZ R4, R43, R9.reuse ;  /* 0x000000092b047220 */ /* 0x080fe20000410000 */
[----:B------:R-:W-:Y:S02]  /*f280*/  HADD2.F32 R10, -RZ, R10.H1_H1 ;  /* 0x3000000aff0a7230 */ /* 0x000fe40000004100 */
[----:B------:R-:W-:Y:S01]  /*f290*/  FMUL.FTZ R8, R39, R9 ;  /* 0x0000000927087220 */ /* 0x000fe20000410000 */
[----:B------:R-:W-:-:S02]  /*f2a0*/  HADD2.F32 R44, -RZ, R26.H0_H0 ;  /* 0x2000001aff2c7230 */ /* 0x000fc40000004100 */
[-C--:B------:R-:W-:Y:S01]  /*f2b0*/  FFMA.FTZ R37, R42, R28.reuse, -R37 ;  /* 0x0000001c2a257223 */ /* 0x080fe20000010825 */
[----:B------:R-:W-:Y:S01]  /*f2c0*/  FFMA.FTZ R33, R46, R28, R33 ;  /* 0x0000001c2e217223 */ /* 0x000fe20000010021 */
[-C--:B------:R-:W-:Y:S01]  /*f2d0*/  FFMA.FTZ R28, R39, R5.reuse, -R4 ;  /* 0x00000005271c7223 */ /* 0x080fe20000010804 */
[----:B------:R-:W-:Y:S02]  /*f2e0*/  HADD2.F32 R42, -RZ, R20.H0_H0 ;  /* 0x20000014ff2a7230 */ /* 0x000fe40000004100 */
[-C--:B------:R-:W-:Y:S01]  /*f2f0*/  FMUL.FTZ R4, R45, R34.reuse ;  /* 0x000000222d047220 */ /* 0x080fe20000410000 */
[----:B------:R-:W-:Y:S01]  /*f300*/  FMUL.FTZ R40, R41, R34 ;  /* 0x0000002229287220 */ /* 0x000fe20000410000 */
[----:B------:R-:W-:Y:S02]  /*f310*/  HADD2.F32 R6, -RZ, R6.H1_H1 ;  /* 0x30000006ff067230 */ /* 0x000fe40000004100 */
[----:B------:R-:W-:Y:S01]  /*f320*/  FFMA.FTZ R34, R43, R5, R8 ;  /* 0x000000052b227223 */ /* 0x000fe20000010008 */
[-C--:B------:R-:W-:Y:S01]  /*f330*/  FMUL.FTZ R5, R44, R10.reuse ;  /* 0x0000000a2c057220 */ /* 0x080fe20000410000 */
[----:B------:R-:W-:Y:S01]  /*f340*/  FMUL.FTZ R9, R42, R10 ;  /* 0x0000000a2a097220 */ /* 0x000fe20000410000 */
[----:B------:R-:W-:-:S02]  /*f350*/  HADD2.F32 R35, -RZ, R11.H0_H0 ;  /* 0x2000000bff237230 */ /* 0x000fc40000004100 */
[-C--:B------:R-:W-:Y:S01]  /*f360*/  FFMA.FTZ R39, R41, R29.reuse, -R4 ;  /* 0x0000001d29277223 */ /* 0x080fe20000010804 */
[-C--:B------:R-:W-:Y:S01]  /*f370*/  FFMA.FTZ R10, R42, R6.reuse, -R5 ;  /* 0x000000062a0a7223 */ /* 0x080fe20000010805 */
[----:B------:R-:W-:Y:S02]  /*f380*/  HADD2.F32 R42, -RZ, R25.H1_H1 ;  /* 0x30000019ff2a7230 */ /* 0x000fe40000004100 */
[----:B------:R-:W-:Y:S01]  /*f390*/  FFMA.FTZ R40, R45, R29, R40 ;  /* 0x0000001d2d287223 */ /* 0x000fe20000010028 */
[----:B------:R-:W-:Y:S02]  /*f3a0*/  HADD2.F32 R8, -RZ, R15.H1_H1 ;  /* 0x3000000fff087230 */ /* 0x000fe40000004100 */
[----:B------:R-:W-:Y:S01]  /*f3b0*/  FFMA.FTZ R29, R44, R6, R9 ;  /* 0x000000062c1d7223 */ /* 0x000fe20000010009 */
[----:B------:R-:W-:Y:S02]  /*f3c0*/  HADD2.F32 R11, -RZ, R11.H1_H1 ;  /* 0x3000000bff0b7230 */ /* 0x000fe40000004100 */
[----:B------:R-:W-:Y:S01]  /*f3d0*/  FMUL.FTZ R5, R42, R35 ;  /* 0x000000232a057220 */ /* 0x000fe20000410000 */
[----:B------:R-:W-:-:S02]  /*f3e0*/  HADD2.F32 R43, -RZ, R26.H1_H1 ;  /* 0x3000001aff2b7230 */ /* 0x000fc40000004100 */
[----:B------:R-:W-:Y:S01]  /*f3f0*/  FMUL.FTZ R35, R8, R35 ;  /* 0x0000002308237220 */ /* 0x000fe20000410000 */
[----:B------:R-:W-:Y:S01]  /*f400*/  HADD2.F32 R41, -RZ, R20.H1_H1 ;  /* 0x30000014ff297230 */ /* 0x000fe20000004100 */
[----:B------:R-:W-:Y:S01]  /*f410*/  F2FP.F16.F32.PACK_AB R9, R34, R33 ;  /* 0x000000212209723e */ /* 0x000fe200000000ff */
[--C-:B------:R-:W-:Y:S02]  /*f420*/  HADD2.F32 R30, -RZ, R7.reuse.H0_H0 ;  /* 0x20000007ff1e7230 */ /* 0x100fe40000004100 */
[-C--:B------:R-:W-:Y:S01]  /*f430*/  FMUL.FTZ R4, R43, R11.reuse ;  /* 0x0000000b2b047220 */ /* 0x080fe20000410000 */
[----:B------:R-:W-:Y:S02]  /*f440*/  HADD2.F32 R7, -RZ, R7.H1_H1 ;  /* 0x30000007ff077230 */ /* 0x000fe40000004100 */
[C---:B------:R-:W-:Y:S01]  /*f450*/  FMUL.FTZ R6, R41.reuse, R11 ;  /* 0x0000000b29067220 */ /* 0x040fe20000410000 */
[-C--:B------:R-:W-:Y:S01]  /*f460*/  FFMA.FTZ R11, R8, R30.reuse, -R5 ;  /* 0x0000001e080b7223 */ /* 0x080fe20000010805 */
[----:B------:R-:W-:Y:S01]  /*f470*/  FFMA.FTZ R35, R42, R30, R35 ;  /* 0x0000001e2a237223 */ /* 0x000fe20000010023 */
[-C--:B------:R-:W-:Y:S01]  /*f480*/  FFMA.FTZ R30, R41, R7.reuse, -R4 ;  /* 0x00000007291e7223 */ /* 0x080fe20000010804 */
        /* <DEDUP_REMOVED lines=8> */
[----:B------:R-:W-:-:S05]  /*f510*/  F2FP.F16.F32.PACK_AB R11, R42, R35 ;  /* 0x000000232a0b723e */ /* 0x000fca00000000ff */
[----:B------:R4:W-:Y:S02]  /*f520*/  STS.128 [R0+0x16400], R8 ;  /* 0x0164000800007388 */ /* 0x0009e40000000c00 */
.L_x_624:
[----:B------:R-:W-:Y:S05]  /*f530*/  BSYNC B1 ;  /* 0x0000000000017941 */ /* 0x000fea0003800000 */
.L_x_623:
[----:B------:R-:W-:Y:S05]  /*f540*/  @P0 BRA `(.L_x_610) ;  /* 0x0000000400780947 */ /* 0x000fea0003800000 */
[----:B--234-:R-:W2:Y:S04]  /*f550*/  LDL R0, [R1+0x8c] ;  /* 0x00008c0001007983 */ /* 0x01cea80000100800 */
[----:B------:R-:W3:Y:S04]  /*f560*/  LDL R7, [R1+0x30] ;  /* 0x0000300001077983 */ /* 0x000ee80000100800 */
[----:B------:R-:W4:Y:S04]  /*f570*/  LDL R6, [R1+0x50] ;  /* 0x0000500001067983 */ /* 0x000f280000100800 */
[----:B------:R-:W5:Y:S01]  /*f580*/  LDL R8, [R1+0x54] ;  /* 0x0000540001087983 */ /* 0x000f620000100800 */
[----:B------:R-:W-:Y:S01]  /*f590*/  LEA.HI R3, R3, R12, RZ, 0x1d ;  /* 0x0000000c03037211 */ /* 0x000fe200078fe8ff */
[----:B0-----:R-:W-:-:S02]  /*f5a0*/  HADD2.F32 R36, -RZ, R21.H0_H0 ;  /* 0x20000015ff247230 */ /* 0x001fc40000004100 */
[----:B------:R-:W-:Y:S01]  /*f5b0*/  HADD2.F32 R34, -RZ, R13.H0_H0 ;  /* 0x2000000dff227230 */ /* 0x000fe20000004100 */
[----:B------:R-:W-:Y:S01]  /*f5c0*/  SHF.R.S32.HI R4, RZ, 0x1f, R3 ;  /* 0x0000001fff047819 */ /* 0x000fe20000011403 */
[--C-:B------:R-:W-:Y:S02]  /*f5d0*/  HADD2.F32 R38, -RZ, R24.reuse.H0_H0 ;  /* 0x20000018ff267230 */ /* 0x100fe40000004100 */
[----:B------:R-:W-:Y:S01]  /*f5e0*/  HADD2.F32 R40, -RZ, R21.H1_H1 ;  /* 0x30000015ff287230 */ /* 0x000fe20000004100 */
[----:B------:R-:W-:Y:S01]  /*f5f0*/  LEA.HI R4, R4, R3, RZ, 0x3 ;  /* 0x0000000304047211 */ /* 0x000fe200078f18ff */
[----:B------:R-:W-:Y:S02]  /*f600*/  HADD2.F32 R41, -RZ, R24.H1_H1 ;  /* 0x30000018ff297230 */ /* 0x000fe40000004100 */
[----:B------:R-:W-:Y:S02]  /*f610*/  HADD2.F32 R39, -RZ, R15.H0_H0 ;  /* 0x2000000fff277230 */ /* 0x000fe40000004100 */
[----:B------:R-:W-:-:S02]  /*f620*/  IMAD.SHL.U32 R4, R4, 0x400, RZ ;  /* 0x0000040004047824 */ /* 0x000fc400078e00ff */
[----:B------:R-:W-:Y:S01]  /*f630*/  HADD2.F32 R43, -RZ, R25.H0_H0 ;  /* 0x20000019ff2b7230 */ /* 0x000fe20000004100 */
[----:B--2---:R-:W-:Y:S01]  /*f640*/  R2UR UR4, R0 ;  /* 0x00000000000472ca */ /* 0x004fe200000e0000 */
[----:B------:R-:W-:Y:S01]  /*f650*/  IMAD.SHL.U32 R0, R3, 0x8, RZ ;  /* 0x0000000803007824 */ /* 0x000fe200078e00ff */
[----:B------:R-:W-:Y:S02]  /*f660*/  LOP3.LUT R3, R4, 0x7fffe000, RZ, 0xc0, !PT ;  /* 0x7fffe00004037812 */ /* 0x000fe400078ec0ff */
[C---:B---3--:R-:W-:Y:S02]  /*f670*/  LOP3.LUT R5, R7.reuse, 0x38, R16, 0xf8, !PT ;  /* 0x0000003807057812 */ /* 0x048fe400078ef810 */
[----:B------:R-:W-:-:S04]  /*f680*/  LOP3.LUT R0, R7, 0x38, R0, 0xf8, !PT ;  /* 0x0000003807007812 */ /* 0x000fc800078ef800 */
[----:B----4-:R-:W-:Y:S02]  /*f690*/  LOP3.LUT R0, R0, R6, RZ, 0x3c, !PT ;  /* 0x0000000600007212 */ /* 0x010fe400078e3cff */
[----:B-----5:R-:W-:Y:S02]  /*f6a0*/  LOP3.LUT R5, R8, R5, R6, 0xf6, !PT ;  /* 0x0000000508057212 */ /* 0x020fe400078ef606 */
[----:B------:R-:W-:Y:S02]  /*f6b0*/  IADD3 R3, R0, R3, R8 ;  /* 0x0000000300037210 */ /* 0x000fe40007ffe008 */
[----:B------:R-:W-:-:S03]  /*f6c0*/  LEA R42, R5, UR4, 0x1 ;  /* 0x00000004052a7c11 */ /* 0x000fc6000f8e08ff */
[----:B------:R-:W-:Y:S02]  /*f6d0*/  IMAD R3, R3, 0x2, R2 ;  /* 0x0000000203037824 */ /* 0x000fe400078e0202 */
[----:B------:R-:W0:Y:S04]  /*f6e0*/  LDS.128 R4, [R42] ;  /* 0x000000002a047984 */ /* 0x000e280000000c00 */
[----:B-1----:R-:W1:Y:S01]  /*f6f0*/  LDS.128 R8, [R3+0x16400] ;  /* 0x0164000003087984 */ /* 0x002e620000000c00 */
[--C-:B0-----:R-:W-:Y:S02]  /*f700*/  HADD2.F32 R0, -RZ, R4.reuse.H0_H0 ;  /* 0x20000004ff007230 */ /* 0x101fe40000004100 */
[----:B------:R-:W-:Y:S02]  /*f710*/  HADD2.F32 R4, -RZ, R4.H1_H1 ;  /* 0x30000004ff047230 */ /* 0x000fe40000004100 */
[----:B-1----:R-:W-:-:S02]  /*f720*/  HADD2.F32 R29, -RZ, R8.H0_H0 ;  /* 0x20000008ff1d7230 */ /* 0x002fc40000004100 */
[----:B------:R-:W-:Y:S02]  /*f730*/  HADD2.F32 R8, -RZ, R8.H1_H1 ;  /* 0x30000008ff087230 */ /* 0x000fe40000004100 */
[--C-:B------:R-:W-:Y:S02]  /*f740*/  HADD2.F32 R30, -RZ, R9.reuse.H0_H0 ;  /* 0x20000009ff1e7230 */ /* 0x100fe40000004100 */
[-C--:B------:R-:W-:Y:S01]  /*f750*/  FMUL.FTZ R35, R36, R29.reuse ;  /* 0x0000001d24237220 */ /* 0x080fe20000410000 */
[----:B------:R-:W-:Y:S01]  /*f760*/  FMUL.FTZ R29, R34, R29 ;  /* 0x0000001d221d7220 */ /* 0x000fe20000410000 */
[----:B------:R-:W-:Y:S01]  /*f770*/  FMUL.FTZ R21, R38, R8 ;  /* 0x0000000826157220 */ /* 0x000fe20000410000 */
[----:B------:R-:W-:Y:S02]  /*f780*/  HADD2.F32 R9, -RZ, R9.H1_H1 ;  /* 0x30000009ff097230 */ /* 0x000fe40000004100 */
[----:B------:R-:W-:Y:S01]  /*f790*/  FFMA.FTZ R35, R34, R0, -R35 ;  /* 0x0000000022237223 */ /* 0x000fe20000010823 */
[----:B------:R-:W-:-:S02]  /*f7a0*/  HADD2.F32 R34, -RZ, R14.H0_H0 ;  /* 0x2000000eff227230 */ /* 0x000fc40000004100 */
[----:B------:R-:W-:Y:S01]  /*f7b0*/  FFMA.FTZ R29, R36, R0, R29 ;  /* 0x00000000241d7223 */ /* 0x000fe2000001001d */
[----:B------:R-:W-:Y:S02]  /*f7c0*/  HADD2.F32 R36, -RZ, R13.H1_H1 ;  /* 0x3000000dff247230 */ /* 0x000fe40000004100 */
[--C-:B------:R-:W-:Y:S02]  /*f7d0*/  HADD2.F32 R12, -RZ, R5.reuse.H0_H0 ;  /* 0x20000005ff0c7230 */ /* 0x100fe40000004100 */
[C---:B------:R-:W-:Y:S01]  /*f7e0*/  FMUL.FTZ R13, R34.reuse, R8 ;  /* 0x00000008220d7220 */ /* 0x040fe20000410000 */
[----:B------:R-:W-:Y:S01]  /*f7f0*/  FFMA.FTZ R0, R34, R4, -R21 ;  /* 0x0000000422007223 */ /* 0x000fe20000010815 */
[----:B------:R-:W-:Y:S02]  /*f800*/  HADD2.F32 R5, -RZ, R5.H1_H1 ;  /* 0x30000005ff057230 */ /* 0x000fe40000004100 */
[----:B------:R-:W-:Y:S01]  /*f810*/  FMUL.FTZ R21, R40, R30 ;  /* 0x0000001e28157220 */ /* 0x000fe20000410000 */
[----:B------:R-:W-:Y:S01]  /*f820*/  FFMA.FTZ R8, R38, R4, R13 ;  /* 0x0000000426087223 */ /* 0x000fe2000001000d */
[----:B------:R-:W-:-:S02]  /*f830*/  HADD2.F32 R13, -RZ, R14.H1_H1 ;  /* 0x3000000eff0d7230 */ /* 0x000fc40000004100 */
[C---:B------:R-:W-:Y:S01]  /*f840*/  FMUL.FTZ R37, R36.reuse, R30 ;  /* 0x0000001e24257220 */ /* 0x040fe20000410000 */
[--C-:B------:R-:W-:Y:S02]  /*f850*/  HADD2.F32 R31, -RZ, R10.reuse.H0_H0 ;  /* 0x2000000aff1f7230 */ /* 0x100fe40000004100 */
[-C--:B------:R-:W-:Y:S01]  /*f860*/  FMUL.FTZ R4, R41, R9.reuse ;  /* 0x0000000929047220 */ /* 0x080fe20000410000 */
[----:B------:R-:W-:Y:S02]  /*f870*/  HADD2.F32 R10, -RZ, R10.H1_H1 ;  /* 0x3000000aff0a7230 */ /* 0x000fe40000004100 */
[----:B------:R-:W-:Y:S01]  /*f880*/  FMUL.FTZ R14, R13, R9 ;  /* 0x000000090d0e7220 */ /* 0x000fe20000410000 */
[----:B------:R-:W-:Y:S02]  /*f890*/  HADD2.F32 R34, -RZ, R26.H0_H0 ;  /* 0x2000001aff227230 */ /* 0x000fe40000004100 */
[-C--:B------:R-:W-:Y:S01]  /*f8a0*/  FFMA.FTZ R21, R36, R12.reuse, -R21 ;  /* 0x0000000c24157223 */ /* 0x080fe20000010815 */
[----:B------:R-:W-:Y:S01]  /*f8b0*/  FFMA.FTZ R37, R40, R12, R37 ;  /* 0x0000000c28257223 */ /* 0x000fe20000010025 */
[----:B------:R-:W-:-:S02]  /*f8c0*/  HADD2.F32 R27, -RZ, R6.H0_H0 ;  /* 0x20000006ff1b7230 */ /* 0x000fc40000004100 */
[----:B------:R-:W-:Y:S01]  /*f8d0*/  FFMA.FTZ R12, R13, R5, -R4 ;  /* 0x000000050d0c7223 */ /* 0x000fe20000010804 */
[----:B------:R-:W-:Y:S02]  /*f8e0*/  HADD2.F32 R30, -RZ, R20.H0_H0 ;  /* 0x20000014ff1e7230 */ /* 0x000fe40000004100 */
[-C--:B------:R-:W-:Y:S01]  /*f8f0*/  FMUL.FTZ R4, R43, R31.reuse ;  /* 0x0000001f2b047220 */ /* 0x080fe20000410000 */
[----:B------:R-:W-:Y:S02]  /*f900*/  HADD2.F32 R6, -RZ, R6.H1_H1 ;  /* 0x30000006ff067230 */ /* 0x000fe40000004100 */
[----:B------:R-:W-:Y:S01]  /*f910*/  FMUL.FTZ R24, R39, R31 ;  /* 0x0000001f27187220 */ /* 0x000fe20000410000 */
[----:B------:R-:W-:Y:S01]  /*f920*/  FFMA.FTZ R14, R41, R5, R14 ;  /* 0x00000005290e7223 */ /* 0x000fe2000001000e */
[-C--:B------:R-:W-:Y:S01]  /*f930*/  FMUL.FTZ R5, R34, R10.reuse ;  /* 0x0000000a22057220 */ /* 0x080fe20000410000 */
[--C-:B------:R-:W-:Y:S02]  /*f940*/  HADD2.F32 R33, -RZ, R11.reuse.H0_H0 ;  /* 0x2000000bff217230 */ /* 0x100fe40000004100 */
[-C--:B------:R-:W-:Y:S01]  /*f950*/  FFMA.FTZ R13, R39, R27.reuse, -R4 ;  /* 0x0000001b270d7223 */ /* 0x080fe20000010804 */
[----:B------:R-:W-:Y:S01]  /*f960*/  FFMA.FTZ R24, R43, R27, R24 ;  /* 0x0000001b2b187223 */ /* 0x000fe20000010018 */
[----:B------:R-:W-:Y:S01]  /*f970*/  FMUL.FTZ R9, R30, R10 ;  /* 0x0000000a1e097220 */ /* 0x000fe20000410000 */
[----:B------:R-:W-:-:S02]  /*f980*/  HADD2.F32 R11, -RZ, R11.H1_H1 ;  /* 0x3000000bff0b7230 */ /* 0x000fc40000004100 */
[-C--:B------:R-:W-:Y:S01]  /*f990*/  FFMA.FTZ R10, R30, R6.reuse, -R5 ;  /* 0x000000061e0a7223 */ /* 0x080fe20000010805 */
[----:B------:R-:W-:Y:S01]  /*f9a0*/  HADD2.F32 R36, -RZ, R25.H1_H1 ;  /* 0x30000019ff247230 */ /* 0x000fe20000004100 */
[----:B------:R-:W-:Y:S01]  /*f9b0*/  F2FP.F16.F32.PACK_AB R8, R8, R29 ;  /* 0x0000001d0808723e */ /* 0x000fe200000000ff */
[----:B------:R-:W-:Y:S02]  /*f9c0*/  HADD2.F32 R27, -RZ, R26.H1_H1 ;  /* 0x3000001aff1b7230 */ /* 0x000fe40000004100 */
[----:B------:R-:W-:Y:S02]  /*f9d0*/  HADD2.F32 R30, -RZ, R15.H1_H1 ;  /* 0x3000000fff1e7230 */ /* 0x000fe40000004100 */
[----:B------:R-:W-:Y:S01]  /*f9e0*/  FFMA.FTZ R15, R34, R6, R9 ;  /* 0x00000006220f7223 */ /* 0x000fe20000010009 */
[----:B------:R-:W-:Y:S02]  /*f9f0*/  HADD2.F32 R25, -RZ, R20.H1_H1 ;  /* 0x30000014ff197230 */ /* 0x000fe40000004100 */
[----:B------:R-:W-:Y:S01]  /*fa00*/  FMUL.FTZ R5, R36, R33 ;  /* 0x0000002124057220 */ /* 0x000fe20000410000 */
[----:B------:R-:W-:-:S02]  /*fa10*/  HADD2.F32 R28, -RZ, R7.H0_H0 ;  /* 0x20000007ff1c7230 */ /* 0x000fc40000004100 */
[----:B------:R-:W-:Y:S01]  /*fa20*/  FMUL.FTZ R4, R27, R11 ;  /* 0x0000000b1b047220 */ /* 0x000fe20000410000 */
[----:B------:R-:W-:Y:S02]  /*fa30*/  HADD2.F32 R7, -RZ, R7.H1_H1 ;  /* 0x30000007ff077230 */ /* 0x000fe40000004100 */
[C---:B------:R-:W-:Y:S01]  /*fa40*/  FMUL.FTZ R33, R30.reuse, R33 ;  /* 0x000000211e217220 */ /* 0x040fe20000410000 */
[C---:B------:R-:W-:Y:S01]  /*fa50*/  FMUL.FTZ R6, R25.reuse, R11 ;  /* 0x0000000b19067220 */ /* 0x040fe20000410000 */
[-C--:B------:R-:W-:Y:S01]  /*fa60*/  FFMA.FTZ R11, R30, R28.reuse, -R5 ;  /* 0x0000001c1e0b7223 */ /* 0x080fe20000010805 */
[----:B------:R-:W-:Y:S01]  /*fa70*/  F2FP.F16.F32.PACK_AB R5, R12, R21 ;  /* 0x000000150c05723e */ /* 0x000fe200000000ff */
[-C--:B------:R-:W-:Y:S01]  /*fa80*/  FFMA.FTZ R20, R25, R7.reuse, -R4 ;  /* 0x0000000719147223 */ /* 0x080fe20000010804 */
[----:B------:R-:W-:Y:S01]  /*fa90*/  FFMA.FTZ R33, R36, R28, R33 ;  /* 0x0000001c24217223 */ /* 0x000fe20000010021 */
[----:B------:R-:W-:Y:S01]  /*faa0*/  FFMA.FTZ R26, R27, R7, R6 ;  /* 0x000000071b1a7223 */ /* 0x000fe20000010006 */
[----:B------:R-:W-:-:S02]  /*fab0*/  F2FP.F16.F32.PACK_AB R4, R0, R35 ;  /* 0x000000230004723e */ /* 0x000fc400000000ff */
[----:B------:R-:W-:Y:S02]  /*fac0*/  F2FP.F16.F32.PACK_AB R6, R10, R13 ;  /* 0x0000000d0a06723e */ /* 0x000fe400000000ff */
[----:B------:R-:W-:Y:S02]  /*fad0*/  F2FP.F16.F32.PACK_AB R7, R20, R11 ;  /* 0x0000000b1407723e */ /* 0x000fe400000000ff */
[----:B------:R-:W-:Y:S02]  /*fae0*/  F2FP.F16.F32.PACK_AB R9, R14, R37 ;  /* 0x000000250e09723e */ /* 0x000fe400000000ff */
[----:B------:R-:W-:Y:S01]  /*faf0*/  F2FP.F16.F32.PACK_AB R10, R15, R24 ;  /* 0x000000180f0a723e */ /* 0x000fe200000000ff */
[----:B------:R0:W-:Y:S01]  /*fb00*/  STS.128 [R42], R4 ;  /* 0x000000042a007388 */ /* 0x0001e20000000c00 */
[----:B------:R-:W-:-:S05]  /*fb10*/  F2FP.F16.F32.PACK_AB R11, R26, R33 ;  /* 0x000000211a0b723e */ /* 0x000fca00000000ff */
[----:B------:R0:W-:Y:S02]  /*fb20*/  STS.128 [R3+0x16400], R8 ;  /* 0x0164000803007388 */ /* 0x0001e40000000c00 */
.L_x_610:
[----:B------:R-:W-:Y:S05]  /*fb30*/  BSYNC B0 ;  /* 0x0000000000007941 */ /* 0x000fea0003800000 */
.L_x_588:
[----:B------:R-:W-:Y:S01]  /*fb40*/  @!PT LDS RZ, [RZ] ;  /* 0x00000000fffff984 */ /* 0x000fe20000000800 */
[----:B------:R-:W-:Y:S01]  /*fb50*/  @!PT LDS RZ, [RZ] ;  /* 0x00000000fffff984 */ /* 0x000fe20000000800 */
[----:B------:R-:W-:Y:S01]  /*fb60*/  @!PT LDS RZ, [RZ] ;  /* 0x00000000fffff984 */ /* 0x000fe20000000800 */
[----:B------:R-:W-:Y:S01]  /*fb70*/  @!PT LDS RZ, [RZ] ;  /* 0x00000000fffff984 */ /* 0x000fe20000000800 */
[----:B------:R5:W-:Y:S06]  /*fb80*/  MEMBAR.ALL.CTA ;  /* 0x0000000000007992 */ /* 0x000bec0000008000 */
[----:B-----5:R-:W5:Y:S01]  /*fb90*/  FENCE.VIEW.ASYNC.S ;  /* 0x00000000000073c6 */ /* 0x020f620000000000 */
[----:B------:R-:W-:Y:S05]  /*fba0*/  WARPSYNC.ALL ;  /* 0x0000000000007948 */ /* 0x000fea0003800000 */
[----:B-----5:R-:W-:Y:S06]  /*fbb0*/  BAR.SYNC.DEFER_BLOCKING 0xd, 0x100 ;  /* 0x0344000000007b1d */ /* 0x020fec0000010000 */
.L_x_586:
[----:B------:R-:W-:-:S06]  /*fbc0*/  ULOP3.LUT UR4, UR60, 0x1, URZ, 0xfc, !UPT ;  /* 0x000000013c047892 */ /* 0x000fcc000f8efc3f */
[----:B0-234-:R-:W-:-:S04]  /*fbd0*/  MOV R0, UR4 ;  /* 0x0000000400007c02 */ /* 0x01dfc80008000f00 */
[----:B------:R-:W-:-:S13]  /*fbe0*/  ISETP.NE.AND P0, PT, R0, 0x3, PT ;  /* 0x000000030000780c */ /* 0x000fda0003f05270 */
[----:B------:R-:W-:Y:S05]  /*fbf0*/  @!P0 BRA `(.L_x_625) ;  /* 0x0000000000048947 */ /* 0x000fea0003800000 */
[----:B------:R-:W-:Y:S01]  /*fc00*/  BPT.TRAP 0x1 ;  /* 0x000000040000795c */ /* 0x000fe20000300000 */
.L_x_625:
[----:B------:R-:W2:Y:S01]  /*fc10*/  LDL R3, [R1+0x4] ;  /* 0x0000040001037983 */ /* 0x000ea20000100800 */
[----:B------:R-:W-:Y:S01]  /*fc20*/  IMAD R0, R228, 0x8, R2 ;  /* 0x00000008e4007824 */ /* 0x000fe200078e0202 */
[----:B--2---:R-:W-:-:S04]  /*fc30*/  SHF.L.U32 R3, R3, 0x1f, RZ ;  /* 0x0000001f03037819 */ /* 0x004fc800000006ff */
[----:B------:R0:W2:Y:S01]  /*fc40*/  SYNCS.PHASECHK.TRANS64.TRYWAIT P2, [R0+URZ+0x34830], R3 ;  /* 0x03483003000075a7 */ /* 0x0000a2000804017f */
[----:B------:R-:W-:Y:S05]  /*fc50*/  @!P0 BRA `(.L_x_626) ;  /* 0x0000000000048947 */ /* 0x000fea0003800000 */
[----:B------:R-:W-:Y:S01]  /*fc60*/  BPT.TRAP 0x1 ;  /* 0x000000040000795c */ /* 0x000fe20000300000 */
.L_x_626:
[----:B------:R-:W3:Y:S01]  /*fc70*/  S2R R4, SR_TID.X ;  /* 0x0000000000047919 */ /* 0x000ee20000002100 */
[----:B------:R-:W-:Y:S01]  /*fc80*/  IMAD.MOV.U32 R87, RZ, RZ, RZ ;  /* 0x000000ffff577224 */ /* 0x000fe200078e00ff */
[----:B---3--:R-:W-:-:S04]  /*fc90*/  LOP3.LUT R4, R4, 0x7f, RZ, 0xc0, !PT ;  /* 0x0000007f04047812 */ /* 0x008fc800078ec0ff */
[----:B------:R-:W-:Y:S01]  /*fca0*/  ISETP.NE.AND P1, PT, R4, RZ, PT ;  /* 0x000000ff0400720c */ /* 0x000fe20003f25270 */
[----:B--2---:R-:W-:-:S12]  /*fcb0*/  @P2 BRA `(.L_x_627) ;  /* 0x0000000000082947 */ /* 0x004fd80003800000 */
[----:B------:R-:W2:Y:S02]  /*fcc0*/  SYNCS.PHASECHK.TRANS64.TRYWAIT P2, [R0+URZ+0x34830], R3 ;  /* 0x03483003000075a7 */ /* 0x000ea4000804017f */
[----:B--2---:R-:W-:Y:S05]  /*fcd0*/  @!P2 BRA `(.L_x_628) ;  /* 0x00000158009ca947 */ /* 0x004fea0003800000 */
.L_x_627:
[----:B------:R-:W-:Y:S05]  /*fce0*/  WARPSYNC.ALL ;  /* 0x0000000000007948 */ /* 0x000fea0003800000 */
[----:B0-2---:R-:W-:Y:S01]  /*fcf0*/  VIADD R3, R2, 0x1e400 ;  /* 0x0001e40002037836 */ /* 0x005fe20000000000 */
[----:B------:R-:W-:Y:S01]  /*fd00*/  R2UR UR56, R32 ;  /* 0x00000000203872ca */ /* 0x000fe200000e0000 */
[----:B------:R-:W-:Y:S01]  /*fd10*/  IMAD.MOV.U32 R5, RZ, RZ, 0x40000040 ;  /* 0x40000040ff057424 */ /* 0x000fe200078e00ff */
[----:B------:R-:W-:Y:S01]  /*fd20*/  WARPGROUP.ARRIVE ;  /* 0x00000000000079c5 */ /* 0x000fe20000000000 */
[----:B------:R-:W-:Y:S01]  /*fd30*/  UMOV UR9, 0x40000040 ;  /* 0x4000004000097882 */ /* 0x000fe20000000000 */
[----:B------:R-:W-:Y:S01]  /*fd40*/  SHF.R.U32.HI R3, RZ, 0x4, R3 ;  /* 0x00000004ff037819 */ /* 0x000fe20000011603 */
[----:B------:R-:W-:Y:S01]  /*fd50*/  IMAD.MOV.U32 R13, RZ, RZ, 0x40000040 ;  /* 0x40000040ff0d7424 */ /* 0x000fe200078e00ff */
[----:B------:R-:W-:Y:S01]  /*fd60*/  R2UR UR11, R5 ;  /* 0x00000000050b72ca */ /* 0x000fe200000e0000 */
[----:B------:R-:W-:Y:S01]  /*fd70*/  IMAD.MOV.U32 R15, RZ, RZ, 0x40000040 ;  /* 0x40000040ff0f7424 */ /* 0x000fe200078e00ff */
[----:B------:R-:W-:Y:S01]  /*fd80*/  LOP3.LUT R3, R3, 0x3fff, RZ, 0xc0, !PT ;  /* 0x00003fff03037812 */ /* 0x000fe200078ec0ff */
[----:B------:R-:W-:Y:S01]  /*fd90*/  IMAD.U32 R21, RZ, RZ, UR9 ;  /* 0x00000009ff157e24 */ /* 0x000fe2000f8e00ff */
[----:B------:R-:W-:Y:S01]  /*fda0*/  MOV R11, 0x40000040 ;  /* 0x40000040000b7802 */ /* 0x000fe20000000f00 */
[----:B------:R-:W0:Y:S01]  /*fdb0*/  S2R R120, SR_TID.X ;  /* 0x0000000000787919 */ /* 0x000e220000002100 */
[----:B------:R-:W-:Y:S01]  /*fdc0*/  LOP3.LUT R4, R3, 0x10000, RZ, 0xfc, !PT ;  /* 0x0001000003047812 */ /* 0x000fe200078efcff */
[----:B------:R-:W-:Y:S01]  /*fdd0*/  ULOP3.LUT UR56, UR56, 0x10000, URZ, 0xfc, !UPT ;  /* 0x0001000038387892 */ /* 0x000fe2000f8efc3f */
[----:B------:R-:W-:Y:S01]  /*fde0*/  R2UR UR15, R11 ;  /* 0x000000000b0f72ca */ /* 0x000fe200000e0000 */
[----:B------:R-:W-:Y:S01]  /*fdf0*/  @!P1 VIADD R0, R0, 0x34840 ;  /* 0x0003484000009836 */ /* 0x000fe20000000000 */
[----:B------:R-:W-:Y:S01]  /*fe00*/  MOV R8, UR37 ;  /* 0x0000002500087c02 */ /* 0x000fe20008000f00 */
[----:B------:R2:W-:Y:S01]  /*fe10*/  STL [R1+0x2c], R4 ;  /* 0x00002c0401007387 */ /* 0x0005e20000100800 */
[----:B-1----:R-:W-:Y:S01]  /*fe20*/  MOV R9, UR36 ;  /* 0x0000002400097c02 */ /* 0x002fe20008000f00 */
[----:B------:R-:W-:Y:S01]  /*fe30*/  UMOV UR37, UR9 ;  /* 0x0000000900257c82 */ /* 0x000fe20008000000 */
[----:B------:R-:W-:Y:S01]  /*fe40*/  UMOV UR8, UR56 ;  /* 0x0000003800087c82 */ /* 0x000fe20008000000 */
[----:B------:R-:W-:Y:S01]  /*fe50*/  UMOV UR13, UR37 ;  /* 0x00000025000d7c82 */ /* 0x000fe20008000000 */
[----:B------:R-:W-:Y:S01]  /*fe60*/  UMOV UR36, UR8 ;  /* 0x0000000800247c82 */ /* 0x000fe20008000000 */
[----:B------:R-:W-:Y:S01]  /*fe70*/  R2UR UR23, R13 ;  /* 0x000000000d1772ca */ /* 0x000fe200000e0000 */
[----:B------:R-:W-:Y:S01]  /*fe80*/  UMOV UR12, UR36 ;  /* 0x00000024000c7c82 */ /* 0x000fe20008000000 */
[----:B------:R-:W-:Y:S01]  /*fe90*/  UMOV UR20, UR36 ;  /* 0x0000002400147c82 */ /* 0x000fe20008000000 */
[----:B------:R-:W-:Y:S01]  /*fea0*/  UMOV UR21, UR37 ;  /* 0x0000002500157c82 */ /* 0x000fe20008000000 */
[----:B--2---:R-:W-:Y:S01]  /*feb0*/  IMAD R4, R228, 0xb00, R4 ;  /* 0x00000b00e4047824 */ /* 0x004fe200078e0204 */
[----:B------:R-:W-:Y:S01]  /*fec0*/  R2UR UR55, R15 ;  /* 0x000000000f3772ca */ /* 0x000fe200000e0000 */
[----:B------:R-:W-:Y:S01]  /*fed0*/  UMOV UR52, UR36 ;  /* 0x0000002400347c82 */ /* 0x000fe20008000000 */
[----:B------:R-:W-:Y:S01]  /*fee0*/  UMOV UR53, UR37 ;  /* 0x0000002500357c82 */ /* 0x000fe20008000000 */
[C---:B------:R-:W-:Y:S01]  /*fef0*/  VIADD R12, R4.reuse, 0x100 ;  /* 0x00000100040c7836 */ /* 0x040fe20000000000 */
[C---:B------:R-:W-:Y:S01]  /*ff00*/  R2UR UR10, R4.reuse ;  /* 0x00000000040a72ca */ /* 0x040fe200000e0000 */
[C---:B------:R-:W-:Y:S01]  /*ff10*/  VIADD R14, R4.reuse, 0x180 ;  /* 0x00000180040e7836 */ /* 0x040fe20000000000 */
[----:B------:R-:W-:Y:S01]  /*ff20*/  IADD3 R10, R4, 0x80, RZ ;  /* 0x00000080040a7810 */ /* 0x000fe20007ffe0ff */
[----:B------:R-:W-:Y:S01]  /*ff30*/  UMOV UR32, UR36 ;  /* 0x0000002400207c82 */ /* 0x000fe20008000000 */
[----:B------:R-:W-:Y:S01]  /*ff40*/  R2UR UR22, R12 ;  /* 0x000000000c1672ca */ /* 0x000fe200000e0000 */
[----:B------:R-:W-:Y:S01]  /*ff50*/  UMOV UR33, UR37 ;  /* 0x0000002500217c82 */ /* 0x000fe20008000000 */
[----:B------:R-:W-:Y:S01]  /*ff60*/  R2UR UR14, R10 ;  /* 0x000000000a0e72ca */ /* 0x000fe200000e0000 */
[----:B------:R-:W-:Y:S01]  /*ff70*/  VIADD R10, R4, 0x200 ;  /* 0x00000200040a7836 */ /* 0x000fe20000000000 */
[----:B------:R-:W-:Y:S01]  /*ff80*/  R2UR UR54, R14 ;  /* 0x000000000e3672ca */ /* 0x000fe200000e0000 */
[----:B------:R-:W-:Y:S01]  /*ff90*/  UMOV UR28, UR36 ;  /* 0x00000024001c7c82 */ /* 0x000fe20008000000 */
[----:B------:R-:W-:Y:S01]  /*ffa0*/  R2UR UR35, R11 ;  /* 0x000000000b2372ca */ /* 0x000fe200000e0000 */
[----:B------:R-:W-:Y:S01]  /*ffb0*/  UMOV UR29, UR37 ;  /* 0x00000025001d7c82 */ /* 0x000fe20008000000 */
[----:B------:R-:W-:Y:S01]  /*ffc0*/  R2UR UR34, R10 ;  /* 0x000000000a2272ca */ /* 0x000fe200000e0000 */
[----:B------:R-:W-:Y:S01]  /*ffd0*/  HGMMA.64x16x16.F32 R112, gdesc[UR8], RZ, !UPT, gsb0 ;  /* 0x00200000087079f0 */ /* 0x000fe2000c0008ff */
[C---:B------:R-:W-:Y:S01]  /*ffe0*/  IADD3 R12, R4.reuse, 0x280, RZ ;  /* 0x00000280040c7810 */ /* 0x040fe20007ffe0ff */
[----:B------:R-:W-:Y:S01]  /*fff0*/  VIADD R14, R4, 0x300 ;  /* 0x00000300040e7836 */ /* 0x000fe20000000000 */
[----:B------:R-:W-:Y:S01]  /*10000*/  R2UR UR31, R13 ;  /* 0x000000000d1f72ca */ /* 0x000fe200000e0000 */
        /* <DEDUP_REMOVED lines=10> */
[C---:B------:R-:W-:Y:S01]  /*100b0*/  VIADD R12, R4.reuse, 0x400 ;  /* 0x00000400040c7836 */ /* 0x040fe20000000000 */
[----:B------:R-:W-:Y:S01]  /*100c0*/  R2UR UR19, R13 ;  /* 0x000000000d1372ca */ /* 0x000fe200000e0000 */
[----:B------:R-:W-:Y:S01]  /*100d0*/  UMOV UR16, UR36 ;  /* 0x0000002400107c82 */ /* 0x000fe20008000000 */
[----:B------:R-:W-:Y:S01]  /*100e0*/  UMOV UR17, UR37 ;  /* 0x0000002500117c82 */ /* 0x000fe20008000000 */
        /* <DEDUP_REMOVED lines=11> */
[----:B------:R-:W-:Y:S01]  /*101a0*/  VIADD R10, R4, 0x2 ;  /* 0x00000002040a7836 */ /* 0x000fe20000000000 */
[----:B------:R-:W-:Y:S01]  /*101b0*/  MOV R6, UR39 ;  /* 0x0000002700067c02 */ /* 0x000fe20008000f00 */
[----:B------:R-:W-:Y:S01]  /*101c0*/  IMAD.MOV.U32 R11, RZ, RZ, 0x40000040 ;  /* 0x40000040ff0b7424 */ /* 0x000fe200078e00ff */
[----:B------:R-:W-:Y:S01]  /*101d0*/  MOV R7, UR38 ;  /* 0x0000002600077c02 */ /* 0x000fe20008000f00 */
[----:B------:R-:W-:Y:S01]  /*101e0*/  UMOV UR37, 0x40000040 ;  /* 0x4000004000257882 */ /* 0x000fe20000000000 */
[----:B------:R-:W-:Y:S01]  /*101f0*/  R2UR UR38, R10 ;  /* 0x000000000a2672ca */ /* 0x000fe200000e0000 */
[C---:B------:R-:W-:Y:S01]  /*10200*/  VIADD R14, R4.reuse, 0x82 ;  /* 0x00000082040e7836 */ /* 0x040fe20000000000 */
[----:B------:R-:W-:Y:S01]  /*10210*/  R2UR UR39, R11 ;  /* 0x000000000b2772ca */ /* 0x000fe200000e0000 */
[----:B------:R-:W-:Y:S01]  /*10220*/  VIADD R12, R4, 0x102 ;  /* 0x00000102040c7836 */ /* 0x000fe20000000000 */
[----:B------:R-:W-:Y:S01]  /*10230*/  MOV R20, UR8 ;  /* 0x0000000800147c02 */ /* 0x000fe20008000f00 */
[----:B------:R-:W-:Y:S01]  /*10240*/  UIADD3 UR8, UR56, 0x2, URZ ;  /* 0x0000000238087890 */ /* 0x000fe2000fffe03f */
[----:B------:R-:W-:Y:S01]  /*10250*/  MOV R15, 0x40000040 ;  /* 0x40000040000f7802 */ /* 0x000fe20000000f00 */
[----:B------:R-:W-:Y:S01]  /*10260*/  IMAD.MOV.U32 R13, RZ, RZ, 0x40000040 ;  /* 0x40000040ff0d7424 */ /* 0x000fe200078e00ff */
[----:B------:R-:W-:Y:S01]  /*10270*/  R2UR UR10, R14 ;  /* 0x000000000e0a72ca */ /* 0x000fe200000e0000 */
[----:B------:R-:W-:Y:S01]  /*10280*/  VIADD R10, R4, 0x182 ;  /* 0x00000182040a7836 */ /* 0x000fe20000000000 */
[----:B------:R-:W-:Y:S01]  /*10290*/  R2UR UR11, R15 ;  /* 0x000000000f0b72ca */ /* 0x000fe200000e0000 */
[----:B------:R-:W-:Y:S01]  /*102a0*/  IMAD.MOV.U32 R15, RZ, RZ, 0x40000040 ;  /* 0x40000040ff0f7424 */ /* 0x000fe200078e00ff */
[----:B------:R-:W-:Y:S01]  /*102b0*/  UMOV UR36, UR8 ;  /* 0x0000000800247c82 */ /* 0x000fe20008000000 */
[----:B------:R-:W-:Y:S01]  /*102c0*/  R2UR UR50, R12 ;  /* 0x000000000c3272ca */ /* 0x000fe200000e0000 */
[----:B------:R-:W-:Y:S01]  /*102d0*/  VIADD R12, R4, 0x202 ;  /* 0x00000202040c7836 */ /* 0x000fe20000000000 */
[----:B------:R-:W-:Y:S01]  /*102e0*/  R2UR UR51, R13 ;  /* 0x000000000d3372ca */ /* 0x000fe200000e0000 */
[----:B------:R-:W-:Y:S01]  /*102f0*/  IMAD.MOV.U32 R13, RZ, RZ, 0x40000040 ;  /* 0x40000040ff0d7424 */ /* 0x000fe200078e00ff */
[----:B------:R-:W-:Y:S01]  /*10300*/  MOV R11, 0x40000040 ;  /* 0x40000040000b7802 */ /* 0x000fe20000000f00 */
[----:B------:R-:W-:-:S02]  /*10310*/  WARPGROUP.DEPBAR.LE gsb0, 0x0 ;  /* 0x00008000000079c5 */ /* 0x000fc40000010000 */
[----:B------:R-:W-:Y:S01]  /*10320*/  WARPGROUP.ARRIVE ;  /* 0x00000000000079c5 */ /* 0x000fe20000000000 */
[----:B------:R-:W-:Y:S01]  /*10330*/  IADD3 R14, R4, 0x4, RZ ;  /* 0x00000004040e7810 */ /* 0x000fe20007ffe0ff */
[----:B------:R1:W-:Y:S01]  /*10340*/  STL.64 [R1+0x20], R20 ;  /* 0x0000201401007387 */ /* 0x0003e20000100a00 */
[----:B0-----:R-:W-:Y:S01]  /*10350*/  VIADD R120, R120, 0xffffff80 ;  /* 0xffffff8078787836 */ /* 0x001fe20000000000 */
[----:B------:R-:W-:Y:S02]  /*10360*/  LOP3.LUT R80, R80, 0xffffff80, RZ, 0xc0, !PT ;  /* 0xffffff8050507812 */ /* 0x000fe400078ec0ff */
[----:B------:R-:W-:Y:S01]  /*10370*/  HGMMA.64x16x16.F32 R104, gdesc[UR12], RZ, !UPT, gsb0 ;  /* 0x002000000c6879f0 */ /* 0x000fe2000c0008ff */
[----:B------:R-:W-:Y:S01]  /*10380*/  R2UR UR14, R10 ;  /* 0x000000000a0e72ca */ /* 0x000fe200000e0000 */
[----:B------:R-:W-:Y:S01]  /*10390*/  VIADD R10, R4, 0x282 ;  /* 0x00000282040a7836 */ /* 0x000fe20000000000 */
[----:B------:R-:W-:Y:S02]  /*103a0*/  R2UR UR15, R11 ;  /* 0x000000000b0f72ca */ /* 0x000fe400000e0000 */
[----:B------:R-:W-:-:S02]  /*103b0*/  MOV R11, 0x40000040 ;  /* 0x40000040000b7802 */ /* 0x000fc40000000f00 */
[----:B------:R-:W-:Y:S01]  /*103c0*/  IADD3 R80, R120, -R80, RZ ;  /* 0x8000005078507210 */ /* 0x000fe20007ffe0ff */
[----:B-1----:R-:W-:Y:S02]  /*103d0*/  IMAD.U32 R20, RZ, RZ, UR36 ;  /* 0x00000024ff147e24 */ /* 0x002fe4000f8e00ff */
[----:B------:R-:W-:Y:S01]  /*103e0*/  IMAD.U32 R21, RZ, RZ, UR37 ;  /* 0x00000025ff157e24 */ /* 0x000fe2000f8e00ff */
[----:B------:R-:W-:-:S04]  /*103f0*/  SHF.R.S32.HI R5, RZ, 0x1f, R80 ;  /* 0x0000001fff057819 */ /* 0x000fc80000011450 */
[----:B------:R-:W-:Y:S01]  /*10400*/  STL.64 [R1+0x18], R20 ;  /* 0x0000181401007387 */ /* 0x000fe20000100a00 */
[----:B------:R-:W-:-:S04]  /*10410*/  LEA.HI R5, R5, R80, RZ, 0x2 ;  /* 0x0000005005057211 */ /* 0x000fc800078f10ff */
[----:B------:R-:W-:-:S05]  /*10420*/  LOP3.LUT R5, R5, 0x7ffffffc, RZ, 0xc0, !PT ;  /* 0x7ffffffc05057812 */ /* 0x000fca00078ec0ff */
[----:B------:R-:W-:Y:S01]  /*10430*/  IMAD.IADD R5, R80, 0x1, -R5 ;  /* 0x0000000150057824 */ /* 0x000fe200078e0a05 */
[----:B------:R-:W-:Y:S02]  /*10440*/  WARPGROUP.DEPBAR.LE gsb0, 0x0 ;  /* 0x00008000000079c5 */ /* 0x000fe40000010000 */
[----:B------:R-:W-:-:S06]  /*10450*/  WARPGROUP.ARRIVE ;  /* 0x00000000000079c5 */ /* 0x000fcc0000000000 */
[----:B------:R-:W-:Y:S01]  /*10460*/  HGMMA.64x16x16.F32 R96, gdesc[UR20], RZ, !UPT, gsb0 ;  /* 0x00200000146079f0 */ /* 0x000fe2000c0008ff */
[----:B------:R-:W-:Y:S01]  /*10470*/  R2UR UR22, R12 ;  /* 0x000000000c1672ca */ /* 0x000fe200000e0000 */
[----:B------:R-:W-:Y:S01]  /*10480*/  VIADD R12, R4, 0x302 ;  /* 0x00000302040c7836 */ /* 0x000fe20000000000 */
[----:B------:R-:W-:Y:S01]  /*10490*/  R2UR UR23, R13 ;  /* 0x000000000d1772ca */ /* 0x000fe200000e0000 */
[----:B------:R-:W-:Y:S01]  /*104a0*/  IMAD.MOV.U32 R13, RZ, RZ, 0x40000040 ;  /* 0x40000040ff0d7424 */ /* 0x000fe200078e00ff */
[----:B------:R-:W-:Y:S02]  /*104b0*/  WARPGROUP.DEPBAR.LE gsb0, 0x0 ;  /* 0x00008000000079c5 */ /* 0x000fe40000010000 */
[----:B------:R-:W-:-:S06]  /*104c0*/  WARPGROUP.ARRIVE ;  /* 0x00000000000079c5 */ /* 0x000fcc0000000000 */
[----:B------:R-:W-:Y:S01]  /*104d0*/  HGMMA.64x16x16.F32 R88, gdesc[UR52], RZ, !UPT, gsb0 ;  /* 0x00200000345879f0 */ /* 0x000fe2000c0008ff */
[----:B------:R-:W-:Y:S01]  /*104e0*/  R2UR UR54, R14 ;  /* 0x000000000e3672ca */ /* 0x000fe200000e0000 */
[----:B------:R-:W-:Y:S01]  /*104f0*/  UMOV UR53, 0x40000040 ;  /* 0x4000004000357882 */ /* 0x000fe20000000000 */
[----:B------:R-:W-:Y:S01]  /*10500*/  R2UR UR55, R15 ;  /* 0x000000000f3772ca */ /* 0x000fe200000e0000 */
[----:B------:R-:W-:Y:S02]  /*10510*/  WARPGROUP.DEPBAR.LE gsb0, 0x0 ;  /* 0x00008000000079c5 */ /* 0x000fe40000010000 */
[----:B------:R-:W-:-:S06]  /*10520*/  WARPGROUP.ARRIVE ;  /* 0x00000000000079c5 */ /* 0x000fcc0000000000 */
[----:B------:R-:W-:Y:S01]  /*10530*/  HGMMA.64x16x16.F32 R72, gdesc[UR32], RZ, !UPT, gsb0 ;  /* 0x00200000204879f0 */ /* 0x000fe2000c0008ff */
[----:B------:R-:W-:Y:S01]  /*10540*/  R2UR UR34, R10 ;  /* 0x000000000a2272ca */ /* 0x000fe200000e0000 */
[----:B------:R-:W-:Y:S01]  /*10550*/  VIADD R10, R4, 0x382 ;  /* 0x00000382040a7836 */ /* 0x000fe20000000000 */
[----:B------:R-:W-:Y:S02]  /*10560*/  R2UR UR35, R11 ;  /* 0x000000000b2372ca */ /* 0x000fe400000e0000 */
[----:B------:R-:W-:Y:S01]  /*10570*/  MOV R11, 0x40000040 ;  /* 0x40000040000b7802 */ /* 0x000fe20000000f00 */
        /* <DEDUP_REMOVED lines=26> */
[----:B------:R-:W-:Y:S01]  /*10720*/  HGMMA.64x16x16.F32 R48, gdesc[UR24], RZ, !UPT, gsb0 ;  /* 0x00200000183079f0 */ /* 0x000fe2000c0008ff */
[----:B------:R-:W-:Y:S01]  /*10730*/  R2UR UR26, R10 ;  /* 0x000000000a1a72ca */ /* 0x000fe200000e0000 */
[----:B------:R-:W-:Y:S01]  /*10740*/  UMOV UR24, UR44 ;  /* 0x0000002c00187c82 */ /* 0x000fe20008000000 */
[----:B------:R-:W-:Y:S01]  /*10750*/  R2UR UR27, R11 ;  /* 0x000000000b1b72ca */ /* 0x000fe200000e0000 */
[----:B------:R-:W-:Y:S01]  /*10760*/  UMOV UR25, UR45 ;  /* 0x0000002d00197c82 */ /* 0x000fe20008000000 */
[----:B------:R-:W-:Y:S02]  /*10770*/  VIADD R10, R4, 0x482 ;  /* 0x00000482040a7836 */ /* 0x000fe40000000000 */
[----:B------:R-:W-:Y:S01]  /*10780*/  IMAD.MOV.U32 R11, RZ, RZ, 0x40000040 ;  /* 0x40000040ff0b7424 */ /* 0x000fe200078e00ff */
[----:B------:R-:W-:Y:S02]  /*10790*/  WARPGROUP.DEPBAR.LE gsb0, 0x0 ;  /* 0x00008000000079c5 */ /* 0x000fe40000010000 */
[----:B------:R-:W-:-:S06]  /*107a0*/  WARPGROUP.ARRIVE ;  /* 0x00000000000079c5 */ /* 0x000fcc0000000000 */
[----:B------:R-:W-:Y:S01]  /*107b0*/  HGMMA.64x16x16.F32 R40, gdesc[UR16], RZ, !UPT, gsb0 ;  /* 0x00200000102879f0 */ /* 0x000fe2000c0008ff */
[----:B------:R-:W-:Y:S01]  /*107c0*/  R2UR UR18, R12 ;  /* 0x000000000c1272ca */ /* 0x000fe200000e0000 */
[----:B------:R-:W-:Y:S01]  /*107d0*/  UMOV UR16, UR44 ;  /* 0x0000002c00107c82 */ /* 0x000fe20008000000 */
[----:B------:R-:W-:Y:S01]  /*107e0*/  R2UR UR19, R13 ;  /* 0x000000000d1372ca */ /* 0x000fe200000e0000 */
[----:B------:R-:W-:Y:S01]  /*107f0*/  UMOV UR17, UR45 ;  /* 0x0000002d00117c82 */ /* 0x000fe20008000000 */
[----:B------:R-:W-:Y:S01]  /*10800*/  VIADD R12, R4, 0x502 ;  /* 0x00000502040c7836 */ /* 0x000fe20000000000 */
[----:B------:R-:W-:-:S04]  /*10810*/  MOV R13, 0x40000040 ;  /* 0x40000040000d7802 */ /* 0x000fc80000000f00 */
[----:B------:R-:W-:Y:S02]  /*10820*/  R2UR UR46, R12 ;  /* 0x000000000c2e72ca */ /* 0x000fe400000e0000 */
[----:B------:R-:W-:Y:S01]  /*10830*/  R2UR UR47, R13 ;  /* 0x000000000d2f72ca */ /* 0x000fe200000e0000 */
[----:B------:R-:W-:Y:S01]  /*10840*/  IMAD.U32 R13, RZ, RZ, UR53 ;  /* 0x00000035ff0d7e24 */ /* 0x000fe2000f8e00ff */
[----:B------:R-:W-:Y:S02]  /*10850*/  WARPGROUP.DEPBAR.LE gsb0, 0x0 ;  /* 0x00008000000079c5 */ /* 0x000fe40000010000 */
[----:B------:R-:W-:-:S06]  /*10860*/  WARPGROUP.ARRIVE ;  /* 0x00000000000079c5 */ /* 0x000fcc0000000000 */
[----:B------:R-:W-:Y:S01]  /*10870*/  HGMMA.64x16x16.F32 R32, gdesc[UR4], RZ, !UPT, gsb0 ;  /* 0x00200000042079f0 */ /* 0x000fe2000c0008ff */
[----:B------:R-:W-:-:S07]  /*10880*/  UIADD3 UR4, UR56, 0x4, URZ ;  /* 0x0000000438047890 */ /* 0x000fce000fffe03f */
[----:B------:R-:W-:Y:S02]  /*10890*/  UMOV UR52, UR4 ;  /* 0x0000000400347c82 */ /* 0x000fe40008000000 */
[----:B------:R-:W-:-:S05]  /*108a0*/  IMAD.U32 R12, RZ, RZ, UR52 ;  /* 0x00000034ff0c7e24 */ /* 0x000fca000f8e00ff */
[----:B------:R0:W-:Y:S01]  /*108b0*/  STL.64 [R1+0x10], R12 ;  /* 0x0000100c01007387 */ /* 0x0001e20000100a00 */
[----:B------:R-:W-:Y:S02]  /*108c0*/  WARPGROUP.DEPBAR.LE gsb0, 0x0 ;  /* 0x00008000000079c5 */ /* 0x000fe40000010000 */
[----:B------:R-:W-:-:S06]  /*108d0*/  WARPGROUP.ARRIVE ;  /* 0x00000000000079c5 */ /* 0x000fcc0000000000 */
[----:B------:R-:W-:Y:S01]  /*108e0*/  HGMMA.64x16x16.F32 R24, gdesc[UR40], RZ, !UPT, gsb0 ;  /* 0x00200000281879f0 */ /* 0x000fe2000c0008ff */
[----:B------:R-:W-:Y:S01]  /*108f0*/  R2UR UR42, R10 ;  /* 0x000000000a2a72ca */ /* 0x000fe200000e0000 */
[----:B------:R-:W-:Y:S01]  /*10900*/  UMOV UR40, UR44 ;  /* 0x0000002c00287c82 */ /* 0x000fe20008000000 */
[----:B------:R-:W-:Y:S01]  /*10910*/  R2UR UR43, R11 ;  /* 0x000000000b2b72ca */ /* 0x000fe200000e0000 */
[----:B------:R-:W-:Y:S01]  /*10920*/  UMOV UR41, UR45 ;  /* 0x0000002d00297c82 */ /* 0x000fe20008000000 */
[----:B------:R-:W-:Y:S02]  /*10930*/  IADD3 R10, R4, 0x504, RZ ;  /* 0x00000504040a7810 */ /* 0x000fe40007ffe0ff */
[----:B------:R-:W-:Y:S01]  /*10940*/  MOV R11, 0x40000040 ;  /* 0x40000040000b7802 */ /* 0x000fe20000000f00 */
[----:B------:R-:W-:Y:S02]  /*10950*/  WARPGROUP.DEPBAR.LE gsb0, 0x0 ;  /* 0x00008000000079c5 */ /* 0x000fe40000010000 */
[----:B------:R-:W-:-:S06]  /*10960*/  WARPGROUP.ARRIVE ;  /* 0x00000000000079c5 */ /* 0x000fcc0000000000 */
[----:B------:R-:W-:Y:S01]  /*10970*/  HGMMA.64x16x16.F32 R112, gdesc[UR36], R112, gsb0 ;  /* 0x00200000247079f0 */ /* 0x000fe20008000870 */
[----:B------:R-:W-:Y:S01]  /*10980*/  R2UR UR39, R6 ;  /* 0x00000000062772ca */ /* 0x000fe200000e0000 */
[----:B------:R-:W-:Y:S01]  /*10990*/  VIADD R6, R4, 0x84 ;  /* 0x0000008404067836 */ /* 0x000fe20000000000 */
[----:B------:R-:W-:Y:S02]  /*109a0*/  R2UR UR38, R7 ;  /* 0x00000000072672ca */ /* 0x000fe400000e0000 */
[----:B------:R-:W-:Y:S02]  /*109b0*/  MOV R7, 0x40000040 ;  /* 0x4000004000077802 */ /* 0x000fe40000000f00 */
[----:B------:R-:W-:Y:S01]  /*109c0*/  R2UR UR6, R6 ;  /* 0x00000000060672ca */ /* 0x000fe200000e0000 */
[----:B------:R-:W-:Y:S01]  /*109d0*/  VIADD R6, R4, 0x184 ;  /* 0x0000018404067836 */ /* 0x000fe20000000000 */
[----:B------:R-:W-:Y:S02]  /*109e0*/  R2UR UR7, R7 ;  /* 0x00000000070772ca */ /* 0x000fe400000e0000 */
[----:B------:R-:W-:Y:S01]  /*109f0*/  R2UR UR37, R8 ;  /* 0x00000000082572ca */ /* 0x000fe200000e0000 */
[----:B------:R-:W-:Y:S01]  /*10a00*/  VIADD R8, R4, 0x104 ;  /* 0x0000010404087836 */ /* 0x000fe20000000000 */
[----:B------:R-:W-:Y:S01]  /*10a10*/  R2UR UR36, R9 ;  /* 0x00000000092472ca */ /* 0x000fe200000e0000 */
[----:B------:R-:W-:Y:S01]  /*10a20*/  IMAD.MOV.U32 R9, RZ, RZ, 0x40000040 ;  /* 0x40000040ff097424 */ /* 0x000fe200078e00ff */
[----:B------:R-:W-:Y:S01]  /*10a30*/  MOV R7, 0x40000040 ;  /* 0x4000004000077802 */ /* 0x000fe20000000f00 */
[----:B------:R-:W-:-:S02]  /*10a40*/  WARPGROUP.DEPBAR.LE gsb0, 0x0 ;  /* 0x00008000000079c5 */ /* 0x000fc40000010000 */
[----:B------:R-:W-:-:S06]  /*10a50*/  WARPGROUP.ARRIVE ;  /* 0x00000000000079c5 */ /* 0x000fcc0000000000 */
[----:B------:R-:W-:Y:S01]  /*10a60*/  HGMMA.64x16x16.F32 R104, gdesc[UR8], R104, gsb0 ;  /* 0x00200000086879f0 */ /* 0x000fe20008000868 */
[----:B------:R-:W-:Y:S01]  /*10a70*/  R2UR UR10, R8 ;  /* 0x00000000080a72ca */ /* 0x000fe200000e0000 */
[----:B------:R-:W-:Y:S01]  /*10a80*/  VIADD R8, R4, 0x204 ;  /* 0x0000020404087836 */ /* 0x000fe20000000000 */
[----:B------:R-:W-:Y:S01]  /*10a90*/  R2UR UR11, R9 ;  /* 0x00000000090b72ca */ /* 0x000fe200000e0000 */
[----:B------:R-:W-:Y:S01]  /*10aa0*/  IMAD.MOV.U32 R9, RZ, RZ, 0x40000040 ;  /* 0x40000040ff097424 */ /* 0x000fe200078e00ff */
[----:B------:R-:W-:Y:S02]  /*10ab0*/  WARPGROUP.DEPBAR.LE gsb0, 0x0 ;  /* 0x00008000000079c5 */ /* 0x000fe40000010000 */
[----:B------:R-:W-:-:S06]  /*10ac0*/  WARPGROUP.ARRIVE ;  /* 0x00000000000079c5 */ /* 0x000fcc0000000000 */
[----:B------:R-:W-:Y:S01]  /*10ad0*/  HGMMA.64x16x16.F32 R96, gdesc[UR48], R96, gsb0 ;  /* 0x00200000306079f0 */ /* 0x000fe20008000860 */
[----:B------:R-:W-:Y:S02]  /*10ae0*/  UMOV UR49, 0x40000040 ;  /* 0x4000004000317882 */ /* 0x000fe40000000000 */
[----:B0-----:R-:W-:Y:S01]  /*10af0*/  MOV R13, UR49 ;  /* 0x00000031000d7c02 */ /* 0x001fe20008000f00 */
[----:B------:R-:W-:Y:S02]  /*10b00*/  WARPGROUP.DEPBAR.LE gsb0, 0x0 ;  /* 0x00008000000079c5 */ /* 0x000fe40000010000 */
        /* <DEDUP_REMOVED lines=15> */
[----:B------:R-:W-:Y:S03]  /*10c00*/  HGMMA.64x16x16.F32 R64, gdesc[UR32], R64, gsb0 ;  /* 0x00200000204079f0 */ /* 0x000fe60008000840 */
[----:B------:R-:W-:Y:S02]  /*10c10*/  WARPGROUP.DEPBAR.LE gsb0, 0x0 ;  /* 0x00008000000079c5 */ /* 0x000fe40000010000 */
[----:B------:R-:W-:-:S06]  /*10c20*/  WARPGROUP.ARRIVE ;  /* 0x00000000000079c5 */ /* 0x000fcc0000000000 */
[----:B------:R-:W-:Y:S01]  /*10c30*/  HGMMA.64x16x16.F32 R56, gdesc[UR28], R56, gsb0 ;  /* 0x002000001c3879f0 */ /* 0x000fe20008000838 */
[----:B------:R-:W-:Y:S02]  /*10c40*/  R2UR UR30, R6 ;  /* 0x00000000061e72ca */ /* 0x000fe400000e0000 */
[----:B------:R-:W-:Y:S01]  /*10c50*/  R2UR UR31, R7 ;  /* 0x00000000071f72ca */ /* 0x000fe200000e0000 */
[----:B------:R-:W-:Y:S01]  /*10c60*/  IMAD.MOV.U32 R7, RZ, RZ, 0x40000040 ;  /* 0x40000040ff077424 */ /* 0x000fe200078e00ff */
[----:B------:R-:W-:Y:S01]  /*10c70*/  IADD3 R6, R4, 0x304, RZ ;  /* 0x0000030404067810 */ /* 0x000fe20007ffe0ff */
[----:B------:R-:W-:Y:S02]  /*10c80*/  WARPGROUP.DEPBAR.LE gsb0, 0x0 ;  /* 0x00008000000079c5 */ /* 0x000fe40000010000 */
[----:B------:R-:W-:-:S06]  /*10c90*/  WARPGROUP.ARRIVE ;  /* 0x00000000000079c5 */ /* 0x000fcc0000000000 */
[----:B------:R-:W-:Y:S01]  /*10ca0*/  HGMMA.64x16x16.F32 R48, gdesc[UR24], R48, gsb0 ;  /* 0x00200000183079f0 */ /* 0x000fe20008000830 */
[----:B------:R-:W-:Y:S01]  /*10cb0*/  R2UR UR26, R8 ;  /* 0x00000000081a72ca */ /* 0x000fe200000e0000 */
[----:B------:R-:W-:Y:S01]  /*10cc0*/  VIADD R8, R4, 0x484 ;  /* 0x0000048404087836 */ /* 0x000fe20000000000 */
[----:B------:R-:W-:Y:S01]  /*10cd0*/  R2UR UR27, R9 ;  /* 0x00000000091b72ca */ /* 0x000fe200000e0000 */
[----:B------:R-:W-:-:S03]  /*10ce0*/  IMAD.MOV.U32 R9, RZ, RZ, 0x40000040 ;  /* 0x40000040ff097424 */ /* 0x000fc600078e00ff */
[----:B------:R-:W-:Y:S01]  /*10cf0*/  R2UR UR34, R8 ;  /* 0x00000000082272ca */ /* 0x000fe200000e0000 */
[----:B------:R-:W-:Y:S01]  /*10d00*/  VIADD R8, R4, 0x106 ;  /* 0x0000010604087836 */ /* 0x000fe20000000000 */
[----:B------:R-:W-:Y:S01]  /*10d10*/  R2UR UR35, R9 ;  /* 0x00000000092372ca */ /* 0x000fe200000e0000 */
[----:B------:R-:W-:Y:S01]  /*10d20*/  IMAD.MOV.U32 R9, RZ, RZ, 0x40000040 ;  /* 0x40000040ff097424 */ /* 0x000fe200078e00ff */
        /* <DEDUP_REMOVED lines=28> */
[----:B------:R-:W-:Y:S01]  /*10ef0*/  R2UR UR42, R10 ;  /* 0x000000000a2a72ca */ /* 0x000fe200000e0000 */
[----:B------:R-:W-:Y:S01]  /*10f00*/  VIADD R10, R4, 0x406 ;  /* 0x00000406040a7836 */ /* 0x000fe20000000000 */
[----:B------:R-:W-:-:S02]  /*10f10*/  R2UR UR43, R11 ;  /* 0x000000000b2b72ca */ /* 0x000fc400000e0000 */
[----:B------:R-:W-:Y:S01]  /*10f20*/  MOV R11, 0x40000040 ;  /* 0x40000040000b7802 */ /* 0x000fe20000000f00 */
[----:B------:R-:W-:Y:S02]  /*10f30*/  WARPGROUP.DEPBAR.LE gsb0, 0x0 ;  /* 0x00008000000079c5 */ /* 0x000fe40000010000 */
[----:B------:R-:W-:-:S06]  /*10f40*/  WARPGROUP.ARRIVE ;  /* 0x00000000000079c5 */ /* 0x000fcc0000000000 */
[----:B------:R-:W-:Y:S01]  /*10f50*/  HGMMA.64x16x16.F32 R24, gdesc[UR44], R24, gsb0 ;  /* 0x002000002c1879f0 */ /* 0x000fe20008000818 */
[----:B------:R-:W-:Y:S01]  /*10f60*/  R2UR UR46, R6 ;  /* 0x00000000062e72ca */ /* 0x000fe200000e0000 */
[----:B------:R-:W-:Y:S01]  /*10f70*/  UMOV UR44, UR40 ;  /* 0x00000028002c7c82 */ /* 0x000fe20008000000 */
[----:B------:R-:W-:Y:S01]  /*10f80*/  R2UR UR47, R7 ;  /* 0x00000000072f72ca */ /* 0x000fe200000e0000 */
[----:B------:R-:W-:Y:S01]  /*10f90*/  UMOV UR45, UR41 ;  /* 0x00000029002d7c82 */ /* 0x000fe20008000000 */
[----:B------:R-:W-:Y:S02]  /*10fa0*/  VIADD R6, R4, 0x6 ;  /* 0x0000000604067836 */ /* 0x000fe40000000000 */
[----:B------:R-:W-:-:S03]  /*10fb0*/  IMAD.MOV.U32 R7, RZ, RZ, 0x40000040 ;  /* 0x40000040ff077424 */ /* 0x000fc600078e00ff */
[----:B------:R-:W-:Y:S01]  /*10fc0*/  R2UR UR50, R6 ;  /* 0x00000000063272ca */ /* 0x000fe200000e0000 */
[----:B------:R-:W-:Y:S01]  /*10fd0*/  VIADD R6, R4, 0x86 ;  /* 0x0000008604067836 */ /* 0x000fe20000000000 */
[----:B------:R-:W-:Y:S02]  /*10fe0*/  R2UR UR51, R7 ;  /* 0x00000000073372ca */ /* 0x000fe400000e0000 */
[----:B------:R-:W-:Y:S01]  /*10ff0*/  MOV R7, 0x40000040 ;  /* 0x4000004000077802 */ /* 0x000fe20000000f00 */
[----:B------:R-:W-:Y:S02]  /*11000*/  WARPGROUP.DEPBAR.LE gsb0, 0x0 ;  /* 0x00008000000079c5 */ /* 0x000fe40000010000 */
[----:B------:R-:W-:-:S06]  /*11010*/  WARPGROUP.ARRIVE ;  /* 0x00000000000079c5 */ /* 0x000fcc0000000000 */
[----:B------:R-:W-:Y:S03]  /*11020*/  HGMMA.64x16x16.F32 R112, gdesc[UR52], R112, gsb0 ;  /* 0x00200000347079f0 */ /* 0x000fe60008000870 */
[----:B------:R-:W-:Y:S02]  /*11030*/  WARPGROUP.DEPBAR.LE gsb0, 0x0 ;  /* 0x00008000000079c5 */ /* 0x000fe40000010000 */
[----:B------:R-:W-:-:S06]  /*11040*/  WARPGROUP.ARRIVE ;  /* 0x00000000000079c5 */ /* 0x000fcc0000000000 */
[----:B------:R-:W-:Y:S01]  /*11050*/  HGMMA.64x16x16.F32 R104, gdesc[UR4], R104, gsb0 ;  /* 0x00200000046879f0 */ /* 0x000fe20008000868 */
[----:B------:R-:W-:Y:S01]  /*11060*/  UIADD3 UR4, UR56, 0x6, URZ ;  /* 0x0000000638047890 */ /* 0x000fe2000fffe03f */
[----:B------:R-:W-:Y:S01]  /*11070*/  R2UR UR6, R6 ;  /* 0x00000000060672ca */ /* 0x000fe200000e0000 */
[----:B------:R-:W-:Y:S01]  /*11080*/  VIADD R6, R4, 0x186 ;  /* 0x0000018604067836 */ /* 0x000fe20000000000 */
[----:B------:R-:W-:Y:S01]  /*11090*/  R2UR UR7, R7 ;  /* 0x00000000070772ca */ /* 0x000fe200000e0000 */
[----:B------:R-:W-:-:S03]  /*110a0*/  IMAD.MOV.U32 R7, RZ, RZ, 0x40000040 ;  /* 0x40000040ff077424 */ /* 0x000fc600078e00ff */
[----:B------:R-:W-:Y:S02]  /*110b0*/  UMOV UR48, UR4 ;  /* 0x0000000400307c82 */ /* 0x000fe40008000000 */
[----:B------:R-:W-:-:S05]  /*110c0*/  IMAD.U32 R12, RZ, RZ, UR48 ;  /* 0x00000030ff0c7e24 */ /* 0x000fca000f8e00ff */
[----:B------:R0:W-:Y:S01]  /*110d0*/  STL.64 [R1+0x8], R12 ;  /* 0x0000080c01007387 */ /* 0x0001e20000100a00 */
        /* <DEDUP_REMOVED lines=63> */
[----:B------:R-:W-:Y:S01]  /*114d0*/  R2UR UR47, R9 ;  /* 0x00000000092f72ca */ /* 0x000fe200000e0000 */
[----:B------:R-:W-:Y:S01]  /*114e0*/  IMAD.MOV.U32 R9, RZ, RZ, 0x40000040 ;  /* 0x40000040ff097424 */ /* 0x000fe200078e00ff */
[----:B------:R-:W-:-:S02]  /*114f0*/  WARPGROUP.DEPBAR.LE gsb0, 0x0 ;  /* 0x00008000000079c5 */ /* 0x000fc40000010000 */
[----:B------:R-:W-:-:S06]  /*11500*/  WARPGROUP.ARRIVE ;  /* 0x00000000000079c5 */ /* 0x000fcc0000000000 */
[----:B------:R-:W-:Y:S01]  /*11510*/  HGMMA.64x16x16.F32 R32, gdesc[UR32], R32, gsb0 ;  /* 0x00200000202079f0 */ /* 0x000fe20008000820 */
[----:B------:R-:W-:Y:S01]  /*11520*/  UMOV UR32, UR44 ;  /* 0x0000002c00207c82 */ /* 0x000fe20008000000 */
[----:B------:R-:W-:Y:S01]  /*11530*/  UMOV UR33, UR45 ;  /* 0x0000002d00217c82 */ /* 0x000fe20008000000 */
        /* <DEDUP_REMOVED lines=19> */
[----:B------:R-:W-:Y:S01]  /*11670*/  R2UR UR6, R6 ;  /* 0x00000000060672ca */ /* 0x000fe200000e0000 */
[----:B------:R-:W-:Y:S01]  /*11680*/  UMOV UR4, UR44 ;  /* 0x0000002c00047c82 */ /* 0x000fe20008000000 */
[----:B------:R-:W-:Y:S01]  /*11690*/  R2UR UR7, R7 ;  /* 0x00000000070772ca */ /* 0x000fe200000e0000 */
[----:B------:R-:W-:Y:S01]  /*116a0*/  UMOV UR5, UR45 ;  /* 0x0000002d00057c82 */ /* 0x000fe20008000000 */
[----:B------:R-:W-:Y:S01]  /*116b0*/  UMOV UR45, 0x40000040 ;  /* 0x40000040002d7882 */ /* 0x000fe20000000000 */
[----:B------:R-:W-:Y:S01]  /*116c0*/  VIADD R6, R4, 0x600 ;  /* 0x0000060004067836 */ /* 0x000fe20000000000 */
[----:B------:R-:W-:Y:S01]  /*116d0*/  MOV R7, 0x40000040 ;  /* 0x4000004000077802 */ /* 0x000fe20000000f00 */
[----:B------:R-:W-:Y:S01]  /*116e0*/  IMAD.U32 R237, RZ, RZ, UR45 ;  /* 0x0000002dffed7e24 */ /* 0x000fe2000f8e00ff */
        /* <DEDUP_REMOVED lines=10> */
[----:B------:R-:W-:Y:S01]  /*11790*/  UIADD3 UR8, UR56, 0x400, URZ ;  /* 0x0000040038087890 */ /* 0x000fe2000fffe03f */
[----:B------:R-:W-:Y:S01]  /*117a0*/  R2UR UR10, R6 ;  /* 0x00000000060a72ca */ /* 0x000fe200000e0000 */
[----:B------:R-:W-:Y:S01]  /*117b0*/  VIADD R6, R4, 0x700 ;  /* 0x0000070004067836 */ /* 0x000fe20000000000 */
[----:B------:R-:W-:Y:S02]  /*117c0*/  R2UR UR11, R7 ;  /* 0x00000000070b72ca */ /* 0x000fe400000e0000 */
[----:B------:R-:W-:Y:S02]  /*117d0*/  MOV R7, 0x40000040 ;  /* 0x4000004000077802 */ /* 0x000fe40000000f00 */
[----:B------:R-:W-:Y:S02]  /*117e0*/  UMOV UR44, UR8 ;  /* 0x00000008002c7c82 */ /* 0x000fe40008000000 */
[----:B------:R-:W-:Y:S01]  /*117f0*/  IMAD.U32 R236, RZ, RZ, UR44 ;  /* 0x0000002cffec7e24 */ /* 0x000fe2000f8e00ff */
        /* <DEDUP_REMOVED lines=12> */
[----:B------:R-:W-:Y:S02]  /*118c0*/  R2UR UR23, R9 ;  /* 0x00000000091772ca */ /* 0x000fe400000e0000 */
[----:B------:R-:W-:Y:S01]  /*118d0*/  MOV R9, 0x40000040 ;  /* 0x4000004000097802 */ /* 0x000fe20000000f00 */
        /* <DEDUP_REMOVED lines=34> */
[----:B------:R-:W-:Y:S01]  /*11b00*/  VIADD R6, R4, 0x980 ;  /* 0x0000098004067836 */ /* 0x000fe20000000000 */
[----:B------:R-:W-:-:S04]  /*11b10*/  MOV R7, 0x40000040 ;  /* 0x4000004000077802 */ /* 0x000fc80000000f00 */
[----:B------:R-:W-:Y:S01]  /*11b20*/  R2UR UR30, R6 ;  /* 0x00000000061e72ca */ /* 0x000fe200000e0000 */
[----:B------:R-:W-:Y:S01]  /*11b30*/  VIADD R6, R4, 0xa80 ;  /* 0x00000a8004067836 */ /* 0x000fe20000000000 */
[----:B------:R-:W-:Y:S02]  /*11b40*/  R2UR UR31, R7 ;  /* 0x00000000071f72ca */ /* 0x000fe400000e0000 */
        /* <DEDUP_REMOVED lines=34> */
[----:B------:R-:W-:Y:S02]  /*11d70*/  VIADD R6, R4, 0x602 ;  /* 0x0000060204067836 */ /* 0x000fe40000000000 */
[----:B------:R-:W-:Y:S02]  /*11d80*/  IMAD.MOV.U32 R7, RZ, RZ, 0x40000040 ;  /* 0x40000040ff077424 */ /* 0x000fe400078e00ff */
[----:B------:R-:W-:Y:S01]  /*11d90*/  IMAD.U32 R235, RZ, RZ, UR41 ;  /* 0x00000029ffeb7e24 */ /* 0x000fe2000f8e00ff */
[----:B------:R-:W-:-:S02]  /*11da0*/  WARPGROUP.DEPBAR.LE gsb0, 0x0 ;  /* 0x00008000000079c5 */ /* 0x000fc40000010000 */
[----:B------:R-:W-:-:S06]  /*11db0*/  WARPGROUP.ARRIVE ;  /* 0x00000000000079c5 */ /* 0x000fcc0000000000 */
[----:B------:R-:W-:Y:S01]  /*11dc0*/  HGMMA.64x16x16.F32 R88, gdesc[UR16], R88, gsb0 ;  /* 0x00200000105879f0 */ /* 0x000fe20008000858 */
[----:B------:R-:W-:Y:S02]  /*11dd0*/  UMOV UR17, UR41 ;  /* 0x0000002900117c82 */ /* 0x000fe40008000000 */
[----:B------:R-:W-:Y:S02]  /*11de0*/  WARPGROUP.DEPBAR.LE gsb0, 0x0 ;  /* 0x00008000000079c5 */ /* 0x000fe40000010000 */
        /* <DEDUP_REMOVED lines=10> */
[----:B------:R-:W-:Y:S01]  /*11e90*/  UIADD3 UR4, UR56, 0x402, URZ ;  /* 0x0000040238047890 */ /* 0x000fe2000fffe03f */
[----:B------:R-:W-:Y:S01]  /*11ea0*/  R2UR UR6, R6 ;  /* 0x00000000060672ca */ /* 0x000fe200000e0000 */
[----:B------:R-:W-:Y:S01]  /*11eb0*/  UMOV UR5, UR41 ;  /* 0x0000002900057c82 */ /* 0x000fe20008000000 */
[----:B------:R-:W-:Y:S01]  /*11ec0*/  R2UR UR7, R7 ;  /* 0x00000000070772ca */ /* 0x000fe200000e0000 */
[----:B------:R-:W-:Y:S01]  /*11ed0*/  IMAD.MOV.U32 R7, RZ, RZ, 0x40000040 ;  /* 0x40000040ff077424 */ /* 0x000fe200078e00ff */
[----:B------:R-:W-:Y:S02]  /*11ee0*/  IADD3 R6, R4, 0x682, RZ ;  /* 0x0000068204067810 */ /* 0x000fe40007ffe0ff */
[----:B------:R-:W-:Y:S02]  /*11ef0*/  UMOV UR40, UR4 ;  /* 0x0000000400287c82 */ /* 0x000fe40008000000 */
[----:B------:R-:W-:Y:S01]  /*11f00*/  UMOV UR4, UR40 ;  /* 0x0000002800047c82 */ /* 0x000fe20008000000 */
[----:B------:R-:W-:Y:S01]  /*11f10*/  R2UR UR18, R6 ;  /* 0x00000000061272ca */ /* 0x000fe200000e0000 */
[----:B------:R-:W-:Y:S01]  /*11f20*/  UMOV UR16, UR40 ;  /* 0x0000002800107c82 */ /* 0x000fe20008000000 */
[----:B------:R-:W-:Y:S01]  /*11f30*/  R2UR UR19, R7 ;  /* 0x00000000071372ca */ /* 0x000fe200000e0000 */
[----:B------:R-:W-:Y:S01]  /*11f40*/  IMAD.MOV.U32 R7, RZ, RZ, 0x40000040 ;  /* 0x40000040ff077424 */ /* 0x000fe200078e00ff */
[----:B------:R-:W-:Y:S01]  /*11f50*/  IADD3 R6, R4, 0x782, RZ ;  /* 0x0000078204067810 */ /* 0x000fe20007ffe0ff */
[----:B------:R-:W-:Y:S01]  /*11f60*/  UMOV UR20, UR40 ;  /* 0x0000002800147c82 */ /* 0x000fe20008000000 */
[----:B------:R-:W-:Y:S01]  /*11f70*/  UMOV UR32, UR40 ;  /* 0x0000002800207c82 */ /* 0x000fe20008000000 */
[----:B------:R-:W-:Y:S01]  /*11f80*/  IMAD.U32 R234, RZ, RZ, UR40 ;  /* 0x00000028ffea7e24 */ /* 0x000fe2000f8e00ff */
        /* <DEDUP_REMOVED lines=17> */
[----:B------:R-:W-:Y:S02]  /*120a0*/  MOV R7, 0x40000040 ;  /* 0x4000004000077802 */ /* 0x000fe40000000f00 */
[----:B------:R-:W-:Y:S01]  /*120b0*/  R2UR UR34, R6 ;  /* 0x00000000062272ca */ /* 0x000fe200000e0000 */
[----:B------:R-:W-:Y:S01]  /*120c0*/  VIADD R6, R4, 0xa82 ;  /* 0x00000a8204067836 */ /* 0x000fe20000000000 */
[----:B------:R-:W-:Y:S02]  /*120d0*/  R2UR UR35, R7 ;  /* 0x00000000072372ca */ /* 0x000fe400000e0000 */
[----:B------:R-:W-:Y:S01]  /*120e0*/  MOV R7, 0x40000040 ;  /* 0x4000004000077802 */ /* 0x000fe20000000f00 */
[----:B------:R-:W-:-:S02]  /*120f0*/  WARPGROUP.DEPBAR.LE gsb0, 0x0 ;  /* 0x00008000000079c5 */ /* 0x000fc40000010000 */
        /* <DEDUP_REMOVED lines=19> */
[----:B------:R-:W-:Y:S01]  /*12230*/  IMAD.MOV.U32 R11, RZ, RZ, 0x40000040 ;  /* 0x40000040ff0b7424 */ /* 0x000fe200078e00ff */
[----:B------:R-:W-:Y:S01]  /*12240*/  IADD3 R10, R4, 0x884, RZ ;  /* 0x00000884040a7810 */ /* 0x000fe20007ffe0ff */
        /* <DEDUP_REMOVED lines=126> */
[----:B------:R-:W-:Y:S01]  /*12a30*/  UIADD3 UR20, UR56, 0x406, URZ ;  /* 0x0000040638147890 */ /* 0x000fe2000fffe03f */
[----:B------:R-:W-:Y:S01]  /*12a40*/  R2UR UR23, R9 ;  /* 0x00000000091772ca */ /* 0x000fe200000e0000 */
[----:B------:R-:W-:Y:S01]  /*12a50*/  UMOV UR21, 0x40000040 ;  /* 0x4000004000157882 */ /* 0x000fe20000000000 */
[----:B------:R-:W-:Y:S02]  /*12a60*/  WARPGROUP.DEPBAR.LE gsb0, 0x0 ;  /* 0x00008000000079c5 */ /* 0x000fe40000010000 */
[----:B------:R-:W-:-:S06]  /*12a70*/  WARPGROUP.ARRIVE ;  /* 0x00000000000079c5 */ /* 0x000fcc0000000000 */
[----:B------:R-:W-:Y:S03]  /*12a80*/  HGMMA.64x16x16.F32 R56, gdesc[UR24], R56, gsb0 ;  /* 0x00200000183879f0 */ /* 0x000fe60008000838 */
[----:B------:R-:W-:Y:S02]  /*12a90*/  WARPGROUP.DEPBAR.LE gsb0, 0x0 ;  /* 0x00008000000079c5 */ /* 0x000fe40000010000 */
[----:B------:R-:W-:-:S06]  /*12aa0*/  WARPGROUP.ARRIVE ;  /* 0x00000000000079c5 */ /* 0x000fcc0000000000 */
[----:B------:R-:W-:Y:S01]  /*12ab0*/  HGMMA.64x16x16.F32 R48, gdesc[UR4], R48, gsb0 ;  /* 0x00200000043079f0 */ /* 0x000fe20008000830 */
[----:B------:R-:W-:Y:S01]  /*12ac0*/  ULDC UR6, c[0x0][0x9d8] ;  /* 0x0002760000067ab9 */ /* 0x000fe20000000800 */
[----:B------:R-:W-:Y:S01]  /*12ad0*/  ULDC UR7, c[0x0][0x988] ;  /* 0x0002620000077ab9 */ /* 0x000fe20000000800 */
[----:B------:R-:W-:Y:S02]  /*12ae0*/  WARPGROUP.DEPBAR.LE gsb0, 0x0 ;  /* 0x00008000000079c5 */ /* 0x000fe40000010000 */
[----:B------:R-:W-:-:S06]  /*12af0*/  WARPGROUP.ARRIVE ;  /* 0x00000000000079c5 */ /* 0x000fcc0000000000 */
[----:B------:R-:W-:Y:S01]  /*12b00*/  HGMMA.64x16x16.F32 R40, gdesc[UR8], R40, gsb0 ;  /* 0x00200000082879f0 */ /* 0x000fe20008000828 */
[----:B------:R-:W-:Y:S01]  /*12b10*/  UMOV UR8, UR20 ;  /* 0x0000001400087c82 */ /* 0x000fe20008000000 */
[----:B------:R-:W-:Y:S01]  /*12b20*/  UMOV UR9, UR21 ;  /* 0x0000001500097c82 */ /* 0x000fe20008000000 */
        /* <DEDUP_REMOVED lines=14> */
[----:B------:R-:W-:Y:S01]  /*12c10*/  WARPGROUP.ARRIVE ;  /* 0x00000000000079c5 */ /* 0x000fe20000000000 */
[----:B------:R-:W-:Y:S01]  /*12c20*/  FMUL.FTZ R84, R112, UR6 ;  /* 0x0000000670547c20 */ /* 0x000fe20008410000 */
[----:B0-----:R-:W-:Y:S01]  /*12c30*/  FMUL.FTZ R13, R113, UR6 ;  /* 0x00000006710d7c20 */ /* 0x001fe20008410000 */
[----:B------:R-:W-:Y:S01]  /*12c40*/  FMUL.FTZ R12, R117, UR6 ;  /* 0x00000006750c7c20 */ /* 0x000fe20008410000 */
[----:B------:R-:W-:Y:S01]  /*12c50*/  FMUL.FTZ R112, R119, UR6 ;  /* 0x0000000677707c20 */ /* 0x000fe20008410000 */
[----:B------:R-:W-:-:S04]  /*12c60*/  FMUL.FTZ R83, R116, UR6 ;  /* 0x0000000674537c20 */ /* 0x000fc80008410000 */
[----:B------:R-:W-:Y:S01]  /*12c70*/  HGMMA.64x16x16.F32 R104, gdesc[UR20], R104, gsb0 ;  /* 0x00200000146879f0 */ /* 0x000fe20008000868 */
[----:B------:R-:W-:Y:S01]  /*12c80*/  R2UR UR22, R6 ;  /* 0x00000000061672ca */ /* 0x000fe200000e0000 */
[----:B------:R-:W0:Y:S01]  /*12c90*/  MUFU.TANH R13, R13 ;  /* 0x0000000d000d7308 */ /* 0x000e220000002400 */
[----:B------:R-:W-:Y:S01]  /*12ca0*/  R2UR UR23, R7 ;  /* 0x00000000071772ca */ /* 0x000fe200000e0000 */
[----:B------:R-:W-:Y:S01]  /*12cb0*/  IMAD.MOV.U32 R7, RZ, RZ, 0x40000040 ;  /* 0x40000040ff077424 */ /* 0x000fe200078e00ff */
[----:B------:R-:W-:Y:S01]  /*12cc0*/  IADD3 R6, R4, 0x706, RZ ;  /* 0x0000070604067810 */ /* 0x000fe20007ffe0ff */
[----:B------:R-:W-:Y:S01]  /*12cd0*/  FMUL.FTZ R114, R114, UR6 ;  /* 0x0000000672727c20 */ /* 0x000fe20008410000 */
[----:B------:R-:W-:Y:S01]  /*12ce0*/  FMUL.FTZ R113, R115, UR6 ;  /* 0x0000000673717c20 */ /* 0x000fe20008410000 */
[----:B------:R-:W-:Y:S02]  /*12cf0*/  FMUL.FTZ R116, R118, UR6 ;  /* 0x0000000676747c20 */ /* 0x000fe40008410000 */
[----:B------:R-:W-:Y:S08]  /*12d00*/  MUFU.TANH R12, R12 ;  /* 0x0000000c000c7308 */ /* 0x000ff00000002400 */
[----:B------:R-:W1:Y:S08]  /*12d10*/  MUFU.TANH R112, R112 ;  /* 0x0000007000707308 */ /* 0x000e700000002400 */
[----:B------:R-:W2:Y:S08]  /*12d20*/  MUFU.TANH R84, R84 ;  /* 0x0000005400547308 */ /* 0x000eb00000002400 */
        /* <DEDUP_REMOVED lines=11> */
[----:B------:R-:W-:Y:S01]  /*12de0*/  R2UR UR22, R6 ;  /* 0x00000000061672ca */ /* 0x000fe200000e0000 */
[----:B------:R-:W-:Y:S01]  /*12df0*/  VIADD R6, R4, 0x786 ;  /* 0x0000078604067836 */ /* 0x000fe20000000000 */
[----:B------:R-:W-:Y:S01]  /*12e00*/  R2UR UR23, R7 ;  /* 0x00000000071772ca */ /* 0x000fe200000e0000 */
[----:B------:R-:W-:Y:S01]  /*12e10*/  FMUL.FTZ R115, R106, UR6 ;  /* 0x000000066a737c20 */ /* 0x000fe20008410000 */
[----:B------:R-:W-:Y:S01]  /*12e20*/  MOV R7, 0x40000040 ;  /* 0x4000004000077802 */ /* 0x000fe20000000f00 */
[----:B------:R-:W-:Y:S01]  /*12e30*/  FMUL.FTZ R104, R111, UR6 ;  /* 0x000000066f687c20 */ /* 0x000fe20008410000 */
[----:B------:R-:W3:Y:S01]  /*12e40*/  MUFU.TANH R10, R10 ;  /* 0x0000000a000a7308 */ /* 0x000ee20000002400 */
[----:B------:R-:W-:Y:S01]  /*12e50*/  FMUL.FTZ R105, R107, UR6 ;  /* 0x000000066b697c20 */ /* 0x000fe20008410000 */
[----:B------:R-:W-:-:S06]  /*12e60*/  FMUL.FTZ R106, R110, UR6 ;  /* 0x000000066e6a7c20 */ /* 0x000fcc0008410000 */
[----:B------:R-:W4:Y:S08]  /*12e70*/  MUFU.TANH R14, R14 ;  /* 0x0000000e000e7308 */ /* 0x000f300000002400 */
[----:B------:R-:W4:Y:S08]  /*12e80*/  MUFU.TANH R11, R11 ;  /* 0x0000000b000b7308 */ /* 0x000f300000002400 */
[----:B------:R-:W4:Y:S08]  /*12e90*/  MUFU.TANH R81, R81 ;  /* 0x0000005100517308 */ /* 0x000f300000002400 */
[----:B------:R-:W4:Y:S08]  /*12ea0*/  MUFU.TANH R115, R115 ;  /* 0x0000007300737308 */ /* 0x000f300000002400 */
[----:B------:R-:W4:Y:S01]  /*12eb0*/  MUFU.TANH R105, R105 ;  /* 0x0000006900697308 */ /* 0x000f220000002400 */
        /* <DEDUP_REMOVED lines=8> */
[----:B------:R-:W-:Y:S01]  /*12f40*/  R2UR UR22, R6 ;  /* 0x00000000061672ca */ /* 0x000fe200000e0000 */
[----:B------:R-:W-:Y:S01]  /*12f50*/  VIADD R6, R4, 0x806 ;  /* 0x0000080604067836 */ /* 0x000fe20000000000 */
[----:B------:R-:W-:Y:S01]  /*12f60*/  R2UR UR23, R7 ;  /* 0x00000000071772ca */ /* 0x000fe200000e0000 */
[----:B------:R-:W-:-:S02]  /*12f70*/  IMAD.MOV.U32 R7, RZ, RZ, 0x40000040 ;  /* 0x40000040ff077424 */ /* 0x000fc400078e00ff */
[----:B------:R-:W-:Y:S01]  /*12f80*/  FMUL.FTZ R96, R103, UR6 ;  /* 0x0000000667607c20 */ /* 0x000fe20008410000 */
[----:B------:R-:W4:Y:S01]  /*12f90*/  MUFU.TANH R15, R15 ;  /* 0x0000000f000f7308 */ /* 0x000f220000002400 */
        /* <DEDUP_REMOVED lines=16> */
[----:B------:R-:W-:Y:S01]  /*130a0*/  FMUL.FTZ R85, R93, UR6 ;  /* 0x000000065d557c20 */ /* 0x000fe20008410000 */
[----:B------:R-:W-:Y:S01]  /*130b0*/  R2UR UR23, R7 ;  /* 0x00000000071772ca */ /* 0x000fe200000e0000 */
[----:B------:R-:W-:Y:S01]  /*130c0*/  IMAD.MOV.U32 R7, RZ, RZ, 0x40000040 ;  /* 0x40000040ff077424 */ /* 0x000fe200078e00ff */
[----:B------:R-:W-:Y:S01]  /*130d0*/  IADD3 R6, R4, 0x886, RZ ;  /* 0x0000088604067810 */ /* 0x000fe20007ffe0ff */
[----:B------:R-:W-:Y:S01]  /*130e0*/  FMUL.FTZ R93, R94, UR6 ;  /* 0x000000065e5d7c20 */ /* 0x000fe20008410000 */
[----:B------:R-:W4:Y:S01]  /*130f0*/  MUFU.TANH R3, R3 ;  /* 0x0000000300037308 */ /* 0x000f220000002400 */
[----:B------:R-:W-:-:S07]  /*13100*/  FMUL.FTZ R90, R90, UR6 ;  /* 0x000000065a5a7c20 */ /* 0x000fce0008410000 */
        /* <DEDUP_REMOVED lines=16> */
[----:B------:R-:W-:Y:S01]  /*13210*/  FMUL.FTZ R94, R74, UR6 ;  /* 0x000000064a5e7c20 */ /* 0x000fe20008410000 */
[----:B------:R-:W-:Y:S01]  /*13220*/  MOV R7, 0x40000040 ;  /* 0x4000004000077802 */ /* 0x000fe20000000f00 */
[----:B------:R-:W-:Y:S01]  /*13230*/  FMUL.FTZ R74, R76, UR6 ;  /* 0x000000064c4a7c20 */ /* 0x000fe20008410000 */
[----:B------:R-:W-:Y:S01]  /*13240*/  R2UR UR10, R6 ;  /* 0x00000000060a72ca */ /* 0x000fe200000e0000 */
[----:B------:R-:W-:Y:S01]  /*13250*/  VIADD R6, R4, 0x986 ;  /* 0x0000098604067836 */ /* 0x000fe20000000000 */
[----:B------:R-:W-:Y:S01]  /*13260*/  R2UR UR11, R7 ;  /* 0x00000000070b72ca */ /* 0x000fe200000e0000 */
[----:B------:R-:W-:-:S02]  /*13270*/  IMAD.MOV.U32 R7, RZ, RZ, 0x40000040 ;  /* 0x40000040ff077424 */ /* 0x000fc400078e00ff */
[----:B------:R-:W-:Y:S01]  /*13280*/  FMUL.FTZ R76, R79, UR6 ;  /* 0x000000064f4c7c20 */ /* 0x000fe20008410000 */
        /* <DEDUP_REMOVED lines=17> */
[C---:B------:R-:W-:Y:S01]  /*133a0*/  IADD3 R6, R4.reuse, 0xa06, RZ ;  /* 0x00000a0604067810 */ /* 0x040fe20007ffe0ff */
[----:B------:R-:W4:Y:S01]  /*133b0*/  MUFU.TANH R93, R93 ;  /* 0x0000005d005d7308 */ /* 0x000f220000002400 */
[----:B------:R-:W-:Y:S01]  /*133c0*/  IADD3 R4, R4, 0xa86, RZ ;  /* 0x00000a8604047810 */ /* 0x000fe20007ffe0ff */
[----:B------:R-:W-:Y:S01]  /*133d0*/  FMUL.FTZ R65, R65, UR6 ;  /* 0x0000000641417c20 */ /* 0x000fe20008410000 */
[----:B------:R-:W-:-:S05]  /*133e0*/  FMUL.FTZ R67, R67, UR6 ;  /* 0x0000000643437c20 */ /* 0x000fca0008410000 */
[----:B------:R-:W4:Y:S08]  /*133f0*/  MUFU.TANH R72, R72 ;  /* 0x0000004800487308 */ /* 0x000f300000002400 */
[----:B------:R-:W4:Y:S08]  /*13400*/  MUFU.TANH R91, R91 ;  /* 0x0000005b005b7308 */ /* 0x000f300000002400 */
[----:B------:R-:W4:Y:S08]  /*13410*/  MUFU.TANH R74, R74 ;  /* 0x0000004a004a7308 */ /* 0x000f300000002400 */
[----:B------:R-:W4:Y:S08]  /*13420*/  MUFU.TANH R94, R94 ;  /* 0x0000005e005e7308 */ /* 0x000f300000002400 */
[----:B------:R-:W-:Y:S01]  /*13430*/  MUFU.TANH R73, R73 ;  /* 0x0000004900497308 */ /* 0x000fe20000002400 */
[----:B------:R-:W-:-:S02]  /*13440*/  WARPGROUP.DEPBAR.LE gsb0, 0x0 ;  /* 0x00008000000079c5 */ /* 0x000fc40000010000 */
[----:B------:R-:W-:Y:S01]  /*13450*/  WARPGROUP.ARRIVE ;  /* 0x00000000000079c5 */ /* 0x000fe20000000000 */
[----:B------:R-:W-:Y:S01]  /*13460*/  FMUL.FTZ R70, R57, UR6 ;  /* 0x0000000639467c20 */ /* 0x000fe20008410000 */
[----:B------:R-:W-:Y:S01]  /*13470*/  FMUL.FTZ R57, R58, UR6 ;  /* 0x000000063a397c20 */ /* 0x000fe20008410000 */
[----:B------:R-:W-:Y:S01]  /*13480*/  FMUL.FTZ R58, R61, UR6 ;  /* 0x000000063d3a7c20 */ /* 0x000fe20008410000 */
[----:B------:R-:W-:Y:S01]  /*13490*/  FMUL.FTZ R61, R62, UR6 ;  /* 0x000000063e3d7c20 */ /* 0x000fe20008410000 */
[----:B------:R-:W4:Y:S01]  /*134a0*/  MUFU.TANH R77, R77 ;  /* 0x0000004d004d7308 */ /* 0x000f220000002400 */
[----:B------:R-:W-:Y:S01]  /*134b0*/  HGMMA.64x16x16.F32 R48, gdesc[UR8], R48, gsb0 ;  /* 0x00200000083079f0 */ /* 0x000fe20008000830 */
[----:B------:R-:W-:Y:S01]  /*134c0*/  R2UR UR10, R6 ;  /* 0x00000000060a72ca */ /* 0x000fe200000e0000 */
[----:B------:R-:W-:Y:S01]  /*134d0*/  UMOV UR8, UR20 ;  /* 0x0000001400087c82 */ /* 0x000fe20008000000 */
[----:B------:R-:W-:Y:S01]  /*134e0*/  R2UR UR11, R7 ;  /* 0x00000000070b72ca */ /* 0x000fe200000e0000 */
[----:B------:R-:W-:Y:S01]  /*134f0*/  UMOV UR9, UR21 ;  /* 0x0000001500097c82 */ /* 0x000fe20008000000 */
[----:B------:R-:W-:Y:S01]  /*13500*/  FMUL.FTZ R6, R60, UR6 ;  /* 0x000000063c067c20 */ /* 0x000fe20008410000 */
[----:B------:R-:W-:-:S02]  /*13510*/  IMAD.MOV.U32 R60, RZ, RZ, -0x2 ;  /* 0xfffffffeff3c7424 */ /* 0x000fc400078e00ff */
[----:B------:R-:W-:Y:S01]  /*13520*/  FMUL.FTZ R56, R56, UR6 ;  /* 0x0000000638387c20 */ /* 0x000fe20008410000 */
[----:B------:R-:W-:Y:S01]  /*13530*/  MUFU.TANH R75, R75 ;  /* 0x0000004b004b7308 */ /* 0x000fe20000002400 */
[----:B------:R-:W-:Y:S01]  /*13540*/  FMUL.FTZ R59, R59, UR6 ;  /* 0x000000063b3b7c20 */ /* 0x000fe20008410000 */
[----:B------:R-:W-:Y:S02]  /*13550*/  IMAD R60, R5, R60, 0xb0 ;  /* 0x000000b0053c7424 */ /* 0x000fe400078e023c */
[----:B------:R-:W-:Y:S01]  /*13560*/  FMUL.FTZ R63, R63, UR6 ;  /* 0x000000063f3f7c20 */ /* 0x000fe20008410000 */
[----:B------:R-:W-:-:S03]  /*13570*/  IMAD.MOV.U32 R5, RZ, RZ, 0x40000040 ;  /* 0x40000040ff057424 */ /* 0x000fc600078e00ff */
[----:B------:R-:W4:Y:S08]  /*13580*/  MUFU.TANH R78, R78 ;  /* 0x0000004e004e7308 */ /* 0x000f300000002400 */
[----:B------:R-:W4:Y:S08]  /*13590*/  MUFU.TANH R92, R92 ;  /* 0x0000005c005c7308 */ /* 0x000f300000002400 */
[----:B------:R-:W-:Y:S08]  /*135a0*/  MUFU.TANH R66, R66 ;  /* 0x0000004200427308 */ /* 0x000ff00000002400 */
        /* <DEDUP_REMOVED lines=11> */
[----:B------:R-:W-:Y:S01]  /*13660*/  FMUL.FTZ R49, R49, UR6 ;  /* 0x0000000631317c20 */ /* 0x000fe20008410000 */
[----:B------:R-:W-:Y:S01]  /*13670*/  R2UR UR22, R4 ;  /* 0x00000000041672ca */ /* 0x000fe200000e0000 */
[----:B------:R-:W-:Y:S01]  /*13680*/  FMUL.FTZ R53, R53, UR6 ;  /* 0x0000000635357c20 */ /* 0x000fe20008410000 */
[----:B------:R-:W-:Y:S01]  /*13690*/  FMUL.FTZ R55, R55, UR6 ;  /* 0x0000000637377c20 */ /* 0x000fe20008410000 */
[----:B------:R-:W-:Y:S01]  /*136a0*/  FMUL.FTZ R51, R51, UR6 ;  /* 0x0000000633337c20 */ /* 0x000fe20008410000 */
[----:B------:R-:W4:Y:S08]  /*136b0*/  MUFU.TANH R65, R65 ;  /* 0x0000004100417308 */ /* 0x000f300000002400 */
[----:B------:R-:W4:Y:S08]  /*136c0*/  MUFU.TANH R76, R76 ;  /* 0x0000004c004c7308 */ /* 0x000f300000002400 */
[----:B------:R-:W-:Y:S08]  /*136d0*/  MUFU.TANH R6, R6 ;  /* 0x0000000600067308 */ /* 0x000ff00000002400 */
[----:B------:R-:W4:Y:S08]  /*136e0*/  MUFU.TANH R61, R61 ;  /* 0x0000003d003d7308 */ /* 0x000f300000002400 */
[----:B------:R-:W-:Y:S08]  /*136f0*/  MUFU.TANH R48, R48 ;  /* 0x0000003000307308 */ /* 0x000ff00000002400 */
[----:B------:R0:W-:Y:S01]  /*13700*/  MUFU.TANH R50, R49 ;  /* 0x0000003100327308 */ /* 0x0001e20000002400 */
[----:B------:R-:W-:-:S02]  /*13710*/  WARPGROUP.DEPBAR.LE gsb0, 0x0 ;  /* 0x00008000000079c5 */ /* 0x000fc40000010000 */
[----:B------:R-:W-:Y:S01]  /*13720*/  WARPGROUP.ARRIVE ;  /* 0x00000000000079c5 */ /* 0x000fe20000000000 */
[----:B------:R-:W-:Y:S01]  /*13730*/  FMUL.FTZ R100, R44, UR6 ;  /* 0x000000062c647c20 */ /* 0x000fe20008410000 */
[----:B------:R-:W-:Y:S02]  /*13740*/  IMAD.IADD R44, R60, 0x1, R161 ;  /* 0x000000013c2c7824 */ /* 0x000fe400078e02a1 */
[----:B------:R-:W-:Y:S01]  /*13750*/  FMUL.FTZ R165, R40, UR6 ;  /* 0x0000000628a57c20 */ /* 0x000fe20008410000 */
[----:B------:R-:W-:Y:S01]  /*13760*/  FMUL.FTZ R167, R41, UR6 ;  /* 0x0000000629a77c20 */ /* 0x000fe20008410000 */
[----:B------:R4:W4:Y:S01]  /*13770*/  MUFU.TANH R40, R7 ;  /* 0x0000000700287308 */ /* 0x0009220000002400 */
[----:B------:R-:W-:Y:S01]  /*13780*/  HGMMA.64x16x16.F32 R32, gdesc[UR8], R32, gsb0 ;  /* 0x00200000082079f0 */ /* 0x000fe20008000820 */
[----:B------:R-:W-:Y:S01]  /*13790*/  FMUL.FTZ R41, R42, UR6 ;  /* 0x000000062a297c20 */ /* 0x000fe20008410000 */
[----:B------:R-:W-:Y:S01]  /*137a0*/  FMUL.FTZ R45, R45, UR6 ;  /* 0x000000062d2d7c20 */ /* 0x000fe20008410000 */
[----:B0-----:R-:W-:Y:S01]  /*137b0*/  FMUL.FTZ R49, R46, UR6 ;  /* 0x000000062e317c20 */ /* 0x001fe20008410000 */
[----:B------:R-:W-:Y:S01]  /*137c0*/  FMUL.FTZ R43, R43, UR6 ;  /* 0x000000062b2b7c20 */ /* 0x000fe20008410000 */
[----:B------:R-:W-:-:S02]  /*137d0*/  FMUL.FTZ R102, R47, UR6 ;  /* 0x000000062f667c20 */ /* 0x000fc40008410000 */
[----:B------:R-:W0:Y:S08]  /*137e0*/  MUFU.TANH R69, R69 ;  /* 0x0000004500457308 */ /* 0x000e300000002400 */
[----:B------:R-:W-:Y:S08]  /*137f0*/  MUFU.TANH R64, R64 ;  /* 0x0000004000407308 */ /* 0x000ff00000002400 */
[----:B------:R-:W-:Y:S08]  /*13800*/  MUFU.TANH R171, R45 ;  /* 0x0000002d00ab7308 */ /* 0x000ff00000002400 */
[----:B------:R-:W-:Y:S08]  /*13810*/  MUFU.TANH R165, R165 ;  /* 0x000000a500a57308 */ /* 0x000ff00000002400 */
[----:B------:R-:W-:Y:S08]  /*13820*/  MUFU.TANH R67, R67 ;  /* 0x0000004300437308 */ /* 0x000ff00000002400 */
[----:B------:R-:W-:Y:S01]  /*13830*/  MUFU.TANH R46, R53 ;  /* 0x00000035002e7308 */ /* 0x000fe20000002400 */
[----:B------:R-:W-:-:S02]  /*13840*/  WARPGROUP.DEPBAR.LE gsb0, 0x0 ;  /* 0x00008000000079c5 */ /* 0x000fc40000010000 */
[----:B------:R-:W-:Y:S01]  /*13850*/  FMUL.FTZ R71, R34, UR6 ;  /* 0x0000000622477c20 */ /* 0x000fe20008410000 */
[----:B------:R-:W-:Y:S02]  /*13860*/  IMAD R34, R163, -0xb0, R44 ;  /* 0xffffff50a3227824 */ /* 0x000fe400078e022c */
[----:B------:R-:W-:Y:S02]  /*13870*/  FMUL.FTZ R108, R32, UR6 ;  /* 0x00000006206c7c20 */ /* 0x000fe40008410000 */
[----:B------:R-:W-:Y:S01]  /*13880*/  MUFU.TANH R44, R62 ;  /* 0x0000003e002c7308 */ /* 0x000fe20000002400 */
[----:B------:R-:W-:Y:S01]  /*13890*/  FMUL.FTZ R79, R33, UR6 ;  /* 0x00000006214f7c20 */ /* 0x000fe20008410000 */
[----:B------:R-:W-:Y:S01]  /*138a0*/  WARPGROUP.ARRIVE ;  /* 0x00000000000079c5 */ /* 0x000fe20000000000 */
[C---:B------:R-:W-:Y:S01]  /*138b0*/  ISETP.GT.AND P3, PT, R34.reuse, 0x1, PT ;  /* 0x000000012200780c */ /* 0x040fe20003f64270 */
[----:B------:R-:W-:Y:S01]  /*138c0*/  FMUL.FTZ R60, R35, UR6 ;  /* 0x00000006233c7c20 */ /* 0x000fe20008410000 */
[C---:B------:R-:W-:Y:S01]  /*138d0*/  ISETP.GT.AND P5, PT, R34.reuse, 0x9, PT ;  /* 0x000000092200780c */ /* 0x040fe20003fa4270 */
[----:B------:R-:W-:Y:S01]  /*138e0*/  FMUL.FTZ R52, R37, UR6 ;  /* 0x0000000625347c20 */ /* 0x000fe20008410000 */
[----:B------:R-:W-:Y:S01]  /*138f0*/  ISETP.GT.AND P2, PT, R34, RZ, PT ;  /* 0x000000ff2200720c */ /* 0x000fe20003f44270 */
[----:B------:R0:W0:Y:S01]  /*13900*/  MUFU.TANH R62, R80 ;  /* 0x00000050003e7308 */ /* 0x0000220000002400 */
[----:B------:R-:W-:Y:S01]  /*13910*/  FSEL R32, R13, -INF , P3 ;  /* 0xff8000000d207808 */ /* 0x000fe20001800000 */
[----:B------:R-:W-:Y:S01]  /*13920*/  HGMMA.64x16x16.F32 R24, gdesc[UR20], R24, gsb0 ;  /* 0x00200000141879f0 */ /* 0x000fe20008000818 */
[----:B-1----:R-:W-:Y:S01]  /*13930*/  FSEL R13, R112, -INF , P5 ;  /* 0xff800000700d7808 */ /* 0x002fe20002800000 */
[----:B------:R-:W-:Y:S01]  /*13940*/  FMUL.FTZ R54, R36, UR6 ;  /* 0x0000000624367c20 */ /* 0x000fe20008410000 */
[----:B------:R-:W-:Y:S01]  /*13950*/  FSEL R101, R12, -INF , P5 ;  /* 0xff8000000c657808 */ /* 0x000fe20002800000 */
[----:B------:R-:W-:Y:S01]  /*13960*/  FMUL.FTZ R36, R39, UR6 ;  /* 0x0000000627247c20 */ /* 0x000fe20008410000 */
[C---:B------:R-:W-:Y:S01]  /*13970*/  ISETP.GT.AND P5, PT, R34.reuse, 0x19, PT ;  /* 0x000000192200780c */ /* 0x040fe20003fa4270 */
[----:B------:R-:W-:Y:S01]  /*13980*/  MUFU.TANH R70, R70 ;  /* 0x0000004600467308 */ /* 0x000fe20000002400 */
[----:B------:R-:W-:Y:S01]  /*13990*/  ISETP.GT.AND P4, PT, R34, 0x8, PT ;  /* 0x000000082200780c */ /* 0x000fe20003f84270 */
[----:B------:R-:W-:Y:S01]  /*139a0*/  FMUL.FTZ R38, R38, UR6 ;  /* 0x0000000626267c20 */ /* 0x000fe20008410000 */
[----:B--2---:R-:W-:Y:S01]  /*139b0*/  FSEL R95, R84, -INF , P2 ;  /* 0xff800000545f7808 */ /* 0x004fe20001000000 */
[----:B------:R-:W-:Y:S01]  /*139c0*/  IMAD.MOV.U32 R84, RZ, RZ, R87 ;  /* 0x000000ffff547224 */ /* 0x000fe200078e0057 */
[----:B---3--:R-:W-:-:S02]  /*139d0*/  FSEL R111, R10, -INF , P5 ;  /* 0xff8000000a6f7808 */ /* 0x008fc40002800000 */
[----:B------:R-:W-:Y:S01]  /*139e0*/  FSEL R99, R83, -INF , P4 ;  /* 0xff80000053637808 */ /* 0x000fe20002000000 */
[----:B------:R-:W-:Y:S01]  /*139f0*/  MUFU.TANH R12, R55 ;  /* 0x00000037000c7308 */ /* 0x000fe20000002400 */
[----:B------:R-:W-:Y:S02]  /*13a00*/  FMNMX.FTZ R10, R95, R32, !PT ;  /* 0x000000205f0a7209 */ /* 0x000fe40007810000 */
[----:B------:R-:W-:Y:S02]  /*13a10*/  FSEL R5, R114, -INF , P2 ;  /* 0xff80000072057808 */ /* 0x000fe40001000000 */
[----:B------:R-:W-:Y:S02]  /*13a20*/  ISETP.GT.AND P2, PT, R34, 0x10, PT ;  /* 0x000000102200780c */ /* 0x000fe40003f44270 */
[----:B------:R-:W-:Y:S01]  /*13a30*/  FMNMX.FTZ R10, R99, R10, !PT ;  /* 0x0000000a630a7209 */ /* 0x000fe20007810000 */
[----:B------:R-:W-:Y:S01]  /*13a40*/  MUFU.TANH R58, R58 ;  /* 0x0000003a003a7308 */ /* 0x000fe20000002400 */
[----:B------:R-:W-:-:S02]  /*13a50*/  FSEL R4, R113, -INF , P3 ;  /* 0xff80000071047808 */ /* 0x000fc40001800000 */
[----:B----4-:R-:W-:Y:S02]  /*13a60*/  FSEL R103, R14, -INF , P2 ;  /* 0xff8000000e677808 */ /* 0x010fe40001000000 */
[----:B------:R-:W-:Y:S02]  /*13a70*/  ISETP.GT.AND P3, PT, R34, 0x11, PT ;  /* 0x000000112200780c */ /* 0x000fe40003f64270 */
[----:B------:R-:W-:Y:S01]  /*13a80*/  FMNMX.FTZ R14, R101, R10, !PT ;  /* 0x0000000a650e7209 */ /* 0x000fe20007810000 */
[----:B------:R-:W-:Y:S01]  /*13a90*/  MUFU.TANH R59, R59 ;  /* 0x0000003b003b7308 */ /* 0x000fe20000002400 */
[----:B------:R-:W-:Y:S02]  /*13aa0*/  FSEL R7, R116, -INF , P4 ;  /* 0xff80000074077808 */ /* 0x000fe40002000000 */
[----:B------:R-:W-:Y:S02]  /*13ab0*/  ISETP.GT.AND P4, PT, R34, 0x18, PT ;  /* 0x000000182200780c */ /* 0x000fe40003f84270 */
[----:B------:R-:W-:-:S02]  /*13ac0*/  FSEL R107, R11, -INF , P3 ;  /* 0xff8000000b6b7808 */ /* 0x000fc40001800000 */
[----:B------:R-:W-:Y:S01]  /*13ad0*/  FMNMX.FTZ R14, R103, R14, !PT ;  /* 0x0000000e670e7209 */ /* 0x000fe20007810000 */
[----:B------:R1:W2:Y:S01]  /*13ae0*/  MUFU.TANH R10, R41 ;  /* 0x00000029000a7308 */ /* 0x0002a20000002400 */
[----:B------:R-:W-:Y:S02]  /*13af0*/  FSEL R109, R81, -INF , P4 ;  /* 0xff800000516d7808 */ /* 0x000fe40002000000 */
[----:B0-----:R-:W-:Y:S02]  /*13b00*/  FMNMX.FTZ R80, R107, R14, !PT ;  /* 0x0000000e6b507209 */ /* 0x001fe40007810000 */
[----:B------:R-:W-:Y:S02]  /*13b10*/  FSEL R33, R115, -INF , P2 ;  /* 0xff80000073217808 */ /* 0x000fe40001000000 */
[----:B------:R-:W-:Y:S01]  /*13b20*/  ISETP.GT.AND P2, PT, R34, 0x20, PT ;  /* 0x000000202200780c */ /* 0x000fe20003f44270 */
[----:B------:R-:W-:Y:S01]  /*13b30*/  MUFU.TANH R14, R43 ;  /* 0x0000002b000e7308 */ /* 0x000fe20000002400 */
[----:B------:R-:W-:-:S02]  /*13b40*/  FMNMX.FTZ R80, R109, R80, !PT ;  /* 0x000000506d507209 */ /* 0x000fc40007810000 */
[----:B------:R-:W-:Y:S02]  /*13b50*/  FSEL R105, R105, -INF , P3 ;  /* 0xff80000069697808 */ /* 0x000fe40001800000 */
[----:B------:R-:W-:Y:S01]  /*13b60*/  ISETP.GT.AND P3, PT, R34, 0x21, PT ;  /* 0x000000212200780c */ /* 0x000fe20003f64270 */
[----:B------:R-:W-:Y:S02]  /*13b70*/  WARPGROUP.DEPBAR.LE gsb0, 0x0 ;  /* 0x00008000000079c5 */ /* 0x000fe40000010000 */
[----:B------:R-:W-:Y:S01]  /*13b80*/  FSEL R113, R15, -INF , P2 ;  /* 0xff8000000f717808 */ /* 0x000fe20001000000 */
[----:B------:R-:W-:Y:S01]  /*13b90*/  MUFU.TANH R42, R51 ;  /* 0x00000033002a7308 */ /* 0x000fe20000002400 */
[----:B------:R-:W-:Y:S01]  /*13ba0*/  FMNMX.FTZ R80, R111, R80, !PT ;  /* 0x000000506f507209 */ /* 0x000fe20007810000 */
[----:B------:R-:W-:Y:S01]  /*13bb0*/  FMUL.FTZ R24, R24, UR6 ;  /* 0x0000000618187c20 */ /* 0x000fe20008410000 */
[----:B------:R-:W-:Y:S01]  /*13bc0*/  FSEL R11, R106, -INF , P4 ;  /* 0xff8000006a0b7808 */ /* 0x000fe20002000000 */
[----:B------:R-:W-:Y:S01]  /*13bd0*/  FMUL.FTZ R28, R28, UR6 ;  /* 0x000000061c1c7c20 */ /* 0x000fe20008410000 */
[----:B------:R-:W-:-:S02]  /*13be0*/  ISETP.GT.AND P4, PT, R34, 0x28, PT ;  /* 0x000000282200780c */ /* 0x000fc40003f84270 */
[----:B------:R-:W-:Y:S01]  /*13bf0*/  FSEL R115, R9, -INF , P3 ;  /* 0xff80000009737808 */ /* 0x000fe20001800000 */
[----:B------:R-:W-:Y:S01]  /*13c00*/  MUFU.TANH R63, R63 ;  /* 0x0000003f003f7308 */ /* 0x000fe20000002400 */
[----:B------:R-:W-:Y:S02]  /*13c10*/  FMNMX.FTZ R80, R113, R80, !PT ;  /* 0x0000005071507209 */ /* 0x000fe40007810000 */
[----:B------:R-:W-:Y:S02]  /*13c20*/  FSEL R35, R104, -INF , P5 ;  /* 0xff80000068237808 */ /* 0x000fe40002800000 */
[----:B------:R-:W-:Y:S02]  /*13c30*/  ISETP.GT.AND P5, PT, R34, 0x29, PT ;  /* 0x000000292200780c */ /* 0x000fe40003fa4270 */
[----:B------:R-:W-:Y:S01]  /*13c40*/  FSEL R117, R21, -INF , P4 ;  /* 0xff80000015757808 */ /* 0x000fe20002000000 */
[----:B------:R-:W-:Y:S01]  /*13c50*/  MUFU.TANH R167, R167 ;  /* 0x000000a700a77308 */ /* 0x000fe20000002400 */
[----:B------:R-:W-:-:S02]  /*13c60*/  FMNMX.FTZ R80, R115, R80, !PT ;  /* 0x0000005073507209 */ /* 0x000fc40007810000 */
[----:B------:R-:W-:Y:S02]  /*13c70*/  FSEL R37, R98, -INF , P2 ;  /* 0xff80000062257808 */ /* 0x000fe40001000000 */
[----:B------:R-:W-:Y:S02]  /*13c80*/  ISETP.GT.AND P2, PT, R34, 0x30, PT ;  /* 0x000000302200780c */ /* 0x000fe40003f44270 */
[----:B------:R-:W-:Y:S01]  /*13c90*/  FSEL R119, R3, -INF , P5 ;  /* 0xff80000003777808 */ /* 0x000fe20002800000 */
[----:B------:R-:W-:Y:S01]  /*13ca0*/  MUFU.TANH R100, R100 ;  /* 0x0000006400647308 */ /* 0x000fe20000002400 */
[----:B------:R-:W-:Y:S02]  /*13cb0*/  FMNMX.FTZ R80, R117, R80, !PT ;  /* 0x0000005075507209 */ /* 0x000fe40007810000 */
[----:B------:R-:W-:Y:S01]  /*13cc0*/  FSEL R15, R86, -INF , P3 ;  /* 0xff800000560f7808 */ /* 0x000fe20001800000 */
[----:B------:R-:W-:Y:S01]  /*13cd0*/  IMAD.MOV.U32 R86, RZ, RZ, R87 ;  /* 0x000000ffff567224 */ /* 0x000fe200078e0057 */
        /* <DEDUP_REMOVED lines=12> */
[----:B------:R0:W3:Y:S01]  /*13da0*/  MUFU.TANH R8, R49 ;  /* 0x0000003100087308 */ /* 0x0000e20000002400 */
[----:B------:R-:W-:Y:S02]  /*13db0*/  FMNMX.FTZ R80, R123, R80, !PT ;  /* 0x000000507b507209 */ /* 0x000fe40007810000 */
[----:B------:R-:W-:Y:S02]  /*13dc0*/  FSEL R3, R90, -INF , P2 ;  /* 0xff8000005a037808 */ /* 0x000fe40001000000 */
[----:B------:R-:W-:-:S02]  /*13dd0*/  ISETP.GT.AND P2, PT, R34, 0x40, PT ;  /* 0x000000402200780c */ /* 0x000fc40003f44270 */
[----:B------:R-:W-:Y:S01]  /*13de0*/  FSEL R127, R85, -INF , P5 ;  /* 0xff800000557f7808 */ /* 0x000fe20002800000 */
[----:B------:R-:W4:Y:S01]  /*13df0*/  MUFU.TANH R20, R71 ;  /* 0x0000004700147308 */ /* 0x000f220000002400 */
        /* <DEDUP_REMOVED lines=10> */
[----:B------:R-:W-:Y:S01]  /*13ea0*/  FMNMX.FTZ R80, R129, R80, !PT ;  /* 0x0000005081507209 */ /* 0x000fe20007810000 */
[----:B------:R-:W-:Y:S01]  /*13eb0*/  IMAD.MOV.U32 R72, RZ, RZ, R87 ;  /* 0x000000ffff487224 */ /* 0x000fe200078e0057 */
[----:B------:R-:W-:Y:S02]  /*13ec0*/  FSEL R39, R91, -INF , P5 ;  /* 0xff8000005b277808 */ /* 0x000fe40002800000 */
[----:B------:R-:W-:-:S02]  /*13ed0*/  ISETP.GT.AND P5, PT, R34, 0x49, PT ;  /* 0x000000492200780c */ /* 0x000fc40003fa4270 */
[----:B------:R-:W-:Y:S01]  /*13ee0*/  FSEL R133, R74, -INF , P4 ;  /* 0xff8000004a857808 */ /* 0x000fe20002000000 */
[----:B------:R-:W-:Y:S01]  /*13ef0*/  MUFU.TANH R60, R60 ;  /* 0x0000003c003c7308 */ /* 0x000fe20000002400 */
[----:B------:R-:W-:Y:S01]  /*13f00*/  FMNMX.FTZ R80, R131, R80, !PT ;  /* 0x0000005083507209 */ /* 0x000fe20007810000 */
[----:B------:R-:W-:Y:S01]  /*13f10*/  IMAD.MOV.U32 R74, RZ, RZ, R87 ;  /* 0x000000ffff4a7224 */ /* 0x000fe200078e0057 */
[----:B-1----:R-:W-:Y:S02]  /*13f20*/  FSEL R41, R94, -INF , P2 ;  /* 0xff8000005e297808 */ /* 0x002fe40001000000 */
[----:B------:R-:W-:Y:S02]  /*13f30*/  ISETP.GT.AND P2, PT, R34, 0x50, PT ;  /* 0x000000502200780c */ /* 0x000fe40003f44270 */
[----:B------:R-:W-:Y:S01]  /*13f40*/  FSEL R45, R77, -INF , P4 ;  /* 0xff8000004d2d7808 */ /* 0x000fe20002000000 */
[----:B------:R-:W-:Y:S01]  /*13f50*/  MUFU.TANH R24, R24 ;  /* 0x0000001800187308 */ /* 0x000fe20000002400 */
[----:B------:R-:W-:-:S02]  /*13f60*/  FSEL R135, R73, -INF , P5 ;  /* 0xff80000049877808 */ /* 0x000fc40002800000 */
[----:B------:R-:W-:Y:S02]  /*13f70*/  FMNMX.FTZ R80, R133, R80, !PT ;  /* 0x0000005085507209 */ /* 0x000fe40007810000 */
[----:B------:R-:W-:Y:S02]  /*13f80*/  ISETP.GT.AND P4, PT, R34, 0x58, PT ;  /* 0x000000582200780c */ /* 0x000fe40003f84270 */
[----:B0-----:R-:W-:Y:S01]  /*13f90*/  FSEL R49, R78, -INF , P2 ;  /* 0xff8000004e317808 */ /* 0x001fe20001000000 */
[----:B------:R-:W0:Y:S01]  /*13fa0*/  MUFU.TANH R77, R102 ;  /* 0x00000066004d7308 */ /* 0x000e220000002400 */
[----:B------:R-:W-:Y:S01]  /*13fb0*/  FSEL R137, R75, -INF , P2 ;  /* 0xff8000004b897808 */ /* 0x000fe20001000000 */
[----:B------:R-:W-:Y:S01]  /*13fc0*/  IMAD.MOV.U32 R78, RZ, RZ, R87 ;  /* 0x000000ffff4e7224 */ /* 0x000fe200078e0057 */
[----:B------:R-:W-:Y:S02]  /*13fd0*/  FSEL R43, R92, -INF , P3 ;  /* 0xff8000005c2b7808 */ /* 0x000fe40001800000 */
[----:B------:R-:W-:-:S02]  /*13fe0*/  ISETP.GT.AND P2, PT, R34, 0x60, PT ;  /* 0x000000602200780c */ /* 0x000fc40003f44270 */
[----:B------:R-:W-:Y:S01]  /*13ff0*/  ISETP.GT.AND P3, PT, R34, 0x51, PT ;  /* 0x000000512200780c */ /* 0x000fe20003f64270 */
[----:B------:R-:W1:Y:S01]  /*14000*/  MUFU.TANH R38, R38 ;  /* 0x0000002600267308 */ /* 0x000e620000002400 */
[----:B------:R-:W-:Y:S02]  /*14010*/  FMNMX.FTZ R80, R135, R80, !PT ;  /* 0x0000005087507209 */ /* 0x000fe40007810000 */
[----:B------:R-:W-:Y:S01]  /*14020*/  FSEL R53, R68, -INF , P4 ;  /* 0xff80000044357808 */ /* 0x000fe20002000000 */
[--C-:B------:R-:W-:Y:S01]  /*14030*/  IMAD.MOV.U32 R68, RZ, RZ, R87.reuse ;  /* 0x000000ffff447224 */ /* 0x100fe200078e0057 */
[----:B------:R-:W-:Y:S01]  /*14040*/  FSEL R141, R66, -INF , P4 ;  /* 0xff800000428d7808 */ /* 0x000fe20002000000 */
[----:B------:R-:W-:Y:S01]  /*14050*/  IMAD.MOV.U32 R66, RZ, RZ, R87 ;  /* 0x000000ffff427224 */ /* 0x000fe200078e0057 */
[----:B------:R-:W-:Y:S01]  /*14060*/  ISETP.GT.AND P4, PT, R34, 0x68, PT ;  /* 0x000000682200780c */ /* 0x000fe20003f84270 */
[----:B------:R-:W-:Y:S01]  /*14070*/  MUFU.TANH R36, R36 ;  /* 0x0000002400247308 */ /* 0x000fe20000002400 */
[----:B------:R-:W-:-:S02]  /*14080*/  FSEL R57, R57, -INF , P2 ;  /* 0xff80000039397808 */ /* 0x000fc40001000000 */
[----:B------:R-:W-:Y:S01]  /*14090*/  FSEL R145, R56, -INF , P2 ;  /* 0xff80000038917808 */ /* 0x000fe20001000000 */
[----:B------:R-:W-:Y:S01]  /*140a0*/  IMAD.MOV.U32 R56, RZ, RZ, R87 ;  /* 0x000000ffff387224 */ /* 0x000fe200078e0057 */
[----:B------:R-:W-:Y:S02]  /*140b0*/  FSEL R139, R65, -INF , P3 ;  /* 0xff800000418b7808 */ /* 0x000fe40001800000 */
[----:B------:R-:W-:Y:S01]  /*140c0*/  FMNMX.FTZ R80, R137, R80, !PT ;  /* 0x0000005089507209 */ /* 0x000fe20007810000 */
[----:B------:R-:W-:Y:S01]  /*140d0*/  MUFU.TANH R28, R28 ;  /* 0x0000001c001c7308 */ /* 0x000fe20000002400 */
[----:B------:R-:W-:Y:S02]  /*140e0*/  ISETP.GT.AND P2, PT, R34, 0x70, PT ;  /* 0x000000702200780c */ /* 0x000fe40003f44270 */
[----:B------:R-:W-:Y:S02]  /*140f0*/  FSEL R47, R76, -INF , P5 ;  /* 0xff8000004c2f7808 */ /* 0x000fe40002800000 */
[----:B------:R-:W-:-:S02]  /*14100*/  ISETP.GT.AND P5, PT, R34, 0x59, PT ;  /* 0x000000592200780c */ /* 0x000fc40003fa4270 */
[----:B------:R-:W-:Y:S02]  /*14110*/  FSEL R61, R61, -INF , P4 ;  /* 0xff8000003d3d7808 */ /* 0x000fe40002000000 */
[----:B------:R-:W-:Y:S01]  /*14120*/  FSEL R149, R6, -INF , P4 ;  /* 0xff80000006957808 */ /* 0x000fe20002000000 */
[----:B------:R-:W-:Y:S01]  /*14130*/  FMUL.FTZ R6, R25, UR6 ;  /* 0x0000000619067c20 */ /* 0x000fe20008410000 */
[----:B------:R-:W-:Y:S02]  /*14140*/  ISETP.GT.AND P4, PT, R34, 0x78, PT ;  /* 0x000000782200780c */ /* 0x000fe40003f84270 */
[----:B------:R-:W-:Y:S02]  /*14150*/  FMNMX.FTZ R80, R139, R80, !PT ;  /* 0x000000508b507209 */ /* 0x000fe40007810000 */
[----:B------:R-:W-:Y:S01]  /*14160*/  FSEL R65, R40, -INF , P2 ;  /* 0xff80000028417808 */ /* 0x000fe20001000000 */
[----:B------:R-:W1:Y:S01]  /*14170*/  MUFU.TANH R6, R6 ;  /* 0x0000000600067308 */ /* 0x000e620000002400 */
[----:B-----5:R-:W-:-:S02]  /*14180*/  FSEL R155, R48, -INF , P2 ;  /* 0xff800000309b7808 */ /* 0x020fc40001000000 */
[----:B------:R-:W-:Y:S02]  /*14190*/  ISETP.GT.AND P2, PT, R34, 0x80, PT ;  /* 0x000000802200780c */ /* 0x000fe40003f44270 */
[----:B------:R-:W-:Y:S02]  /*141a0*/  FSEL R55, R69, -INF , P5 ;  /* 0xff80000045377808 */ /* 0x000fe40002800000 */
[----:B------:R-:W-:Y:S01]  /*141b0*/  FSEL R69, R62, -INF , P4 ;  /* 0xff8000003e457808 */ /* 0x000fe20002000000 */
[----:B------:R-:W-:Y:S01]  /*141c0*/  IMAD.MOV.U32 R62, RZ, RZ, R87 ;  /* 0x000000ffff3e7224 */ /* 0x000fe200078e0057 */
[----:B------:R-:W-:Y:S02]  /*141d0*/  FSEL R157, R44, -INF , P4 ;  /* 0xff8000002c9d7808 */ /* 0x000fe40002000000 */
[----:B------:R-:W-:Y:S02]  /*141e0*/  FSEL R143, R64, -INF , P5 ;  /* 0xff800000408f7808 */ /* 0x000fe40002800000 */
[----:B------:R-:W-:-:S02]  /*141f0*/  FMNMX.FTZ R80, R141, R80, !PT ;  /* 0x000000508d507209 */ /* 0x000fc40007810000 */
[----:B------:R-:W-:Y:S02]  /*14200*/  ISETP.GT.AND P4, PT, R34, 0x88, PT ;  /* 0x000000882200780c */ /* 0x000fe40003f84270 */
[----:B--2---:R-:W-:Y:S01]  /*14210*/  FSEL R73, R10, -INF , P2 ;  /* 0xff8000000a497808 */ /* 0x004fe20001000000 */
[----:B------:R-:W-:Y:S01]  /*14220*/  FMUL.FTZ R10, R31, UR6 ;  /* 0x000000061f0a7c20 */ /* 0x000fe20008410000 */
[----:B------:R-:W-:Y:S02]  /*14230*/  FSEL R165, R165, -INF , P2 ;  /* 0xff800000a5a57808 */ /* 0x000fe40001000000 */
[C---:B------:R-:W-:Y:S02]  /*14240*/  ISETP.GT.AND P2, PT, R34.reuse, 0x90, PT ;  /* 0x000000902200780c */ /* 0x040fe40003f44270 */
[----:B------:R-:W-:Y:S01]  /*14250*/  FSEL R51, R67, -INF , P3 ;  /* 0xff80000043337808 */ /* 0x000fe20001800000 */
[----:B------:R-:W-:Y:S01]  /*14260*/  MUFU.TANH R10, R10 ;  /* 0x0000000a000a7308 */ /* 0x000fe20000002400 */
[----:B------:R-:W-:-:S02]  /*14270*/  ISETP.GT.AND P3, PT, R34, 0x61, PT ;  /* 0x000000612200780c */ /* 0x000fc40003f64270 */
[----:B------:R-:W-:Y:S02]  /*14280*/  FMNMX.FTZ R80, R143, R80, !PT ;  /* 0x000000508f507209 */ /* 0x000fe40007810000 */
[----:B---3--:R-:W-:Y:S01]  /*14290*/  FSEL R25, R8, -INF , P4 ;  /* 0xff80000008197808 */ /* 0x008fe20002000000 */
[----:B------:R-:W-:Y:S01]  /*142a0*/  FMUL.FTZ R8, R29, UR6 ;  /* 0x000000061d087c20 */ /* 0x000fe20008410000 */
[----:B----4-:R-:W-:Y:S02]  /*142b0*/  FSEL R29, R20, -INF , P2 ;  /* 0xff800000141d7808 */ /* 0x010fe40001000000 */
[----:B------:R-:W-:Y:S02]  /*142c0*/  FMNMX.FTZ R20, R5, R4, !PT ;  /* 0x0000000405147209 */ /* 0x000fe40007810000 */
[----:B------:R-:W-:Y:S01]  /*142d0*/  FSEL R147, R70, -INF , P3 ;  /* 0xff80000046937808 */ /* 0x000fe20001800000 */
[----:B------:R-:W2:Y:S01]  /*142e0*/  MUFU.TANH R8, R8 ;  /* 0x0000000800087308 */ /* 0x000ea20000002400 */
[----:B------:R-:W-:-:S02]  /*142f0*/  FMNMX.FTZ R80, R145, R80, !PT ;  /* 0x0000005091507209 */ /* 0x000fc40007810000 */
[----:B------:R-:W-:Y:S02]  /*14300*/  FMNMX.FTZ R20, R7, R20, !PT ;  /* 0x0000001407147209 */ /* 0x000fe40007810000 */
[----:B------:R-:W-:Y:S02]  /*14310*/  ISETP.GT.AND P5, PT, R34, 0x69, PT ;  /* 0x000000692200780c */ /* 0x000fe40003fa4270 */
[----:B------:R-:W-:Y:S02]  /*14320*/  FMNMX.FTZ R80, R147, R80, !PT ;  /* 0x0000005093507209 */ /* 0x000fe40007810000 */
[----:B------:R-:W-:Y:S02]  /*14330*/  FMNMX.FTZ R20, R13, R20, !PT ;  /* 0x000000140d147209 */ /* 0x000fe40007810000 */
[----:B------:R-:W-:Y:S02]  /*14340*/  FSEL R151, R58, -INF , P5 ;  /* 0xff8000003a977808 */ /* 0x000fe40002800000 */
[----:B------:R-:W-:-:S02]  /*14350*/  FMNMX.FTZ R80, R149, R80, !PT ;  /* 0x0000005095507209 */ /* 0x000fc40007810000 */
[----:B------:R-:W-:Y:S02]  /*14360*/  FSEL R59, R59, -INF , P3 ;  /* 0xff8000003b3b7808 */ /* 0x000fe40001800000 */
[----:B------:R-:W-:Y:S02]  /*14370*/  FMNMX.FTZ R20, R33, R20, !PT ;  /* 0x0000001421147209 */ /* 0x000fe40007810000 */
[----:B------:R-:W-:Y:S02]  /*14380*/  ISETP.GT.AND P3, PT, R34, 0x71, PT ;  /* 0x000000712200780c */ /* 0x000fe40003f64270 */
[----:B------:R-:W-:Y:S02]  /*14390*/  FMNMX.FTZ R80, R151, R80, !PT ;  /* 0x0000005097507209 */ /* 0x000fe40007810000 */
[----:B------:R-:W-:Y:S02]  /*143a0*/  FMNMX.FTZ R20, R105, R20, !PT ;  /* 0x0000001469147209 */ /* 0x000fe40007810000 */
[----:B------:R-:W-:-:S02]  /*143b0*/  FSEL R153, R50, -INF , P3 ;  /* 0xff80000032997808 */ /* 0x000fc40001800000 */
[----:B------:R-:W-:Y:S02]  /*143c0*/  FMNMX.FTZ R80, R155, R80, !PT ;  /* 0x000000509b507209 */ /* 0x000fe40007810000 */
[----:B------:R-:W-:Y:S02]  /*143d0*/  FSEL R63, R63, -INF , P5 ;  /* 0xff8000003f3f7808 */ /* 0x000fe40002800000 */
[----:B------:R-:W-:Y:S02]  /*143e0*/  FMNMX.FTZ R20, R11, R20, !PT ;  /* 0x000000140b147209 */ /* 0x000fe40007810000 */
[----:B------:R-:W-:Y:S02]  /*143f0*/  ISETP.GT.AND P5, PT, R34, 0x79, PT ;  /* 0x000000792200780c */ /* 0x000fe40003fa4270 */
[----:B------:R-:W-:Y:S02]  /*14400*/  FMNMX.FTZ R80, R153, R80, !PT ;  /* 0x0000005099507209 */ /* 0x000fe40007810000 */
[----:B------:R-:W-:-:S02]  /*14410*/  FMNMX.FTZ R20, R35, R20, !PT ;  /* 0x0000001423147209 */ /* 0x000fc40007810000 */
[----:B------:R-:W-:Y:S02]  /*14420*/  FSEL R159, R46, -INF , P5 ;  /* 0xff8000002e9f7808 */ /* 0x000fe40002800000 */
[----:B------:R-:W-:Y:S02]  /*14430*/  FMNMX.FTZ R80, R157, R80, !PT ;  /* 0x000000509d507209 */ /* 0x000fe40007810000 */
[----:B------:R-:W-:Y:S02]  /*14440*/  FSEL R67, R42, -INF , P3 ;  /* 0xff8000002a437808 */ /* 0x000fe40001800000 */
[----:B------:R-:W-:Y:S02]  /*14450*/  FMNMX.FTZ R20, R37, R20, !PT ;  /* 0x0000001425147209 */ /* 0x000fe40007810000 */
[----:B------:R-:W-:Y:S02]  /*14460*/  ISETP.GT.AND P3, PT, R34, 0x81, PT ;  /* 0x000000812200780c */ /* 0x000fe40003f64270 */
[----:B------:R-:W-:-:S02]  /*14470*/  FMNMX.FTZ R80, R159, R80, !PT ;  /* 0x000000509f507209 */ /* 0x000fc40007810000 */
[----:B------:R-:W-:Y:S02]  /*14480*/  FMNMX.FTZ R20, R15, R20, !PT ;  /* 0x000000140f147209 */ /* 0x000fe40007810000 */
[----:B------:R-:W-:Y:S02]  /*14490*/  FSEL R167, R167, -INF , P3 ;  /* 0xff800000a7a77808 */ /* 0x000fe40001800000 */
[----:B------:R-:W-:Y:S02]  /*144a0*/  FMNMX.FTZ R80, R165, R80, !PT ;  /* 0x00000050a5507209 */ /* 0x000fe40007810000 */
[----:B------:R-:W-:Y:S01]  /*144b0*/  FSEL R71, R12, -INF , P5 ;  /* 0xff8000000c477808 */ /* 0x000fe20002800000 */
[----:B------:R-:W-:Y:S01]  /*144c0*/  FMUL.FTZ R12, R26, UR6 ;  /* 0x000000061a0c7c20 */ /* 0x000fe20008410000 */
[----:B------:R-:W-:Y:S02]  /*144d0*/  FMNMX.FTZ R20, R97, R20, !PT ;  /* 0x0000001461147209 */ /* 0x000fe40007810000 */
[----:B------:R-:W-:-:S02]  /*144e0*/  ISETP.GT.AND P5, PT, R34, 0x89, PT ;  /* 0x000000892200780c */ /* 0x000fc40003fa4270 */
[----:B------:R-:W-:Y:S01]  /*144f0*/  FSEL R169, R100, -INF , P4 ;  /* 0xff80000064a97808 */ /* 0x000fe20002000000 */
[----:B------:R-:W3:Y:S01]  /*14500*/  MUFU.TANH R12, R12 ;  /* 0x0000000c000c7308 */ /* 0x000ee20000002400 */
[----:B------:R-:W-:Y:S02]  /*14510*/  FMNMX.FTZ R80, R167, R80, !PT ;  /* 0x00000050a7507209 */ /* 0x000fe40007810000 */
[----:B------:R-:W-:Y:S02]  /*14520*/  FMNMX.FTZ R20, R9, R20, !PT ;  /* 0x0000001409147209 */ /* 0x000fe40007810000 */
[----:B------:R-:W-:Y:S02]  /*14530*/  FSEL R171, R171, -INF , P5 ;  /* 0xff800000abab7808 */ /* 0x000fe40002800000 */
[----:B------:R-:W-:Y:S02]  /*14540*/  FMNMX.FTZ R80, R169, R80, !PT ;  /* 0x00000050a9507209 */ /* 0x000fe40007810000 */
[----:B------:R-:W-:Y:S01]  /*14550*/  FSEL R75, R14, -INF , P3 ;  /* 0xff8000000e4b7808 */ /* 0x000fe20001800000 */
[----:B------:R-:W-:Y:S01]  /*14560*/  FMUL.FTZ R14, R27, UR6 ;  /* 0x000000061b0e7c20 */ /* 0x000fe20008410000 */
[----:B------:R-:W-:-:S02]  /*14570*/  FMNMX.FTZ R20, R3, R20, !PT ;  /* 0x0000001403147209 */ /* 0x000fc40007810000 */
[----:B------:R-:W-:Y:S02]  /*14580*/  ISETP.GT.AND P3, PT, R34, 0x91, PT ;  /* 0x000000912200780c */ /* 0x000fe40003f64270 */
[----:B------:R-:W-:Y:S01]  /*14590*/  FSEL R173, R108, -INF , P2 ;  /* 0xff8000006cad7808 */ /* 0x000fe20001000000 */
[----:B------:R-:W4:Y:S01]  /*145a0*/  MUFU.TANH R14, R14 ;  /* 0x0000000e000e7308 */ /* 0x000f220000002400 */
[----:B------:R-:W-:Y:S02]  /*145b0*/  FMNMX.FTZ R80, R171, R80, !PT ;  /* 0x00000050ab507209 */ /* 0x000fe40007810000 */
[----:B------:R-:W-:Y:S02]  /*145c0*/  FMNMX.FTZ R20, R21, R20, !PT ;  /* 0x0000001415147209 */ /* 0x000fe40007810000 */
[----:B------:R-:W-:Y:S02]  /*145d0*/  ISETP.GT.AND P4, PT, R34, 0x98, PT ;  /* 0x000000982200780c */ /* 0x000fe40003f84270 */
[----:B------:R-:W-:-:S02]  /*145e0*/  FSEL R175, R79, -INF , P3 ;  /* 0xff8000004faf7808 */ /* 0x000fc40001800000 */
[----:B------:R-:W-:Y:S02]  /*145f0*/  FMNMX.FTZ R80, R173, R80, !PT ;  /* 0x00000050ad507209 */ /* 0x000fe40007810000 */
[----:B0-----:R-:W-:Y:S02]  /*14600*/  FSEL R77, R77, -INF , P5 ;  /* 0xff8000004d4d7808 */ /* 0x001fe40002800000 */
[----:B------:R-:W-:Y:S02]  /*14610*/  FMNMX.FTZ R20, R93, R20, !PT ;  /* 0x000000145d147209 */ /* 0x000fe40007810000 */
[----:B------:R-:W-:Y:S02]  /*14620*/  ISETP.GT.AND P5, PT, R34, 0x99, PT ;  /* 0x000000992200780c */ /* 0x000fe40003fa4270 */
[----:B------:R-:W-:Y:S01]  /*14630*/  FSEL R177, R54, -INF , P4 ;  /* 0xff80000036b17808 */ /* 0x000fe20002000000 */
[----:B------:R-:W-:Y:S01]  /*14640*/  IMAD.MOV.U32 R54, RZ, RZ, R87 ;  /* 0x000000ffff367224 */ /* 0x000fe200078e0057 */
[----:B------:R-:W-:-:S02]  /*14650*/  FMNMX.FTZ R80, R175, R80, !PT ;  /* 0x00000050af507209 */ /* 0x000fc40007810000 */
[----:B------:R-:W-:Y:S02]  /*14660*/  FMNMX.FTZ R20, R39, R20, !PT ;  /* 0x0000001427147209 */ /* 0x000fe40007810000 */
[----:B------:R-:W-:Y:S02]  /*14670*/  ISETP.GT.AND P2, PT, R34, 0xa0, PT ;  /* 0x000000a02200780c */ /* 0x000fe40003f44270 */
[----:B------:R-:W-:Y:S02]  /*14680*/  FSEL R179, R52, -INF , P5 ;  /* 0xff80000034b37808 */ /* 0x000fe40002800000 */
[----:B------:R-:W-:Y:S02]  /*14690*/  FMNMX.FTZ R80, R177, R80, !PT ;  /* 0x00000050b1507209 */ /* 0x000fe40007810000 */
[----:B------:R-:W-:Y:S01]  /*146a0*/  FSEL R81, R60, -INF , P3 ;  /* 0xff8000003c517808 */ /* 0x000fe20001800000 */
[----:B------:R-:W-:Y:S01]  /*146b0*/  IMAD.MOV.U32 R60, RZ, RZ, R87 ;  /* 0x000000ffff3c7224 */ /* 0x000fe200078e0057 */
[----:B------:R-:W-:-:S02]  /*146c0*/  FMNMX.FTZ R20, R41, R20, !PT ;  /* 0x0000001429147209 */ /* 0x000fc40007810000 */
[----:B------:R-:W-:Y:S02]  /*146d0*/  ISETP.GT.AND P3, PT, R34, 0xa1, PT ;  /* 0x000000a12200780c */ /* 0x000fe40003f64270 */
[----:B------:R-:W-:Y:S02]  /*146e0*/  FSEL R181, R24, -INF , P2 ;  /* 0xff80000018b57808 */ /* 0x000fe40001000000 */
[----:B------:R-:W-:Y:S02]  /*146f0*/  FMNMX.FTZ R80, R179, R80, !PT ;  /* 0x00000050b3507209 */ /* 0x000fe40007810000 */
[----:B-1----:R-:W-:Y:S02]  /*14700*/  FSEL R83, R38, -INF , P4 ;  /* 0xff80000026537808 */ /* 0x002fe40002000000 */
[----:B------:R-:W-:Y:S02]  /*14710*/  FMNMX.FTZ R20, R43, R20, !PT ;  /* 0x000000142b147209 */ /* 0x000fe40007810000 */
[----:B------:R-:W-:-:S02]  /*14720*/  ISETP.GT.AND P4, PT, R34, 0xa8, PT ;  /* 0x000000a82200780c */ /* 0x000fc40003f84270 */
[----:B------:R-:W-:Y:S02]  /*14730*/  FSEL R183, R6, -INF , P3 ;  /* 0xff80000006b77808 */ /* 0x000fe40001800000 */
[----:B------:R-:W-:Y:S02]  /*14740*/  FMNMX.FTZ R80, R181, R80, !PT ;  /* 0x00000050b5507209 */ /* 0x000fe40007810000 */
[----:B------:R-:W-:Y:S02]  /*14750*/  FSEL R79, R36, -INF , P5 ;  /* 0xff800000244f7808 */ /* 0x000fe40002800000 */
[----:B------:R-:W-:Y:S02]  /*14760*/  FMNMX.FTZ R20, R45, R20, !PT ;  /* 0x000000142d147209 */ /* 0x000fe40007810000 */
[----:B------:R-:W-:Y:S02]  /*14770*/  ISETP.GT.AND P5, PT, R34, 0xa9, PT ;  /* 0x000000a92200780c */ /* 0x000fe40003fa4270 */
[----:B------:R-:W-:-:S02]  /*14780*/  FSEL R187, R28, -INF , P4 ;  /* 0xff8000001cbb7808 */ /* 0x000fc40002000000 */
[----:B------:R-:W-:Y:S02]  /*14790*/  FMNMX.FTZ R80, R183, R80, !PT ;  /* 0x00000050b7507209 */ /* 0x000fe40007810000 */
[----:B------:R-:W-:Y:S02]  /*147a0*/  FMNMX.FTZ R20, R47, R20, !PT ;  /* 0x000000142f147209 */ /* 0x000fe40007810000 */
[----:B--2---:R-:W-:Y:S01]  /*147b0*/  FSEL R185, R8, -INF , P5 ;  /* 0xff80000008b97808 */ /* 0x004fe20002800000 */
[----:B------:R-:W-:Y:S01]  /*147c0*/  FMUL.FTZ R8, R30, UR6 ;  /* 0x000000061e087c20 */ /* 0x000fe20008410000 */
[----:B------:R-:W-:Y:S02]  /*147d0*/  FMNMX.FTZ R80, R187, R80, !PT ;  /* 0x00000050bb507209 */ /* 0x000fe40007810000 */
[----:B------:R-:W-:Y:S02]  /*147e0*/  FMNMX.FTZ R20, R49, R20, !PT ;  /* 0x0000001431147209 */ /* 0x000fe40007810000 */
[----:B------:R-:W-:Y:S01]  /*147f0*/  FMNMX.FTZ R80, R185, R80, !PT ;  /* 0x00000050b9507209 */ /* 0x000fe20007810000 */
[----:B------:R-:W0:Y:S01]  /*14800*/  MUFU.TANH R8, R8 ;  /* 0x0000000800087308 */ /* 0x000e220000002400 */
[----:B------:R-:W-:-:S02]  /*14810*/  FMNMX.FTZ R20, R51, R20, !PT ;  /* 0x0000001433147209 */ /* 0x000fc40007810000 */
[----:B------:R-:W-:Y:S01]  /*14820*/  MOV R90, UR7 ;  /* 0x00000007005a7c02 */ /* 0x000fe20008000f00 */
[----:B------:R-:W1:Y:S01]  /*14830*/  SHFL.BFLY PT, R85, R80, 0x2, 0x1f ;  /* 0x0c401f0050557f89 */ /* 0x000e6200000e0000 */
[----:B------:R-:W-:Y:S02]  /*14840*/  FMNMX.FTZ R20, R53, R20, !PT ;  /* 0x0000001435147209 */ /* 0x000fe40007810000 */
[-C--:B------:R-:W-:Y:S02]  /*14850*/  MOV R82, R87.reuse ;  /* 0x0000005700527202 */ /* 0x080fe40000000f00 */
[----:B------:R-:W-:Y:S02]  /*14860*/  FMNMX.FTZ R20, R55, R20, !PT ;  /* 0x0000001437147209 */ /* 0x000fe40007810000 */
[----:B------:R-:W-:Y:S02]  /*14870*/  MOV R76, R87 ;  /* 0x00000057004c7202 */ /* 0x000fe40000000f00 */
[----:B------:R-:W-:-:S02]  /*14880*/  FMNMX.FTZ R20, R57, R20, !PT ;  /* 0x0000001439147209 */ /* 0x000fc40007810000 */
[-C--:B------:R-:W-:Y:S02]  /*14890*/  MOV R70, R87.reuse ;  /* 0x0000005700467202 */ /* 0x080fe40000000f00 */
[----:B------:R-:W-:Y:S02]  /*148a0*/  FMNMX.FTZ R20, R59, R20, !PT ;  /* 0x000000143b147209 */ /* 0x000fe40007810000 */
[-C--:B------:R-:W-:Y:S02]  /*148b0*/  MOV R64, R87.reuse ;  /* 0x0000005700407202 */ /* 0x080fe40000000f00 */
[----:B------:R-:W-:Y:S02]  /*148c0*/  FMNMX.FTZ R20, R61, R20, !PT ;  /* 0x000000143d147209 */ /* 0x000fe40007810000 */
[----:B------:R-:W-:Y:S02]  /*148d0*/  MOV R58, R87 ;  /* 0x00000057003a7202 */ /* 0x000fe40000000f00 */
[----:B------:R-:W-:-:S02]  /*148e0*/  FMNMX.FTZ R20, R63, R20, !PT ;  /* 0x000000143f147209 */ /* 0x000fc40007810000 */
[----:B-1----:R-:W-:Y:S01]  /*148f0*/  FMNMX.FTZ R85, R80, R85, !PT ;  /* 0x0000005550557209 */ /* 0x002fe20007810000 */
[----:B------:R-:W-:Y:S01]  /*14900*/  IMAD.MOV.U32 R80, RZ, RZ, R87 ;  /* 0x000000ffff507224 */ /* 0x000fe200078e0057 */
        /* <DEDUP_REMOVED lines=9> */
[----:B------:R-:W-:Y:S02]  /*149a0*/  FMNMX.FTZ R20, R77, R20, !PT ;  /* 0x000000144d147209 */ /* 0x000fe40007810000 */
[C---:B------:R-:W-:Y:S01]  /*149b0*/  FSETP.NEU.FTZ.AND P6, PT, R91.reuse, -INF , PT ;  /* 0xff8000005b00780b */ /* 0x040fe20003fdd000 */
[----:B------:R-:W-:Y:S01]  /*149c0*/  FMUL.FTZ R6, R91, R90 ;  /* 0x0000005a5b067220 */ /* 0x000fe20000410000 */
[----:B------:R-:W-:-:S04]  /*149d0*/  FMNMX.FTZ R20, R29, R20, !PT ;  /* 0x000000141d147209 */ /* 0x000fc80007810000 */
[----:B------:R-:W-:Y:S02]  /*149e0*/  FMNMX.FTZ R20, R81, R20, !PT ;  /* 0x0000001451147209 */ /* 0x000fe40007810000 */
[----:B------:R-:W-:Y:S02]  /*149f0*/  FSEL R6, R6, RZ, P6 ;  /* 0x000000ff06067208 */ /* 0x000fe40003000000 */
[----:B------:R-:W-:-:S03]  /*14a00*/  FMNMX.FTZ R20, R83, R20, !PT ;  /* 0x0000001453147209 */ /* 0x000fc60007810000 */
[-CC-:B------:R-:W-:Y:S01]  /*14a10*/  FFMA.FTZ R31, R101, R90.reuse, -R6.reuse ;  /* 0x0000005a651f7223 */ /* 0x180fe20000010806 */
        /* <DEDUP_REMOVED lines=17> */
[-CC-:B------:R-:W-:Y:S01]  /*14b30*/  FFMA.FTZ R111, R139, R90.reuse, -R6.reuse ;  /* 0x0000005a8b6f7223 */ /* 0x180fe20000010806 */
[--C-:B------:R-:W-:Y:S01]  /*14b40*/  FFMA.FTZ R176, R95, R90, -R6.reuse ;  /* 0x0000005a5fb07223 */ /* 0x100fe20000010806 */
[----:B------:R-:W-:Y:S01]  /*14b50*/  FMNMX.FTZ R20, R133, R20, !PT ;  /* 0x0000001485147209 */ /* 0x000fe20007810000 */
[-CC-:B------:R-:W-:Y:S01]  /*14b60*/  FFMA.FTZ R27, R32, R90.reuse, -R6.reuse ;  /* 0x0000005a201b7223 */ /* 0x180fe20000010806 */
[-CC-:B------:R-:W-:Y:S01]  /*14b70*/  FFMA.FTZ R178, R99, R90.reuse, -R6.reuse ;  /* 0x0000005a63b27223 */ /* 0x180fe20000010806 */
[----:B------:R-:W-:Y:S01]  /*14b80*/  MUFU.EX2 R31, R31 ;  /* 0x0000001f001f7308 */ /* 0x000fe20000000800 */
[-CC-:B------:R-:W-:Y:S01]  /*14b90*/  FFMA.FTZ R184, R113, R90.reuse, -R6.reuse ;  /* 0x0000005a71b87223 */ /* 0x180fe20000010806 */
[----:B------:R-:W0:Y:S01]  /*14ba0*/  SHFL.BFLY PT, R135, R20, 0x2, 0x1f ;  /* 0x0c401f0014877f89 */ /* 0x000e2200000e0000 */
        /* <DEDUP_REMOVED lines=23> */
[----:B0-----:R-:W-:Y:S01]  /*14d20*/  FMNMX.FTZ R8, R20, R135, !PT ;  /* 0x0000008714087209 */ /* 0x001fe20007810000 */
[-CC-:B------:R-:W-:Y:S01]  /*14d30*/  FFMA.FTZ R125, R167, R90.reuse, -R6.reuse ;  /* 0x0000005aa77d7223 */ /* 0x180fe20000010806 */
[-CC-:B------:R-:W-:Y:S01]  /*14d40*/  FFMA.FTZ R210, R169, R90.reuse, -R6.reuse ;  /* 0x0000005aa9d27223 */ /* 0x180fe20000010806 */
[-CC-:B------:R-:W-:Y:S01]  /*14d50*/  FFMA.FTZ R129, R171, R90.reuse, -R6.reuse ;  /* 0x0000005aab817223 */ /* 0x180fe20000010806 */
[-CC-:B------:R-:W-:Y:S01]  /*14d60*/  FFMA.FTZ R212, R173, R90.reuse, -R6.reuse ;  /* 0x0000005aadd47223 */ /* 0x180fe20000010806 */
[----:B------:R-:W0:Y:S01]  /*14d70*/  SHFL.BFLY PT, R139, R8, 0x1, 0x1f ;  /* 0x0c201f00088b7f89 */ /* 0x000e2200000e0000 */
[----:B------:R-:W3:Y:S01]  /*14d80*/  MUFU.EX2 R180, R180 ;  /* 0x000000b400b47308 */ /* 0x000ee20000000800 */
[-CC-:B------:R-:W-:Y:S01]  /*14d90*/  FFMA.FTZ R135, R175, R90.reuse, -R6.reuse ;  /* 0x0000005aaf877223 */ /* 0x180fe20000010806 */
[-CC-:B------:R-:W-:Y:S01]  /*14da0*/  FFMA.FTZ R216, R181, R90.reuse, -R6.reuse ;  /* 0x0000005ab5d87223 */ /* 0x180fe20000010806 */
[-CC-:B------:R-:W-:Y:S01]  /*14db0*/  FFMA.FTZ R183, R183, R90.reuse, -R6.reuse ;  /* 0x0000005ab7b77223 */ /* 0x180fe20000010806 */
[-CC-:B------:R-:W-:Y:S01]  /*14dc0*/  FFMA.FTZ R218, R187, R90.reuse, -R6.reuse ;  /* 0x0000005abbda7223 */ /* 0x180fe20000010806 */
[----:B------:R-:W-:-:S03]  /*14dd0*/  FFMA.FTZ R141, R185, R90, -R6 ;  /* 0x0000005ab98d7223 */ /* 0x000fc60000010806 */
[----:B------:R-:W4:Y:S08]  /*14de0*/  MUFU.EX2 R85, R85 ;  /* 0x0000005500557308 */ /* 0x000f300000000800 */
[----:B------:R-:W4:Y:S01]  /*14df0*/  MUFU.EX2 R182, R182 ;  /* 0x000000b600b67308 */ /* 0x000f220000000800 */
[----:B0-----:R-:W-:-:S07]  /*14e00*/  FMNMX.FTZ R92, R8, R139, !PT ;  /* 0x0000008b085c7209 */ /* 0x001fce0007810000 */
[----:B------:R-:W0:Y:S01]  /*14e10*/  MUFU.EX2 R89, R89 ;  /* 0x0000005900597308 */ /* 0x000e220000000800 */
[C---:B------:R-:W-:Y:S01]  /*14e20*/  FSETP.NEU.FTZ.AND P2, PT, R92.reuse, -INF , PT ;  /* 0xff8000005c00780b */ /* 0x040fe20003f5d000 */
[----:B------:R-:W-:-:S06]  /*14e30*/  FMUL.FTZ R28, R92, R90 ;  /* 0x0000005a5c1c7220 */ /* 0x000fcc0000410000 */
[----:B------:R-:W0:Y:S01]  /*14e40*/  MUFU.EX2 R184, R184 ;  /* 0x000000b800b87308 */ /* 0x000e220000000800 */
[----:B------:R-:W-:Y:S02]  /*14e50*/  FSEL R28, R28, RZ, P2 ;  /* 0x000000ff1c1c7208 */ /* 0x000fe40001000000 */
[----:B------:R-:W-:-:S03]  /*14e60*/  ISETP.GE.AND P2, PT, R161, 0xb1, PT ;  /* 0x000000b1a100780c */ /* 0x000fc60003f46270 */
[-CC-:B------:R-:W-:Y:S01]  /*14e70*/  FFMA.FTZ R189, R3, R90.reuse, -R28.reuse ;  /* 0x0000005a03bd7223 */ /* 0x180fe2000001081c */
[----:B-1----:R-:W-:Y:S01]  /*14e80*/  FADD.FTZ R3, R176, R27 ;  /* 0x0000001bb0037221 */ /* 0x002fe20000010000 */
[-CC-:B------:R-:W-:Y:S01]  /*14e90*/  FFMA.FTZ R177, R5, R90.reuse, -R28.reuse ;  /* 0x0000005a05b17223 */ /* 0x180fe2000001081c */
[-CC-:B------:R-:W-:Y:S01]  /*14ea0*/  FFMA.FTZ R4, R4, R90.reuse, -R28.reuse ;  /* 0x0000005a04047223 */ /* 0x180fe2000001081c */
[-CC-:B------:R-:W-:Y:S01]  /*14eb0*/  FFMA.FTZ R179, R7, R90.reuse, -R28.reuse ;  /* 0x0000005a07b37223 */ /* 0x180fe2000001081c */
[----:B--2---:R-:W-:Y:S01]  /*14ec0*/  FADD.FTZ R34, R178, R3 ;  /* 0x00000003b2227221 */ /* 0x004fe20000010000 */
[----:B------:R-:W1:Y:S01]  /*14ed0*/  MUFU.EX2 R95, R95 ;  /* 0x0000005f005f7308 */ /* 0x000e620000000800 */
[-CC-:B------:R-:W-:Y:S01]  /*14ee0*/  FFMA.FTZ R6, R13, R90.reuse, -R28.reuse ;  /* 0x0000005a0d067223 */ /* 0x180fe2000001081c */
[-C--:B------:R-:W-:Y:S01]  /*14ef0*/  FFMA.FTZ R181, R33, R90.reuse, -R28 ;  /* 0x0000005a21b57223 */ /* 0x080fe2000001081c */
        /* <DEDUP_REMOVED lines=12> */
[----:B------:R-:W-:Y:S01]  /*14fc0*/  FADD.FTZ R36, R182, R3 ;  /* 0x00000003b6247221 */ /* 0x000fe20000010000 */
[----:B------:R-:W2:Y:S01]  /*14fd0*/  MUFU.EX2 R4, R4 ;  /* 0x0000000400047308 */ /* 0x000ea20000000800 */
[-CC-:B------:R-:W-:Y:S01]  /*14fe0*/  FFMA.FTZ R24, R39, R90.reuse, -R28.reuse ;  /* 0x0000005a27187223 */ /* 0x180fe2000001081c */
[-C--:B------:R-:W-:Y:S01]  /*14ff0*/  FFMA.FTZ R193, R41, R90.reuse, -R28 ;  /* 0x0000005a29c17223 */ /* 0x080fe2000001081c */
[----:B0-----:R-:W-:Y:S01]  /*15000*/  FADD.FTZ R3, R89, R36 ;  /* 0x0000002459037221 */ /* 0x001fe20000010000 */
[-CC-:B------:R-:W-:Y:S01]  /*15010*/  FFMA.FTZ R26, R43, R90.reuse, -R28.reuse ;  /* 0x0000005a2b1a7223 */ /* 0x180fe2000001081c */
[-CC-:B------:R-:W-:Y:S01]  /*15020*/  FFMA.FTZ R195, R45, R90.reuse, -R28.reuse ;  /* 0x0000005a2dc37223 */ /* 0x180fe2000001081c */
[-CC-:B------:R-:W-:Y:S01]  /*15030*/  FFMA.FTZ R30, R47, R90.reuse, -R28.reuse ;  /* 0x0000005a2f1e7223 */ /* 0x180fe2000001081c */
[----:B------:R-:W-:Y:S01]  /*15040*/  FADD.FTZ R36, R184, R3 ;  /* 0x00000003b8247221 */ /* 0x000fe20000010000 */
[----:B------:R-:W0:Y:S01]  /*15050*/  MUFU.EX2 R179, R179 ;  /* 0x000000b300b37308 */ /* 0x000e220000000800 */
[-CC-:B------:R-:W-:Y:S01]  /*15060*/  FFMA.FTZ R197, R49, R90.reuse, -R28.reuse ;  /* 0x0000005a31c57223 */ /* 0x180fe2000001081c */
[-C--:B------:R-:W-:Y:S01]  /*15070*/  FFMA.FTZ R32, R51, R90.reuse, -R28 ;  /* 0x0000005a33207223 */ /* 0x080fe2000001081c */
[----:B-1----:R-:W-:Y:S01]  /*15080*/  FADD.FTZ R5, R95, R36 ;  /* 0x000000245f057221 */ /* 0x002fe20000010000 */
[-CC-:B------:R-:W-:Y:S01]  /*15090*/  FFMA.FTZ R199, R53, R90.reuse, -R28.reuse ;  /* 0x0000005a35c77223 */ /* 0x180fe2000001081c */
[-CC-:B------:R-:W-:Y:S01]  /*150a0*/  FFMA.FTZ R34, R55, R90.reuse, -R28.reuse ;  /* 0x0000005a37227223 */ /* 0x180fe2000001081c */
[-CC-:B------:R-:W-:Y:S01]  /*150b0*/  FFMA.FTZ R201, R57, R90.reuse, -R28.reuse ;  /* 0x0000005a39c97223 */ /* 0x180fe2000001081c */
[-C--:B------:R-:W-:Y:S01]  /*150c0*/  FFMA.FTZ R36, R59, R90.reuse, -R28 ;  /* 0x0000005a3b247223 */ /* 0x080fe2000001081c */
[----:B------:R-:W1:Y:S01]  /*150d0*/  MUFU.EX2 R186, R186 ;  /* 0x000000ba00ba7308 */ /* 0x000e620000000800 */
[----:B--2---:R-:W-:Y:S01]  /*150e0*/  FADD.FTZ R38, R177, R4 ;  /* 0x00000004b1267221 */ /* 0x004fe20000010000 */
[-CC-:B------:R-:W-:Y:S01]  /*150f0*/  FFMA.FTZ R203, R61, R90.reuse, -R28.reuse ;  /* 0x0000005a3dcb7223 */ /* 0x180fe2000001081c */
[-CC-:B------:R-:W-:Y:S01]  /*15100*/  FFMA.FTZ R205, R65, R90.reuse, -R28.reuse ;  /* 0x0000005a41cd7223 */ /* 0x180fe2000001081c */
[-CC-:B------:R-:W-:Y:S01]  /*15110*/  FFMA.FTZ R67, R67, R90.reuse, -R28.reuse ;  /* 0x0000005a43437223 */ /* 0x180fe2000001081c */
[-CC-:B------:R-:W-:Y:S01]  /*15120*/  FFMA.FTZ R207, R69, R90.reuse, -R28.reuse ;  /* 0x0000005a45cf7223 */ /* 0x180fe2000001081c */
[-CC-:B------:R-:W-:Y:S01]  /*15130*/  FFMA.FTZ R209, R73, R90.reuse, -R28.reuse ;  /* 0x0000005a49d17223 */ /* 0x180fe2000001081c */
[-C--:B------:R-:W-:Y:S01]  /*15140*/  FFMA.FTZ R211, R25, R90.reuse, -R28 ;  /* 0x0000005a19d37223 */ /* 0x080fe2000001081c */
[----:B------:R-:W2:Y:S01]  /*15150*/  MUFU.EX2 R6, R6 ;  /* 0x0000000600067308 */ /* 0x000ea20000000800 */
[----:B0-----:R-:W-:Y:S01]  /*15160*/  FADD.FTZ R3, R179, R38 ;  /* 0x00000026b3037221 */ /* 0x001fe20000010000 */
[-CC-:B------:R-:W-:Y:S01]  /*15170*/  FFMA.FTZ R77, R77, R90.reuse, -R28.reuse ;  /* 0x0000005a4d4d7223 */ /* 0x180fe2000001081c */
[-CC-:B------:R-:W-:Y:S01]  /*15180*/  FFMA.FTZ R29, R29, R90.reuse, -R28.reuse ;  /* 0x0000005a1d1d7223 */ /* 0x180fe2000001081c */
[-CC-:B------:R-:W-:Y:S01]  /*15190*/  FFMA.FTZ R81, R81, R90.reuse, -R28.reuse ;  /* 0x0000005a51517223 */ /* 0x180fe2000001081c */
[-CC-:B------:R-:W-:Y:S01]  /*151a0*/  FFMA.FTZ R83, R83, R90.reuse, -R28.reuse ;  /* 0x0000005a53537223 */ /* 0x180fe2000001081c */
[-CC-:B------:R-:W-:Y:S01]  /*151b0*/  FFMA.FTZ R79, R79, R90.reuse, -R28.reuse ;  /* 0x0000005a4f4f7223 */ /* 0x180fe2000001081c */
[-CC-:B------:R-:W-:Y:S01]  /*151c0*/  FFMA.FTZ R123, R123, R90.reuse, -R28.reuse ;  /* 0x0000005a7b7b7223 */ /* 0x180fe2000001081c */
[----:B------:R-:W0:Y:S01]  /*151d0*/  MUFU.EX2 R99, R99 ;  /* 0x0000006300637308 */ /* 0x000e220000000800 */
[----:B-1----:R-:W-:Y:S01]  /*151e0*/  FADD.FTZ R40, R186, R5 ;  /* 0x00000005ba287221 */ /* 0x002fe20000010000 */
[-CC-:B------:R-:W-:Y:S01]  /*151f0*/  FFMA.FTZ R127, R127, R90.reuse, -R28.reuse ;  /* 0x0000005a7f7f7223 */ /* 0x180fe2000001081c */
[-CC-:B------:R-:W-:Y:S01]  /*15200*/  FFMA.FTZ R131, R131, R90.reuse, -R28.reuse ;  /* 0x0000005a83837223 */ /* 0x180fe2000001081c */
[----:B------:R-:W-:Y:S01]  /*15210*/  FFMA.FTZ R133, R133, R90, -R28 ;  /* 0x0000005a85857223 */ /* 0x000fe2000001081c */
[----:B------:R-:W-:Y:S01]  /*15220*/  F2FP.F16.F32.PACK_AB R177, R4, R177 ;  /* 0x000000b104b1723e */ /* 0x000fe200000000ff */
[----:B------:R-:W-:Y:S01]  /*15230*/  IMAD.MOV.U32 R69, RZ, RZ, R87 ;  /* 0x000000ffff457224 */ /* 0x000fe200078e0057 */
[----:B------:R-:W-:Y:S01]  /*15240*/  F2FP.F16.F32.PACK_AB R176, R27, R176 ;  /* 0x000000b01bb0723e */ /* 0x000fe200000000ff */
[----:B------:R-:W1:Y:S01]  /*15250*/  MUFU.EX2 R181, R181 ;  /* 0x000000b500b57308 */ /* 0x000e620000000800 */
[C---:B--2---:R-:W-:Y:S01]  /*15260*/  FADD.FTZ R38, R6.reuse, R3 ;  /* 0x0000000306267221 */ /* 0x044fe20000010000 */
[----:B------:R-:W-:Y:S01]  /*15270*/  F2FP.F16.F32.PACK_AB R179, R6, R179 ;  /* 0x000000b306b3723e */ /* 0x000fe200000000ff */
[--C-:B------:R-:W-:Y:S01]  /*15280*/  IMAD.MOV.U32 R65, RZ, RZ, R87.reuse ;  /* 0x000000ffff417224 */ /* 0x100fe200078e0057 */
[----:B------:R-:W-:Y:S01]  /*15290*/  F2FP.F16.F32.PACK_AB R178, R31, R178 ;  /* 0x000000b21fb2723e */ /* 0x000fe200000000ff */
[--C-:B------:R-:W-:Y:S01]  /*152a0*/  IMAD.MOV.U32 R59, RZ, RZ, R87.reuse ;  /* 0x000000ffff3b7224 */ /* 0x100fe200078e0057 */
[----:B------:R-:W-:Y:S01]  /*152b0*/  F2FP.F16.F32.PACK_AB R180, R85, R180 ;  /* 0x000000b455b4723e */ /* 0x000fe200000000ff */
[--C-:B------:R-:W-:Y:S01]  /*152c0*/  IMAD.MOV.U32 R57, RZ, RZ, R87.reuse ;  /* 0x000000ffff397224 */ /* 0x100fe200078e0057 */
[----:B------:R2:W-:Y:S01]  /*152d0*/  MUFU.EX2 R139, R183 ;  /* 0x000000b7008b7308 */ /* 0x0005e20000000800 */
[----:B0-----:R-:W-:Y:S01]  /*152e0*/  FADD.FTZ R5, R99, R40 ;  /* 0x0000002863057221 */ /* 0x001fe20000010000 */
[----:B------:R-:W-:Y:S01]  /*152f0*/  F2FP.F16.F32.PACK_AB R182, R89, R182 ;  /* 0x000000b659b6723e */ /* 0x000fe200000000ff */
[--C-:B------:R-:W-:Y:S01]  /*15300*/  IMAD.MOV.U32 R53, RZ, RZ, R87.reuse ;  /* 0x000000ffff357224 */ /* 0x100fe200078e0057 */
[----:B------:R-:W-:Y:S01]  /*15310*/  F2FP.F16.F32.PACK_AB R184, R95, R184 ;  /* 0x000000b85fb8723e */ /* 0x000fe200000000ff */
[--C-:B------:R-:W-:Y:S01]  /*15320*/  IMAD.MOV.U32 R51, RZ, RZ, R87.reuse ;  /* 0x000000ffff337224 */ /* 0x100fe200078e0057 */
[----:B------:R-:W-:Y:S01]  /*15330*/  F2FP.F16.F32.PACK_AB R186, R99, R186 ;  /* 0x000000ba63ba723e */ /* 0x000fe200000000ff */
[--C-:B------:R-:W-:Y:S01]  /*15340*/  IMAD.MOV.U32 R47, RZ, RZ, R87.reuse ;  /* 0x000000ffff2f7224 */ /* 0x100fe200078e0057 */
[----:B------:R-:W0:Y:S01]  /*15350*/  MUFU.EX2 R188, R188 ;  /* 0x000000bc00bc7308 */ /* 0x000e220000000800 */
[----:B--2---:R-:W-:Y:S01]  /*15360*/  FFMA.FTZ R183, R11, R90, -R28 ;  /* 0x0000005a0bb77223 */ /* 0x004fe2000001081c */
[----:B-1----:R-:W-:Y:S01]  /*15370*/  FADD.FTZ R3, R181, R38 ;  /* 0x00000026b5037221 */ /* 0x002fe20000010000 */
[-C--:B------:R-:W-:Y:S01]  /*15380*/  MOV R85, R87.reuse ;  /* 0x0000005700557202 */ /* 0x080fe20000000f00 */
[--C-:B------:R-:W-:Y:S01]  /*15390*/  IMAD.MOV.U32 R45, RZ, RZ, R87.reuse ;  /* 0x000000ffff2d7224 */ /* 0x100fe200078e0057 */
[-C--:B------:R-:W-:Y:S01]  /*153a0*/  MOV R73, R87.reuse ;  /* 0x0000005700497202 */ /* 0x080fe20000000f00 */
[--C-:B------:R-:W-:Y:S01]  /*153b0*/  IMAD.MOV.U32 R41, RZ, RZ, R87.reuse ;  /* 0x000000ffff297224 */ /* 0x100fe200078e0057 */
[-C--:B------:R-:W-:Y:S01]  /*153c0*/  MOV R61, R87.reuse ;  /* 0x00000057003d7202 */ /* 0x080fe20000000f00 */
[----:B------:R-:W1:Y:S01]  /*153d0*/  MUFU.EX2 R8, R8 ;  /* 0x0000000800087308 */ /* 0x000e620000000800 */
[-C--:B------:R-:W-:Y:S01]  /*153e0*/  MOV R55, R87.reuse ;  /* 0x0000005700377202 */ /* 0x080fe20000000f00 */
[--C-:B------:R-:W-:Y:S01]  /*153f0*/  IMAD.MOV.U32 R39, RZ, RZ, R87.reuse ;  /* 0x000000ffff277224 */ /* 0x100fe200078e0057 */
[-C--:B------:R-:W-:Y:S01]  /*15400*/  MOV R49, R87.reuse ;  /* 0x0000005700317202 */ /* 0x080fe20000000f00 */
[--C-:B------:R-:W-:Y:S01]  /*15410*/  IMAD.MOV.U32 R35, RZ, RZ, R87.reuse ;  /* 0x000000ffff237224 */ /* 0x100fe200078e0057 */
[-C--:B------:R-:W-:Y:S01]  /*15420*/  MOV R43, R87.reuse ;  /* 0x00000057002b7202 */ /* 0x080fe20000000f00 */
[----:B------:R-:W-:Y:S01]  /*15430*/  IMAD.MOV.U32 R33, RZ, RZ, R87 ;  /* 0x000000ffff217224 */ /* 0x000fe200078e0057 */
[-C--:B------:R-:W-:Y:S01]  /*15440*/  MOV R37, R87.reuse ;  /* 0x0000005700257202 */ /* 0x080fe20000000f00 */
[----:B------:R-:W2:Y:S01]  /*15450*/  MUFU.EX2 R101, R101 ;  /* 0x0000006500657308 */ /* 0x000ea20000000800 */
[----:B0-----:R-:W-:Y:S01]  /*15460*/  FADD.FTZ R38, R188, R5 ;  /* 0x00000005bc267221 */ /* 0x001fe20000010000 */
[-C--:B------:R-:W-:Y:S01]  /*15470*/  MOV R31, R87.reuse ;  /* 0x00000057001f7202 */ /* 0x080fe20000000f00 */
[----:B------:R-:W-:Y:S01]  /*15480*/  IMAD.MOV.U32 R27, RZ, RZ, R87 ;  /* 0x000000ffff1b7224 */ /* 0x000fe200078e0057 */
[----:B------:R-:W-:-:S04]  /*15490*/  MOV R25, R87 ;  /* 0x0000005700197202 */ /* 0x000fc80000000f00 */
[----:B------:R-:W0:Y:S01]  /*154a0*/  MUFU.EX2 R183, R183 ;  /* 0x000000b700b77308 */ /* 0x000e220000000800 */
[C---:B-1----:R-:W-:Y:S01]  /*154b0*/  FADD.FTZ R40, R8.reuse, R3 ;  /* 0x0000000308287221 */ /* 0x042fe20000010000 */
[----:B------:R-:W-:-:S06]  /*154c0*/  F2FP.F16.F32.PACK_AB R181, R8, R181 ;  /* 0x000000b508b5723e */ /* 0x000fcc00000000ff */
[----:B------:R-:W1:Y:S01]  /*154d0*/  MUFU.EX2 R190, R190 ;  /* 0x000000be00be7308 */ /* 0x000e620000000800 */
[----:B--2---:R-:W-:Y:S01]  /*154e0*/  FADD.FTZ R5, R101, R38 ;  /* 0x0000002665057221 */ /* 0x004fe20000010000 */
[----:B------:R-:W-:Y:S01]  /*154f0*/  FFMA.FTZ R38, R63, R90, -R28 ;  /* 0x0000005a3f267223 */ /* 0x000fe2000001081c */
[----:B------:R-:W-:Y:S01]  /*15500*/  F2FP.F16.F32.PACK_AB R188, R101, R188 ;  /* 0x000000bc65bc723e */ /* 0x000fe200000000ff */
[----:B------:R-:W-:-:S04]  /*15510*/  IMAD.MOV.U32 R63, RZ, RZ, R87 ;  /* 0x000000ffff3f7224 */ /* 0x000fc800078e0057 */
        /* <DEDUP_REMOVED lines=9> */
[----:B------:R-:W-:-:S06]  /*155b0*/  F2FP.F16.F32.PACK_AB R190, R103, R190 ;  /* 0x000000be67be723e */ /* 0x000fcc00000000ff */
        /* <DEDUP_REMOVED lines=18> */
[----:B------:R-:W-:-:S06]  /*156e0*/  F2FP.F16.F32.PACK_AB R187, R14, R187 ;  /* 0x000000bb0ebb723e */ /* 0x000fcc00000000ff */
[----:B------:R-:W1:Y:S01]  /*156f0*/  MUFU.EX2 R20, R20 ;  /* 0x0000001400147308 */ /* 0x000e620000000800 */
[----:B--2---:R-:W-:Y:S01]  /*15700*/  FADD.FTZ R3, R189, R40 ;  /* 0x00000028bd037221 */ /* 0x004fe20000010000 */
[----:B------:R-:W-:Y:S01]  /*15710*/  FFMA.FTZ R40, R71, R90, -R28 ;  /* 0x0000005a47287223 */ /* 0x000fe2000001081c */
[----:B------:R-:W-:-:S05]  /*15720*/  IMAD.MOV.U32 R71, RZ, RZ, R87 ;  /* 0x000000ffff477224 */ /* 0x000fca00078e0057 */
        /* <DEDUP_REMOVED lines=9> */
[----:B0-----:R-:W-:-:S07]  /*157c0*/  FADD.FTZ R3, R191, R44 ;  /* 0x0000002cbf037221 */ /* 0x001fce0000010000 */
[----:B------:R-:W0:Y:S01]  /*157d0*/  MUFU.EX2 R198, R198 ;  /* 0x000000c600c67308 */ /* 0x000e220000000800 */
[----:B-1----:R-:W-:Y:S01]  /*157e0*/  FADD.FTZ R5, R111, R42 ;  /* 0x0000002a6f057221 */ /* 0x002fe20000010000 */
[----:B------:R-:W-:Y:S01]  /*157f0*/  FFMA.FTZ R42, R75, R90, -R28 ;  /* 0x0000005a4b2a7223 */ /* 0x000fe2000001081c */
[----:B------:R-:W-:Y:S01]  /*15800*/  F2FP.F16.F32.PACK_AB R196, R111, R196 ;  /* 0x000000c46fc4723e */ /* 0x000fe200000000ff */
[----:B------:R-:W-:-:S04]  /*15810*/  IMAD.MOV.U32 R75, RZ, RZ, R87 ;  /* 0x000000ffff4b7224 */ /* 0x000fc800078e0057 */
        /* <DEDUP_REMOVED lines=46> */
[----:B------:R-:W-:Y:S02]  /*15b00*/  F2FP.F16.F32.PACK_AB R199, R34, R199 ;  /* 0x000000c722c7723e */ /* 0x000fe400000000ff */
[----:B------:R-:W-:-:S04]  /*15b10*/  MOV R34, R87 ;  /* 0x0000005700227202 */ /* 0x000fc80000000f00 */
        /* <DEDUP_REMOVED lines=42> */
[----:B------:R-:W-:Y:S02]  /*15dc0*/  F2FP.F16.F32.PACK_AB R207, R40, R207 ;  /* 0x000000cf28cf723e */ /* 0x000fe400000000ff */
[----:B------:R-:W-:-:S04]  /*15dd0*/  MOV R40, R87 ;  /* 0x0000005700287202 */ /* 0x000fc80000000f00 */
        /* <DEDUP_REMOVED lines=11> */
[----:B------:R0:W3:Y:S01]  /*15e90*/  MUFU.EX2 R28, R77 ;  /* 0x0000004d001c7308 */ /* 0x0000e20000000800 */
[----:B--2---:R-:W-:Y:S01]  /*15ea0*/  FADD.FTZ R50, R216, R5 ;  /* 0x00000005d8327221 */ /* 0x004fe20000010000 */
[----:B------:R-:W-:-:S03]  /*15eb0*/  F2FP.F16.F32.PACK_AB R216, R139, R216 ;  /* 0x000000d88bd8723e */ /* 0x000fc600000000ff */
[----:B------:R-:W-:-:S03]  /*15ec0*/  FADD.FTZ R5, R139, R50 ;  /* 0x000000328b057221 */ /* 0x000fc60000010000 */
[----:B------:R-:W2:Y:S01]  /*15ed0*/  MUFU.EX2 R29, R29 ;  /* 0x0000001d001d7308 */ /* 0x000ea20000000800 */
[----:B-1----:R-:W-:Y:S01]  /*15ee0*/  FADD.FTZ R3, R211, R48 ;  /* 0x00000030d3037221 */ /* 0x002fe20000010000 */
[----:B0-----:R-:W-:-:S06]  /*15ef0*/  IMAD.MOV.U32 R77, RZ, RZ, R87 ;  /* 0x000000ffff4d7224 */ /* 0x001fcc00078e0057 */
[----:B------:R0:W1:Y:S01]  /*15f00*/  MUFU.EX2 R44, R81 ;  /* 0x00000051002c7308 */ /* 0x0000620000000800 */
[C---:B---3--:R-:W-:Y:S01]  /*15f10*/  FADD.FTZ R50, R28.reuse, R3 ;  /* 0x000000031c327221 */ /* 0x048fe20000010000 */
[----:B------:R-:W-:Y:S02]  /*15f20*/  F2FP.F16.F32.PACK_AB R211, R28, R211 ;  /* 0x000000d31cd3723e */ /* 0x000fe400000000ff */
[----:B------:R-:W-:-:S04]  /*15f30*/  MOV R28, R87 ;  /* 0x00000057001c7202 */ /* 0x000fc80000000f00 */
[----:B------:R-:W3:Y:S01]  /*15f40*/  MUFU.EX2 R83, R83 ;  /* 0x0000005300537308 */ /* 0x000ee20000000800 */
[----:B--2---:R-:W-:Y:S01]  /*15f50*/  FADD.FTZ R3, R29, R50 ;  /* 0x000000321d037221 */ /* 0x004fe20000010000 */
[--C-:B0-----:R-:W-:Y:S02]  /*15f60*/  IMAD.MOV.U32 R81, RZ, RZ, R87.reuse ;  /* 0x000000ffff517224 */ /* 0x101fe400078e0057 */
[----:B------:R-:W-:-:S04]  /*15f70*/  IMAD.MOV.U32 R50, RZ, RZ, R87 ;  /* 0x000000ffff327224 */ /* 0x000fc800078e0057 */
[----:B------:R0:W2:Y:S01]  /*15f80*/  MUFU.EX2 R46, R79 ;  /* 0x0000004f002e7308 */ /* 0x0000a20000000800 */
[C---:B-1----:R-:W-:Y:S01]  /*15f90*/  FADD.FTZ R4, R44.reuse, R3 ;  /* 0x000000032c047221 */ /* 0x042fe20000010000 */
[----:B------:R-:W-:Y:S01]  /*15fa0*/  F2FP.F16.F32.PACK_AB R213, R44, R29 ;  /* 0x0000001d2cd5723e */ /* 0x000fe200000000ff */
[--C-:B------:R-:W-:Y:S02]  /*15fb0*/  IMAD.MOV.U32 R44, RZ, RZ, R87.reuse ;  /* 0x000000ffff2c7224 */ /* 0x100fe400078e0057 */
[----:B------:R-:W-:-:S03]  /*15fc0*/  IMAD.MOV.U32 R29, RZ, RZ, R87 ;  /* 0x000000ffff1d7224 */ /* 0x000fc600078e0057 */
[----:B------:R-:W1:Y:S01]  /*15fd0*/  MUFU.EX2 R123, R123 ;  /* 0x0000007b007b7308 */ /* 0x000e620000000800 */
[----:B---3--:R-:W-:Y:S01]  /*15fe0*/  FADD.FTZ R3, R83, R4 ;  /* 0x0000000453037221 */ /* 0x008fe20000010000 */
[----:B0-----:R-:W-:-:S06]  /*15ff0*/  MOV R79, R87 ;  /* 0x00000057004f7202 */ /* 0x001fcc0000000f00 */
[----:B------:R-:W0:Y:S01]  /*16000*/  MUFU.EX2 R48, R127 ;  /* 0x0000007f00307308 */ /* 0x000e220000000800 */
[C---:B--2---:R-:W-:Y:S01]  /*16010*/  FADD.FTZ R6, R46.reuse, R3 ;  /* 0x000000032e067221 */ /* 0x044fe20000010000 */
[----:B------:R-:W-:Y:S01]  /*16020*/  F2FP.F16.F32.PACK_AB R215, R46, R83 ;  /* 0x000000532ed7723e */ /* 0x000fe200000000ff */
[----:B------:R-:W-:Y:S01]  /*16030*/  IMAD.MOV.U32 R83, RZ, RZ, R87 ;  /* 0x000000ffff537224 */ /* 0x000fe200078e0057 */
[----:B------:R-:W-:-:S04]  /*16040*/  MOV R46, R87 ;  /* 0x00000057002e7202 */ /* 0x000fc80000000f00 */
        /* <DEDUP_REMOVED lines=9> */
[----:B-1----:R-:W-:Y:S01]  /*160e0*/  FADD.FTZ R3, R131, R0 ;  /* 0x0000000083037221 */ /* 0x002fe20000010000 */
[C---:B0-----:R-:W-:Y:S01]  /*160f0*/  FADD.FTZ R15, R141.reuse, R52 ;  /* 0x000000348d0f7221 */ /* 0x041fe20000010000 */
[----:B------:R-:W-:Y:S02]  /*16100*/  F2FP.F16.F32.PACK_AB R218, R141, R218 ;  /* 0x000000da8dda723e */ /* 0x000fe400000000ff */
[----:B------:R-:W-:Y:S01]  /*16110*/  MOV R52, R87 ;  /* 0x0000005700347202 */ /* 0x000fe20000000f00 */
[C---:B--2---:R-:W-:Y:S01]  /*16120*/  FADD.FTZ R12, R4.reuse, R3 ;  /* 0x00000003040c7221 */ /* 0x044fe20000010000 */
[----:B------:R-:W-:Y:S01]  /*16130*/  F2FP.F16.F32.PACK_AB R219, R4, R131 ;  /* 0x0000008304db723e */ /* 0x000fe200000000ff */
[----:B------:R-:W-:Y:S06]  /*16140*/  @!P2 BRA `(.L_x_629) ;  /* 0x000000680014a947 */ /* 0x000fec0003800000 */
[----:B------:R0:W5:Y:S01]  /*16150*/  LDL.LU R4, [R1+0x4] ;  /* 0x0000040001047983 */ /* 0x0001620000300800 */
[----:B------:R-:W-:Y:S01]  /*16160*/  VIADD R10, R163, 0xfffffffe ;  /* 0xfffffffea30a7836 */ /* 0x000fe20000000000 */
[----:B------:R-:W-:Y:S01]  /*16170*/  MOV R0, R92 ;  /* 0x0000005c00007202 */ /* 0x000fe20000000f00 */
[----:B------:R-:W-:Y:S01]  /*16180*/  IMAD.MOV.U32 R3, RZ, RZ, R91 ;  /* 0x000000ffff037224 */ /* 0x000fe200078e005b */
[----:B------:R-:W-:Y:S01]  /*16190*/  CS2R R86, SRZ ;  /* 0x0000000000567805 */ /* 0x000fe2000001ff00 */
[----:B------:R-:W-:Y:S01]  /*161a0*/  IMAD.MOV.U32 R5, RZ, RZ, R228 ;  /* 0x000000ffff057224 */ /* 0x000fe200078e00e4 */
        /* <DEDUP_REMOVED lines=30> */
[----:B0-----:R-:W-:-:S07]  /*16390*/  CS2R R24, SRZ ;  /* 0x0000000000187805 */ /* 0x001fce000001ff00 */
.L_x_639:
[----:B------:R-:W2:Y:S01]  /*163a0*/  LDL R6, [R1+0x28] ;  /* 0x0000280001067983 */ /* 0x000ea20000100800 */
[----:B------:R-:W-:Y:S01]  /*163b0*/  IADD3 R228, R5, 0x1, RZ ;  /* 0x0000000105e47810 */ /* 0x000fe20007ffe0ff */
[----:B------:R-:W-:Y:S05]  /*163c0*/  YIELD ;  /* 0x0000000000007946 */ /* 0x000fea0003800000 */
[----:B------:R-:W-:-:S04]  /*163d0*/  ISETP.NE.AND P3, PT, R228, 0x2, PT ;  /* 0x00000002e400780c */ /* 0x000fc80003f65270 */
[----:B------:R-:W-:Y:S02]  /*163e0*/  SEL R7, RZ, 0x1, P3 ;  /* 0x00000001ff077807 */ /* 0x000fe40001800000 */
[----:B------:R-:W-:Y:S02]  /*163f0*/  SEL R228, R228, RZ, P3 ;  /* 0x000000ffe4e47207 */ /* 0x000fe40001800000 */
[----:B-----5:R-:W-:-:S05]  /*16400*/  LOP3.LUT R7, R4, R7, RZ, 0x3c, !PT ;  /* 0x0000000704077212 */ /* 0x020fca00078e3cff */
[----:B------:R0:W-:Y:S01]  /*16410*/  STL [R1+0x4], R7 ;  /* 0x0000040701007387 */ /* 0x0001e20000100800 */
[----:B--2---:R-:W-:-:S13]  /*16420*/  ISETP.NE.AND P2, PT, R6, RZ, PT ;  /* 0x000000ff0600720c */ /* 0x004fda0003f45270 */
[----:B0-----:R-:W-:Y:S05]  /*16430*/  @P2 BRA `(.L_x_630) ;  /* 0x0000000000302947 */ /* 0x001fea0003800000 */
[----:B------:R-:W-:Y:S05]  /*16440*/  @!P0 BRA `(.L_x_631) ;  /* 0x0000000000048947 */ /* 0x000fea0003800000 */
[----:B------:R-:W-:Y:S01]  /*16450*/  BPT.TRAP 0x1 ;  /* 0x000000040000795c */ /* 0x000fe20000300000 */
.L_x_631:
[----:B------:R-:W-:Y:S01]  /*16460*/  IMAD R6, R228, 0x8, R2 ;  /* 0x00000008e4067824 */ /* 0x000fe200078e0202 */
[----:B------:R-:W-:-:S04]  /*16470*/  SHF.L.U32 R7, R7, 0x1f, RZ ;  /* 0x0000001f07077819 */ /* 0x000fc800000006ff */
[----:B------:R0:W1:Y:S01]  /*16480*/  SYNCS.PHASECHK.TRANS64.TRYWAIT P3, [R6+URZ+0x34830], R7 ;  /* 0x03483007060075a7 */ /* 0x000062000806017f */
[----:B------:R-:W-:Y:S05]  /*16490*/  @!P0 BRA `(.L_x_632) ;  /* 0x0000000000048947 */ /* 0x000fea0003800000 */
[----:B------:R-:W-:Y:S01]  /*164a0*/  BPT.TRAP 0x1 ;  /* 0x000000040000795c */ /* 0x000fe20000300000 */
.L_x_632:
[----:B------:R-:W-:Y:S04]  /*164b0*/  BSSY B0, `(.L_x_630) ;  /* 0x0000004000007945 */ /* 0x000fe80003800000 */
[----:B-1----:R-:W-:Y:S05]  /*164c0*/  @P3 BRA `(.L_x_633) ;  /* 0x0000000000083947 */ /* 0x002fea0003800000 */
[----:B------:R-:W1:Y:S02]  /*164d0*/  SYNCS.PHASECHK.TRANS64.TRYWAIT P3, [R6+URZ+0x34830], R7 ;  /* 0x03483007060075a7 */ /* 0x000e64000806017f */
[----:B-1----:R-:W-:Y:S05]  /*164e0*/  @!P3 BRA `(.L_x_634) ;  /* 0x000000f000acb947 */ /* 0x002fea0003800000 */
.L_x_633:
[----:B------:R-:W-:Y:S05]  /*164f0*/  BSYNC B0 ;  /* 0x0000000000007941 */ /* 0x000fea0003800000 */
.L_x_630:
[----:B01----:R-:W2:Y:S04]  /*16500*/  LDL R6, [R1+0x2c] ;  /* 0x00002c0001067983 */ /* 0x003ea80000100800 */
[----:B------:R-:W3:Y:S01]  /*16510*/  LDL.64 R20, [R1+0x20] ;  /* 0x0000200001147983 */ /* 0x000ee20000100a00 */
[----:B------:R-:W0:Y:S01]  /*16520*/  S2R R8, SR_TID.X ;  /* 0x0000000000087919 */ /* 0x000e220000002100 */
[----:B------:R-:W-:Y:S05]  /*16530*/  WARPSYNC.ALL ;  /* 0x0000000000007948 */ /* 0x000fea0003800000 */
[----:B------:R-:W-:Y:S01]  /*16540*/  IMAD.MOV.U32 R7, RZ, RZ, 0x40000040 ;  /* 0x40000040ff077424 */ /* 0x000fe200078e00ff */
[----:B0-----:R-:W-:-:S05]  /*16550*/  SHF.R.U32.HI R8, RZ, 0x7, R8 ;  /* 0x00000007ff087819 */ /* 0x001fca0000011608 */
[----:B------:R-:W-:-:S05]  /*16560*/  VIADD R11, R8, 0x8 ;  /* 0x00000008080b7836 */ /* 0x000fca0000000000 */
[----:B------:R0:W-:Y:S01]  /*16570*/  BAR.SYNC.DEFER_BLOCKING R11, 0x100 ;  /* 0x0004000b0000751d */ /* 0x0001e20000010000 */
[----:B------:R-:W-:-:S05]  /*16580*/  R2UR UR55, R7 ;  /* 0x00000000073772ca */ /* 0x000fca00000e0000 */
[----:B------:R-:W-:Y:S01]  /*16590*/  WARPGROUP.ARRIVE ;  /* 0x00000000000079c5 */ /* 0x000fe20000000000 */
[----:B------:R-:W-:Y:S02]  /*165a0*/  MOV R89, 0x40000040 ;  /* 0x4000004000597802 */ /* 0x000fe40000000f00 */
[----:B------:R-:W-:Y:S02]  /*165b0*/  MOV R9, 0x40000040 ;  /* 0x4000004000097802 */ /* 0x000fe40000000f00 */
[----:B------:R-:W-:Y:S02]  /*165c0*/  R2UR UR59, R89 ;  /* 0x00000000593b72ca */ /* 0x000fe400000e0000 */
[----:B------:R-:W-:-:S11]  /*165d0*/  R2UR UR7, R9 ;  /* 0x00000000090772ca */ /* 0x000fd600000e0000 */
[----:B------:R-:W-:Y:S02]  /*165e0*/  MOV R7, UR59 ;  /* 0x0000003b00077c02 */ /* 0x000fe40008000f00 */
[----:B------:R-:W-:Y:S01]  /*165f0*/  UMOV UR59, UR7 ;  /* 0x00000007003b7c82 */ /* 0x000fe20008000000 */
[C---:B------:R-:W-:Y:S02]  /*16600*/  R2UR UR7, R9.reuse ;  /* 0x00000000090772ca */ /* 0x040fe400000e0000 */
[C---:B------:R-:W-:Y:S02]  /*16610*/  R2UR UR19, R9.reuse ;  /* 0x00000000091372ca */ /* 0x040fe400000e0000 */
[C---:B------:R-:W-:Y:S02]  /*16620*/  R2UR UR31, R9.reuse ;  /* 0x00000000091f72ca */ /* 0x040fe400000e0000 */
[----:B------:R-:W-:Y:S01]  /*16630*/  R2UR UR43, R9 ;  /* 0x00000000092b72ca */ /* 0x000fe200000e0000 */
[----:B--2---:R-:W-:Y:S01]  /*16640*/  IMAD R6, R228, 0xb00, R6 ;  /* 0x00000b00e4067824 */ /* 0x004fe200078e0206 */
[----:B---3--:R-:W-:-:S02]  /*16650*/  R2UR UR22, R20 ;  /* 0x00000000141672ca */ /* 0x008fc400000e0000 */
[----:B------:R-:W-:Y:S02]  /*16660*/  R2UR UR23, R21 ;  /* 0x00000000151772ca */ /* 0x000fe400000e0000 */
[----:B------:R-:W-:-:S09]  /*16670*/  R2UR UR54, R6 ;  /* 0x00000000063672ca */ /* 0x000fd200000e0000 */
[----:B------:R-:W-:Y:S02]  /*16680*/  UMOV UR52, UR22 ;  /* 0x0000001600347c82 */ /* 0x000fe40008000000 */
[----:B------:R-:W-:Y:S02]  /*16690*/  UMOV UR53, UR23 ;  /* 0x0000001700357c82 */ /* 0x000fe40008000000 */
[----:B------:R-:W-:Y:S01]  /*166a0*/  HGMMA.64x16x16.F32 R168, gdesc[UR52], RZ, !UPT, gsb0 ;  /* 0x0020000034a879f0 */ /* 0x000fe2000c0008ff */
[C---:B------:R-:W-:Y:S01]  /*166b0*/  VIADD R88, R6.reuse, 0x100 ;  /* 0x0000010006587836 */ /* 0x040fe20000000000 */
[----:B------:R-:W-:-:S04]  /*166c0*/  IADD3 R8, R6, 0x80, RZ ;  /* 0x0000008006087810 */ /* 0x000fc80007ffe0ff */
[----:B------:R-:W-:Y:S02]  /*166d0*/  R2UR UR58, R88 ;  /* 0x00000000583a72ca */ /* 0x000fe400000e0000 */
[----:B------:R-:W-:Y:S01]  /*166e0*/  R2UR UR6, R8 ;  /* 0x00000000080672ca */ /* 0x000fe200000e0000 */
[----:B------:R-:W-:Y:S01]  /*166f0*/  UMOV UR56, UR22 ;  /* 0x0000001600387c82 */ /* 0x000fe20008000000 */
[----:B------:R-:W-:-:S09]  /*16700*/  UMOV UR57, UR23 ;  /* 0x0000001700397c82 */ /* 0x000fd20008000000 */
[----:B0-----:R-:W-:Y:S02]  /*16710*/  MOV R11, UR58 ;  /* 0x0000003a000b7c02 */ /* 0x001fe40008000f00 */
[----:B------:R-:W-:Y:S01]  /*16720*/  UMOV UR58, UR6 ;  /* 0x00000006003a7c82 */ /* 0x000fe20008000000 */
[----:B------:R-:W-:Y:S02]  /*16730*/  WARPGROUP.DEPBAR.LE gsb0, 0x0 ;  /* 0x00008000000079c5 */ /* 0x000fe40000010000 */
[----:B------:R-:W-:-:S06]  /*16740*/  WARPGROUP.ARRIVE ;  /* 0x00000000000079c5 */ /* 0x000fcc0000000000 */
[----:B------:R-:W-:Y:S01]  /*16750*/  HGMMA.64x16x16.F32 R160, gdesc[UR56], RZ, !UPT, gsb0 ;  /* 0x0020000038a079f0 */ /* 0x000fe2000c0008ff */
[----:B------:R-:W-:Y:S02]  /*16760*/  R2UR UR59, R7 ;  /* 0x00000000073b72ca */ /* 0x000fe400000e0000 */
[----:B------:R-:W-:Y:S01]  /*16770*/  R2UR UR58, R11 ;  /* 0x000000000b3a72ca */ /* 0x000fe200000e0000 */
[----:B------:R-:W-:Y:S01]  /*16780*/  UMOV UR56, UR22 ;  /* 0x0000001600387c82 */ /* 0x000fe20008000000 */
[----:B------:R-:W-:Y:S01]  /*16790*/  UMOV UR57, UR23 ;  /* 0x0000001700397c82 */ /* 0x000fe20008000000 */
[----:B------:R-:W-:-:S05]  /*167a0*/  VIADD R8, R6, 0x180 ;  /* 0x0000018006087836 */ /* 0x000fca0000000000 */
[----:B------:R-:W-:Y:S02]  /*167b0*/  R2UR UR6, R8 ;  /* 0x00000000080672ca */ /* 0x000fe400000e0000 */
[----:B------:R-:W-:-:S04]  /*167c0*/  IADD3 R8, R6, 0x300, RZ ;  /* 0x0000030006087810 */ /* 0x000fc80007ffe0ff */
[----:B------:R-:W-:Y:S02]  /*167d0*/  R2UR UR18, R8 ;  /* 0x00000000081272ca */ /* 0x000fe400000e0000 */
[----:B------:R-:W-:Y:S01]  /*167e0*/  IADD3 R8, R6, 0x480, RZ ;  /* 0x0000048006087810 */ /* 0x000fe20007ffe0ff */
[----:B------:R-:W-:Y:S02]  /*167f0*/  WARPGROUP.DEPBAR.LE gsb0, 0x0 ;  /* 0x00008000000079c5 */ /* 0x000fe40000010000 */
[----:B------:R-:W-:-:S06]  /*16800*/  WARPGROUP.ARRIVE ;  /* 0x00000000000079c5 */ /* 0x000fcc0000000000 */
[----:B------:R-:W-:Y:S01]  /*16810*/  HGMMA.64x16x16.F32 R152, gdesc[UR56], RZ, !UPT, gsb0 ;  /* 0x00200000389879f0 */ /* 0x000fe2000c0008ff */
[----:B------:R-:W-:Y:S01]  /*16820*/  R2UR UR30, R8 ;  /* 0x00000000081e72ca */ /* 0x000fe200000e0000 */
[----:B------:R-:W-:-:S05]  /*16830*/  VIADD R8, R6, 0x2 ;  /* 0x0000000206087836 */ /* 0x000fca0000000000 */
[----:B------:R-:W-:Y:S01]  /*16840*/  R2UR UR42, R8 ;  /* 0x00000000082a72ca */ /* 0x000fe200000e0000 */
[----:B------:R-:W-:Y:S01]  /*16850*/  VIADD R8, R6, 0x182 ;  /* 0x0000018206087836 */ /* 0x000fe20000000000 */
[----:B------:R-:W-:Y:S01]  /*16860*/  R2UR UR55, R9 ;  /* 0x00000000093772ca */ /* 0x000fe200000e0000 */
[----:B------:R-:W-:-:S03]  /*16870*/  IMAD.MOV.U32 R9, RZ, RZ, 0x40000040 ;  /* 0x40000040ff097424 */ /* 0x000fc600078e00ff */
[----:B------:R-:W-:Y:S01]  /*16880*/  R2UR UR54, R8 ;  /* 0x00000000083672ca */ /* 0x000fe200000e0000 */
[----:B------:R-:W-:Y:S01]  /*16890*/  VIADD R8, R6, 0x282 ;  /* 0x0000028206087836 */ /* 0x000fe20000000000 */
[----:B------:R-:W-:-:S04]  /*168a0*/  R2UR UR59, R9 ;  /* 0x00000000093b72ca */ /* 0x000fc800000e0000 */
[----:B------:R-:W-:Y:S01]  /*168b0*/  R2UR UR58, R8 ;  /* 0x00000000083a72ca */ /* 0x000fe200000e0000 */
[----:B------:R-:W-:Y:S01]  /*168c0*/  UMOV UR56, UR22 ;  /* 0x0000001600387c82 */ /* 0x000fe20008000000 */
[----:B------:R-:W-:-:S07]  /*168d0*/  UMOV UR57, UR23 ;  /* 0x0000001700397c82 */ /* 0x000fce0008000000 */
[----:B------:R-:W-:Y:S01]  /*168e0*/  MOV R7, UR59 ;  /* 0x0000003b00077c02 */ /* 0x000fe20008000f00 */
[----:B------:R-:W-:-:S03]  /*168f0*/  UMOV UR59, UR7 ;  /* 0x00000007003b7c82 */ /* 0x000fc60008000000 */
[----:B------:R-:W-:Y:S01]  /*16900*/  MOV R11, UR58 ;  /* 0x0000003a000b7c02 */ /* 0x000fe20008000f00 */
[----:B------:R-:W-:Y:S01]  /*16910*/  UMOV UR58, UR6 ;  /* 0x00000006003a7c82 */ /* 0x000fe20008000000 */
[----:B------:R-:W-:Y:S02]  /*16920*/  WARPGROUP.DEPBAR.LE gsb0, 0x0 ;  /* 0x00008000000079c5 */ /* 0x000fe40000010000 */
[----:B------:R-:W-:-:S06]  /*16930*/  WARPGROUP.ARRIVE ;  /* 0x00000000000079c5 */ /* 0x000fcc0000000000 */
[----:B------:R-:W-:Y:S01]  /*16940*/  HGMMA.64x16x16.F32 R144, gdesc[UR56], RZ, !UPT, gsb0 ;  /* 0x00200000389079f0 */ /* 0x000fe2000c0008ff */
[----:B------:R-:W-:Y:S02]  /*16950*/  VIADD R90, R6, 0x200 ;  /* 0x00000200065a7836 */ /* 0x000fe40000000000 */
[----:B------:R-:W-:-:S03]  /*16960*/  IMAD.MOV.U32 R91, RZ, RZ, 0x40000040 ;  /* 0x40000040ff5b7424 */ /* 0x000fc600078e00ff */
[----:B------:R-:W-:Y:S02]  /*16970*/  R2UR UR10, R90 ;  /* 0x000000005a0a72ca */ /* 0x000fe400000e0000 */
[----:B------:R-:W-:Y:S01]  /*16980*/  R2UR UR11, R91 ;  /* 0x000000005b0b72ca */ /* 0x000fe200000e0000 */
[----:B------:R-:W-:Y:S01]  /*16990*/  UMOV UR8, UR22 ;  /* 0x0000001600087c82 */ /* 0x000fe20008000000 */
[----:B------:R-:W-:Y:S01]  /*169a0*/  UMOV UR9, UR23 ;  /* 0x0000001700097c82 */ /* 0x000fe20008000000 */
[----:B------:R-:W-:Y:S02]  /*169b0*/  WARPGROUP.DEPBAR.LE gsb0, 0x0 ;  /* 0x00008000000079c5 */ /* 0x000fe40000010000 */
[----:B------:R-:W-:-:S08]  /*169c0*/  WARPGROUP.ARRIVE ;  /* 0x00000000000079c5 */ /* 0x000fd00000000000 */
[----:B------:R-:W-:Y:S01]  /*169d0*/  HGMMA.64x16x16.F32 R136, gdesc[UR8], RZ, !UPT, gsb0 ;  /* 0x00200000088879f0 */ /* 0x000fe2000c0008ff */
[----:B------:R-:W-:Y:S01]  /*169e0*/  VIADD R88, R6, 0x280 ;  /* 0x0000028006587836 */ /* 0x000fe20000000000 */
[----:B------:R-:W-:-:S04]  /*169f0*/  R2UR UR15, R89 ;  /* 0x00000000590f72ca */ /* 0x000fc800000e0000 */
[----:B------:R-:W-:Y:S01]  /*16a00*/  R2UR UR14, R88 ;  /* 0x00000000580e72ca */ /* 0x000fe200000e0000 */
[----:B------:R-:W-:Y:S01]  /*16a10*/  UMOV UR12, UR22 ;  /* 0x00000016000c7c82 */ /* 0x000fe20008000000 */
[----:B------:R-:W-:Y:S01]  /*16a20*/  UMOV UR13, UR23 ;  /* 0x00000017000d7c82 */ /* 0x000fe20008000000 */
[----:B------:R-:W-:Y:S02]  /*16a30*/  WARPGROUP.DEPBAR.LE gsb0, 0x0 ;  /* 0x00008000000079c5 */ /* 0x000fe40000010000 */
[----:B------:R-:W-:-:S08]  /*16a40*/  WARPGROUP.ARRIVE ;  /* 0x00000000000079c5 */ /* 0x000fd00000000000 */
[----:B------:R-:W-:Y:S01]  /*16a50*/  HGMMA.64x16x16.F32 R128, gdesc[UR12], RZ, !UPT, gsb0 ;  /* 0x002000000c8079f0 */ /* 0x000fe2000c0008ff */
[----:B------:R0:W-:Y:S04]  /*16a60*/  STL.64 [R1+0x90], R2 ;  /* 0x0000900201007387 */ /* 0x0001e80000100a00 */
[----:B0-----:R-:W2:Y:S01]  /*16a70*/  LDL.64 R2, [R1+0x18] ;  /* 0x0000180001027983 */ /* 0x001ea20000100a00 */
[----:B------:R-:W-:Y:S01]  /*16a80*/  UMOV UR16, UR22 ;  /* 0x0000001600107c82 */ /* 0x000fe20008000000 */
[----:B------:R-:W-:Y:S01]  /*16a90*/  UMOV UR17, UR23 ;  /* 0x0000001700117c82 */ /* 0x000fe20008000000 */
[----:B------:R-:W-:Y:S02]  /*16aa0*/  WARPGROUP.DEPBAR.LE gsb0, 0x0 ;  /* 0x00008000000079c5 */ /* 0x000fe40000010000 */
[----:B------:R-:W-:-:S06]  /*16ab0*/  WARPGROUP.ARRIVE ;  /* 0x00000000000079c5 */ /* 0x000fcc0000000000 */
[----:B------:R-:W-:Y:S01]  /*16ac0*/  HGMMA.64x16x16.F32 R120, gdesc[UR16], RZ, !UPT, gsb0 ;  /* 0x00200000107879f0 */ /* 0x000fe2000c0008ff */
[----:B------:R-:W-:Y:S01]  /*16ad0*/  VIADD R88, R6, 0x380 ;  /* 0x0000038006587836 */ /* 0x000fe20000000000 */
[----:B------:R-:W-:Y:S02]  /*16ae0*/  MOV R233, UR39 ;  /* 0x0000002700e97c02 */ /* 0x000fe40008000f00 */
[----:B------:R-:W-:Y:S02]  /*16af0*/  MOV R232, UR38 ;  /* 0x0000002600e87c02 */ /* 0x000fe40008000f00 */
[----:B------:R-:W-:Y:S02]  /*16b00*/  R2UR UR38, R88 ;  /* 0x00000000582672ca */ /* 0x000fe400000e0000 */
[----:B------:R-:W-:Y:S02]  /*16b10*/  R2UR UR39, R89 ;  /* 0x00000000592772ca */ /* 0x000fe400000e0000 */
[----:B------:R-:W-:Y:S01]  /*16b20*/  MOV R231, UR37 ;  /* 0x0000002500e77c02 */ /* 0x000fe20008000f00 */
[----:B------:R-:W-:Y:S01]  /*16b30*/  UMOV UR37, UR23 ;  /* 0x0000001700257c82 */ /* 0x000fe20008000000 */
[----:B------:R-:W-:Y:S01]  /*16b40*/  MOV R230, UR36 ;  /* 0x0000002400e67c02 */ /* 0x000fe20008000f00 */
[----:B------:R-:W-:Y:S01]  /*16b50*/  UMOV UR36, UR22 ;  /* 0x0000001600247c82 */ /* 0x000fe20008000000 */
[----:B------:R-:W-:-:S02]  /*16b60*/  WARPGROUP.DEPBAR.LE gsb0, 0x0 ;  /* 0x00008000000079c5 */ /* 0x000fc40000010000 */
[----:B------:R-:W-:-:S06]  /*16b70*/  WARPGROUP.ARRIVE ;  /* 0x00000000000079c5 */ /* 0x000fcc0000000000 */
        /* <DEDUP_REMOVED lines=9> */
[----:B------:R-:W-:Y:S01]  /*16c10*/  UMOV UR28, UR22 ;  /* 0x00000016001c7c82 */ /* 0x000fe20008000000 */
[----:B------:R-:W-:Y:S01]  /*16c20*/  UMOV UR29, UR23 ;  /* 0x00000017001d7c82 */ /* 0x000fe20008000000 */
[----:B------:R-:W-:-:S05]  /*16c30*/  VIADD R88, R6, 0x500 ;  /* 0x0000050006587836 */ /* 0x000fca0000000000 */
[----:B------:R-:W-:Y:S01]  /*16c40*/  R2UR UR34, R88 ;  /* 0x00000000582272ca */ /* 0x000fe200000e0000 */
[----:B------:R-:W-:Y:S01]  /*16c50*/  VIADD R88, R6, 0x102 ;  /* 0x0000010206587836 */ /* 0x000fe20000000000 */
[C---:B------:R-:W-:Y:S02]  /*16c60*/  R2UR UR35, R89.reuse ;  /* 0x00000000592372ca */ /* 0x040fe400000e0000 */
[----:B------:R-:W-:Y:S01]  /*16c70*/  R2UR UR51, R89 ;  /* 0x00000000593372ca */ /* 0x000fe200000e0000 */
[----:B------:R-:W-:Y:S01]  /*16c80*/  IMAD.MOV.U32 R89, RZ, RZ, 0x40000040 ;  /* 0x40000040ff597424 */ /* 0x000fe200078e00ff */
[----:B------:R-:W-:Y:S01]  /*16c90*/  R2UR UR50, R88 ;  /* 0x00000000583272ca */ /* 0x000fe200000e0000 */
[----:B------:R-:W-:Y:S02]  /*16ca0*/  WARPGROUP.DEPBAR.LE gsb0, 0x0 ;  /* 0x00008000000079c5 */ /* 0x000fe40000010000 */
[----:B------:R-:W-:-:S06]  /*16cb0*/  WARPGROUP.ARRIVE ;  /* 0x00000000000079c5 */ /* 0x000fcc0000000000 */
[----:B------:R-:W-:Y:S01]  /*16cc0*/  HGMMA.64x16x16.F32 R96, gdesc[UR28], RZ, !UPT, gsb0 ;  /* 0x002000001c6079f0 */ /* 0x000fe2000c0008ff */
[----:B------:R-:W-:Y:S02]  /*16cd0*/  IADD3 R88, R6, 0x202, RZ ;  /* 0x0000020206587810 */ /* 0x000fe40007ffe0ff */
[----:B------:R-:W-:Y:S02]  /*16ce0*/  MOV R14, UR5 ;  /* 0x00000005000e7c02 */ /* 0x000fe40008000f00 */
[----:B------:R-:W-:Y:S02]  /*16cf0*/  MOV R13, UR4 ;  /* 0x00000004000d7c02 */ /* 0x000fe40008000f00 */
[----:B------:R-:W-:Y:S02]  /*16d00*/  R2UR UR4, R88 ;  /* 0x00000000580472ca */ /* 0x000fe400000e0000 */
[----:B------:R-:W-:Y:S02]  /*16d10*/  R2UR UR5, R89 ;  /* 0x00000000590572ca */ /* 0x000fe400000e0000 */
[----:B------:R-:W-:-:S02]  /*16d20*/  IADD3 R88, R6, 0x302, RZ ;  /* 0x0000030206587810 */ /* 0x000fc40007ffe0ff */
[----:B------:R-:W-:Y:S02]  /*16d30*/  MOV R89, 0x40000040 ;  /* 0x4000004000597802 */ /* 0x000fe40000000f00 */
[----:B------:R-:W-:Y:S01]  /*16d40*/  R2UR UR6, R88 ;  /* 0x00000000580672ca */ /* 0x000fe200000e0000 */
[C---:B------:R-:W-:Y:S01]  /*16d50*/  VIADD R88, R6.reuse, 0x402 ;  /* 0x0000040206587836 */ /* 0x040fe20000000000 */
[----:B------:R-:W-:Y:S01]  /*16d60*/  R2UR UR7, R89 ;  /* 0x00000000590772ca */ /* 0x000fe200000e0000 */
[----:B------:R-:W-:Y:S01]  /*16d70*/  IMAD.MOV.U32 R89, RZ, RZ, 0x40000040 ;  /* 0x40000040ff597424 */ /* 0x000fe200078e00ff */
[----:B------:R-:W-:Y:S02]  /*16d80*/  IADD3 R90, R6, 0x82, RZ ;  /* 0x00000082065a7810 */ /* 0x000fe40007ffe0ff */
[----:B------:R-:W-:Y:S01]  /*16d90*/  R2UR UR14, R88 ;  /* 0x00000000580e72ca */ /* 0x000fe200000e0000 */
[----:B------:R-:W-:Y:S01]  /*16da0*/  VIADD R88, R6, 0x502 ;  /* 0x0000050206587836 */ /* 0x000fe20000000000 */
[----:B------:R-:W-:Y:S01]  /*16db0*/  R2UR UR15, R89 ;  /* 0x00000000590f72ca */ /* 0x000fe200000e0000 */
[----:B------:R-:W-:Y:S01]  /*16dc0*/  IMAD.MOV.U32 R89, RZ, RZ, 0x40000040 ;  /* 0x40000040ff597424 */ /* 0x000fe200078e00ff */
[----:B------:R-:W-:-:S02]  /*16dd0*/  R2UR UR46, R90 ;  /* 0x000000005a2e72ca */ /* 0x000fc400000e0000 */
[----:B------:R-:W-:Y:S02]  /*16de0*/  R2UR UR47, R91 ;  /* 0x000000005b2f72ca */ /* 0x000fe400000e0000 */
[----:B------:R-:W-:Y:S02]  /*16df0*/  R2UR UR38, R88 ;  /* 0x00000000582672ca */ /* 0x000fe400000e0000 */
[----:B------:R-:W-:Y:S01]  /*16e00*/  R2UR UR39, R89 ;  /* 0x00000000592772ca */ /* 0x000fe200000e0000 */
[----:B------:R-:W-:Y:S01]  /*16e10*/  UMOV UR32, UR22 ;  /* 0x0000001600207c82 */ /* 0x000fe20008000000 */
[----:B------:R-:W-:Y:S01]  /*16e20*/  UMOV UR33, UR23 ;  /* 0x0000001700217c82 */ /* 0x000fe20008000000 */
[----:B------:R-:W-:Y:S02]  /*16e30*/  WARPGROUP.DEPBAR.LE gsb0, 0x0 ;  /* 0x00008000000079c5 */ /* 0x000fe40000010000 */
[----:B------:R-:W-:-:S06]  /*16e40*/  WARPGROUP.ARRIVE ;  /* 0x00000000000079c5 */ /* 0x000fcc0000000000 */
[----:B------:R-:W-:Y:S01]  /*16e50*/  HGMMA.64x16x16.F32 R88, gdesc[UR32], RZ, !UPT, gsb0 ;  /* 0x00200000205879f0 */ /* 0x000fe2000c0008ff */
[----:B------:R-:W-:Y:S02]  /*16e60*/  MOV R21, UR21 ;  /* 0x0000001500157c02 */ /* 0x000fe40008000f00 */
[----:B------:R-:W-:Y:S02]  /*16e70*/  MOV R20, UR20 ;  /* 0x0000001400147c02 */ /* 0x000fe40008000f00 */
[----:B--2---:R-:W-:Y:S02]  /*16e80*/  R2UR UR20, R2 ;  /* 0x00000000021472ca */ /* 0x004fe400000e0000 */
[----:B------:R-:W-:Y:S01]  /*16e90*/  R2UR UR21, R3 ;  /* 0x00000000031572ca */ /* 0x000fe200000e0000 */
[----:B------:R-:W-:Y:S01]  /*16ea0*/  UMOV UR58, UR4 ;  /* 0x00000004003a7c82 */ /* 0x000fe20008000000 */
[----:B------:R-:W-:Y:S01]  /*16eb0*/  UMOV UR59, UR5 ;  /* 0x00000005003b7c82 */ /* 0x000fe20008000000 */
[----:B------:R-:W2:Y:S08]  /*16ec0*/  LDL.64 R2, [R1+0x10] ;  /* 0x0000100001027983 */ /* 0x000eb00000100a00 */
[----:B------:R-:W-:-:S02]  /*16ed0*/  UMOV UR40, UR20 ;  /* 0x0000001400287c82 */ /* 0x000fc40008000000 */
[----:B------:R-:W-:Y:S01]  /*16ee0*/  UMOV UR41, UR21 ;  /* 0x0000001500297c82 */ /* 0x000fe20008000000 */
        /* <DEDUP_REMOVED lines=23> */
[----:B------:R-:W-:Y:S02]  /*17060*/  R2UR UR59, R7 ;  /* 0x00000000073b72ca */ /* 0x000fe400000e0000 */
[----:B------:R-:W-:Y:S01]  /*17070*/  R2UR UR58, R11 ;  /* 0x000000000b3a72ca */ /* 0x000fe200000e0000 */
[----:B------:R-:W-:Y:S01]  /*17080*/  UMOV UR56, UR20 ;  /* 0x0000001400387c82 */ /* 0x000fe20008000000 */
[----:B------:R-:W-:Y:S01]  /*17090*/  UMOV UR57, UR21 ;  /* 0x0000001500397c82 */ /* 0x000fe20008000000 */
[----:B------:R-:W-:Y:S02]  /*170a0*/  WARPGROUP.DEPBAR.LE gsb0, 0x0 ;  /* 0x00008000000079c5 */ /* 0x000fe40000010000 */
[----:B------:R-:W-:-:S08]  /*170b0*/  WARPGROUP.ARRIVE ;  /* 0x00000000000079c5 */ /* 0x000fd00000000000 */
[----:B------:R-:W-:Y:S01]  /*170c0*/  HGMMA.64x16x16.F32 R128, gdesc[UR56], R128, gsb0 ;  /* 0x00200000388079f0 */ /* 0x000fe20008000880 */
[----:B------:R-:W-:Y:S01]  /*170d0*/  UMOV UR4, UR20 ;  /* 0x0000001400047c82 */ /* 0x000fe20008000000 */
[----:B------:R-:W-:Y:S01]  /*170e0*/  UMOV UR5, UR21 ;  /* 0x0000001500057c82 */ /* 0x000fe20008000000 */
[----:B------:R-:W-:Y:S01]  /*170f0*/  VIADD R8, R6, 0x382 ;  /* 0x0000038206087836 */ /* 0x000fe20000000000 */
[----:B------:R-:W-:Y:S02]  /*17100*/  WARPGROUP.DEPBAR.LE gsb0, 0x0 ;  /* 0x00008000000079c5 */ /* 0x000fe40000010000 */
[----:B------:R-:W-:-:S06]  /*17110*/  WARPGROUP.ARRIVE ;  /* 0x00000000000079c5 */ /* 0x000fcc0000000000 */
[----:B------:R-:W-:Y:S01]  /*17120*/  HGMMA.64x16x16.F32 R120, gdesc[UR4], R120, gsb0 ;  /* 0x00200000047879f0 */ /* 0x000fe20008000878 */
[----:B------:R-:W-:Y:S01]  /*17130*/  IMAD.MOV.U32 R9, RZ, RZ, 0x40000040 ;  /* 0x40000040ff097424 */ /* 0x000fe200078e00ff */
[----:B------:R-:W-:-:S04]  /*17140*/  R2UR UR10, R8 ;  /* 0x00000000080a72ca */ /* 0x000fc800000e0000 */
        /* <DEDUP_REMOVED lines=8> */
[----:B------:R-:W-:Y:S01]  /*171d0*/  IADD3 R8, R6, 0x482, RZ ;  /* 0x0000048206087810 */ /* 0x000fe20007ffe0ff */
[----:B------:R-:W-:Y:S02]  /*171e0*/  WARPGROUP.DEPBAR.LE gsb0, 0x0 ;  /* 0x00008000000079c5 */ /* 0x000fe40000010000 */
[----:B------:R-:W-:-:S06]  /*171f0*/  WARPGROUP.ARRIVE ;  /* 0x00000000000079c5 */ /* 0x000fcc0000000000 */
[----:B------:R-:W-:Y:S01]  /*17200*/  HGMMA.64x16x16.F32 R104, gdesc[UR12], R104, gsb0 ;  /* 0x002000000c6879f0 */ /* 0x000fe20008000868 */
[----:B------:R-:W-:Y:S02]  /*17210*/  MOV R9, 0x40000040 ;  /* 0x4000004000097802 */ /* 0x000fe40000000f00 */
        /* <DEDUP_REMOVED lines=13> */
[----:B------:R-:W-:Y:S02]  /*172f0*/  MOV R9, 0x40000040 ;  /* 0x4000004000097802 */ /* 0x000fe40000000f00 */
[----:B--2---:R-:W-:Y:S02]  /*17300*/  R2UR UR4, R2 ;  /* 0x00000000020472ca */ /* 0x004fe400000e0000 */
[----:B------:R-:W-:Y:S02]  /*17310*/  R2UR UR5, R3 ;  /* 0x00000000030572ca */ /* 0x000fe400000e0000 */
[----:B------:R-:W-:Y:S01]  /*17320*/  R2UR UR26, R8 ;  /* 0x00000000081a72ca */ /* 0x000fe200000e0000 */
[----:B------:R-:W2:Y:S01]  /*17330*/  LDL.64 R2, [R1+0x8] ;  /* 0x0000080001027983 */ /* 0x000ea20000100a00 */
[----:B------:R-:W-:-:S07]  /*17340*/  R2UR UR27, R9 ;  /* 0x00000000091b72ca */ /* 0x000fce00000e0000 */
[----:B------:R-:W-:Y:S02]  /*17350*/  UMOV UR24, UR4 ;  /* 0x0000000400187c82 */ /* 0x000fe40008000000 */
[----:B------:R-:W-:Y:S01]  /*17360*/  UMOV UR25, UR5 ;  /* 0x0000000500197c82 */ /* 0x000fe20008000000 */
[----:B------:R-:W-:Y:S02]  /*17370*/  WARPGROUP.DEPBAR.LE gsb0, 0x0 ;  /* 0x00008000000079c5 */ /* 0x000fe40000010000 */
[----:B------:R-:W-:-:S06]  /*17380*/  WARPGROUP.ARRIVE ;  /* 0x00000000000079c5 */ /* 0x000fcc0000000000 */
[----:B------:R-:W-:Y:S01]  /*17390*/  HGMMA.64x16x16.F32 R168, gdesc[UR24], R168, gsb0 ;  /* 0x0020000018a879f0 */ /* 0x000fe200080008a8 */
        /* <DEDUP_REMOVED lines=8> */
[----:B------:R-:W-:Y:S01]  /*17420*/  HGMMA.64x16x16.F32 R160, gdesc[UR28], R160, gsb0 ;  /* 0x002000001ca079f0 */ /* 0x000fe200080008a0 */
[----:B------:R-:W-:Y:S01]  /*17430*/  IMAD.MOV.U32 R9, RZ, RZ, 0x40000040 ;  /* 0x40000040ff097424 */ /* 0x000fe200078e00ff */
[----:B------:R-:W-:-:S04]  /*17440*/  IADD3 R8, R6, 0x104, RZ ;  /* 0x0000010406087810 */ /* 0x000fc80007ffe0ff */
[----:B------:R-:W-:Y:S02]  /*17450*/  R2UR UR34, R8 ;  /* 0x00000000082272ca */ /* 0x000fe400000e0000 */
[----:B------:R-:W-:Y:S01]  /*17460*/  R2UR UR35, R9 ;  /* 0x00000000092372ca */ /* 0x000fe200000e0000 */
[----:B------:R-:W-:Y:S01]  /*17470*/  UMOV UR32, UR4 ;  /* 0x0000000400207c82 */ /* 0x000fe20008000000 */
[----:B------:R-:W-:Y:S01]  /*17480*/  UMOV UR33, UR5 ;  /* 0x0000000500217c82 */ /* 0x000fe20008000000 */
[----:B------:R-:W-:Y:S02]  /*17490*/  WARPGROUP.DEPBAR.LE gsb0, 0x0 ;  /* 0x00008000000079c5 */ /* 0x000fe40000010000 */
[----:B------:R-:W-:-:S08]  /*174a0*/  WARPGROUP.ARRIVE ;  /* 0x00000000000079c5 */ /* 0x000fd00000000000 */
[----:B------:R-:W-:Y:S01]  /*174b0*/  HGMMA.64x16x16.F32 R152, gdesc[UR32], R152, gsb0 ;  /* 0x00200000209879f0 */ /* 0x000fe20008000898 */
[----:B------:R-:W-:Y:S01]  /*174c0*/  VIADD R8, R6, 0x184 ;  /* 0x0000018406087836 */ /* 0x000fe20000000000 */
[----:B------:R-:W-:-:S04]  /*174d0*/  MOV R9, 0x40000040 ;  /* 0x4000004000097802 */ /* 0x000fc80000000f00 */
[----:B------:R-:W-:Y:S02]  /*174e0*/  R2UR UR42, R8 ;  /* 0x00000000082a72ca */ /* 0x000fe400000e0000 */
[----:B------:R-:W-:Y:S01]  /*174f0*/  R2UR UR43, R9 ;  /* 0x00000000092b72ca */ /* 0x000fe200000e0000 */
[----:B------:R-:W-:Y:S01]  /*17500*/  UMOV UR40, UR4 ;  /* 0x0000000400287c82 */ /* 0x000fe20008000000 */
[----:B------:R-:W-:Y:S01]  /*17510*/  UMOV UR41, UR5 ;  /* 0x0000000500297c82 */ /* 0x000fe20008000000 */
[----:B------:R-:W-:Y:S02]  /*17520*/  WARPGROUP.DEPBAR.LE gsb0, 0x0 ;  /* 0x00008000000079c5 */ /* 0x000fe40000010000 */
[----:B------:R-:W-:-:S08]  /*17530*/  WARPGROUP.ARRIVE ;  /* 0x00000000000079c5 */ /* 0x000fd00000000000 */
        /* <DEDUP_REMOVED lines=43> */
[----:B------:R-:W-:Y:S01]  /*177f0*/  VIADD R8, R6, 0x484 ;  /* 0x0000048406087836 */ /* 0x000fe20000000000 */
[----:B------:R-:W-:Y:S01]  /*17800*/  MOV R9, 0x40000040 ;  /* 0x4000004000097802 */ /* 0x000fe20000000f00 */
[----:B------:R-:W-:Y:S02]  /*17810*/  WARPGROUP.DEPBAR.LE gsb0, 0x0 ;  /* 0x00008000000079c5 */ /* 0x000fe40000010000 */
[----:B------:R-:W-:-:S06]  /*17820*/  WARPGROUP.ARRIVE ;  /* 0x00000000000079c5 */ /* 0x000fcc0000000000 */
[----:B------:R-:W-:Y:S01]  /*17830*/  HGMMA.64x16x16.F32 R104, gdesc[UR56], R104, gsb0 ;  /* 0x00200000386879f0 */ /* 0x000fe20008000868 */
[----:B------:R-:W-:Y:S01]  /*17840*/  R2UR UR6, R8 ;  /* 0x00000000080672ca */ /* 0x000fe200000e0000 */
[----:B------:R-:W-:Y:S01]  /*17850*/  VIADD R8, R6, 0x504 ;  /* 0x0000050406087836 */ /* 0x000fe20000000000 */
[----:B------:R-:W-:Y:S01]  /*17860*/  R2UR UR7, R9 ;  /* 0x00000000090772ca */ /* 0x000fe200000e0000 */
[----:B------:R-:W-:-:S03]  /*17870*/  IMAD.MOV.U32 R9, RZ, RZ, 0x40000040 ;  /* 0x40000040ff097424 */ /* 0x000fc600078e00ff */
[----:B------:R-:W-:Y:S02]  /*17880*/  R2UR UR10, R8 ;  /* 0x00000000080a72ca */ /* 0x000fe400000e0000 */
[----:B------:R-:W-:Y:S01]  /*17890*/  R2UR UR11, R9 ;  /* 0x00000000090b72ca */ /* 0x000fe200000e0000 */
[----:B------:R-:W-:Y:S01]  /*178a0*/  UMOV UR8, UR4 ;  /* 0x0000000400087c82 */ /* 0x000fe20008000000 */
[----:B------:R-:W-:-:S09]  /*178b0*/  UMOV UR9, UR5 ;  /* 0x0000000500097c82 */ /* 0x000fd20008000000 */
[----:B------:R-:W-:Y:S01]  /*178c0*/  MOV R7, UR10 ;  /* 0x0000000a00077c02 */ /* 0x000fe20008000f00 */
[----:B------:R-:W-:Y:S01]  /*178d0*/  UMOV UR10, UR6 ;  /* 0x00000006000a7c82 */ /* 0x000fe20008000000 */
[----:B------:R-:W-:Y:S01]  /*178e0*/  MOV R11, UR11 ;  /* 0x0000000b000b7c02 */ /* 0x000fe20008000f00 */
        /* <DEDUP_REMOVED lines=12> */
[----:B------:R-:W-:Y:S02]  /*179b0*/  IADD3 R8, R6, 0x6, RZ ;  /* 0x0000000606087810 */ /* 0x000fe40007ffe0ff */
[----:B--2---:R-:W-:Y:S02]  /*179c0*/  R2UR UR20, R2 ;  /* 0x00000000021472ca */ /* 0x004fe400000e0000 */
[----:B------:R-:W-:Y:S02]  /*179d0*/  R2UR UR21, R3 ;  /* 0x00000000031572ca */ /* 0x000fe400000e0000 */
[----:B------:R-:W-:Y:S01]  /*179e0*/  R2UR UR14, R8 ;  /* 0x00000000080e72ca */ /* 0x000fe200000e0000 */
[----:B------:R0:W5:Y:S01]  /*179f0*/  LDL.LU.64 R2, [R1+0x90] ;  /* 0x0000900001027983 */ /* 0x0001620000300a00 */
[----:B------:R-:W-:-:S07]  /*17a00*/  R2UR UR15, R9 ;  /* 0x00000000090f72ca */ /* 0x000fce00000e0000 */
[----:B------:R-:W-:Y:S02]  /*17a10*/  UMOV UR12, UR20 ;  /* 0x00000014000c7c82 */ /* 0x000fe40008000000 */
[----:B------:R-:W-:Y:S01]  /*17a20*/  UMOV UR13, UR21 ;  /* 0x00000015000d7c82 */ /* 0x000fe20008000000 */
[----:B------:R-:W-:Y:S02]  /*17a30*/  WARPGROUP.DEPBAR.LE gsb0, 0x0 ;  /* 0x00008000000079c5 */ /* 0x000fe40000010000 */
[----:B------:R-:W-:-:S06]  /*17a40*/  WARPGROUP.ARRIVE ;  /* 0x00000000000079c5 */ /* 0x000fcc0000000000 */
        /* <DEDUP_REMOVED lines=101> */
[----:B------:R-:W-:Y:S01]  /*180a0*/  R2UR UR11, R9 ;  /* 0x00000000090b72ca */ /* 0x000fe200000e0000 */
[----:B------:R-:W-:-:S03]  /*180b0*/  IMAD.MOV.U32 R9, RZ, RZ, 0x40000040 ;  /* 0x40000040ff097424 */ /* 0x000fc600078e00ff */
[----:B------:R-:W-:Y:S02]  /*180c0*/  R2UR UR14, R8 ;  /* 0x00000000080e72ca */ /* 0x000fe400000e0000 */
[----:B------:R-:W-:Y:S01]  /*180d0*/  R2UR UR15, R9 ;  /* 0x00000000090f72ca */ /* 0x000fe200000e0000 */
[----:B------:R-:W-:Y:S01]  /*180e0*/  IMAD.MOV.U32 R9, RZ, RZ, 0x40000040 ;  /* 0x40000040ff097424 */ /* 0x000fe200078e00ff */
[----:B------:R-:W-:Y:S02]  /*180f0*/  IADD3 R8, R6, 0x780, RZ ;  /* 0x0000078006087810 */ /* 0x000fe40007ffe0ff */
[----:B------:R-:W-:Y:S02]  /*18100*/  R2UR UR4, R236 ;  /* 0x00000000ec0472ca */ /* 0x000fe400000e0000 */
[----:B------:R-:W-:Y:S02]  /*18110*/  R2UR UR5, R237 ;  /* 0x00000000ed0572ca */ /* 0x000fe400000e0000 */
[----:B------:R-:W-:Y:S01]  /*18120*/  R2UR UR18, R8 ;  /* 0x00000000081272ca */ /* 0x000fe200000e0000 */
[----:B------:R-:W-:Y:S01]  /*18130*/  VIADD R8, R6, 0x800 ;  /* 0x0000080006087836 */ /* 0x000fe20000000000 */
[----:B------:R-:W-:-:S02]  /*18140*/  R2UR UR19, R9 ;  /* 0x00000000091372ca */ /* 0x000fc400000e0000 */
[----:B------:R-:W-:Y:S02]  /*18150*/  MOV R9, 0x40000040 ;  /* 0x4000004000097802 */ /* 0x000fe40000000f00 */
[----:B------:R-:W-:Y:S01]  /*18160*/  R2UR UR38, R8 ;  /* 0x00000000082672ca */ /* 0x000fe200000e0000 */
[----:B------:R-:W-:Y:S01]  /*18170*/  VIADD R8, R6, 0x880 ;  /* 0x0000088006087836 */ /* 0x000fe20000000000 */
[----:B------:R-:W-:Y:S01]  /*18180*/  R2UR UR39, R9 ;  /* 0x00000000092772ca */ /* 0x000fe200000e0000 */
[----:B------:R-:W-:Y:S01]  /*18190*/  IMAD.MOV.U32 R9, RZ, RZ, 0x40000040 ;  /* 0x40000040ff097424 */ /* 0x000fe200078e00ff */
[----:B------:R-:W-:Y:S01]  /*181a0*/  UMOV UR56, UR4 ;  /* 0x0000000400387c82 */ /* 0x000fe20008000000 */
[----:B------:R-:W-:Y:S01]  /*181b0*/  UMOV UR57, UR5 ;  /* 0x0000000500397c82 */ /* 0x000fe20008000000 */
[----:B------:R-:W-:Y:S02]  /*181c0*/  R2UR UR26, R8 ;  /* 0x00000000081a72ca */ /* 0x000fe400000e0000 */
[----:B------:R-:W-:Y:S01]  /*181d0*/  R2UR UR27, R9 ;  /* 0x00000000091b72ca */ /* 0x000fe200000e0000 */
[----:B------:R-:W-:Y:S01]  /*181e0*/  IMAD.MOV.U32 R9, RZ, RZ, 0x40000040 ;  /* 0x40000040ff097424 */ /* 0x000fe200078e00ff */
[----:B------:R-:W-:Y:S01]  /*181f0*/  IADD3 R8, R6, 0x900, RZ ;  /* 0x0000090006087810 */ /* 0x000fe20007ffe0ff */
[----:B------:R-:W-:-:S02]  /*18200*/  WARPGROUP.DEPBAR.LE gsb0, 0x0 ;  /* 0x00008000000079c5 */ /* 0x000fc40000010000 */
[----:B------:R-:W-:Y:S01]  /*18210*/  WARPGROUP.ARRIVE ;  /* 0x00000000000079c5 */ /* 0x000fe20000000000 */
[----:B------:R-:W-:Y:S01]  /*18220*/  R2UR UR30, R8 ;  /* 0x00000000081e72ca */ /* 0x000fe200000e0000 */
[----:B------:R-:W-:-:S04]  /*18230*/  VIADD R8, R6, 0x980 ;  /* 0x0000098006087836 */ /* 0x000fc80000000000 */
[----:B------:R-:W-:Y:S01]  /*18240*/  HGMMA.64x16x16.F32 R168, gdesc[UR56], R168, gsb0 ;  /* 0x0020000038a879f0 */ /* 0x000fe200080008a8 */
        /* <DEDUP_REMOVED lines=9> */
[----:B------:R-:W-:-:S04]  /*182e0*/  IADD3 R8, R6, 0xa80, RZ ;  /* 0x00000a8006087810 */ /* 0x000fc80007ffe0ff */
        /* <DEDUP_REMOVED lines=16> */
[----:B------:R-:W-:Y:S02]  /*183f0*/  R2UR UR58, R8 ;  /* 0x00000000083a72ca */ /* 0x000fe400000e0000 */
[----:B------:R-:W-:Y:S01]  /*18400*/  R2UR UR59, R9 ;  /* 0x00000000093b72ca */ /* 0x000fe200000e0000 */
[----:B------:R-:W-:Y:S02]  /*18410*/  WARPGROUP.DEPBAR.LE gsb0, 0x0 ;  /* 0x00008000000079c5 */ /* 0x000fe40000010000 */
[----:B------:R-:W-:Y:S01]  /*18420*/  WARPGROUP.ARRIVE ;  /* 0x00000000000079c5 */ /* 0x000fe20000000000 */
[----:B------:R-:W-:Y:S01]  /*18430*/  UMOV UR56, UR4 ;  /* 0x0000000400387c82 */ /* 0x000fe20008000000 */
[----:B------:R-:W-:-:S06]  /*18440*/  UMOV UR57, UR5 ;  /* 0x0000000500397c82 */ /* 0x000fcc0008000000 */
[----:B------:R-:W-:Y:S01]  /*18450*/  MOV R7, UR58 ;  /* 0x0000003a00077c02 */ /* 0x000fe20008000f00 */
[----:B------:R-:W-:Y:S01]  /*18460*/  UMOV UR58, UR6 ;  /* 0x00000006003a7c82 */ /* 0x000fe20008000000 */
[----:B------:R-:W-:Y:S01]  /*18470*/  MOV R11, UR59 ;  /* 0x0000003b000b7c02 */ /* 0x000fe20008000f00 */
[----:B------:R-:W-:Y:S02]  /*18480*/  UMOV UR59, UR7 ;  /* 0x00000007003b7c82 */ /* 0x000fe40008000000 */
        /* <DEDUP_REMOVED lines=47> */
[----:B------:R-:W-:-:S11]  /*18780*/  R2UR UR37, R235 ;  /* 0x00000000eb2572ca */ /* 0x000fd600000e0000 */
[----:B------:R-:W-:Y:S02]  /*18790*/  UMOV UR48, UR36 ;  /* 0x0000002400307c82 */ /* 0x000fe40008000000 */
        /* <DEDUP_REMOVED lines=88> */
[----:B------:R-:W-:Y:S02]  /*18d20*/  R2UR UR5, R14 ;  /* 0x000000000e0572ca */ /* 0x000fe400000e0000 */
[----:B------:R-:W-:Y:S02]  /*18d30*/  R2UR UR4, R13 ;  /* 0x000000000d0472ca */ /* 0x000fe400000e0000 */
[----:B------:R-:W-:Y:S02]  /*18d40*/  R2UR UR34, R8 ;  /* 0x00000000082272ca */ /* 0x000fe400000e0000 */
        /* <DEDUP_REMOVED lines=64> */
[----:B------:R-:W-:Y:S02]  /*19150*/  WARPGROUP.DEPBAR.LE gsb0, 0x0 ;  /* 0x00008000000079c5 */ /* 0x000fe40000010000 */
[----:B------:R-:W-:-:S10]  /*19160*/  WARPGROUP.ARRIVE ;  /* 0x00000000000079c5 */ /* 0x000fd40000000000 */
        /* <DEDUP_REMOVED lines=29> */
[----:B------:R-:W-:Y:S01]  /*19340*/  IMAD.MOV.U32 R9, RZ, RZ, 0x40000040 ;  /* 0x40000040ff097424 */ /* 0x000fe200078e00ff */
[----:B------:R-:W-:Y:S02]  /*19350*/  R2UR UR21, R21 ;  /* 0x00000000151572ca */ /* 0x000fe400000e0000 */
[----:B------:R-:W-:Y:S02]  /*19360*/  R2UR UR20, R20 ;  /* 0x00000000141472ca */ /* 0x000fe400000e0000 */
[----:B------:R-:W-:Y:S02]  /*19370*/  R2UR UR22, R8 ;  /* 0x00000000081672ca */ /* 0x000fe400000e0000 */
[----:B------:R-:W-:Y:S01]  /*19380*/  R2UR UR23, R9 ;  /* 0x00000000091772ca */ /* 0x000fe200000e0000 */
[----:B------:R-:W-:-:S02]  /*19390*/  WARPGROUP.DEPBAR.LE gsb0, 0x0 ;  /* 0x00008000000079c5 */ /* 0x000fc40000010000 */
[----:B------:R-:W-:-:S10]  /*193a0*/  WARPGROUP.ARRIVE ;  /* 0x00000000000079c5 */ /* 0x000fd40000000000 */
        /* <DEDUP_REMOVED lines=91> */
[----:B------:R-:W-:Y:S02]  /*19960*/  R2UR UR39, R233 ;  /* 0x00000000e92772ca */ /* 0x000fe400000e0000 */
[----:B------:R-:W-:Y:S02]  /*19970*/  R2UR UR38, R232 ;  /* 0x00000000e82672ca */ /* 0x000fe400000e0000 */
[----:B------:R-:W-:Y:S02]  /*19980*/  R2UR UR37, R231 ;  /* 0x00000000e72572ca */ /* 0x000fe400000e0000 */
[----:B------:R-:W-:Y:S01]  /*19990*/  R2UR UR36, R230 ;  /* 0x00000000e62472ca */ /* 0x000fe200000e0000 */
[----:B------:R-:W-:Y:S02]  /*199a0*/  WARPGROUP.DEPBAR.LE gsb0, 0x0 ;  /* 0x00008000000079c5 */ /* 0x000fe40000010000 */
[----:B0-----:R-:W-:-:S12]  /*199b0*/  @P2 BRA `(.L_x_635) ;  /* 0x0000000000282947 */ /* 0x001fd80003800000 */
[----:B------:R-:W-:Y:S05]  /*199c0*/  @!P0 BRA `(.L_x_636) ;  /* 0x0000000000048947 */ /* 0x000fea0003800000 */
[----:B------:R-:W-:Y:S01]  /*199d0*/  BPT.TRAP 0x1 ;  /* 0x000000040000795c */ /* 0x000fe20000300000 */
.L_x_636:
[----:B------:R-:W-:Y:S01]  /*199e0*/  SHF.L.U32 R4, R4, 0x1f, RZ ;  /* 0x0000001f04047819 */ /* 0x000fe200000006ff */
[----:B-----5:R-:W-:-:S04]  /*199f0*/  IMAD R6, R5, 0x8, R2 ;  /* 0x0000000805067824 */ /* 0x020fc800078e0202 */
[----:B------:R0:W1:Y:S01]  /*19a00*/  SYNCS.PHASECHK.TRANS64.TRYWAIT P2, [R6+URZ+0x34850], R4 ;  /* 0x03485004060075a7 */ /* 0x000062000804017f */
[----:B------:R-:W-:Y:S05]  /*19a10*/  @!P0 BRA `(.L_x_637) ;  /* 0x0000000000048947 */ /* 0x000fea0003800000 */
[----:B------:R-:W-:Y:S01]  /*19a20*/  BPT.TRAP 0x1 ;  /* 0x000000040000795c */ /* 0x000fe20000300000 */
.L_x_637:
[----:B-1----:R-:W-:Y:S05]  /*19a30*/  @P2 BRA `(.L_x_635) ;  /* 0x0000000000082947 */ /* 0x002fea0003800000 */
[----:B------:R-:W1:Y:S02]  /*19a40*/  SYNCS.PHASECHK.TRANS64.TRYWAIT P2, [R6+URZ+0x34850], R4 ;  /* 0x03485004060075a7 */ /* 0x000e64000804017f */
[----:B-1----:R-:W-:Y:S05]  /*19a50*/  @!P2 BRA `(.L_x_638) ;  /* 0x000000bc0064a947 */ /* 0x002fea0003800000 */
.L_x_635:
[----:B01---5:R-:W-:Y:S01]  /*19a60*/  IADD3 R4, R2, 0x400, RZ ;  /* 0x0000040002047810 */ /* 0x023fe20007ffe0ff */
[----:B------:R-:W-:Y:S01]  /*19a70*/  IMAD.MOV.U32 R7, RZ, RZ, 0x40000040 ;  /* 0x40000040ff077424 */ /* 0x000fe200078e00ff */
[----:B------:R-:W-:Y:S05]  /*19a80*/  WARPSYNC.ALL ;  /* 0x0000000000007948 */ /* 0x000fea0003800000 */
[----:B------:R-:W-:Y:S01]  /*19a90*/  SHF.R.U32.HI R4, RZ, 0x4, R4 ;  /* 0x00000004ff047819 */ /* 0x000fe20000011604 */
[----:B------:R-:W-:Y:S01]  /*19aa0*/  WARPGROUP.ARRIVE ;  /* 0x00000000000079c5 */ /* 0x000fe20000000000 */
[----:B------:R-:W-:Y:S01]  /*19ab0*/  R2UR UR7, R7 ;  /* 0x00000000070772ca */ /* 0x000fe200000e0000 */
[----:B------:R-:W-:Y:S01]  /*19ac0*/  ULDC UR9, c[0x0][0x9d8] ;  /* 0x0002760000097ab9 */ /* 0x000fe20000000800 */
[----:B------:R-:W-:Y:S01]  /*19ad0*/  LOP3.LUT R4, R4, 0x3fff, RZ, 0xc0, !PT ;  /* 0x00003fff04047812 */ /* 0x000fe200078ec0ff */
[----:B------:R-:W-:Y:S01]  /*19ae0*/  FMUL.FTZ R7, R169, UR9 ;  /* 0x00000009a9077c20 */ /* 0x000fe20008410000 */
[----:B------:R-:W-:Y:S01]  /*19af0*/  MOV R9, 0x40000040 ;  /* 0x4000004000097802 */ /* 0x000fe20000000f00 */
[----:B------:R-:W-:Y:S01]  /*19b00*/  FMUL.FTZ R11, R172, UR9 ;  /* 0x00000009ac0b7c20 */ /* 0x000fe20008410000 */
[----:B------:R-:W-:Y:S01]  /*19b10*/  LOP3.LUT R4, R4, 0x5800000, RZ, 0xfc, !PT ;  /* 0x0580000004047812 */ /* 0x000fe200078efcff */
[----:B------:R-:W-:Y:S01]  /*19b20*/  FMUL.FTZ R13, R173, UR9 ;  /* 0x00000009ad0d7c20 */ /* 0x000fe20008410000 */
[----:B------:R-:W-:Y:S01]  /*19b30*/  FMUL.FTZ R21, R160, UR9 ;  /* 0x00000009a0157c20 */ /* 0x000fe20008410000 */
[----:B------:R-:W-:Y:S01]  /*19b40*/  MUFU.TANH R7, R7 ;  /* 0x0000000700077308 */ /* 0x000fe20000002400 */
[----:B------:R-:W-:Y:S01]  /*19b50*/  FMUL.FTZ R160, R161, UR9 ;  /* 0x00000009a1a07c20 */ /* 0x000fe20008410000 */
[----:B------:R-:W-:-:S02]  /*19b60*/  IMAD R6, R5, 0xb00, R4 ;  /* 0x00000b0005067824 */ /* 0x000fc400078e0204 */
[----:B------:R-:W-:Y:S01]  /*19b70*/  FMUL.FTZ R4, R168, UR9 ;  /* 0x00000009a8047c20 */ /* 0x000fe20008410000 */
[----:B------:R-:W-:Y:S01]  /*19b80*/  FMUL.FTZ R161, R162, UR9 ;  /* 0x00000009a2a17c20 */ /* 0x000fe20008410000 */
[----:B------:R-:W-:Y:S01]  /*19b90*/  FMUL.FTZ R162, R163, UR9 ;  /* 0x00000009a3a27c20 */ /* 0x000fe20008410000 */
[C---:B------:R-:W-:Y:S01]  /*19ba0*/  VIADD R8, R6.reuse, 0x80 ;  /* 0x0000008006087836 */ /* 0x040fe20000000000 */
[----:B------:R-:W-:Y:S01]  /*19bb0*/  R2UR UR6, R6 ;  /* 0x00000000060672ca */ /* 0x000fe200000e0000 */
[----:B------:R-:W-:Y:S01]  /*19bc0*/  MUFU.TANH R11, R11 ;  /* 0x0000000b000b7308 */ /* 0x000fe20000002400 */
[----:B------:R-:W-:Y:S01]  /*19bd0*/  FMUL.FTZ R163, R164, UR9 ;  /* 0x00000009a4a37c20 */ /* 0x000fe20008410000 */
[----:B------:R-:W-:Y:S01]  /*19be0*/  FMUL.FTZ R164, R165, UR9 ;  /* 0x00000009a5a47c20 */ /* 0x000fe20008410000 */
[----:B------:R-:W-:Y:S01]  /*19bf0*/  FMUL.FTZ R165, R166, UR9 ;  /* 0x00000009a6a57c20 */ /* 0x000fe20008410000 */
[----:B------:R-:W-:Y:S01]  /*19c00*/  FMUL.FTZ R166, R167, UR9 ;  /* 0x00000009a7a67c20 */ /* 0x000fe20008410000 */
[----:B------:R-:W-:Y:S01]  /*19c10*/  FMUL.FTZ R152, R152, UR9 ;  /* 0x0000000998987c20 */ /* 0x000fe20008410000 */
[----:B------:R-:W-:Y:S01]  /*19c20*/  FMUL.FTZ R153, R153, UR9 ;  /* 0x0000000999997c20 */ /* 0x000fe20008410000 */
[----:B------:R-:W-:Y:S01]  /*19c30*/  FMUL.FTZ R156, R156, UR9 ;  /* 0x000000099c9c7c20 */ /* 0x000fe20008410000 */
[----:B------:R-:W0:Y:S01]  /*19c40*/  MUFU.TANH R4, R4 ;  /* 0x0000000400047308 */ /* 0x000e220000002400 */
[----:B------:R-:W-:Y:S01]  /*19c50*/  FMUL.FTZ R157, R157, UR9 ;  /* 0x000000099d9d7c20 */ /* 0x000fe20008410000 */
[----:B------:R-:W-:Y:S01]  /*19c60*/  FMUL.FTZ R144, R144, UR9 ;  /* 0x0000000990907c20 */ /* 0x000fe20008410000 */
[----:B------:R-:W-:Y:S01]  /*19c70*/  FMUL.FTZ R145, R145, UR9 ;  /* 0x0000000991917c20 */ /* 0x000fe20008410000 */
[----:B------:R-:W-:Y:S01]  /*19c80*/  HGMMA.64x128x16.F32 R24, R176, gdesc[UR4].tnspB, R24, gsb0 ;  /* 0x41e00004b0187df0 */ /* 0x000fe20008000818 */
[----:B------:R-:W-:Y:S01]  /*19c90*/  R2UR UR6, R8 ;  /* 0x00000000080672ca */ /* 0x000fe200000e0000 */
[----:B------:R-:W-:Y:S01]  /*19ca0*/  VIADD R8, R6, 0x100 ;  /* 0x0000010006087836 */ /* 0x000fe20000000000 */
[----:B------:R-:W-:Y:S01]  /*19cb0*/  R2UR UR7, R9 ;  /* 0x00000000090772ca */ /* 0x000fe200000e0000 */
[----:B------:R-:W-:Y:S01]  /*19cc0*/  IMAD.MOV.U32 R9, RZ, RZ, 0x40000040 ;  /* 0x40000040ff097424 */ /* 0x000fe200078e00ff */
        /* <DEDUP_REMOVED lines=13> */
[----:B------:R-:W-:Y:S01]  /*19da0*/  FMNMX.FTZ R167, R7, R167, !PT ;  /* 0x000000a707a77209 */ /* 0x000fe20007810000 */
[----:B------:R-:W-:Y:S01]  /*19db0*/  FMUL.FTZ R120, R120, UR9 ;  /* 0x0000000978787c20 */ /* 0x000fe20008410000 */
[----:B------:R-:W-:Y:S01]  /*19dc0*/  FMUL.FTZ R121, R121, UR9 ;  /* 0x0000000979797c20 */ /* 0x000fe20008410000 */
[----:B------:R-:W0:Y:S01]  /*19dd0*/  MUFU.TANH R160, R160 ;  /* 0x000000a000a07308 */ /* 0x000e220000002400 */
[----:B------:R-:W-:Y:S01]  /*19de0*/  FMNMX.FTZ R167, R11, R167, !PT ;  /* 0x000000a70ba77209 */ /* 0x000fe20007810000 */
[----:B------:R-:W-:Y:S01]  /*19df0*/  FMUL.FTZ R124, R124, UR9 ;  /* 0x000000097c7c7c20 */ /* 0x000fe20008410000 */
[----:B------:R-:W-:Y:S01]  /*19e00*/  FMUL.FTZ R125, R125, UR9 ;  /* 0x000000097d7d7c20 */ /* 0x000fe20008410000 */
[----:B------:R-:W-:Y:S01]  /*19e10*/  FMUL.FTZ R112, R112, UR9 ;  /* 0x0000000970707c20 */ /* 0x000fe20008410000 */
[----:B-1----:R-:W-:Y:S01]  /*19e20*/  FMNMX.FTZ R167, R13, R167, !PT ;  /* 0x000000a70da77209 */ /* 0x002fe20007810000 */
        /* <DEDUP_REMOVED lines=22> */
[----:B------:R-:W-:Y:S01]  /*19f90*/  ULDC UR8, c[0x0][0x988] ;  /* 0x0002620000087ab9 */ /* 0x000fe20000000800 */
        /* <DEDUP_REMOVED lines=47> */
[----:B------:R-:W1:Y:S01]  /*1a290*/  S2R R230, SR_TID.X ;  /* 0x0000000000e67919 */ /* 0x000e620000002100 */
[----:B------:R-:W-:-:S02]  /*1a2a0*/  ISETP.GT.AND P2, PT, R10, RZ, PT ;  /* 0x000000ff0a00720c */ /* 0x000fc40003f44270 */
[----:B------:R-:W-:Y:S01]  /*1a2b0*/  IADD3 R10, R10, -0x1, RZ ;  /* 0xffffffff0a0a7810 */ /* 0x000fe20007ffe0ff */
[----:B------:R-:W3:Y:S01]  /*1a2c0*/  MUFU.TANH R149, R149 ;  /* 0x0000009500957308 */ /* 0x000ee20000002400 */
[----:B--2---:R-:W-:-:S07]  /*1a2d0*/  FMNMX.FTZ R167, R145, R167, !PT ;  /* 0x000000a791a77209 */ /* 0x004fce0007810000 */
[----:B------:R-:W2:Y:S01]  /*1a2e0*/  MUFU.TANH R136, R136 ;  /* 0x0000008800887308 */ /* 0x000ea20000002400 */
[----:B0-----:R-:W-:-:S07]  /*1a2f0*/  FMNMX.FTZ R167, R148, R167, !PT ;  /* 0x000000a794a77209 */ /* 0x001fce0007810000 */
[----:B------:R-:W0:Y:S01]  /*1a300*/  MUFU.TANH R137, R137 ;  /* 0x0000008900897308 */ /* 0x000e220000002400 */
[----:B---3--:R-:W-:-:S07]  /*1a310*/  FMNMX.FTZ R167, R149, R167, !PT ;  /* 0x000000a795a77209 */ /* 0x008fce0007810000 */
[----:B------:R-:W3:Y:S01]  /*1a320*/  MUFU.TANH R140, R140 ;  /* 0x0000008c008c7308 */ /* 0x000ee20000002400 */
[----:B--2---:R-:W-:Y:S02]  /*1a330*/  FMNMX.FTZ R167, R136, R167, !PT ;  /* 0x000000a788a77209 */ /* 0x004fe40007810000 */
[----:B-1----:R-:W-:-:S05]  /*1a340*/  SHF.R.U32.HI R230, RZ, 0x7, R230 ;  /* 0x00000007ffe67819 */ /* 0x002fca00000116e6 */
[----:B------:R-:W1:Y:S01]  /*1a350*/  MUFU.TANH R141, R141 ;  /* 0x0000008d008d7308 */ /* 0x000e620000002400 */
[----:B0-----:R-:W-:-:S07]  /*1a360*/  FMNMX.FTZ R167, R137, R167, !PT ;  /* 0x000000a789a77209 */ /* 0x001fce0007810000 */
[----:B------:R-:W0:Y:S01]  /*1a370*/  MUFU.TANH R128, R128 ;  /* 0x0000008000807308 */ /* 0x000e220000002400 */
[----:B------:R-:W-:Y:S02]  /*1a380*/  WARPGROUP.DEPBAR.LE gsb0, 0x0 ;  /* 0x00008000000079c5 */ /* 0x000fe40000010000 */
[----:B------:R-:W-:Y:S01]  /*1a390*/  WARPGROUP.ARRIVE ;  /* 0x00000000000079c5 */ /* 0x000fe20000000000 */
[----:B---3--:R-:W-:-:S04]  /*1a3a0*/  FMNMX.FTZ R167, R140, R167, !PT ;  /* 0x000000a78ca77209 */ /* 0x008fc80007810000 */
[----:B------:R-:W2:Y:S01]  /*1a3b0*/  MUFU.TANH R129, R129 ;  /* 0x0000008100817308 */ /* 0x000ea20000002400 */
[----:B------:R-:W-:Y:S01]  /*1a3c0*/  HGMMA.64x128x16.F32 R24, R180, gdesc[UR4].tnspB, R24, gsb0 ;  /* 0x41e00004b4187df0 */ /* 0x000fe20008000818 */
[----:B------:R-:W-:Y:S02]  /*1a3d0*/  R2UR UR6, R8 ;  /* 0x00000000080672ca */ /* 0x000fe400000e0000 */
[----:B------:R-:W-:Y:S01]  /*1a3e0*/  R2UR UR7, R9 ;  /* 0x00000000090772ca */ /* 0x000fe200000e0000 */
[----:B------:R-:W-:Y:S01]  /*1a3f0*/  IMAD.MOV.U32 R9, RZ, RZ, 0x40000040 ;  /* 0x40000040ff097424 */ /* 0x000fe200078e00ff */
[----:B------:R-:W-:Y:S02]  /*1a400*/  IADD3 R8, R6, 0x180, RZ ;  /* 0x0000018006087810 */ /* 0x000fe40007ffe0ff */
[----:B------:R-:W3:Y:S01]  /*1a410*/  MUFU.TANH R132, R132 ;  /* 0x0000008400847308 */ /* 0x000ee20000002400 */
[----:B-1----:R-:W-:-:S04]  /*1a420*/  FMNMX.FTZ R167, R141, R167, !PT ;  /* 0x000000a78da77209 */ /* 0x002fc80007810000 */
[----:B0-----:R-:W-:-:S03]  /*1a430*/  FMNMX.FTZ R167, R128, R167, !PT ;  /* 0x000000a780a77209 */ /* 0x001fc60007810000 */
[----:B------:R-:W0:Y:S01]  /*1a440*/  MUFU.TANH R133, R133 ;  /* 0x0000008500857308 */ /* 0x000e220000002400 */
[----:B--2---:R-:W-:-:S07]  /*1a450*/  FMNMX.FTZ R167, R129, R167, !PT ;  /* 0x000000a781a77209 */ /* 0x004fce0007810000 */
[----:B------:R-:W1:Y:S01]  /*1a460*/  MUFU.TANH R120, R120 ;  /* 0x0000007800787308 */ /* 0x000e620000002400 */
[----:B---3--:R-:W-:-:S07]  /*1a470*/  FMNMX.FTZ R167, R132, R167, !PT ;  /* 0x000000a784a77209 */ /* 0x008fce0007810000 */
[----:B------:R-:W2:Y:S01]  /*1a480*/  MUFU.TANH R121, R121 ;  /* 0x0000007900797308 */ /* 0x000ea20000002400 */
[----:B0-----:R-:W-:-:S07]  /*1a490*/  FMNMX.FTZ R167, R133, R167, !PT ;  /* 0x000000a785a77209 */ /* 0x001fce0007810000 */
[----:B------:R-:W0:Y:S01]  /*1a4a0*/  MUFU.TANH R124, R124 ;  /* 0x0000007c007c7308 */ /* 0x000e220000002400 */
[----:B-1----:R-:W-:-:S07]  /*1a4b0*/  FMNMX.FTZ R167, R120, R167, !PT ;  /* 0x000000a778a77209 */ /* 0x002fce0007810000 */
[----:B------:R-:W1:Y:S01]  /*1a4c0*/  MUFU.TANH R125, R125 ;  /* 0x0000007d007d7308 */ /* 0x000e620000002400 */
[----:B--2---:R-:W-:-:S07]  /*1a4d0*/  FMNMX.FTZ R167, R121, R167, !PT ;  /* 0x000000a779a77209 */ /* 0x004fce0007810000 */
        /* <DEDUP_REMOVED lines=14> */
[----:B------:R-:W0:Y:S08]  /*1a5c0*/  MUFU.TANH R109, R109 ;  /* 0x0000006d006d7308 */ /* 0x000e300000002400 */
[----:B------:R-:W3:Y:S08]  /*1a5d0*/  MUFU.TANH R96, R96 ;  /* 0x0000006000607308 */ /* 0x000ef00000002400 */
[----:B------:R-:W4:Y:S08]  /*1a5e0*/  MUFU.TANH R97, R97 ;  /* 0x0000006100617308 */ /* 0x000f300000002400 */
[----:B------:R1:W-:Y:S01]  /*1a5f0*/  MUFU.TANH R167, R88 ;  /* 0x0000005800a77308 */ /* 0x0003e20000002400 */
[----:B------:R-:W-:-:S02]  /*1a600*/  WARPGROUP.DEPBAR.LE gsb0, 0x0 ;  /* 0x00008000000079c5 */ /* 0x000fc40000010000 */
[----:B------:R-:W-:Y:S01]  /*1a610*/  WARPGROUP.ARRIVE ;  /* 0x00000000000079c5 */ /* 0x000fe20000000000 */
[----:B-1----:R-:W-:-:S04]  /*1a620*/  FMNMX.FTZ R88, R105, R168, !PT ;  /* 0x000000a869587209 */ /* 0x002fc80007810000 */
[----:B------:R-:W1:Y:S01]  /*1a630*/  MUFU.TANH R100, R100 ;  /* 0x0000006400647308 */ /* 0x000e620000002400 */
[----:B--2---:R-:W-:Y:S01]  /*1a640*/  FMNMX.FTZ R88, R108, R88, !PT ;  /* 0x000000586c587209 */ /* 0x004fe20007810000 */
[----:B------:R-:W-:Y:S01]  /*1a650*/  HGMMA.64x128x16.F32 R24, R184, gdesc[UR4].tnspB, R24, gsb0 ;  /* 0x41e00004b8187df0 */ /* 0x000fe20008000818 */
[----:B------:R-:W-:Y:S01]  /*1a660*/  R2UR UR6, R8 ;  /* 0x00000000080672ca */ /* 0x000fe200000e0000 */
[----:B------:R-:W-:Y:S01]  /*1a670*/  VIADD R8, R6, 0x200 ;  /* 0x0000020006087836 */ /* 0x000fe20000000000 */
[----:B------:R-:W-:-:S03]  /*1a680*/  R2UR UR7, R9 ;  /* 0x00000000090772ca */ /* 0x000fc600000e0000 */
[----:B------:R-:W2:Y:S01]  /*1a690*/  MUFU.TANH R101, R101 ;  /* 0x0000006500657308 */ /* 0x000ea20000002400 */
[----:B------:R-:W-:Y:S02]  /*1a6a0*/  MOV R9, 0x40000040 ;  /* 0x4000004000097802 */ /* 0x000fe40000000f00 */
[----:B0-----:R-:W-:-:S04]  /*1a6b0*/  FMNMX.FTZ R88, R109, R88, !PT ;  /* 0x000000586d587209 */ /* 0x001fc80007810000 */
[----:B---3--:R-:W-:Y:S01]  /*1a6c0*/  FMNMX.FTZ R88, R96, R88, !PT ;  /* 0x0000005860587209 */ /* 0x008fe20007810000 */
[----:B------:R0:W3:Y:S03]  /*1a6d0*/  MUFU.TANH R168, R89 ;  /* 0x0000005900a87308 */ /* 0x0000e60000002400 */
[----:B----4-:R-:W-:-:S04]  /*1a6e0*/  FMNMX.FTZ R88, R97, R88, !PT ;  /* 0x0000005861587209 */ /* 0x010fc80007810000 */
[----:B-1----:R-:W-:Y:S01]  /*1a6f0*/  FMNMX.FTZ R88, R100, R88, !PT ;  /* 0x0000005864587209 */ /* 0x002fe20007810000 */
[----:B------:R-:W1:Y:S03]  /*1a700*/  MUFU.TANH R92, R92 ;  /* 0x0000005c005c7308 */ /* 0x000e660000002400 */
[----:B--2---:R-:W-:-:S04]  /*1a710*/  FMNMX.FTZ R88, R101, R88, !PT ;  /* 0x0000005865587209 */ /* 0x004fc80007810000 */
[----:B0-----:R-:W-:Y:S01]  /*1a720*/  FMNMX.FTZ R89, R167, R88, !PT ;  /* 0x00000058a7597209 */ /* 0x001fe20007810000 */
[----:B------:R-:W-:Y:S01]  /*1a730*/  VIADD R88, R6, 0x280 ;  /* 0x0000028006587836 */ /* 0x000fe20000000000 */
[----:B------:R-:W0:Y:S02]  /*1a740*/  MUFU.TANH R93, R93 ;  /* 0x0000005d005d7308 */ /* 0x000e240000002400 */
[----:B---3--:R-:W-:Y:S01]  /*1a750*/  FMNMX.FTZ R169, R168, R89, !PT ;  /* 0x00000059a8a97209 */ /* 0x008fe20007810000 */
[----:B------:R-:W-:-:S03]  /*1a760*/  IMAD.MOV.U32 R89, RZ, RZ, 0x40000040 ;  /* 0x40000040ff597424 */ /* 0x000fc600078e00ff */
[----:B-1----:R-:W-:Y:S02]  /*1a770*/  FMNMX.FTZ R169, R92, R169, !PT ;  /* 0x000000a95ca97209 */ /* 0x002fe40007810000 */
        /* <DEDUP_REMOVED lines=14> */
[----:B------:R-:W-:-:S05]  /*1a860*/  WARPGROUP.ARRIVE ;  /* 0x00000000000079c5 */ /* 0x000fca0000000000 */
[----:B------:R-:W-:Y:S01]  /*1a870*/  MUFU.TANH R151, R151 ;  /* 0x0000009700977308 */ /* 0x000fe20000002400 */
[----:B------:R-:W-:Y:S01]  /*1a880*/  HGMMA.64x128x16.F32 R24, R188, gdesc[UR4].tnspB, R24, gsb0 ;  /* 0x41e00004bc187df0 */ /* 0x000fe20008000818 */
[----:B------:R-:W-:Y:S01]  /*1a890*/  R2UR UR6, R8 ;  /* 0x00000000080672ca */ /* 0x000fe200000e0000 */
[----:B------:R-:W-:Y:S01]  /*1a8a0*/  FMUL.FTZ R8, R170, UR9 ;  /* 0x00000009aa087c20 */ /* 0x000fe20008410000 */
[----:B------:R-:W-:Y:S01]  /*1a8b0*/  R2UR UR7, R9 ;  /* 0x00000000090772ca */ /* 0x000fe200000e0000 */
[----:B------:R-:W-:Y:S01]  /*1a8c0*/  FMUL.FTZ R170, R91, UR9 ;  /* 0x000000095baa7c20 */ /* 0x000fe20008410000 */
[----:B------:R-:W-:Y:S02]  /*1a8d0*/  FMUL.FTZ R9, R171, UR9 ;  /* 0x00000009ab097c20 */ /* 0x000fe40008410000 */
[----:B------:R-:W-:Y:S08]  /*1a8e0*/  MUFU.TANH R138, R138 ;  /* 0x0000008a008a7308 */ /* 0x000ff00000002400 */
        /* <DEDUP_REMOVED lines=20> */
[----:B------:R-:W-:Y:S02]  /*1aa30*/  R2UR UR6, R88 ;  /* 0x00000000580672ca */ /* 0x000fe400000e0000 */
[----:B------:R-:W-:-:S04]  /*1aa40*/  R2UR UR7, R89 ;  /* 0x00000000590772ca */ /* 0x000fc800000e0000 */
[----:B------:R-:W-:Y:S01]  /*1aa50*/  MUFU.TANH R106, R106 ;  /* 0x0000006a006a7308 */ /* 0x000fe20000002400 */
[----:B0-----:R-:W-:Y:S01]  /*1aa60*/  FMNMX.FTZ R88, R93, R169, !PT ;  /* 0x000000a95d587209 */ /* 0x001fe20007810000 */
[----:B------:R-:W-:Y:S01]  /*1aa70*/  FMUL.FTZ R169, R90, UR9 ;  /* 0x000000095aa97c20 */ /* 0x000fe20008410000 */
[----:B------:R-:W-:-:S03]  /*1aa80*/  MOV R90, UR8 ;  /* 0x00000008005a7c02 */ /* 0x000fc60008000f00 */
[----:B------:R-:W0:Y:S02]  /*1aa90*/  SHFL.BFLY PT, R89, R88, 0x2, 0x1f ;  /* 0x0c401f0058597f89 */ /* 0x000e2400000e0000 */
[----:B------:R-:W-:Y:S08]  /*1aaa0*/  MUFU.TANH R107, R107 ;  /* 0x0000006b006b7308 */ /* 0x000ff00000002400 */
[----:B------:R-:W-:Y:S08]  /*1aab0*/  MUFU.TANH R110, R110 ;  /* 0x0000006e006e7308 */ /* 0x000ff00000002400 */
[----:B------:R-:W-:Y:S01]  /*1aac0*/  MUFU.TANH R111, R111 ;  /* 0x0000006f006f7308 */ /* 0x000fe20000002400 */
[----:B0-----:R-:W-:-:S07]  /*1aad0*/  FMNMX.FTZ R89, R88, R89, !PT ;  /* 0x0000005958597209 */ /* 0x001fce0007810000 */
[----:B------:R-:W-:Y:S01]  /*1aae0*/  MUFU.TANH R98, R98 ;  /* 0x0000006200627308 */ /* 0x000fe20000002400 */
[----:B------:R-:W0:Y:S07]  /*1aaf0*/  SHFL.BFLY PT, R88, R89, 0x1, 0x1f ;  /* 0x0c201f0059587f89 */ /* 0x000e2e00000e0000 */
[----:B------:R-:W-:Y:S08]  /*1ab00*/  MUFU.TANH R99, R99 ;  /* 0x0000006300637308 */ /* 0x000ff00000002400 */
[----:B------:R-:W-:Y:S08]  /*1ab10*/  MUFU.TANH R102, R102 ;  /* 0x0000006600667308 */ /* 0x000ff00000002400 */
[----:B------:R-:W-:Y:S01]  /*1ab20*/  MUFU.TANH R103, R103 ;  /* 0x0000006700677308 */ /* 0x000fe20000002400 */
[----:B0-----:R-:W-:Y:S01]  /*1ab30*/  FMNMX.FTZ R91, R89, R88, !PT ;  /* 0x00000058595b7209 */ /* 0x001fe20007810000 */
[----:B------:R-:W-:-:S02]  /*1ab40*/  VIADD R88, R6, 0x300 ;  /* 0x0000030006587836 */ /* 0x000fc40000000000 */
[----:B------:R-:W-:Y:S02]  /*1ab50*/  IMAD.MOV.U32 R89, RZ, RZ, 0x40000040 ;  /* 0x40000040ff597424 */ /* 0x000fe400078e00ff */
[CC--:B------:R-:W-:Y:S02]  /*1ab60*/  FMUL.FTZ R171, R91.reuse, R90.reuse ;  /* 0x0000005a5bab7220 */ /* 0x0c0fe40000410000 */
[----:B------:R-:W-:Y:S01]  /*1ab70*/  MUFU.TANH R169, R169 ;  /* 0x000000a900a97308 */ /* 0x000fe20000002400 */
[----:B------:R-:W-:Y:S01]  /*1ab80*/  FADD.FTZ R3, -R91, R3 ;  /* 0x000000035b037221 */ /* 0x000fe20000010100 */
[-CC-:B------:R-:W-:Y:S01]  /*1ab90*/  FFMA.FTZ R176, R4, R90.reuse, -R171.reuse ;  /* 0x0000005a04b07223 */ /* 0x180fe200000108ab */
[-CC-:B------:R-:W-:Y:S01]  /*1aba0*/  FFMA.FTZ R4, R7, R90.reuse, -R171.reuse ;  /* 0x0000005a07047223 */ /* 0x180fe200000108ab */
[--C-:B------:R-:W-:Y:S01]  /*1abb0*/  FFMA.FTZ R7, R13, R90, -R171.reuse ;  /* 0x0000005a0d077223 */ /* 0x100fe200000108ab */
[----:B-1----:R-:W-:Y:S01]  /*1abc0*/  FMNMX.FTZ R13, R8, R0, !PT ;  /* 0x00000000080d7209 */ /* 0x002fe20007810000 */
[----:B------:R-:W-:-:S02]  /*1abd0*/  FFMA.FTZ R188, R144, R90, -R171 ;  /* 0x0000005a90bc7223 */ /* 0x000fc400000108ab */
[----:B------:R-:W-:Y:S01]  /*1abe0*/  MUFU.TANH R170, R170 ;  /* 0x000000aa00aa7308 */ /* 0x000fe20000002400 */
[-CC-:B------:R-:W-:Y:S01]  /*1abf0*/  FFMA.FTZ R178, R11, R90.reuse, -R171.reuse ;  /* 0x0000005a0bb27223 */ /* 0x180fe200000108ab */
[----:B--2---:R-:W-:Y:S01]  /*1ac00*/  FMNMX.FTZ R13, R9, R13, !PT ;  /* 0x0000000d090d7209 */ /* 0x004fe20007810000 */
[-CC-:B------:R-:W-:Y:S01]  /*1ac10*/  FFMA.FTZ R180, R21, R90.reuse, -R171.reuse ;  /* 0x0000005a15b47223 */ /* 0x180fe200000108ab */
[-CC-:B------:R-:W-:Y:S01]  /*1ac20*/  FFMA.FTZ R184, R152, R90.reuse, -R171.reuse ;  /* 0x0000005a98b87223 */ /* 0x180fe200000108ab */
[-CC-:B------:R-:W-:Y:S01]  /*1ac30*/  FFMA.FTZ R144, R145, R90.reuse, -R171.reuse ;  /* 0x0000005a91907223 */ /* 0x180fe200000108ab */
[----:B------:R-:W-:Y:S01]  /*1ac40*/  FMNMX.FTZ R13, R14, R13, !PT ;  /* 0x0000000d0e0d7209 */ /* 0x000fe20007810000 */
        /* <DEDUP_REMOVED lines=11> */
[-C--:B------:R-:W-:Y:S01]  /*1ad00*/  FFMA.FTZ R129, R129, R90.reuse, -R171 ;  /* 0x0000005a81817223 */ /* 0x080fe200000108ab */
[----:B------:R-:W-:-:S05]  /*1ad10*/  FMUL.FTZ R3, R3, R90 ;  /* 0x0000005a03037220 */ /* 0x000fca0000410000 */
[----:B------:R-:W-:Y:S08]  /*1ad20*/  MUFU.EX2 R176, R176 ;  /* 0x000000b000b07308 */ /* 0x000ff00000000800 */
[----:B------:R-:W0:Y:S08]  /*1ad30*/  MUFU.EX2 R3, R3 ;  /* 0x0000000300037308 */ /* 0x000e300000000800 */
[----:B------:R-:W1:Y:S08]  /*1ad40*/  MUFU.EX2 R4, R4 ;  /* 0x0000000400047308 */ /* 0x000e700000000800 */
[----:B------:R-:W2:Y:S01]  /*1ad50*/  MUFU.EX2 R178, R178 ;  /* 0x000000b200b27308 */ /* 0x000ea20000000800 */
[----:B0-----:R-:W-:-:S07]  /*1ad60*/  FFMA.FTZ R15, R3, R15, R176 ;  /* 0x0000000f030f7223 */ /* 0x001fce00000100b0 */
[----:B------:R-:W0:Y:S01]  /*1ad70*/  MUFU.EX2 R7, R7 ;  /* 0x0000000700077308 */ /* 0x000e220000000800 */
[C---:B-1----:R-:W-:Y:S01]  /*1ad80*/  FADD.FTZ R15, R4.reuse, R15 ;  /* 0x0000000f040f7221 */ /* 0x042fe20000010000 */
[----:B------:R-:W-:-:S06]  /*1ad90*/  F2FP.F16.F32.PACK_AB R176, R4, R176 ;  /* 0x000000b004b0723e */ /* 0x000fcc00000000ff */
[----:B------:R-:W-:Y:S01]  /*1ada0*/  MUFU.EX2 R180, R180 ;  /* 0x000000b400b47308 */ /* 0x000fe20000000800 */
[----:B------:R-:W-:Y:S02]  /*1adb0*/  WARPGROUP.DEPBAR.LE gsb0, 0x0 ;  /* 0x00008000000079c5 */ /* 0x000fe40000010000 */
[----:B------:R-:W-:Y:S01]  /*1adc0*/  WARPGROUP.ARRIVE ;  /* 0x00000000000079c5 */ /* 0x000fe20000000000 */
[-CC-:B------:R-:W-:Y:S01]  /*1add0*/  FFMA.FTZ R192, R136, R90.reuse, -R171.reuse ;  /* 0x0000005a88c07223 */ /* 0x180fe200000108ab */
[-CC-:B------:R-:W-:Y:S01]  /*1ade0*/  FFMA.FTZ R136, R137, R90.reuse, -R171.reuse ;  /* 0x0000005a89887223 */ /* 0x180fe200000108ab */
[----:B------:R-:W-:Y:S02]  /*1adf0*/  FFMA.FTZ R194, R140, R90, -R171 ;  /* 0x0000005a8cc27223 */ /* 0x000fe400000108ab */
[----:B------:R-:W-:Y:S01]  /*1ae00*/  MUFU.EX2 R11, R11 ;  /* 0x0000000b000b7308 */ /* 0x000fe20000000800 */
[----:B------:R-:W-:Y:S01]  /*1ae10*/  HGMMA.64x128x16.F32 R24, R196, gdesc[UR4].tnspB, R24, gsb0 ;  /* 0x41e00004c4187df0 */ /* 0x000fe20008000818 */
[----:B------:R-:W-:-:S02]  /*1ae20*/  R2UR UR6, R88 ;  /* 0x00000000580672ca */ /* 0x000fc400000e0000 */
[----:B------:R-:W-:Y:S02]  /*1ae30*/  R2UR UR7, R89 ;  /* 0x00000000590772ca */ /* 0x000fe400000e0000 */
        /* <DEDUP_REMOVED lines=16> */
[----:B------:R-:W-:Y:S01]  /*1af40*/  IADD3 R88, R6, 0x380, RZ ;  /* 0x0000038006587810 */ /* 0x000fe20007ffe0ff */
[----:B------:R-:W-:Y:S01]  /*1af50*/  MUFU.EX2 R13, R157 ;  /* 0x0000009d000d7308 */ /* 0x000fe20000000800 */
[----:B------:R-:W-:-:S04]  /*1af60*/  FMNMX.FTZ R89, R150, R89, !PT ;  /* 0x0000005996597209 */ /* 0x000fc80007810000 */
[----:B------:R-:W-:Y:S01]  /*1af70*/  FMNMX.FTZ R137, R151, R89, !PT ;  /* 0x0000005997897209 */ /* 0x000fe20007810000 */
[----:B------:R-:W-:Y:S02]  /*1af80*/  IMAD.MOV.U32 R89, RZ, RZ, 0x40000040 ;  /* 0x40000040ff597424 */ /* 0x000fe400078e00ff */
[----:B------:R-:W-:Y:S01]  /*1af90*/  MUFU.EX2 R188, R188 ;  /* 0x000000bc00bc7308 */ /* 0x000fe20000000800 */
[----:B------:R-:W-:-:S04]  /*1afa0*/  FMNMX.FTZ R137, R138, R137, !PT ;  /* 0x000000898a897209 */ /* 0x000fc80007810000 */
[----:B------:R-:W-:-:S03]  /*1afb0*/  FMNMX.FTZ R137, R139, R137, !PT ;  /* 0x000000898b897209 */ /* 0x000fc60007810000 */
[----:B------:R-:W-:Y:S01]  /*1afc0*/  MUFU.EX2 R144, R144 ;  /* 0x0000009000907308 */ /* 0x000fe20000000800 */
[----:B------:R-:W-:-:S07]  /*1afd0*/  FMNMX.FTZ R137, R142, R137, !PT ;  /* 0x000000898e897209 */ /* 0x000fce0007810000 */
        /* <DEDUP_REMOVED lines=8> */
[-CC-:B------:R-:W-:Y:S01]  /*1b060*/  FFMA.FTZ R196, R128, R90.reuse, -R171.reuse ;  /* 0x0000005a80c47223 */ /* 0x180fe200000108ab */
[-CC-:B------:R-:W-:Y:S01]  /*1b070*/  FFMA.FTZ R198, R132, R90.reuse, -R171.reuse ;  /* 0x0000005a84c67223 */ /* 0x180fe200000108ab */
[----:B------:R-:W-:-:S03]  /*1b080*/  FFMA.FTZ R128, R133, R90, -R171 ;  /* 0x0000005a85807223 */ /* 0x000fc600000108ab */
[----:B------:R-:W-:Y:S01]  /*1b090*/  HGMMA.64x128x16.F32 R24, R200, gdesc[UR4].tnspB, R24, gsb0 ;  /* 0x41e00004c8187df0 */ /* 0x000fe20008000818 */
[----:B------:R-:W-:Y:S01]  /*1b0a0*/  R2UR UR6, R88 ;  /* 0x00000000580672ca */ /* 0x000fe200000e0000 */
[----:B------:R-:W-:Y:S01]  /*1b0b0*/  MUFU.EX2 R196, R196 ;  /* 0x000000c400c47308 */ /* 0x000fe20000000800 */
[----:B------:R-:W-:Y:S02]  /*1b0c0*/  R2UR UR7, R89 ;  /* 0x00000000590772ca */ /* 0x000fe400000e0000 */
[----:B------:R-:W-:-:S04]  /*1b0d0*/  FMNMX.FTZ R88, R143, R137, !PT ;  /* 0x000000898f587209 */ /* 0x000fc80007810000 */
[----:B------:R-:W-:Y:S01]  /*1b0e0*/  FMNMX.FTZ R88, R130, R88, !PT ;  /* 0x0000005882587209 */ /* 0x000fe20007810000 */
[----:B------:R1:W-:Y:S03]  /*1b0f0*/  MUFU.EX2 R137, R141 ;  /* 0x0000008d00897308 */ /* 0x0003e60000000800 */
[----:B------:R-:W-:-:S04]  /*1b100*/  FMNMX.FTZ R88, R131, R88, !PT ;  /* 0x0000005883587209 */ /* 0x000fc80007810000 */
[----:B------:R-:W-:Y:S01]  /*1b110*/  FMNMX.FTZ R88, R134, R88, !PT ;  /* 0x0000005886587209 */ /* 0x000fe20007810000 */
[----:B------:R-:W-:Y:S03]  /*1b120*/  MUFU.EX2 R198, R198 ;  /* 0x000000c600c67308 */ /* 0x000fe60000000800 */
[----:B------:R-:W-:-:S04]  /*1b130*/  FMNMX.FTZ R88, R135, R88, !PT ;  /* 0x0000005887587209 */ /* 0x000fc80007810000 */
[----:B------:R-:W-:Y:S01]  /*1b140*/  FMNMX.FTZ R88, R122, R88, !PT ;  /* 0x000000587a587209 */ /* 0x000fe20007810000 */
[----:B------:R-:W-:Y:S03]  /*1b150*/  MUFU.EX2 R128, R128 ;  /* 0x0000008000807308 */ /* 0x000fe60000000800 */
        /* <DEDUP_REMOVED lines=14> */
[----:B------:R-:W-:-:S03]  /*1b240*/  VIADD R88, R6, 0x400 ;  /* 0x0000040006587836 */ /* 0x000fc60000000000 */
[----:B------:R-:W-:Y:S01]  /*1b250*/  FMNMX.FTZ R89, R103, R89, !PT ;  /* 0x0000005967597209 */ /* 0x000fe20007810000 */
[----:B------:R-:W-:Y:S02]  /*1b260*/  WARPGROUP.DEPBAR.LE gsb0, 0x0 ;  /* 0x00008000000079c5 */ /* 0x000fe40000010000 */
[----:B------:R-:W-:Y:S01]  /*1b270*/  WARPGROUP.ARRIVE ;  /* 0x00000000000079c5 */ /* 0x000fe20000000000 */
[-CC-:B------:R-:W-:Y:S01]  /*1b280*/  FFMA.FTZ R200, R120, R90.reuse, -R171.reuse ;  /* 0x0000005a78c87223 */ /* 0x180fe200000108ab */
[-CC-:B------:R-:W-:Y:S01]  /*1b290*/  FFMA.FTZ R120, R121, R90.reuse, -R171.reuse ;  /* 0x0000005a79787223 */ /* 0x180fe200000108ab */
[-CC-:B------:R-:W-:Y:S01]  /*1b2a0*/  FFMA.FTZ R202, R124, R90.reuse, -R171.reuse ;  /* 0x0000005a7cca7223 */ /* 0x180fe200000108ab */
[-CC-:B------:R-:W-:Y:S02]  /*1b2b0*/  FFMA.FTZ R121, R125, R90.reuse, -R171.reuse ;  /* 0x0000005a7d797223 */ /* 0x180fe400000108ab */
[----:B------:R-:W-:Y:S01]  /*1b2c0*/  HGMMA.64x128x16.F32 R24, R204, gdesc[UR4].tnspB, R24, gsb0 ;  /* 0x41e00004cc187df0 */ /* 0x000fe20008000818 */
[----:B------:R-:W-:Y:S01]  /*1b2d0*/  R2UR UR6, R88 ;  /* 0x00000000580672ca */ /* 0x000fe200000e0000 */
[-CC-:B------:R-:W-:Y:S01]  /*1b2e0*/  FFMA.FTZ R88, R117, R90.reuse, -R171.reuse ;  /* 0x0000005a75587223 */ /* 0x180fe200000108ab */
[----:B------:R-:W-:Y:S01]  /*1b2f0*/  FFMA.FTZ R117, R92, R90, -R171 ;  /* 0x0000005a5c757223 */ /* 0x000fe200000108ab */
[----:B------:R-:W-:Y:S08]  /*1b300*/  MUFU.EX2 R200, R200 ;  /* 0x000000c800c87308 */ /* 0x000ff00000000800 */
[----:B------:R-:W-:Y:S08]  /*1b310*/  MUFU.EX2 R120, R120 ;  /* 0x0000007800787308 */ /* 0x000ff00000000800 */
[----:B------:R-:W-:Y:S08]  /*1b320*/  MUFU.EX2 R202, R202 ;  /* 0x000000ca00ca7308 */ /* 0x000ff00000000800 */
[----:B------:R-:W-:Y:S08]  /*1b330*/  MUFU.EX2 R121, R121 ;  /* 0x0000007900797308 */ /* 0x000ff00000000800 */
[----:B------:R-:W-:Y:S01]  /*1b340*/  MUFU.EX2 R88, R88 ;  /* 0x0000005800587308 */ /* 0x000fe20000000800 */
[----:B------:R-:W-:-:S02]  /*1b350*/  WARPGROUP.DEPBAR.LE gsb0, 0x0 ;  /* 0x00008000000079c5 */ /* 0x000fc40000010000 */
[-CC-:B------:R-:W-:Y:S01]  /*1b360*/  FFMA.FTZ R204, R112, R90.reuse, -R171.reuse ;  /* 0x0000005a70cc7223 */ /* 0x180fe200000108ab */
[-CC-:B------:R-:W-:Y:S01]  /*1b370*/  FFMA.FTZ R112, R113, R90.reuse, -R171.reuse ;  /* 0x0000005a71707223 */ /* 0x180fe200000108ab */
[----:B------:R-:W-:Y:S01]  /*1b380*/  FMNMX.FTZ R113, R169, R89, !PT ;  /* 0x00000059a9717209 */ /* 0x000fe20007810000 */
[----:B------:R-:W-:Y:S01]  /*1b390*/  WARPGROUP.ARRIVE ;  /* 0x00000000000079c5 */ /* 0x000fe20000000000 */
[----:B------:R-:W-:Y:S01]  /*1b3a0*/  MOV R89, 0x40000040 ;  /* 0x4000004000597802 */ /* 0x000fe20000000f00 */
[-CC-:B------:R-:W-:Y:S01]  /*1b3b0*/  FFMA.FTZ R206, R116, R90.reuse, -R171.reuse ;  /* 0x0000005a74ce7223 */ /* 0x180fe200000108ab */
[----:B------:R-:W-:Y:S01]  /*1b3c0*/  FMNMX.FTZ R113, R170, R113, !PT ;  /* 0x00000071aa717209 */ /* 0x000fe20007810000 */
[----:B------:R-:W-:Y:S01]  /*1b3d0*/  MUFU.EX2 R204, R204 ;  /* 0x000000cc00cc7308 */ /* 0x000fe20000000800 */
[----:B------:R-:W-:Y:S01]  /*1b3e0*/  R2UR UR7, R89 ;  /* 0x00000000590772ca */ /* 0x000fe200000e0000 */
[-CC-:B------:R-:W-:Y:S01]  /*1b3f0*/  FFMA.FTZ R89, R96, R90.reuse, -R171.reuse ;  /* 0x0000005a60597223 */ /* 0x180fe200000108ab */
[----:B------:R-:W-:Y:S01]  /*1b400*/  FMNMX.FTZ R113, R94, R113, !PT ;  /* 0x000000715e717209 */ /* 0x000fe20007810000 */
[-CC-:B------:R-:W-:Y:S01]  /*1b410*/  FFMA.FTZ R96, R97, R90.reuse, -R171.reuse ;  /* 0x0000005a61607223 */ /* 0x180fe200000108ab */
[-CC-:B------:R-:W-:Y:S01]  /*1b420*/  FFMA.FTZ R97, R100, R90.reuse, -R171.reuse ;  /* 0x0000005a64617223 */ /* 0x180fe200000108ab */
[-CC-:B------:R-:W-:Y:S01]  /*1b430*/  FFMA.FTZ R100, R101, R90.reuse, -R171.reuse ;  /* 0x0000005a65647223 */ /* 0x180fe200000108ab */
[----:B------:R-:W-:Y:S01]  /*1b440*/  FMNMX.FTZ R113, R95, R113, !PT ;  /* 0x000000715f717209 */ /* 0x000fe20007810000 */
[----:B------:R-:W-:Y:S01]  /*1b450*/  FFMA.FTZ R101, R167, R90, -R171 ;  /* 0x0000005aa7657223 */ /* 0x000fe200000108ab */
[----:B------:R-:W-:Y:S03]  /*1b460*/  MUFU.EX2 R112, R112 ;  /* 0x0000007000707308 */ /* 0x000fe60000000800 */
[----:B------:R-:W3:Y:S02]  /*1b470*/  SHFL.BFLY PT, R116, R113, 0x2, 0x1f ;  /* 0x0c401f0071747f89 */ /* 0x000ee400000e0000 */
[----:B------:R-:W-:Y:S03]  /*1b480*/  HGMMA.64x128x16.F32 R24, R208, gdesc[UR4].tnspB, R24, gsb0 ;  /* 0x41e00004d0187df0 */ /* 0x000fe60008000818 */
[----:B------:R-:W-:Y:S08]  /*1b490*/  MUFU.EX2 R206, R206 ;  /* 0x000000ce00ce7308 */ /* 0x000ff00000000800 */
[----:B------:R-:W-:Y:S08]  /*1b4a0*/  MUFU.EX2 R89, R89 ;  /* 0x0000005900597308 */ /* 0x000ff00000000800 */
[----:B------:R-:W-:Y:S01]  /*1b4b0*/  MUFU.EX2 R96, R96 ;  /* 0x0000006000607308 */ /* 0x000fe20000000800 */
[----:B---3--:R-:W-:-:S07]  /*1b4c0*/  FMNMX.FTZ R113, R113, R116, !PT ;  /* 0x0000007471717209 */ /* 0x008fce0007810000 */
[----:B------:R-:W-:Y:S08]  /*1b4d0*/  MUFU.EX2 R97, R97 ;  /* 0x0000006100617308 */ /* 0x000ff00000000800 */
[----:B------:R-:W-:Y:S08]  /*1b4e0*/  MUFU.EX2 R100, R100 ;  /* 0x0000006400647308 */ /* 0x000ff00000000800 */
[----:B------:R-:W-:Y:S01]  /*1b4f0*/  MUFU.EX2 R101, R101 ;  /* 0x0000006500657308 */ /* 0x000fe20000000800 */
[----:B------:R-:W-:-:S02]  /*1b500*/  WARPGROUP.DEPBAR.LE gsb0, 0x0 ;  /* 0x00008000000079c5 */ /* 0x000fc40000010000 */
[-CC-:B------:R-:W-:Y:S01]  /*1b510*/  FFMA.FTZ R208, R104, R90.reuse, -R171.reuse ;  /* 0x0000005a68d07223 */ /* 0x180fe200000108ab */
[-CC-:B------:R-:W-:Y:S01]  /*1b520*/  FFMA.FTZ R104, R105, R90.reuse, -R171.reuse ;  /* 0x0000005a69687223 */ /* 0x180fe200000108ab */
[-CC-:B------:R-:W-:Y:S01]  /*1b530*/  FFMA.FTZ R105, R109, R90.reuse, -R171.reuse ;  /* 0x0000005a6d697223 */ /* 0x180fe200000108ab */
[----:B------:R-:W-:Y:S01]  /*1b540*/  WARPGROUP.ARRIVE ;  /* 0x00000000000079c5 */ /* 0x000fe20000000000 */
[----:B------:R-:W3:Y:S01]  /*1b550*/  SHFL.BFLY PT, R109, R113, 0x1, 0x1f ;  /* 0x0c201f00716d7f89 */ /* 0x000ee200000e0000 */
[-CC-:B------:R-:W-:Y:S01]  /*1b560*/  FFMA.FTZ R210, R108, R90.reuse, -R171.reuse ;  /* 0x0000005a6cd27223 */ /* 0x180fe200000108ab */
[-CC-:B------:R-:W-:Y:S01]  /*1b570*/  FFMA.FTZ R108, R168, R90.reuse, -R171.reuse ;  /* 0x0000005aa86c7223 */ /* 0x180fe200000108ab */
[----:B------:R-:W-:Y:S01]  /*1b580*/  FFMA.FTZ R171, R93, R90, -R171 ;  /* 0x0000005a5dab7223 */ /* 0x000fe200000108ab */
[----:B------:R-:W-:Y:S08]  /*1b590*/  MUFU.EX2 R208, R208 ;  /* 0x000000d000d07308 */ /* 0x000ff00000000800 */
[----:B------:R-:W-:Y:S08]  /*1b5a0*/  MUFU.EX2 R104, R104 ;  /* 0x0000006800687308 */ /* 0x000ff00000000800 */
[----:B------:R-:W-:Y:S01]  /*1b5b0*/  MUFU.EX2 R210, R210 ;  /* 0x000000d200d27308 */ /* 0x000fe20000000800 */
[----:B---3--:R-:W-:-:S07]  /*1b5c0*/  FMNMX.FTZ R92, R113, R109, !PT ;  /* 0x0000006d715c7209 */ /* 0x008fce0007810000 */
[----:B------:R3:W-:Y:S01]  /*1b5d0*/  MUFU.EX2 R109, R117 ;  /* 0x00000075006d7308 */ /* 0x0007e20000000800 */
[C---:B------:R-:W-:Y:S01]  /*1b5e0*/  FMUL.FTZ R113, R92.reuse, R90 ;  /* 0x0000005a5c717220 */ /* 0x040fe20000410000 */
[----:B------:R-:W-:-:S03]  /*1b5f0*/  FADD.FTZ R93, -R92, R0 ;  /* 0x000000005c5d7221 */ /* 0x000fc60000010100 */
[-CC-:B------:R-:W-:Y:S01]  /*1b600*/  FFMA.FTZ R177, R8, R90.reuse, -R113.reuse ;  /* 0x0000005a08b17223 */ /* 0x180fe20000010871 */
[-CC-:B------:R-:W-:Y:S01]  /*1b610*/  FFMA.FTZ R116, R9, R90.reuse, -R113.reuse ;  /* 0x0000005a09747223 */ /* 0x180fe20000010871 */
[----:B------:R-:W-:Y:S02]  /*1b620*/  VIADD R8, R6, 0x480 ;  /* 0x0000048006087836 */ /* 0x000fe40000000000 */
[-C--:B------:R-:W-:Y:S01]  /*1b630*/  FMUL.FTZ R93, R93, R90.reuse ;  /* 0x0000005a5d5d7220 */ /* 0x080fe20000410000 */
[----:B------:R-:W-:Y:S02]  /*1b640*/  IMAD.MOV.U32 R9, RZ, RZ, 0x40000040 ;  /* 0x40000040ff097424 */ /* 0x000fe400078e00ff */
[-CC-:B------:R-:W-:Y:S01]  /*1b650*/  FFMA.FTZ R179, R14, R90.reuse, -R113.reuse ;  /* 0x0000005a0eb37223 */ /* 0x180fe20000010871 */
[----:B------:R-:W-:Y:S01]  /*1b660*/  MUFU.EX2 R177, R177 ;  /* 0x000000b100b17308 */ /* 0x000fe20000000800 */
[----:B------:R-:W-:Y:S01]  /*1b670*/  R2UR UR6, R8 ;  /* 0x00000000080672ca */ /* 0x000fe200000e0000 */
[-CC-:B------:R-:W-:Y:S01]  /*1b680*/  FFMA.FTZ R14, R20, R90.reuse, -R113.reuse ;  /* 0x0000005a140e7223 */ /* 0x180fe20000010871 */
[----:B------:R-:W-:Y:S01]  /*1b690*/  R2UR UR7, R9 ;  /* 0x00000000090772ca */ /* 0x000fe200000e0000 */
[----:B------:R-:W-:Y:S01]  /*1b6a0*/  IMAD.MOV.U32 R9, RZ, RZ, 0x40000040 ;  /* 0x40000040ff097424 */ /* 0x000fe200078e00ff */
[----:B------:R-:W-:Y:S01]  /*1b6b0*/  IADD3 R8, R6, 0x500, RZ ;  /* 0x0000050006087810 */ /* 0x000fe20007ffe0ff */
[-CC-:B------:R-:W-:Y:S01]  /*1b6c0*/  FFMA.FTZ R181, R161, R90.reuse, -R113.reuse ;  /* 0x0000005aa1b57223 */ /* 0x180fe20000010871 */
[-CC-:B------:R-:W-:Y:S01]  /*1b6d0*/  FFMA.FTZ R20, R162, R90.reuse, -R113.reuse ;  /* 0x0000005aa2147223 */ /* 0x180fe20000010871 */
[----:B------:R-:W4:Y:S01]  /*1b6e0*/  MUFU.EX2 R93, R93 ;  /* 0x0000005d005d7308 */ /* 0x000f220000000800 */
[-CC-:B------:R-:W-:Y:S01]  /*1b6f0*/  FFMA.FTZ R6, R131, R90.reuse, -R113.reuse ;  /* 0x0000005a83067223 */ /* 0x180fe20000010871 */
[-CC-:B------:R-:W-:Y:S01]  /*1b700*/  FFMA.FTZ R183, R165, R90.reuse, -R113.reuse ;  /* 0x0000005aa5b77223 */ /* 0x180fe20000010871 */
[-CC-:B-1----:R-:W-:Y:S01]  /*1b710*/  FFMA.FTZ R141, R166, R90.reuse, -R113.reuse ;  /* 0x0000005aa68d7223 */ /* 0x182fe20000010871 */
[-C--:B------:R-:W-:Y:S01]  /*1b720*/  FFMA.FTZ R201, R122, R90.reuse, -R113 ;  /* 0x0000005a7ac97223 */ /* 0x080fe20000010871 */
[----:B--2---:R-:W-:Y:S01]  /*1b730*/  FADD.FTZ R122, R178, R15 ;  /* 0x0000000fb27a7221 */ /* 0x004fe20000010000 */
[-CC-:B------:R-:W-:Y:S01]  /*1b740*/  FFMA.FTZ R185, R154, R90.reuse, -R113.reuse ;  /* 0x0000005a9ab97223 */ /* 0x180fe20000010871 */
[-CC-:B------:R-:W-:Y:S01]  /*1b750*/  FFMA.FTZ R197, R130, R90.reuse, -R113.reuse ;  /* 0x0000005a82c57223 */ /* 0x180fe20000010871 */
[----:B------:R-:W-:Y:S01]  /*1b760*/  HGMMA.64x128x16.F32 R24, R212, gdesc[UR4].tnspB, R24, gsb0 ;  /* 0x41e00004d4187df0 */ /* 0x000fe20008000818 */
[----:B------:R-:W-:Y:S01]  /*1b770*/  R2UR UR6, R8 ;  /* 0x00000000080672ca */ /* 0x000fe200000e0000 */
[----:B------:R-:W1:Y:S01]  /*1b780*/  MUFU.EX2 R116, R116 ;  /* 0x0000007400747308 */ /* 0x000e620000000800 */
[----:B------:R-:W-:Y:S01]  /*1b790*/  R2UR UR7, R9 ;  /* 0x00000000090772ca */ /* 0x000fe200000e0000 */
[----:B------:R-:W-:Y:S01]  /*1b7a0*/  @!P1 IMAD R8, R228, 0x8, R2 ;  /* 0x00000008e4089824 */ /* 0x000fe200078e0202 */
[----:B------:R-:W-:Y:S01]  /*1b7b0*/  IADD3 R9, -R230, 0xb, RZ ;  /* 0x0000000be6097810 */ /* 0x000fe20007ffe1ff */
[----:B0-----:R-:W-:Y:S01]  /*1b7c0*/  FADD.FTZ R15, R7, R122 ;  /* 0x0000007a070f7221 */ /* 0x001fe20000010000 */
[-CC-:B---3--:R-:W-:Y:S01]  /*1b7d0*/  FFMA.FTZ R117, R155, R90.reuse, -R113.reuse ;  /* 0x0000005a9b757223 */ /* 0x188fe20000010871 */
[----:B------:R-:W-:Y:S01]  /*1b7e0*/  FFMA.FTZ R187, R158, R90, -R113 ;  /* 0x0000005a9ebb7223 */ /* 0x000fe20000010871 */
[----:B----4-:R-:W-:Y:S01]  /*1b7f0*/  FFMA.FTZ R131, R93, R12, R177 ;  /* 0x0000000c5d837223 */ /* 0x010fe200000100b1 */
[----:B------:R-:W-:Y:S01]  /*1b800*/  MUFU.EX2 R179, R179 ;  /* 0x000000b300b37308 */ /* 0x000fe20000000800 */
[----:B------:R-:W-:Y:S01]  /*1b810*/  @!P1 IADD3 R8, R8, 0x34840, RZ ;  /* 0x0003484008089810 */ /* 0x000fe20007ffe0ff */
[----:B------:R-:W-:Y:S01]  /*1b820*/  FADD.FTZ R122, R180, R15 ;  /* 0x0000000fb47a7221 */ /* 0x000fe20000010000 */
[-CC-:B------:R-:W-:Y:S01]  /*1b830*/  FFMA.FTZ R124, R159, R90.reuse, -R113.reuse ;  /* 0x0000005a9f7c7223 */ /* 0x180fe20000010871 */
[-CC-:B------:R-:W-:Y:S01]  /*1b840*/  FFMA.FTZ R205, R114, R90.reuse, -R113.reuse ;  /* 0x0000005a72cd7223 */ /* 0x180fe20000010871 */
[----:B------:R-:W-:Y:S01]  /*1b850*/  @!P1 PRMT R130, RZ, 0x654, R8 ;  /* 0x00000654ff829816 */ /* 0x000fe20000000008 */
[-CC-:B------:R-:W-:Y:S01]  /*1b860*/  FFMA.FTZ R189, R146, R90.reuse, -R113.reuse ;  /* 0x0000005a92bd7223 */ /* 0x180fe20000010871 */
[-C--:B------:R-:W-:Y:S01]  /*1b870*/  FFMA.FTZ R140, R147, R90.reuse, -R113 ;  /* 0x0000005a938c7223 */ /* 0x080fe20000010871 */
[----:B------:R-:W-:Y:S01]  /*1b880*/  MUFU.EX2 R14, R14 ;  /* 0x0000000e000e7308 */ /* 0x000fe20000000800 */
[----:B-1----:R-:W-:Y:S01]  /*1b890*/  FADD.FTZ R12, R116, R131 ;  /* 0x00000083740c7221 */ /* 0x002fe20000010000 */
        /* <DEDUP_REMOVED lines=24> */
[----:B------:R-:W-:Y:S01]  /*1ba20*/  FFMA.FTZ R95, R95, R90, -R113 ;  /* 0x0000005a5f5f7223 */ /* 0x000fe20000010871 */
[----:B------:R-:W-:-:S02]  /*1ba30*/  F2FP.F16.F32.PACK_AB R178, R7, R178 ;  /* 0x000000b207b2723e */ /* 0x000fc400000000ff */
[----:B------:R-:W-:Y:S02]  /*1ba40*/  F2FP.F16.F32.PACK_AB R180, R11, R180 ;  /* 0x000000b40bb4723e */ /* 0x000fe400000000ff */
[----:B------:R-:W-:Y:S01]  /*1ba50*/  F2FP.F16.F32.PACK_AB R177, R116, R177 ;  /* 0x000000b174b1723e */ /* 0x000fe200000000ff */
        /* <DEDUP_REMOVED lines=14> */
[----:B------:R-:W-:-:S04]  /*1bb40*/  F2FP.F16.F32.PACK_AB R212, R96, R89 ;  /* 0x0000005960d4723e */ /* 0x000fc800000000ff */
[----:B------:R-:W-:Y:S01]  /*1bb50*/  MUFU.EX2 R133, R133 ;  /* 0x0000008500857308 */ /* 0x000fe20000000800 */
[----:B------:R-:W-:Y:S01]  /*1bb60*/  F2FP.F16.F32.PACK_AB R214, R100, R97 ;  /* 0x0000006164d6723e */ /* 0x000fe200000000ff */
[----:B------:R-:W-:Y:S06]  /*1bb70*/  HGMMA.64x128x16.F32 R24, R216, gdesc[UR4].tnspB, R24, gsb0 ;  /* 0x41e00004d8187df0 */ /* 0x000fec0008000818 */
        /* <DEDUP_REMOVED lines=11> */
[----:B------:R-:W0:Y:S08]  /*1bc30*/  MUFU.EX2 R99, R99 ;  /* 0x0000006300637308 */ /* 0x000e300000000800 */
[----:B------:R-:W-:Y:S08]  /*1bc40*/  MUFU.EX2 R102, R102 ;  /* 0x0000006600667308 */ /* 0x000ff00000000800 */
[----:B------:R-:W1:Y:S01]  /*1bc50*/  MUFU.EX2 R103, R103 ;  /* 0x0000006700677308 */ /* 0x000e620000000800 */
[----:B0-----:R-:W-:-:S07]  /*1bc60*/  F2FP.F16.F32.PACK_AB R213, R99, R98 ;  /* 0x0000006263d5723e */ /* 0x001fce00000000ff */
[----:B------:R-:W-:Y:S08]  /*1bc70*/  MUFU.EX2 R169, R169 ;  /* 0x000000a900a97308 */ /* 0x000ff00000000800 */
[----:B------:R-:W-:Y:S01]  /*1bc80*/  MUFU.EX2 R170, R170 ;  /* 0x000000aa00aa7308 */ /* 0x000fe20000000800 */
[----:B-1----:R-:W-:-:S07]  /*1bc90*/  F2FP.F16.F32.PACK_AB R215, R103, R102 ;  /* 0x0000006667d7723e */ /* 0x002fce00000000ff */
[----:B------:R-:W-:Y:S08]  /*1bca0*/  MUFU.EX2 R95, R95 ;  /* 0x0000005f005f7308 */ /* 0x000ff00000000800 */
[----:B------:R-:W-:Y:S01]  /*1bcb0*/  MUFU.EX2 R105, R105 ;  /* 0x0000006900697308 */ /* 0x000fe20000000800 */
[----:B------:R-:W-:Y:S02]  /*1bcc0*/  WARPGROUP.DEPBAR.LE gsb0, 0x0 ;  /* 0x00008000000079c5 */ /* 0x000fe40000010000 */
[----:B------:R0:W-:Y:S06]  /*1bcd0*/  BAR.ARV R9, 0x100 ;  /* 0x000400090000751d */ /* 0x0001ec0000002000 */
[----:B------:R1:W-:Y:S01]  /*1bce0*/  @!P1 SYNCS.ARRIVE.TRANS64.RED.A1T0 RZ, [R130+URZ], RZ ;  /* 0x000000ff82ff99a7 */ /* 0x0003e2000810043f */
[----:B------:R-:W-:Y:S01]  /*1bcf0*/  MUFU.EX2 R219, R94 ;  /* 0x0000005e00db7308 */ /* 0x000fe20000000800 */
[----:B0-----:R-:W-:Y:S01]  /*1bd00*/  FADD.FTZ R9, R179, R12 ;  /* 0x0000000cb3097221 */ /* 0x001fe20000010000 */
[----:B------:R-:W-:Y:S01]  /*1bd10*/  F2FP.F16.F32.PACK_AB R179, R14, R179 ;  /* 0x000000b30eb3723e */ /* 0x000fe200000000ff */
[-C--:B------:R-:W-:Y:S01]  /*1bd20*/  FMUL.FTZ R24, R24, R3.reuse ;  /* 0x0000000318187220 */ /* 0x080fe20000410000 */
[----:B------:R-:W-:Y:S01]  /*1bd30*/  FMUL.FTZ R25, R25, R3 ;  /* 0x0000000319197220 */ /* 0x000fe20000410000 */
[----:B------:R-:W-:Y:S01]  /*1bd40*/  FADD.FTZ R12, R14, R9 ;  /* 0x000000090e0c7221 */ /* 0x000fe20000010000 */
[----:B------:R-:W-:Y:S01]  /*1bd50*/  FFMA.FTZ R9, R127, R90, -R113 ;  /* 0x0000005a7f097223 */ /* 0x000fe20000010871 */
[----:B-1----:R-:W-:-:S02]  /*1bd60*/  @!P1 IMAD R130, R5, 0x8, R2 ;  /* 0x0000000805829824 */ /* 0x002fc400078e0202 */
[-CC-:B------:R-:W-:Y:S01]  /*1bd70*/  FFMA.FTZ R5, R123, R90.reuse, -R113.reuse ;  /* 0x0000005a7b057223 */ /* 0x180fe20000010871 */
[----:B------:R-:W-:Y:S01]  /*1bd80*/  FADD.FTZ R15, R181, R12 ;  /* 0x0000000cb50f7221 */ /* 0x000fe20000010000 */
[----:B------:R-:W-:Y:S01]  /*1bd90*/  FADD.FTZ R123, R11, R122 ;  /* 0x0000007a0b7b7221 */ /* 0x000fe20000010000 */
[-C--:B------:R-:W-:Y:S01]  /*1bda0*/  FFMA.FTZ R12, R115, R90.reuse, -R113 ;  /* 0x0000005a730c7223 */ /* 0x080fe20000010871 */
[C---:B------:R-:W-:Y:S01]  /*1bdb0*/  F2FP.F16.F32.PACK_AB R181, R20.reuse, R181 ;  /* 0x000000b514b5723e */ /* 0x040fe200000000ff */
[----:B------:R-:W-:Y:S01]  /*1bdc0*/  FADD.FTZ R122, R20, R15 ;  /* 0x0000000f147a7221 */ /* 0x000fe20000010000 */
[----:B------:R-:W-:Y:S01]  /*1bdd0*/  FADD.FTZ R114, R182, R123 ;  /* 0x0000007bb6727221 */ /* 0x000fe20000010000 */
[----:B------:R-:W-:Y:S01]  /*1bde0*/  FFMA.FTZ R15, R119, R90, -R113 ;  /* 0x0000005a770f7223 */ /* 0x000fe20000010871 */
[----:B------:R-:W-:Y:S01]  /*1bdf0*/  MUFU.EX2 R5, R5 ;  /* 0x0000000500057308 */ /* 0x000fe20000000800 */
[----:B------:R-:W-:Y:S01]  /*1be00*/  FADD.FTZ R122, R183, R122 ;  /* 0x0000007ab77a7221 */ /* 0x000fe20000010000 */
[----:B------:R-:W-:Y:S01]  /*1be10*/  FADD.FTZ R115, R21, R114 ;  /* 0x0000007215737221 */ /* 0x000fe20000010000 */
[----:B------:R-:W-:-:S02]  /*1be20*/  @!P1 VIADD R130, R130, 0x34860 ;  /* 0x0003486082829836 */ /* 0x000fc40000000000 */
[-C--:B------:R-:W-:Y:S01]  /*1be30*/  FMUL.FTZ R28, R28, R3.reuse ;  /* 0x000000031c1c7220 */ /* 0x080fe20000410000 */
[----:B------:R-:W-:Y:S01]  /*1be40*/  FADD.FTZ R122, R141, R122 ;  /* 0x0000007a8d7a7221 */ /* 0x000fe20000010000 */
[----:B------:R-:W-:Y:S01]  /*1be50*/  FADD.FTZ R115, R184, R115 ;  /* 0x00000073b8737221 */ /* 0x000fe20000010000 */
[-C--:B------:R-:W-:Y:S01]  /*1be60*/  FMUL.FTZ R29, R29, R3.reuse ;  /* 0x000000031d1d7220 */ /* 0x080fe20000410000 */
[----:B------:R-:W-:Y:S01]  /*1be70*/  MUFU.EX2 R9, R9 ;  /* 0x0000000900097308 */ /* 0x000fe20000000800 */
[----:B------:R-:W-:Y:S01]  /*1be80*/  FADD.FTZ R122, R185, R122 ;  /* 0x0000007ab97a7221 */ /* 0x000fe20000010000 */
[----:B------:R-:W-:Y:S01]  /*1be90*/  FADD.FTZ R115, R152, R115 ;  /* 0x0000007398737221 */ /* 0x000fe20000010000 */
[----:B------:R-:W-:Y:S01]  /*1bea0*/  @!P1 PRMT R130, RZ, 0x654, R130 ;  /* 0x00000654ff829816 */ /* 0x000fe20000000082 */
[-C--:B------:R-:W-:Y:S01]  /*1beb0*/  FMUL.FTZ R32, R32, R3.reuse ;  /* 0x0000000320207220 */ /* 0x080fe20000410000 */
[----:B------:R-:W-:Y:S01]  /*1bec0*/  FADD.FTZ R122, R117, R122 ;  /* 0x0000007a757a7221 */ /* 0x000fe20000010000 */
[----:B------:R-:W-:Y:S01]  /*1bed0*/  FADD.FTZ R106, R186, R115 ;  /* 0x00000073ba6a7221 */ /* 0x000fe20000010000 */
[----:B------:R0:W-:Y:S01]  /*1bee0*/  @!P1 SYNCS.ARRIVE.TRANS64.RED.A1T0 RZ, [R130+URZ], RZ ;  /* 0x000000ff82ff99a7 */ /* 0x0001e2000810043f */
[----:B------:R-:W-:Y:S01]  /*1bef0*/  MUFU.EX2 R12, R12 ;  /* 0x0000000c000c7308 */ /* 0x000fe20000000800 */
[----:B------:R-:W-:Y:S01]  /*1bf00*/  FADD.FTZ R115, R187, R122 ;  /* 0x0000007abb737221 */ /* 0x000fe20000010000 */
[----:B------:R-:W-:Y:S01]  /*1bf10*/  FADD.FTZ R119, R13, R106 ;  /* 0x0000006a0d777221 */ /* 0x000fe20000010000 */
[-C--:B------:R-:W-:Y:S01]  /*1bf20*/  FMUL.FTZ R33, R33, R3.reuse ;  /* 0x0000000321217220 */ /* 0x080fe20000410000 */
[-C--:B------:R-:W-:Y:S01]  /*1bf30*/  FMUL.FTZ R36, R36, R3.reuse ;  /* 0x0000000324247220 */ /* 0x080fe20000410000 */
[----:B------:R-:W-:Y:S01]  /*1bf40*/  FADD.FTZ R106, R124, R115 ;  /* 0x000000737c6a7221 */ /* 0x000fe20000010000 */
[----:B------:R-:W-:Y:S01]  /*1bf50*/  FADD.FTZ R119, R188, R119 ;  /* 0x00000077bc777221 */ /* 0x000fe20000010000 */
[-C--:B------:R-:W-:Y:S01]  /*1bf60*/  FMUL.FTZ R37, R37, R3.reuse ;  /* 0x0000000325257220 */ /* 0x080fe20000410000 */
        /* <DEDUP_REMOVED lines=16> */
[----:B------:R-:W1:Y:S01]  /*1c070*/  MUFU.EX2 R0, R171 ;  /* 0x000000ab00007308 */ /* 0x000e620000000800 */
[----:B------:R-:W-:Y:S01]  /*1c080*/  FADD.FTZ R113, R193, R106 ;  /* 0x0000006ac1717221 */ /* 0x000fe20000010000 */
[----:B------:R-:W-:Y:S01]  /*1c090*/  FADD.FTZ R115, R136, R115 ;  /* 0x0000007388737221 */ /* 0x000fe20000010000 */
[-C--:B------:R-:W-:Y:S01]  /*1c0a0*/  FMUL.FTZ R52, R52, R3.reuse ;  /* 0x0000000334347220 */ /* 0x080fe20000410000 */
[-C--:B------:R-:W-:Y:S01]  /*1c0b0*/  FMUL.FTZ R53, R53, R3.reuse ;  /* 0x0000000335357220 */ /* 0x080fe20000410000 */
[----:B------:R-:W-:Y:S01]  /*1c0c0*/  FADD.FTZ R4, R132, R113 ;  /* 0x0000007184047221 */ /* 0x000fe20000010000 */
[----:B------:R-:W-:Y:S01]  /*1c0d0*/  FADD.FTZ R106, R194, R115 ;  /* 0x00000073c26a7221 */ /* 0x000fe20000010000 */
[-C--:B------:R-:W-:Y:S01]  /*1c0e0*/  FMUL.FTZ R56, R56, R3.reuse ;  /* 0x0000000338387220 */ /* 0x080fe20000410000 */
[-C--:B------:R-:W-:Y:S01]  /*1c0f0*/  FMUL.FTZ R57, R57, R3.reuse ;  /* 0x0000000339397220 */ /* 0x080fe20000410000 */
[----:B------:R-:W-:Y:S01]  /*1c100*/  FADD.FTZ R14, R195, R4 ;  /* 0x00000004c30e7221 */ /* 0x000fe20000010000 */
[----:B------:R-:W-:Y:S01]  /*1c110*/  FADD.FTZ R7, R137, R106 ;  /* 0x0000006a89077221 */ /* 0x000fe20000010000 */
[----:B------:R-:W2:Y:S01]  /*1c120*/  MUFU.EX2 R4, R107 ;  /* 0x0000006b00047308 */ /* 0x000ea20000000800 */
[-C--:B------:R-:W-:Y:S01]  /*1c130*/  FMUL.FTZ R60, R60, R3.reuse ;  /* 0x000000033c3c7220 */ /* 0x080fe20000410000 */
[----:B------:R-:W-:Y:S01]  /*1c140*/  FADD.FTZ R14, R133, R14 ;  /* 0x0000000e850e7221 */ /* 0x000fe20000010000 */
[----:B------:R-:W-:Y:S01]  /*1c150*/  FADD.FTZ R20, R196, R7 ;  /* 0x00000007c4147221 */ /* 0x000fe20000010000 */
[-C--:B------:R-:W-:Y:S01]  /*1c160*/  FMUL.FTZ R61, R61, R3.reuse ;  /* 0x000000033d3d7220 */ /* 0x080fe20000410000 */
[----:B------:R-:W-:Y:S01]  /*1c170*/  FMUL.FTZ R64, R64, R3 ;  /* 0x0000000340407220 */ /* 0x000fe20000410000 */
[----:B------:R-:W-:Y:S01]  /*1c180*/  FADD.FTZ R7, R197, R14 ;  /* 0x0000000ec5077221 */ /* 0x000fe20000010000 */
[----:B------:R-:W-:Y:S01]  /*1c190*/  FADD.FTZ R11, R129, R20 ;  /* 0x00000014810b7221 */ /* 0x000fe20000010000 */
[C---:B------:R-:W-:Y:S01]  /*1c1a0*/  F2FP.F16.F32.PACK_AB R197, R6.reuse, R197 ;  /* 0x000000c506c5723e */ /* 0x040fe200000000ff */
[----:B------:R-:W-:Y:S01]  /*1c1b0*/  FMUL.FTZ R65, R65, R3 ;  /* 0x0000000341417220 */ /* 0x000fe20000410000 */
[----:B------:R-:W-:Y:S01]  /*1c1c0*/  FADD.FTZ R14, R6, R7 ;  /* 0x00000007060e7221 */ /* 0x000fe20000010000 */
[----:B------:R-:W-:Y:S01]  /*1c1d0*/  FADD.FTZ R11, R198, R11 ;  /* 0x0000000bc60b7221 */ /* 0x000fe20000010000 */
[----:B-1----:R-:W-:Y:S01]  /*1c1e0*/  F2FP.F16.F32.PACK_AB R218, R0, R109 ;  /* 0x0000006d00da723e */ /* 0x002fe200000000ff */
[----:B------:R-:W-:Y:S01]  /*1c1f0*/  FMUL.FTZ R68, R68, R3 ;  /* 0x0000000344447220 */ /* 0x000fe20000410000 */
[----:B------:R-:W-:Y:S01]  /*1c200*/  FADD.FTZ R7, R199, R14 ;  /* 0x0000000ec7077221 */ /* 0x000fe20000010000 */
[----:B------:R-:W-:Y:S01]  /*1c210*/  FADD.FTZ R11, R128, R11 ;  /* 0x0000000b800b7221 */ /* 0x000fe20000010000 */
[----:B------:R-:W1:Y:S01]  /*1c220*/  MUFU.EX2 R14, R111 ;  /* 0x0000006f000e7308 */ /* 0x000e620000000800 */
[C---:B------:R-:W-:Y:S01]  /*1c230*/  F2FP.F16.F32.PACK_AB R199, R8.reuse, R199 ;  /* 0x000000c708c7723e */ /* 0x040fe200000000ff */
[----:B------:R-:W-:Y:S01]  /*1c240*/  FADD.FTZ R20, R8, R7 ;  /* 0x0000000708147221 */ /* 0x000fe20000010000 */
[----:B------:R-:W-:Y:S01]  /*1c250*/  FADD.FTZ R11, R200, R11 ;  /* 0x0000000bc80b7221 */ /* 0x000fe20000010000 */
[-C--:B------:R-:W-:Y:S01]  /*1c260*/  FMUL.FTZ R69, R69, R3.reuse ;  /* 0x0000000345457220 */ /* 0x080fe20000410000 */
[----:B------:R-:W-:Y:S01]  /*1c270*/  FMUL.FTZ R72, R72, R3 ;  /* 0x0000000348487220 */ /* 0x000fe20000410000 */
[----:B------:R-:W-:Y:S01]  /*1c280*/  FADD.FTZ R20, R201, R20 ;  /* 0x00000014c9147221 */ /* 0x000fe20000010000 */
[----:B------:R-:W-:Y:S01]  /*1c290*/  FADD.FTZ R11, R120, R11 ;  /* 0x0000000b780b7221 */ /* 0x000fe20000010000 */
[----:B------:R-:W-:Y:S01]  /*1c2a0*/  F2FP.F16.F32.PACK_AB R201, R5, R201 ;  /* 0x000000c905c9723e */ /* 0x000fe200000000ff */
[-C--:B------:R-:W-:Y:S01]  /*1c2b0*/  FMUL.FTZ R73, R73, R3.reuse ;  /* 0x0000000349497220 */ /* 0x080fe20000410000 */
        /* <DEDUP_REMOVED lines=11> */
[----:B------:R-:W-:Y:S01]  /*1c370*/  FMUL.FTZ R85, R85, R3 ;  /* 0x0000000355557220 */ /* 0x000fe20000410000 */
        /* <DEDUP_REMOVED lines=17> */
[----:B--2---:R-:W-:Y:S01]  /*1c490*/  F2FP.F16.F32.PACK_AB R209, R4, R209 ;  /* 0x000000d104d1723e */ /* 0x004fe200000000ff */
        /* <DEDUP_REMOVED lines=41> */
[C---:B------:R-:W-:Y:S01]  /*1c730*/  F2FP.F16.F32.PACK_AB R219, R95.reuse, R219 ;  /* 0x000000db5fdb723e */ /* 0x040fe200000000ff */
[----:B------:R-:W-:Y:S01]  /*1c740*/  FADD.FTZ R12, R95, R4 ;  /* 0x000000045f0c7221 */ /* 0x000fe20000010000 */
[-C--:B------:R-:W-:Y:S01]  /*1c750*/  FMUL.FTZ R26, R26, R93.reuse ;  /* 0x0000005d1a1a7220 */ /* 0x080fe20000410000 */
[----:B------:R0:W5:Y:S01]  /*1c760*/  LDL R4, [R1+0x4] ;  /* 0x0000040001047983 */ /* 0x0001620000100800 */
        /* <DEDUP_REMOVED lines=31> */
[----:B------:R-:W-:Y:S01]  /*1c960*/  IMAD.MOV.U32 R5, RZ, RZ, R228 ;  /* 0x000000ffff057224 */ /* 0x000fe200078e00e4 */
[----:B------:R-:W-:Y:S01]  /*1c970*/  MOV R3, R91 ;  /* 0x0000005b00037202 */ /* 0x000fe20000000f00 */
[----:B------:R-:W-:Y:S01]  /*1c980*/  IMAD.MOV.U32 R0, RZ, RZ, R92 ;  /* 0x000000ffff007224 */ /* 0x000fe200078e005c */
[----:B0-----:R-:W-:Y:S06]  /*1c990*/  @P2 BRA `(.L_x_639) ;  /* 0xffffff9800802947 */ /* 0x001fec000383ffff */
.L_x_629:
[----:B------:R-:W-:Y:S05]  /*1c9a0*/  WARPSYNC.ALL ;  /* 0x0000000000007948 */ /* 0x000fea0003800000 */
[----:B------:R-:W-:Y:S06]  /*1c9b0*/  BAR.ARV 0x8, 0x120 ;  /* 0x0204800000007b1d */ /* 0x000fec0000002000 */
[----:B------:R-:W-:Y:S05]  /*1c9c0*/  @!P0 BRA `(.L_x_640) ;  /* 0x0000000000048947 */ /* 0x000fea0003800000 */
[----:B------:R-:W-:Y:S01]  /*1c9d0*/  BPT.TRAP 0x1 ;  /* 0x000000040000795c */ /* 0x000fe20000300000 */
.L_x_640:
[----:B------:R-:W2:Y:S01]  /*1c9e0*/  LDL R0, [R1+0x4] ;  /* 0x0000040001007983 */ /* 0x000ea20000100800 */
[----:B------:R-:W-:Y:S01]  /*1c9f0*/  IMAD R9, R228, 0x8, R2 ;  /* 0x00000008e4097824 */ /* 0x000fe200078e0202 */
[----:B--2---:R-:W-:-:S04]  /*1ca00*/  SHF.L.U32 R0, R0, 0x1f, RZ ;  /* 0x0000001f00007819 */ /* 0x004fc800000006ff */
[----:B------:R0:W1:Y:S01]  /*1ca10*/  SYNCS.PHASECHK.TRANS64.TRYWAIT P2, [R9+URZ+0x34850], R0 ;  /* 0x03485000090075a7 */ /* 0x000062000804017f */
[----:B------:R-:W-:Y:S05]  /*1ca20*/  @!P0 BRA `(.L_x_641) ;  /* 0x0000000000048947 */ /* 0x000fea0003800000 */
[----:B------:R-:W-:Y:S01]  /*1ca30*/  BPT.TRAP 0x1 ;  /* 0x000000040000795c */ /* 0x000fe20000300000 */
.L_x_641:
[----:B------:R-:W-:-:S05]  /*1ca40*/  VIADD R2, R2, 0x400 ;  /* 0x0000040002027836 */ /* 0x000fca0000000000 */
[----:B------:R-:W-:-:S04]  /*1ca50*/  SHF.R.U32.HI R2, RZ, 0x4, R2 ;  /* 0x00000004ff027819 */ /* 0x000fc80000011602 */
[----:B------:R-:W-:-:S04]  /*1ca60*/  LOP3.LUT R2, R2, 0x3fff, RZ, 0xc0, !PT ;  /* 0x00003fff02027812 */ /* 0x000fc800078ec0ff */
[----:B------:R-:W-:Y:S01]  /*1ca70*/  LOP3.LUT R3, R2, 0x5800000, RZ, 0xfc, !PT ;  /* 0x0580000002037812 */ /* 0x000fe200078efcff */
[----:B-1----:R-:W-:Y:S06]  /*1ca80*/  @P2 BRA `(.L_x_642) ;  /* 0x0000000000082947 */ /* 0x002fec0003800000 */
[----:B------:R-:W1:Y:S02]  /*1ca90*/  SYNCS.PHASECHK.TRANS64.TRYWAIT P0, [R9+URZ+0x34850], R0 ;  /* 0x03485000090075a7 */ /* 0x000e64000800017f */
[----:B-1----:R-:W-:Y:S05]  /*1caa0*/  @!P0 BRA `(.L_x_643) ;  /* 0x0000008c00648947 */ /* 0x002fea0003800000 */
.L_x_642:
[----:B------:R-:W-:Y:S01]  /*1cab0*/  IMAD R2, R228, 0xb00, R3 ;  /* 0x00000b00e4027824 */ /* 0x000fe200078e0203 */
[----:B------:R-:W-:Y:S01]  /*1cac0*/  MOV R3, 0x40000040 ;  /* 0x4000004000037802 */ /* 0x000fe20000000f00 */
[----:B------:R-:W-:Y:S05]  /*1cad0*/  WARPSYNC.ALL ;  /* 0x0000000000007948 */ /* 0x000fea0003800000 */
[C---:B------:R-:W-:Y:S01]  /*1cae0*/  R2UR UR6, R2.reuse ;  /* 0x00000000020672ca */ /* 0x040fe200000e0000 */
[----:B------:R-:W2:Y:S01]  /*1caf0*/  LDL.LU R7, [R1+0x4] ;  /* 0x0000040001077983 */ /* 0x000ea20000300800 */
[----:B------:R-:W-:Y:S01]  /*1cb00*/  R2UR UR7, R3 ;  /* 0x00000000030772ca */ /* 0x000fe200000e0000 */
[----:B------:R-:W-:Y:S01]  /*1cb10*/  WARPGROUP.ARRIVE ;  /* 0x00000000000079c5 */ /* 0x000fe20000000000 */
[----:B-----5:R-:W-:Y:S01]  /*1cb20*/  VIADD R4, R2, 0x80 ;  /* 0x0000008002047836 */ /* 0x020fe20000000000 */
[----:B01----:R-:W0:Y:S01]  /*1cb30*/  SHFL.BFLY PT, R0, R15, 0x2, 0x1f ;  /* 0x0c401f000f007f89 */ /* 0x003e2200000e0000 */
[----:B------:R-:W-:Y:S01]  /*1cb40*/  IMAD.MOV.U32 R5, RZ, RZ, 0x40000040 ;  /* 0x40000040ff057424 */ /* 0x000fe200078e00ff */
[----:B------:R-:W-:Y:S01]  /*1cb50*/  IADD3 R228, R228, 0x1, RZ ;  /* 0x00000001e4e47810 */ /* 0x000fe20007ffe0ff */
[----:B------:R-:W-:-:S03]  /*1cb60*/  IMAD.MOV.U32 R3, RZ, RZ, 0x40000040 ;  /* 0x40000040ff037424 */ /* 0x000fc600078e00ff */
[----:B------:R-:W-:-:S04]  /*1cb70*/  ISETP.NE.AND P0, PT, R228, 0x2, PT ;  /* 0x00000002e400780c */ /* 0x000fc80003f05270 */
[----:B------:R-:W-:Y:S01]  /*1cb80*/  HGMMA.64x128x16.F32 R24, R176, gdesc[UR4].tnspB, R24, gsb0 ;  /* 0x41e00004b0187df0 */ /* 0x000fe20008000818 */
[----:B------:R-:W-:Y:S02]  /*1cb90*/  R2UR UR6, R4 ;  /* 0x00000000040672ca */ /* 0x000fe400000e0000 */
[----:B------:R-:W-:Y:S01]  /*1cba0*/  R2UR UR7, R5 ;  /* 0x00000000050772ca */ /* 0x000fe200000e0000 */
[----:B------:R-:W-:Y:S01]  /*1cbb0*/  IMAD.MOV.U32 R5, RZ, RZ, 0x40000040 ;  /* 0x40000040ff057424 */ /* 0x000fe200078e00ff */
[----:B------:R-:W-:Y:S01]  /*1cbc0*/  IADD3 R4, R2, 0x100, RZ ;  /* 0x0000010002047810 */ /* 0x000fe20007ffe0ff */
[----:B0-----:R-:W-:Y:S01]  /*1cbd0*/  FADD.FTZ R0, R0, R15 ;  /* 0x0000000f00007221 */ /* 0x001fe20000010000 */
[----:B------:R-:W-:Y:S02]  /*1cbe0*/  WARPGROUP.DEPBAR.LE gsb0, 0x0 ;  /* 0x00008000000079c5 */ /* 0x000fe40000010000 */
[----:B------:R-:W-:-:S07]  /*1cbf0*/  WARPGROUP.ARRIVE ;  /* 0x00000000000079c5 */ /* 0x000fce0000000000 */
[----:B------:R-:W-:Y:S01]  /*1cc00*/  HGMMA.64x128x16.F32 R24, R180, gdesc[UR4].tnspB, R24, gsb0 ;  /* 0x41e00004b4187df0 */ /* 0x000fe20008000818 */
[----:B------:R-:W-:Y:S01]  /*1cc10*/  R2UR UR6, R4 ;  /* 0x00000000040672ca */ /* 0x000fe200000e0000 */
[----:B------:R-:W-:Y:S01]  /*1cc20*/  VIADD R4, R2, 0x180 ;  /* 0x0000018002047836 */ /* 0x000fe20000000000 */
[----:B------:R-:W-:Y:S02]  /*1cc30*/  R2UR UR7, R5 ;  /* 0x00000000050772ca */ /* 0x000fe400000e0000 */
[----:B------:R-:W-:Y:S01]  /*1cc40*/  MOV R5, 0x40000040 ;  /* 0x4000004000057802 */ /* 0x000fe20000000f00 */
        /* <DEDUP_REMOVED lines=39> */
[C---:B------:R-:W-:Y:S01]  /*1cec0*/  VIADD R4, R2.reuse, 0x480 ;  /* 0x0000048002047836 */ /* 0x040fe20000000000 */
[----:B------:R-:W-:Y:S01]  /*1ced0*/  R2UR UR7, R5 ;  /* 0x00000000050772ca */ /* 0x000fe200000e0000 */
[----:B------:R-:W-:Y:S01]  /*1cee0*/  VIADD R2, R2, 0x500 ;  /* 0x0000050002027836 */ /* 0x000fe20000000000 */
[----:B------:R-:W-:Y:S01]  /*1cef0*/  MOV R5, 0x40000040 ;  /* 0x4000004000057802 */ /* 0x000fe20000000f00 */
[----:B------:R-:W-:Y:S02]  /*1cf00*/  WARPGROUP.DEPBAR.LE gsb0, 0x0 ;  /* 0x00008000000079c5 */ /* 0x000fe40000010000 */
[----:B------:R-:W-:-:S08]  /*1cf10*/  WARPGROUP.ARRIVE ;  /* 0x00000000000079c5 */ /* 0x000fd00000000000 */
[----:B------:R-:W-:Y:S01]  /*1cf20*/  HGMMA.64x128x16.F32 R24, R208, gdesc[UR4].tnspB, R24, gsb0 ;  /* 0x41e00004d0187df0 */ /* 0x000fe20008000818 */
[----:B------:R-:W-:Y:S01]  /*1cf30*/  R2UR UR6, R4 ;  /* 0x00000000040672ca */ /* 0x000fe200000e0000 */
[----:B------:R-:W-:Y:S01]  /*1cf40*/  IMAD.MOV.U32 R4, RZ, RZ, RZ ;  /* 0x000000ffff047224 */ /* 0x000fe200078e00ff */
[----:B------:R-:W-:Y:S01]  /*1cf50*/  R2UR UR7, R5 ;  /* 0x00000000050772ca */ /* 0x000fe200000e0000 */
[----:B------:R-:W-:Y:S02]  /*1cf60*/  WARPGROUP.DEPBAR.LE gsb0, 0x0 ;  /* 0x00008000000079c5 */ /* 0x000fe40000010000 */
[----:B------:R-:W-:-:S10]  /*1cf70*/  WARPGROUP.ARRIVE ;  /* 0x00000000000079c5 */ /* 0x000fd40000000000 */
[----:B------:R-:W-:Y:S01]  /*1cf80*/  HGMMA.64x128x16.F32 R24, R212, gdesc[UR4].tnspB, R24, gsb0 ;  /* 0x41e00004d4187df0 */ /* 0x000fe20008000818 */
[----:B------:R-:W-:Y:S02]  /*1cf90*/  R2UR UR7, R3 ;  /* 0x00000000030772ca */ /* 0x000fe400000e0000 */
[----:B------:R-:W0:Y:S01]  /*1cfa0*/  SHFL.BFLY PT, R3, R12, 0x2, 0x1f ;  /* 0x0c401f000c037f89 */ /* 0x000e2200000e0000 */
[----:B------:R-:W-:Y:S01]  /*1cfb0*/  R2UR UR6, R2 ;  /* 0x00000000020672ca */ /* 0x000fe200000e0000 */
[----:B0-----:R-:W-:Y:S02]  /*1cfc0*/  FADD.FTZ R2, R3, R12 ;  /* 0x0000000c03027221 */ /* 0x001fe40000010000 */
[----:B------:R-:W0:Y:S04]  /*1cfd0*/  SHFL.BFLY PT, R3, R0, 0x1, 0x1f ;  /* 0x0c201f0000037f89 */ /* 0x000e2800000e0000 */
[----:B------:R-:W1:Y:S01]  /*1cfe0*/  SHFL.BFLY PT, R5, R2, 0x1, 0x1f ;  /* 0x0c201f0002057f89 */ /* 0x000e6200000e0000 */
[----:B0-----:R-:W-:Y:S01]  /*1cff0*/  FADD.FTZ R10, R0, R3 ;  /* 0x00000003000a7221 */ /* 0x001fe20000010000 */
[----:B------:R-:W-:Y:S01]  /*1d000*/  SEL R0, RZ, 0x1, P0 ;  /* 0x00000001ff007807 */ /* 0x000fe20000000000 */
[----:B-1----:R-:W-:-:S03]  /*1d010*/  FADD.FTZ R11, R2, R5 ;  /* 0x00000005020b7221 */ /* 0x002fc60000010000 */
[----:B------:R-:W-:Y:S02]  /*1d020*/  FSETP.NE.FTZ.AND P2, PT, R10, RZ, PT ;  /* 0x000000ff0a00720b */ /* 0x000fe40003f55000 */
[----:B--2---:R-:W-:Y:S02]  /*1d030*/  LOP3.LUT R7, R7, R0, RZ, 0x3c, !PT ;  /* 0x0000000007077212 */ /* 0x004fe400078e3cff */
[----:B------:R-:W-:-:S09]  /*1d040*/  FSETP.NE.FTZ.AND P3, PT, R11, RZ, PT ;  /* 0x000000ff0b00720b */ /* 0x000fd20003f75000 */
[----:B------:R-:W0:Y:S08]  /*1d050*/  @P2 MUFU.LG2 R5, R10 ;  /* 0x0000000a00052308 */ /* 0x000e300000000c00 */
[----:B------:R1:W-:Y:S01]  /*1d060*/  @P2 MUFU.RCP R4, R10 ;  /* 0x0000000a00042308 */ /* 0x0003e20000001000 */
[----:B------:R-:W-:-:S07]  /*1d070*/  IMAD.MOV.U32 R8, RZ, RZ, RZ ;  /* 0x000000ffff087224 */ /* 0x000fce00078e00ff */
[----:B------:R-:W2:Y:S01]  /*1d080*/  @P3 MUFU.LG2 R6, R11 ;  /* 0x0000000b00063308 */ /* 0x000ea20000000c00 */
[----:B-1----:R-:W3:Y:S01]  /*1d090*/  LDL.LU R10, [R1+0x84] ;  /* 0x00008400010a7983 */ /* 0x002ee20000300800 */
[----:B------:R-:W-:Y:S02]  /*1d0a0*/  WARPGROUP.DEPBAR.LE gsb0, 0x0 ;  /* 0x00008000000079c5 */ /* 0x000fe40000010000 */
[----:B------:R-:W-:-:S06]  /*1d0b0*/  WARPGROUP.ARRIVE ;  /* 0x00000000000079c5 */ /* 0x000fcc0000000000 */
[----:B------:R-:W-:Y:S01]  /*1d0c0*/  HGMMA.64x128x16.F32 R24, R216, gdesc[UR4].tnspB, R24, gsb0 ;  /* 0x41e00004d8187df0 */ /* 0x000fe20008000818 */
[----:B------:R2:W-:Y:S01]  /*1d0d0*/  STL [R1+0x4], R7 ;  /* 0x0000040701007387 */ /* 0x0005e20000100800 */
[----:B------:R-:W1:Y:S01]  /*1d0e0*/  @P3 MUFU.RCP R8, R11 ;  /* 0x0000000b00083308 */ /* 0x000e620000001000 */
[----:B------:R-:W-:Y:S02]  /*1d0f0*/  @!P1 VIADD R9, R9, 0x34860 ;  /* 0x0003486009099836 */ /* 0x000fe40000000000 */
[C---:B------:R-:W-:Y:S01]  /*1d100*/  @P2 FMUL.FTZ R2, R90.reuse, 0.69314718246459960938 ;  /* 0x3f3172185a022820 */ /* 0x040fe20000410000 */
[----:B------:R-:W-:Y:S01]  /*1d110*/  @P3 FMUL.FTZ R90, R90, 0.69314718246459960938 ;  /* 0x3f3172185a5a3820 */ /* 0x000fe20000410000 */
[----:B0-----:R-:W-:Y:S01]  /*1d120*/  @P2 FMUL.FTZ R5, R5, 0.69314718246459960938 ;  /* 0x3f31721805052820 */ /* 0x001fe20000410000 */
[----:B------:R-:W-:Y:S01]  /*1d130*/  MOV R3, 0xff800000 ;  /* 0xff80000000037802 */ /* 0x000fe20000000f00 */
[----:B------:R-:W-:Y:S02]  /*1d140*/  IMAD.MOV.U32 R0, RZ, RZ, -0x800000 ;  /* 0xff800000ff007424 */ /* 0x000fe400078e00ff */
[----:B--2---:R-:W-:Y:S01]  /*1d150*/  @P3 FMUL.FTZ R7, R6, 0.69314718246459960938 ;  /* 0x3f31721806073820 */ /* 0x004fe20000410000 */
[----:B------:R-:W-:Y:S01]  /*1d160*/  @!P1 PRMT R9, RZ, 0x654, R9 ;  /* 0x00000654ff099816 */ /* 0x000fe20000000009 */
[----:B------:R-:W-:-:S02]  /*1d170*/  @P2 FFMA.FTZ R3, R2, R91, R5 ;  /* 0x0000005b02032223 */ /* 0x000fc40000010005 */
[----:B------:R-:W-:Y:S01]  /*1d180*/  @P3 FFMA.FTZ R0, R90, R92, R7 ;  /* 0x0000005c5a003223 */ /* 0x000fe20000010007 */
[----:B------:R-:W-:Y:S01]  /*1d190*/  SEL R228, R228, RZ, P0 ;  /* 0x000000ffe4e47207 */ /* 0x000fe20000000000 */
[----:B------:R-:W-:Y:S02]  /*1d1a0*/  WARPGROUP.DEPBAR.LE gsb0, 0x0 ;  /* 0x00008000000079c5 */ /* 0x000fe40000010000 */
        /* <DEDUP_REMOVED lines=28> */
[----:B------:R-:W-:Y:S01]  /*1d370*/  FMUL.FTZ R40, R80, R4 ;  /* 0x0000000450287220 */ /* 0x000fe20000410000 */
        /* <DEDUP_REMOVED lines=15> */
[-C--:B------:R-:W-:Y:S01]  /*1d470*/  FMUL.FTZ R103, R25, R4.reuse ;  /* 0x0000000419677220 */ /* 0x080fe20000410000 */
[-C--:B------:R-:W-:Y:S01]  /*1d480*/  FMUL.FTZ R7, R28, R4.reuse ;  /* 0x000000041c077220 */ /* 0x080fe20000410000 */
[----:B------:R-:W-:Y:S01]  /*1d490*/  FMUL.FTZ R102, R29, R4 ;  /* 0x000000041d667220 */ /* 0x000fe20000410000 */
[----:B------:R-:W-:Y:S01]  /*1d4a0*/  PLOP3.LUT P1, PT, PT, PT, PT, 0x8, 0x0 ;  /* 0x000000000000781c */ /* 0x000fe20003f2e170 */
        /* <DEDUP_REMOVED lines=18> */
[----:B---3--:R-:W-:-:S05]  /*1d5d0*/  IADD3 R10, R10, 0x1, RZ ;  /* 0x000000010a0a7810 */ /* 0x008fca0007ffe0ff */
[----:B------:R0:W-:Y:S02]  /*1d5e0*/  STL [R1+0x84], R10 ;  /* 0x0000840a01007387 */ /* 0x0001e40000100800 */
.L_x_579:
[----:B------:R-:W2:Y:S01]  /*1d5f0*/  LDL R86, [R1+0x7c] ;  /* 0x00007c0001567983 */ /* 0x000ea20000100800 */
[----:B------:R-:W-:Y:S05]  /*1d600*/  WARPSYNC.ALL ;  /* 0x0000000000007948 */ /* 0x000fea0003800000 */
[----:B------:R-:W1:Y:S01]  /*1d610*/  S2UR UR5, SR_CgaCtaId ;  /* 0x00000000000579c3 */ /* 0x000e620000008800 */
[----:B------:R-:W-:Y:S01]  /*1d620*/  UMOV UR4, 0x400 ;  /* 0x0000040000047882 */ /* 0x000fe20000000000 */
[----:B------:R-:W-:Y:S01]  /*1d630*/  BSSY B0, `(.L_x_644) ;  /* 0x0000201000007945 */ /* 0x000fe20003800000 */
[----:B-1----:R-:W-:-:S06]  /*1d640*/  ULEA UR4, UR5, UR4, 0x18 ;  /* 0x0000000405047291 */ /* 0x002fcc000f8ec03f */
[----:B------:R-:W-:Y:S01]  /*1d650*/  IMAD.U32 R2, RZ, RZ, UR4 ;  /* 0x00000004ff027e24 */ /* 0x000fe2000f8e00ff */
[----:B------:R-:W-:Y:S06]  /*1d660*/  BAR.SYNC.DEFER_BLOCKING 0x5, 0x120 ;  /* 0x0144800000007b1d */ /* 0x000fec0000010000 */
[----:B------:R1:W3:Y:S02]  /*1d670*/  LDS.128 R156, [R2+0x348d0] ;  /* 0x0348d000029c7984 */ /* 0x0002e40000000c00 */
[----:B------:R-:W-:Y:S06]  /*1d680*/  BAR.ARV 0x4, 0x120 ;  /* 0x0104800000007b1d */ /* 0x000fec0000002000 */
[----:B--2---:R-:W-:Y:S01]  /*1d690*/  SHF.R.S32.HI R38, RZ, 0x1f, R86 ;  /* 0x0000001fff267819 */ /* 0x004fe20000011456 */
[----:B------:R-:W-:-:S03]  /*1d6a0*/  IMAD.SHL.U32 R74, R86, 0x4, RZ ;  /* 0x00000004564a7824 */ /* 0x000fc600078e00ff */
[----:B------:R-:W-:Y:S01]  /*1d6b0*/  SHF.L.U64.HI R78, R86, 0x2, R38 ;  /* 0x00000002564e7819 */ /* 0x000fe20000010226 */
[----:B-1-3--:R-:W-:Y:S06]  /*1d6c0*/  @P1 BRA `(.L_x_645) ;  /* 0x0000001400541947 */ /* 0x00afec0003800000 */
[----:B------:R-:W1:Y:S01]  /*1d6d0*/  S2R R107, SR_TID.X ;  /* 0x00000000006b7919 */ /* 0x000e620000002100 */
[----:B------:R-:W-:Y:S05]  /*1d6e0*/  WARPSYNC.ALL ;  /* 0x0000000000007948 */ /* 0x000fea0003800000 */
[----:B------:R-:W2:Y:S01]  /*1d6f0*/  S2R R5, SR_SWINHI ;  /* 0x0000000000057919 */ /* 0x000ea20000002f00 */
[----:B------:R-:W-:Y:S01]  /*1d700*/  ULDC.64 UR4, c[0x0][0xbd8] ;  /* 0x0002f60000047ab9 */ /* 0x000fe20000000a00 */
[----:B------:R-:W-:Y:S01]  /*1d710*/  F2FP.F16.F32.PACK_AB R31, R31, R54 ;  /* 0x000000361f1f723e */ /* 0x000fe200000000ff */
[----:B------:R-:W-:Y:S01]  /*1d720*/  ULDC.64 UR6, c[0x0][0x208] ;  /* 0x0000820000067ab9 */ /* 0x000fe20000000a00 */
[----:B------:R-:W-:-:S02]  /*1d730*/  F2FP.F16.F32.PACK_AB R32, R49, R32 ;  /* 0x000000203120723e */ /* 0x000fc400000000ff */
[----:B------:R-:W-:Y:S02]  /*1d740*/  F2FP.F16.F32.PACK_AB R35, R35, R50 ;  /* 0x000000322323723e */ /* 0x000fe400000000ff */
[----:B-1----:R-:W-:-:S04]  /*1d750*/  IADD3 R107, R107, -0x80, RZ ;  /* 0xffffff806b6b7810 */ /* 0x002fc80007ffe0ff */
[----:B------:R-:W-:Y:S02]  /*1d760*/  SHF.R.S32.HI R82, RZ, 0x1f, R107 ;  /* 0x0000001fff527819 */ /* 0x000fe4000001146b */
[----:B------:R-:W-:Y:S02]  /*1d770*/  MOV R20, R2 ;  /* 0x0000000200147202 */ /* 0x000fe40000000f00 */
[----:B--2---:R-:W-:Y:S02]  /*1d780*/  MOV R21, R5 ;  /* 0x0000000500157202 */ /* 0x004fe40000000f00 */
[CC--:B------:R-:W-:Y:S02]  /*1d790*/  LEA.HI R4, R82.reuse, R107.reuse, RZ, 0x4 ;  /* 0x0000006b52047211 */ /* 0x0c0fe400078f20ff */
[----:B------:R-:W-:Y:S02]  /*1d7a0*/  LEA.HI R8, R82, R107, RZ, 0x5 ;  /* 0x0000006b52087211 */ /* 0x000fe400078f28ff */
[----:B0-----:R-:W-:-:S03]  /*1d7b0*/  SHF.R.S32.HI R9, RZ, 0x4, R4 ;  /* 0x00000004ff097819 */ /* 0x001fc60000011404 */
[----:B------:R-:W-:Y:S01]  /*1d7c0*/  IMAD.SHL.U32 R10, R8, 0x20, RZ ;  /* 0x00000020080a7824 */ /* 0x000fe200078e00ff */
[C---:B------:R-:W-:Y:S02]  /*1d7d0*/  LOP3.LUT R8, R4.reuse, 0x3fffff0, RZ, 0xc0, !PT ;  /* 0x03fffff004087812 */ /* 0x040fe400078ec0ff */
[----:B------:R-:W-:Y:S02]  /*1d7e0*/  LEA.HI R4, R4, R9, RZ, 0x1 ;  /* 0x0000000904047211 */ /* 0x000fe400078f08ff */
[----:B------:R-:W-:Y:S01]  /*1d7f0*/  LOP3.LUT R11, R10, 0xfffffc00, RZ, 0xc0, !PT ;  /* 0xfffffc000a0b7812 */ /* 0x000fe200078ec0ff */
[----:B------:R-:W-:Y:S01]  /*1d800*/  IMAD.IADD R8, R107, 0x1, -R8 ;  /* 0x000000016b087824 */ /* 0x000fe200078e0a08 */
[----:B------:R-:W-:-:S04]  /*1d810*/  LOP3.LUT R4, R4, 0x1ffffffe, RZ, 0xc0, !PT ;  /* 0x1ffffffe04047812 */ /* 0x000fc800078ec0ff */
[----:B------:R-:W-:Y:S01]  /*1d820*/  LEA R11, R8, R11, 0x6 ;  /* 0x0000000b080b7211 */ /* 0x000fe200078e30ff */
[----:B------:R-:W-:-:S04]  /*1d830*/  IMAD.IADD R4, R9, 0x1, -R4 ;  /* 0x0000000109047824 */ /* 0x000fc800078e0a04 */
[----:B------:R-:W-:-:S04]  /*1d840*/  IMAD R5, R4, 0x8, R11 ;  /* 0x0000000804057824 */ /* 0x000fc800078e020b */
[----:B------:R-:W-:-:S03]  /*1d850*/  IMAD.WIDE R4, R5, 0x2, R20 ;  /* 0x0000000205047825 */ /* 0x000fc600078e0214 */
[C---:B------:R-:W-:Y:S02]  /*1d860*/  IADD3 R71, P2, R4.reuse, 0x4000, RZ ;  /* 0x0000400004477810 */ /* 0x040fe40007f5e0ff */
[C---:B------:R-:W-:Y:S02]  /*1d870*/  LOP3.LUT R29, R4.reuse, 0x380, RZ, 0xc0, !PT ;  /* 0x00000380041d7812 */ /* 0x040fe400078ec0ff */
[C---:B------:R-:W-:Y:S02]  /*1d880*/  IADD3 R59, P5, R4.reuse, 0x20, RZ ;  /* 0x00000020043b7810 */ /* 0x040fe40007fbe0ff */
[C---:B------:R-:W-:Y:S02]  /*1d890*/  IADD3 R63, P0, R4.reuse, 0x40, RZ ;  /* 0x00000040043f7810 */ /* 0x040fe40007f1e0ff */
[----:B------:R-:W-:Y:S02]  /*1d8a0*/  LOP3.LUT R14, R71, 0x380, RZ, 0xc0, !PT ;  /* 0x00000380470e7812 */ /* 0x000fe400078ec0ff */
[C---:B------:R-:W-:Y:S01]  /*1d8b0*/  IADD3 R67, P1, R4.reuse, 0x60, RZ ;  /* 0x0000006004437810 */ /* 0x040fe20007f3e0ff */
[----:B------:R-:W-:Y:S01]  /*1d8c0*/  IMAD.X R11, RZ, RZ, R5, P0 ;  /* 0x000000ffff0b7224 */ /* 0x000fe200000e0605 */
[----:B------:R-:W-:-:S02]  /*1d8d0*/  IADD3 R79, P4, R4, 0x4040, RZ ;  /* 0x00004040044f7810 */ /* 0x000fc40007f9e0ff */
[----:B------:R-:W-:Y:S01]  /*1d8e0*/  SHF.R.U64 R29, R29, 0x3, RZ ;  /* 0x000000031d1d7819 */ /* 0x000fe200000012ff */
[--C-:B------:R-:W-:Y:S01]  /*1d8f0*/  IMAD.X R13, RZ, RZ, R5.reuse, P1 ;  /* 0x000000ffff0d7224 */ /* 0x100fe200008e0605 */
[----:B------:R-:W-:Y:S01]  /*1d900*/  IADD3.X R9, RZ, R5, RZ, P5, !PT ;  /* 0x00000005ff097210 */ /* 0x000fe20002ffe4ff */
[----:B------:R-:W-:Y:S01]  /*1d910*/  IMAD.X R27, RZ, RZ, R5, P4 ;  /* 0x000000ffff1b7224 */ /* 0x000fe200020e0605 */
[----:B------:R-:W-:Y:S02]  /*1d920*/  LOP3.LUT R8, R59, 0x380, RZ, 0xc0, !PT ;  /* 0x000003803b087812 */ /* 0x000fe400078ec0ff */
[----:B------:R-:W-:Y:S02]  /*1d930*/  LOP3.LUT R10, R63, 0x380, RZ, 0xc0, !PT ;  /* 0x000003803f0a7812 */ /* 0x000fe400078ec0ff */
[C---:B------:R-:W-:Y:S02]  /*1d940*/  IADD3 R83, P5, R4.reuse, 0x4060, RZ ;  /* 0x0000406004537810 */ /* 0x040fe40007fbe0ff */
[----:B------:R-:W-:-:S02]  /*1d950*/  IADD3 R75, P3, R4, 0x4020, RZ ;  /* 0x00004020044b7810 */ /* 0x000fc40007f7e0ff */
[----:B------:R-:W-:Y:S02]  /*1d960*/  SHF.R.U64 R14, R14, 0x3, RZ ;  /* 0x000000030e0e7819 */ /* 0x000fe400000012ff */
[----:B------:R-:W-:Y:S01]  /*1d970*/  LOP3.LUT R12, R67, 0x380, RZ, 0xc0, !PT ;  /* 0x00000380430c7812 */ /* 0x000fe200078ec0ff */
[----:B------:R-:W-:Y:S01]  /*1d980*/  IMAD.X R25, RZ, RZ, R5, P3 ;  /* 0x000000ffff197224 */ /* 0x000fe200018e0605 */
[----:B------:R-:W-:Y:S02]  /*1d990*/  LOP3.LUT R4, R29, R4, RZ, 0x3c, !PT ;  /* 0x000000041d047212 */ /* 0x000fe400078e3cff */
[----:B------:R-:W-:Y:S02]  /*1d9a0*/  LOP3.LUT R26, R79, 0x380, RZ, 0xc0, !PT ;  /* 0x000003804f1a7812 */ /* 0x000fe400078ec0ff */
[----:B------:R-:W-:Y:S02]  /*1d9b0*/  SHF.R.U64 R8, R8, 0x3, RZ ;  /* 0x0000000308087819 */ /* 0x000fe400000012ff */
[----:B------:R-:W-:-:S02]  /*1d9c0*/  SHF.R.U64 R10, R10, 0x3, RZ ;  /* 0x000000030a0a7819 */ /* 0x000fc400000012ff */
[----:B------:R-:W-:Y:S02]  /*1d9d0*/  LOP3.LUT R28, R83, 0x380, RZ, 0xc0, !PT ;  /* 0x00000380531c7812 */ /* 0x000fe400078ec0ff */
[----:B------:R-:W-:Y:S02]  /*1d9e0*/  LOP3.LUT R24, R75, 0x380, RZ, 0xc0, !PT ;  /* 0x000003804b187812 */ /* 0x000fe400078ec0ff */
[----:B------:R-:W-:Y:S02]  /*1d9f0*/  LOP3.LUT R14, R14, R71, RZ, 0x3c, !PT ;  /* 0x000000470e0e7212 */ /* 0x000fe400078e3cff */
[----:B------:R-:W-:Y:S02]  /*1da00*/  SHF.R.U64 R12, R12, 0x3, RZ ;  /* 0x000000030c0c7819 */ /* 0x000fe400000012ff */
[----:B------:R-:W-:Y:S02]  /*1da10*/  SHF.R.U64 R26, R26, 0x3, RZ ;  /* 0x000000031a1a7819 */ /* 0x000fe400000012ff */
[----:B------:R-:W-:-:S02]  /*1da20*/  MOV R71, R4 ;  /* 0x0000000400477202 */ /* 0x000fc40000000f00 */
[----:B------:R-:W-:Y:S02]  /*1da30*/  LOP3.LUT R8, R8, R59, RZ, 0x3c, !PT ;  /* 0x0000003b08087212 */ /* 0x000fe400078e3cff */
[----:B------:R-:W-:Y:S02]  /*1da40*/  LOP3.LUT R10, R10, R63, RZ, 0x3c, !PT ;  /* 0x0000003f0a0a7212 */ /* 0x000fe400078e3cff */
[----:B------:R-:W-:Y:S02]  /*1da50*/  F2FP.F16.F32.PACK_AB R4, R103, R6 ;  /* 0x000000066704723e */ /* 0x000fe400000000ff */
[-C--:B------:R-:W-:Y:S02]  /*1da60*/  IADD3.X R15, RZ, R5.reuse, RZ, P2, !PT ;  /* 0x00000005ff0f7210 */ /* 0x080fe400017fe4ff */
[----:B------:R-:W-:Y:S02]  /*1da70*/  IADD3.X R29, RZ, R5, RZ, P5, !PT ;  /* 0x00000005ff1d7210 */ /* 0x000fe40002ffe4ff */
[----:B------:R-:W-:-:S02]  /*1da80*/  SHF.R.U64 R28, R28, 0x3, RZ ;  /* 0x000000031c1c7819 */ /* 0x000fc400000012ff */
[----:B------:R-:W-:Y:S02]  /*1da90*/  F2FP.F16.F32.PACK_AB R6, R102, R7 ;  /* 0x000000076606723e */ /* 0x000fe400000000ff */
[----:B------:R-:W-:Y:S02]  /*1daa0*/  SHF.R.U64 R24, R24, 0x3, RZ ;  /* 0x0000000318187819 */ /* 0x000fe400000012ff */
[----:B------:R-:W-:Y:S02]  /*1dab0*/  F2FP.F16.F32.PACK_AB R5, R105, R106 ;  /* 0x0000006a6905723e */ /* 0x000fe400000000ff */
[----:B------:R-:W-:Y:S01]  /*1dac0*/  F2FP.F16.F32.PACK_AB R7, R85, R104 ;  /* 0x000000685507723e */ /* 0x000fe200000000ff */
[----:B------:R-:W-:Y:S01]  /*1dad0*/  BAR.SYNC.DEFER_BLOCKING 0x1, 0x100 ;  /* 0x0044000000007b1d */ /* 0x000fe20000010000 */
[----:B------:R-:W-:Y:S02]  /*1dae0*/  LOP3.LUT R12, R12, R67, RZ, 0x3c, !PT ;  /* 0x000000430c0c7212 */ /* 0x000fe400078e3cff */
[----:B------:R-:W-:-:S02]  /*1daf0*/  LOP3.LUT R26, R26, R79, RZ, 0x3c, !PT ;  /* 0x0000004f1a1a7212 */ /* 0x000fc400078e3cff */
[----:B------:R-:W-:Y:S02]  /*1db00*/  MOV R70, R8 ;  /* 0x0000000800467202 */ /* 0x000fe40000000f00 */
[----:B------:R-:W-:Y:S02]  /*1db10*/  MOV R67, R10 ;  /* 0x0000000a00437202 */ /* 0x000fe40000000f00 */
[----:B------:R-:W-:Y:S02]  /*1db20*/  LOP3.LUT R28, R28, R83, RZ, 0x3c, !PT ;  /* 0x000000531c1c7212 */ /* 0x000fe400078e3cff */
[----:B------:R-:W-:Y:S02]  /*1db30*/  F2FP.F16.F32.PACK_AB R8, R95, R94 ;  /* 0x0000005e5f08723e */ /* 0x000fe400000000ff */
[----:B------:R-:W-:Y:S02]  /*1db40*/  F2FP.F16.F32.PACK_AB R9, R81, R84 ;  /* 0x000000545109723e */ /* 0x000fe400000000ff */
[----:B------:R-:W-:-:S02]  /*1db50*/  F2FP.F16.F32.PACK_AB R10, R100, R93 ;  /* 0x0000005d640a723e */ /* 0x000fc400000000ff */
[----:B------:R-:W-:Y:S02]  /*1db60*/  F2FP.F16.F32.PACK_AB R11, R77, R80 ;  /* 0x000000504d0b723e */ /* 0x000fe400000000ff */
[----:B------:R-:W-:Y:S02]  /*1db70*/  LOP3.LUT R24, R24, R75, RZ, 0x3c, !PT ;  /* 0x0000004b18187212 */ /* 0x000fe400078e3cff */
[----:B------:R-:W-:Y:S02]  /*1db80*/  MOV R59, R26 ;  /* 0x0000001a003b7202 */ /* 0x000fe40000000f00 */
[----:B------:R-:W-:Y:S01]  /*1db90*/  F2FP.F16.F32.PACK_AB R27, R51, R58 ;  /* 0x0000003a331b723e */ /* 0x000fe200000000ff */
[----:B------:R0:W-:Y:S01]  /*1dba0*/  STSM.16.M88.4 [R71], R4 ;  /* 0x0000000447007844 */ /* 0x0001e20000000200 */
[----:B------:R-:W-:Y:S02]  /*1dbb0*/  MOV R66, R12 ;  /* 0x0000000c00427202 */ /* 0x000fe40000000f00 */
[----:B------:R-:W-:Y:S01]  /*1dbc0*/  MOV R63, R14 ;  /* 0x0000000e003f7202 */ /* 0x000fe20000000f00 */
[----:B------:R1:W-:Y:S01]  /*1dbd0*/  STSM.16.M88.4 [R70], R8 ;  /* 0x0000000846007844 */ /* 0x0003e20000000200 */
[----:B------:R-:W-:-:S02]  /*1dbe0*/  MOV R51, R28 ;  /* 0x0000001c00337202 */ /* 0x000fc40000000f00 */
[----:B------:R-:W-:Y:S02]  /*1dbf0*/  MOV R62, R24 ;  /* 0x00000018003e7202 */ /* 0x000fe40000000f00 */
[----:B------:R-:W-:Y:S02]  /*1dc00*/  F2FP.F16.F32.PACK_AB R12, R99, R90 ;  /* 0x0000005a630c723e */ /* 0x000fe400000000ff */
[----:B------:R-:W-:Y:S02]  /*1dc10*/  F2FP.F16.F32.PACK_AB R13, R65, R68 ;  /* 0x00000044410d723e */ /* 0x000fe400000000ff */
[----:B------:R-:W-:Y:S02]  /*1dc20*/  F2FP.F16.F32.PACK_AB R14, R96, R89 ;  /* 0x00000059600e723e */ /* 0x000fe400000000ff */
[----:B------:R-:W-:Y:S02]  /*1dc30*/  F2FP.F16.F32.PACK_AB R15, R61, R64 ;  /* 0x000000403d0f723e */ /* 0x000fe400000000ff */
[----:B0-----:R-:W-:-:S02]  /*1dc40*/  F2FP.F16.F32.PACK_AB R4, R101, R92 ;  /* 0x0000005c6504723e */ /* 0x001fc400000000ff */
[----:B------:R-:W-:Y:S02]  /*1dc50*/  F2FP.F16.F32.PACK_AB R5, R73, R76 ;  /* 0x0000004c4905723e */ /* 0x000fe400000000ff */
[----:B------:R-:W-:Y:S02]  /*1dc60*/  F2FP.F16.F32.PACK_AB R6, R98, R91 ;  /* 0x0000005b6206723e */ /* 0x000fe400000000ff */
[----:B------:R-:W-:Y:S02]  /*1dc70*/  F2FP.F16.F32.PACK_AB R7, R69, R72 ;  /* 0x000000484507723e */ /* 0x000fe400000000ff */
[----:B------:R-:W-:Y:S02]  /*1dc80*/  F2FP.F16.F32.PACK_AB R29, R30, R47 ;  /* 0x0000002f1e1d723e */ /* 0x000fe400000000ff */
[----:B------:R-:W-:Y:S01]  /*1dc90*/  F2FP.F16.F32.PACK_AB R24, R97, R88 ;  /* 0x000000586118723e */ /* 0x000fe200000000ff */
[----:B------:R0:W-:Y:S01]  /*1dca0*/  STSM.16.M88.4 [R67], R4 ;  /* 0x0000000443007844 */ /* 0x0001e20000000200 */
[----:B------:R-:W-:-:S02]  /*1dcb0*/  F2FP.F16.F32.PACK_AB R25, R55, R60 ;  /* 0x0000003c3719723e */ /* 0x000fc400000000ff */
[----:B------:R-:W-:Y:S01]  /*1dcc0*/  F2FP.F16.F32.PACK_AB R26, R57, R56 ;  /* 0x00000038391a723e */ /* 0x000fe200000000ff */
[----:B------:R2:W-:Y:S01]  /*1dcd0*/  STSM.16.M88.4 [R66], R12 ;  /* 0x0000000c42007844 */ /* 0x0005e20000000200 */
[----:B------:R-:W-:Y:S02]  /*1dce0*/  F2FP.F16.F32.PACK_AB R30, R52, R33 ;  /* 0x00000021341e723e */ /* 0x000fe400000000ff */
[----:B------:R-:W-:Y:S01]  /*1dcf0*/  ISETP.NE.U32.AND P0, PT, RZ, UR4, PT ;  /* 0x00000004ff007c0c */ /* 0x000fe2000bf05070 */
[----:B------:R-:W-:Y:S01]  /*1dd00*/  STSM.16.M88.4 [R63], R24 ;  /* 0x000000183f007844 */ /* 0x000fe20000000200 */
[----:B-1----:R-:W-:Y:S02]  /*1dd10*/  IADD3 R10, P1, R74, UR4, RZ ;  /* 0x000000044a0a7c10 */ /* 0x002fe4000ff3e0ff */
[----:B------:R-:W-:Y:S01]  /*1dd20*/  F2FP.F16.F32.PACK_AB R28, R53, R44 ;  /* 0x0000002c351c723e */ /* 0x000fe200000000ff */
[----:B------:R-:W-:Y:S01]  /*1dd30*/  IMAD.MOV.U32 R44, RZ, RZ, RZ ;  /* 0x000000ffff2c7224 */ /* 0x000fe200078e00ff */
[----:B------:R-:W-:-:S02]  /*1dd40*/  F2FP.F16.F32.PACK_AB R33, R34, R43 ;  /* 0x0000002b2221723e */ /* 0x000fc400000000ff */
[----:B------:R-:W-:Y:S01]  /*1dd50*/  F2FP.F16.F32.PACK_AB R34, R48, R41 ;  /* 0x000000293022723e */ /* 0x000fe200000000ff */
[----:B------:R-:W-:Y:S01]  /*1dd60*/  STSM.16.M88.4 [R62], R28 ;  /* 0x0000001c3e007844 */ /* 0x000fe20000000200 */
[----:B0-----:R-:W-:Y:S02]  /*1dd70*/  F2FP.F16.F32.PACK_AB R4, R45, R40 ;  /* 0x000000282d04723e */ /* 0x001fe400000000ff */
[----:B------:R-:W-:Y:S01]  /*1dd80*/  F2FP.F16.F32.PACK_AB R5, R39, R46 ;  /* 0x0000002e2705723e */ /* 0x000fe200000000ff */
[----:B------:R-:W-:Y:S01]  /*1dd90*/  STSM.16.M88.4 [R59], R32 ;  /* 0x000000203b007844 */ /* 0x000fe20000000200 */
[----:B------:R-:W-:Y:S02]  /*1dda0*/  F2FP.F16.F32.PACK_AB R6, R37, R36 ;  /* 0x000000242506723e */ /* 0x000fe400000000ff */
[----:B------:R-:W-:Y:S02]  /*1ddb0*/  F2FP.F16.F32.PACK_AB R7, R87, R42 ;  /* 0x0000002a5707723e */ /* 0x000fe400000000ff */
[----:B------:R-:W-:-:S02]  /*1ddc0*/  ISETP.NE.AND.EX P0, PT, RZ, UR5, PT, P0 ;  /* 0x00000005ff007c0c */ /* 0x000fc4000bf05300 */
[----:B------:R-:W-:Y:S01]  /*1ddd0*/  IADD3.X R11, R78, UR5, RZ, P1, !PT ;  /* 0x000000054e0b7c10 */ /* 0x000fe20008ffe4ff */
[----:B------:R-:W-:Y:S01]  /*1dde0*/  ULDC.64 UR4, c[0x0][0xbe0] ;  /* 0x0002f80000047ab9 */ /* 0x000fe20000000a00 */
[----:B------:R0:W-:Y:S01]  /*1ddf0*/  STSM.16.M88.4 [R51], R4 ;  /* 0x0000000433007844 */ /* 0x0001e20000000200 */
[----:B------:R-:W-:Y:S01]  /*1de00*/  BAR.SYNC.DEFER_BLOCKING 0x1, 0x100 ;  /* 0x0044000000007b1d */ /* 0x000fe20000010000 */
[----:B------:R-:W-:Y:S02]  /*1de10*/  ISETP.NE.U32.AND P1, PT, RZ, UR4, PT ;  /* 0x00000004ff007c0c */ /* 0x000fe4000bf25070 */
[----:B------:R-:W-:Y:S02]  /*1de20*/  LEA.HI R82, R82, R107, RZ, 0x7 ;  /* 0x0000006b52527211 */ /* 0x000fe400078f38ff */
[----:B------:R-:W-:Y:S02]  /*1de30*/  ISETP.NE.AND.EX P1, PT, RZ, UR5, PT, P1 ;  /* 0x00000005ff007c0c */ /* 0x000fe4000bf25310 */
[----:B------:R-:W-:-:S05]  /*1de40*/  LOP3.LUT R8, R82, 0xffffff80, RZ, 0xc0, !PT ;  /* 0xffffff8052087812 */ /* 0x000fca00078ec0ff */
[----:B--2---:R-:W-:-:S05]  /*1de50*/  IMAD.IADD R12, R107, 0x1, -R8 ;  /* 0x000000016b0c7824 */ /* 0x004fca00078e0a08 */
[----:B------:R-:W-:Y:S02]  /*1de60*/  SHF.R.S32.HI R13, RZ, 0x1f, R12 ;  /* 0x0000001fff0d7819 */ /* 0x000fe4000001140c */
[----:B------:R-:W-:Y:S01]  /*1de70*/  @P1 IADD3 R8, P2, R74, UR4, RZ ;  /* 0x000000044a081c10 */ /* 0x000fe2000ff5e0ff */
[----:B------:R-:W-:Y:S01]  /*1de80*/  ULDC UR4, c[0x0][0xa88] ;  /* 0x0002a20000047ab9 */ /* 0x000fe20000000800 */
[----:B0-----:R-:W-:Y:S02]  /*1de90*/  LEA.HI R4, R13, R12, RZ, 0x2 ;  /* 0x0000000c0d047211 */ /* 0x001fe400078f10ff */
[----:B------:R-:W-:Y:S01]  /*1dea0*/  MOV R48, UR4 ;  /* 0x0000000400307c02 */ /* 0x000fe20008000f00 */
[----:B------:R0:W5:Y:S01]  /*1deb0*/  @P0 LDG.E R44, desc[UR6][R10.64] ;  /* 0x000000060a2c0981 */ /* 0x000162000c1e1900 */
[----:B------:R-:W-:Y:S02]  /*1dec0*/  @P1 IADD3.X R9, R78, UR5, RZ, P2, !PT ;  /* 0x000000054e091c10 */ /* 0x000fe400097fe4ff */
[----:B------:R-:W-:-:S02]  /*1ded0*/  SHF.R.S32.HI R6, RZ, 0x2, R4 ;  /* 0x00000002ff067819 */ /* 0x000fc40000011404 */
[----:B------:R-:W-:Y:S01]  /*1dee0*/  SHF.R.S32.HI R5, RZ, 0x1f, R4 ;  /* 0x0000001fff057819 */ /* 0x000fe20000011404 */
[----:B------:R0:W5:Y:S03]  /*1def0*/  @P1 LDG.E R48, desc[UR6][R8.64] ;  /* 0x0000000608301981 */ /* 0x000166000c1e1900 */
[----:B------:R-:W-:Y:S01]  /*1df00*/  LEA.HI R4, R5, R6, RZ, 0x3 ;  /* 0x0000000605047211 */ /* 0x000fe200078f18ff */
[----:B------:R-:W-:Y:S06]  /*1df10*/  @P1 BRA `(.L_x_646) ;  /* 0x0000000000141947 */ /* 0x000fec0003800000 */
[----:B------:R-:W-:Y:S05]  /*1df20*/  @!P0 BRA `(.L_x_646) ;  /* 0x0000000000108947 */ /* 0x000fea0003800000 */
[----:B------:R-:W-:Y:S02]  /*1df30*/  ULDC.64 UR4, c[0x0][0x208] ;  /* 0x0000820000047ab9 */ /* 0x000fe40000000a00 */
[----:B------:R-:W2:Y:S04]  /*1df40*/  LDG.E R5, desc[UR4][R10.64] ;  /* 0x000000040a057981 */ /* 0x000ea8000c1e1900 */
[----:B-----5:R-:W2:Y:S02]  /*1df50*/  LDG.E R48, desc[UR4][R10.64+0x4] ;  /* 0x000004040a307981 */ /* 0x020ea4000c1e1900 */
[----:B--2---:R-:W-:-:S07]  /*1df60*/  IMAD.IADD R48, R48, 0x1, -R5 ;  /* 0x0000000130307824 */ /* 0x004fce00078e0a05 */
.L_x_646:
[----:B------:R-:W2:Y:S01]  /*1df70*/  LDL R7, [R1+0x3c] ;  /* 0x00003c0001077983 */ /* 0x000ea20000100800 */
[----:B0-----:R-:W-:Y:S01]  /*1df80*/  SHF.R.S32.HI R11, RZ, 0x7, R82 ;  /* 0x00000007ff0b7819 */ /* 0x001fe20000011452 */
[----:B------:R-:W-:Y:S02]  /*1df90*/  ULDC.64 UR4, c[0x0][0xb70] ;  /* 0x0002dc0000047ab9 */ /* 0x000fe40000000a00 */
[----:B------:R-:W3:Y:S04]  /*1dfa0*/  LDL.LU R53, [R1+0x80] ;  /* 0x0000800001357983 */ /* 0x000ee80000300800 */
[----:B------:R-:W4:Y:S01]  /*1dfb0*/  LDL.LU R52, [R1+0x88] ;  /* 0x0000880001347983 */ /* 0x000f220000300800 */
[----:B------:R-:W-:Y:S01]  /*1dfc0*/  LOP3.LUT R5, R4, 0xfffffff8, RZ, 0xc0, !PT ;  /* 0xfffffff804057812 */ /* 0x000fe200078ec0ff */
[----:B------:R-:W-:Y:S01]  /*1dfd0*/  ULDC.64 UR6, c[0x0][0x208] ;  /* 0x0000820000067ab9 */ /* 0x000fe20000000a00 */
[----:B------:R-:W-:-:S02]  /*1dfe0*/  LEA.HI R82, R82, R11, RZ, 0x1 ;  /* 0x0000000b52527211 */ /* 0x000fc400078f08ff */
[----:B------:R-:W-:Y:S01]  /*1dff0*/  LEA.HI R13, R13, R12, RZ, 0x5 ;  /* 0x0000000c0d0d7211 */ /* 0x000fe200078f28ff */
[----:B------:R-:W-:Y:S01]  /*1e000*/  IMAD.IADD R6, R6, 0x1, -R5 ;  /* 0x0000000106067824 */ /* 0x000fe200078e0a05 */
[----:B-----5:R-:W-:Y:S02]  /*1e010*/  SHF.R.S32.HI R45, RZ, 0x1f, R44 ;  /* 0x0000001fff2d7819 */ /* 0x020fe4000001142c */
[----:B------:R-:W-:Y:S02]  /*1e020*/  LOP3.LUT R82, R82, 0x3fffffe, RZ, 0xc0, !PT ;  /* 0x03fffffe52527812 */ /* 0x000fe400078ec0ff */
[----:B------:R-:W-:Y:S02]  /*1e030*/  SHF.R.S32.HI R13, RZ, 0x5, R13 ;  /* 0x00000005ff0d7819 */ /* 0x000fe4000001140d */
[----:B------:R-:W-:Y:S01]  /*1e040*/  SEL R50, R38, RZ, !P0 ;  /* 0x000000ff26327207 */ /* 0x000fe20004000000 */
[----:B------:R-:W-:Y:S01]  /*1e050*/  IMAD.IADD R82, R11, 0x1, -R82 ;  /* 0x000000010b527824 */ /* 0x000fe200078e0a52 */
[----:B------:R-:W-:Y:S01]  /*1e060*/  SEL R51, R86, RZ, !P0 ;  /* 0x000000ff56337207 */ /* 0x000fe20004000000 */
[----:B------:R-:W-:Y:S01]  /*1e070*/  IMAD R13, R13, 0x10, R6 ;  /* 0x000000100d0d7824 */ /* 0x000fe200078e0206 */
[----:B------:R-:W-:-:S03]  /*1e080*/  LOP3.LUT P0, RZ, R12, 0x3, RZ, 0xc0, !PT ;  /* 0x000000030cff7812 */ /* 0x000fc6000780c0ff */
[----:B------:R-:W-:Y:S01]  /*1e090*/  IMAD R11, R82, 0x40, R13 ;  /* 0x00000040520b7824 */ /* 0x000fe200078e020d */
[----:B------:R-:W-:Y:S01]  /*1e0a0*/  BSSY B1, `(.L_x_647) ;  /* 0x0000077000017945 */ /* 0x000fe20003800000 */
[----:B--2---:R-:W-:Y:S02]  /*1e0b0*/  IADD3 R7, R16, R7, RZ ;  /* 0x0000000710077210 */ /* 0x004fe40007ffe0ff */
[----:B---3--:R-:W-:-:S03]  /*1e0c0*/  SHF.R.S32.HI R49, RZ, 0x1f, R53 ;  /* 0x0000001fff317819 */ /* 0x008fc60000011435 */
[----:B------:R-:W-:-:S04]  /*1e0d0*/  IMAD.WIDE R20, R7, 0x2, R20 ;  /* 0x0000000207147825 */ /* 0x000fc800078e0214 */
[----:B------:R-:W-:Y:S01]  /*1e0e0*/  IMAD R4, R49, UR4, RZ ;  /* 0x0000000431047c24 */ /* 0x000fe2000f8e02ff */
[----:B------:R-:W-:Y:S01]  /*1e0f0*/  IADD3 R25, P2, R20, 0x3000, RZ ;  /* 0x0000300014197810 */ /* 0x000fe20007f5e0ff */
[----:B----4-:R-:W-:Y:S01]  /*1e100*/  IMAD R11, R52, 0x80, R11 ;  /* 0x00000080340b7824 */ /* 0x010fe200078e020b */
[----:B------:R-:W-:Y:S01]  /*1e110*/  IADD3 R29, P5, R20, 0x4000, RZ ;  /* 0x00004000141d7810 */ /* 0x000fe20007fbe0ff */
[----:B------:R-:W-:Y:S01]  /*1e120*/  IMAD R9, R53, UR5, R4 ;  /* 0x0000000535097c24 */ /* 0x000fe2000f8e0204 */
[----:B------:R-:W-:Y:S01]  /*1e130*/  LOP3.LUT R24, R25, 0x380, RZ, 0xc0, !PT ;  /* 0x0000038019187812 */ /* 0x000fe200078ec0ff */
[----:B------:R-:W-:Y:S01]  /*1e140*/  IMAD.WIDE.U32 R4, R53, UR4, R44 ;  /* 0x0000000435047c25 */ /* 0x000fe2000f8e002c */
[----:B------:R-:W-:Y:S01]  /*1e150*/  ULDC.64 UR4, c[0x0][0xb78] ;  /* 0x0002de0000047ab9 */ /* 0x000fe20000000a00 */
[----:B------:R-:W-:Y:S02]  /*1e160*/  SHF.R.S32.HI R7, RZ, 0x1f, R11 ;  /* 0x0000001fff077819 */ /* 0x000fe4000001140b */
[----:B------:R-:W-:Y:S01]  /*1e170*/  IMAD R6, R50, UR4, RZ ;  /* 0x0000000432067c24 */ /* 0x000fe2000f8e02ff */
[----:B------:R-:W-:-:S02]  /*1e180*/  IADD3 R5, R5, R9, RZ ;  /* 0x0000000905057210 */ /* 0x000fc40007ffe0ff */
[----:B------:R-:W-:Y:S01]  /*1e190*/  IADD3 R9, P3, R20, 0x1000, RZ ;  /* 0x0000100014097810 */ /* 0x000fe20007f7e0ff */
[C---:B------:R-:W-:Y:S01]  /*1e1a0*/  IMAD R6, R51.reuse, UR5, R6 ;  /* 0x0000000533067c24 */ /* 0x040fe2000f8e0206 */
[----:B------:R-:W-:Y:S01]  /*1e1b0*/  SHF.R.U64 R24, R24, 0x3, RZ ;  /* 0x0000000318187819 */ /* 0x000fe200000012ff */
[----:B------:R-:W-:Y:S01]  /*1e1c0*/  IMAD.WIDE.U32 R4, R51, UR4, R4 ;  /* 0x0000000433047c25 */ /* 0x000fe2000f8e0004 */
[----:B------:R-:W-:Y:S01]  /*1e1d0*/  LOP3.LUT R8, R9, 0x380, RZ, 0xc0, !PT ;  /* 0x0000038009087812 */ /* 0x000fe200078ec0ff */
[----:B------:R-:W-:Y:S01]  /*1e1e0*/  ULDC.64 UR4, c[0x0][0xb40] ;  /* 0x0002d00000047ab9 */ /* 0x000fe20000000a00 */
[----:B------:R-:W-:Y:S02]  /*1e1f0*/  LOP3.LUT R24, R24, R25, RZ, 0x3c, !PT ;  /* 0x0000001918187212 */ /* 0x000fe400078e3cff */
[----:B------:R-:W-:Y:S02]  /*1e200*/  IADD3 R4, P1, R11, R4, RZ ;  /* 0x000000040b047210 */ /* 0x000fe40007f3e0ff */
[----:B------:R-:W-:-:S02]  /*1e210*/  SHF.R.U64 R8, R8, 0x3, RZ ;  /* 0x0000000308087819 */ /* 0x000fc400000012ff */
[----:B------:R-:W-:Y:S01]  /*1e220*/  IADD3.X R7, R7, R5, R6, P1, !PT ;  /* 0x0000000507077210 */ /* 0x000fe20000ffe406 */
[----:B------:R-:W-:Y:S01]  /*1e230*/  VIADD R5, R11, 0x8 ;  /* 0x000000080b057836 */ /* 0x000fe20000000000 */
[----:B------:R-:W-:Y:S02]  /*1e240*/  IADD3 R13, P1, R20, 0x2000, RZ ;  /* 0x00002000140d7810 */ /* 0x000fe40007f3e0ff */
[----:B------:R-:W-:Y:S02]  /*1e250*/  LEA R46, P4, R4, UR4, 0x2 ;  /* 0x00000004042e7c11 */ /* 0x000fe4000f8810ff */
[----:B------:R-:W-:Y:S02]  /*1e260*/  LOP3.LUT R12, R13, 0x380, RZ, 0xc0, !PT ;  /* 0x000003800d0c7812 */ /* 0x000fe400078ec0ff */
[----:B------:R-:W-:Y:S02]  /*1e270*/  LOP3.LUT R8, R8, R9, RZ, 0x3c, !PT ;  /* 0x0000000908087212 */ /* 0x000fe400078e3cff */
[----:B------:R-:W-:-:S02]  /*1e280*/  SHF.R.U64 R12, R12, 0x3, RZ ;  /* 0x000000030c0c7819 */ /* 0x000fc400000012ff */
[----:B------:R-:W-:Y:S01]  /*1e290*/  LEA.HI.X R47, R4, UR5, R7, 0x2, P4 ;  /* 0x00000005042f7c11 */ /* 0x000fe2000a0f1407 */
[----:B------:R-:W-:Y:S01]  /*1e2a0*/  ULDC.64 UR4, c[0x0][0xaa0] ;  /* 0x0002a80000047ab9 */ /* 0x000fe20000000a00 */
[----:B------:R-:W-:Y:S02]  /*1e2b0*/  IADD3.X R9, RZ, R21, RZ, P3, !PT ;  /* 0x00000015ff097210 */ /* 0x000fe40001ffe4ff */
[----:B------:R-:W-:Y:S02]  /*1e2c0*/  IADD3 R33, P4, R20, 0x5000, RZ ;  /* 0x0000500014217810 */ /* 0x000fe40007f9e0ff */
[----:B------:R-:W-:Y:S01]  /*1e2d0*/  LOP3.LUT R12, R12, R13, RZ, 0x3c, !PT ;  /* 0x0000000d0c0c7212 */ /* 0x000fe200078e3cff */
[----:B------:R-:W-:Y:S01]  /*1e2e0*/  IMAD.X R13, RZ, RZ, R21, P1 ;  /* 0x000000ffff0d7224 */ /* 0x000fe200008e0615 */
[C---:B------:R-:W-:Y:S02]  /*1e2f0*/  IADD3 R37, P3, R20.reuse, 0x6000, RZ ;  /* 0x0000600014257810 */ /* 0x040fe40007f7e0ff */
[----:B------:R-:W-:-:S02]  /*1e300*/  LOP3.LUT R4, R20, 0x380, RZ, 0xc0, !PT ;  /* 0x0000038014047812 */ /* 0x000fc400078ec0ff */
[----:B------:R-:W-:Y:S02]  /*1e310*/  IADD3.X R25, RZ, R21, RZ, P2, !PT ;  /* 0x00000015ff197210 */ /* 0x000fe400017fe4ff */
[----:B------:R-:W-:Y:S02]  /*1e320*/  IADD3 R7, P2, R20, 0x7000, RZ ;  /* 0x0000700014077810 */ /* 0x000fe40007f5e0ff */
[-C--:B------:R-:W-:Y:S02]  /*1e330*/  ISETP.GE.OR P1, PT, R11, R48.reuse, P0 ;  /* 0x000000300b00720c */ /* 0x080fe40000726670 */
[----:B------:R-:W-:Y:S01]  /*1e340*/  ISETP.GE.OR P0, PT, R5, R48, P0 ;  /* 0x000000300500720c */ /* 0x000fe20000706670 */
[----:B------:R-:W-:Y:S01]  /*1e350*/  IMAD.X R41, RZ, RZ, R21, P2 ;  /* 0x000000ffff297224 */ /* 0x000fe200010e0615 */
[----:B------:R-:W-:Y:S02]  /*1e360*/  LOP3.LUT R28, R29, 0x380, RZ, 0xc0, !PT ;  /* 0x000003801d1c7812 */ /* 0x000fe400078ec0ff */
[----:B------:R-:W-:-:S02]  /*1e370*/  LOP3.LUT R32, R33, 0x380, RZ, 0xc0, !PT ;  /* 0x0000038021207812 */ /* 0x000fc400078ec0ff */
[----:B------:R-:W-:Y:S02]  /*1e380*/  LOP3.LUT R36, R37, 0x380, RZ, 0xc0, !PT ;  /* 0x0000038025247812 */ /* 0x000fe400078ec0ff */
[----:B------:R-:W-:Y:S02]  /*1e390*/  SHF.R.U64 R5, R4, 0x3, RZ ;  /* 0x0000000304057819 */ /* 0x000fe400000012ff */
[----:B------:R-:W-:Y:S01]  /*1e3a0*/  LOP3.LUT R4, R7, 0x380, RZ, 0xc0, !PT ;  /* 0x0000038007047812 */ /* 0x000fe200078ec0ff */
[----:B------:R0:W-:Y:S01]  /*1e3b0*/  @!P1 STG.E desc[UR6][R46.64], R3 ;  /* 0x000000032e009986 */ /* 0x0001e2000c101906 */
[----:B------:R-:W-:Y:S02]  /*1e3c0*/  SHF.R.U64 R28, R28, 0x3, RZ ;  /* 0x000000031c1c7819 */ /* 0x000fe400000012ff */
[----:B------:R-:W-:Y:S01]  /*1e3d0*/  SHF.R.U64 R32, R32, 0x3, RZ ;  /* 0x0000000320207819 */ /* 0x000fe200000012ff */
[----:B------:R1:W-:Y:S01]  /*1e3e0*/  @!P0 STG.E desc[UR6][R46.64+0x20], R0 ;  /* 0x000020002e008986 */ /* 0x0003e2000c101906 */
[----:B------:R-:W-:-:S02]  /*1e3f0*/  SHF.R.U64 R36, R36, 0x3, RZ ;  /* 0x0000000324247819 */ /* 0x000fc400000012ff */
[----:B------:R-:W-:Y:S01]  /*1e400*/  SHF.R.U64 R4, R4, 0x3, RZ ;  /* 0x0000000304047819 */ /* 0x000fe200000012ff */
[----:B------:R-:W5:Y:S01]  /*1e410*/  LD.E.128 R8, desc[UR6][R8.64] ;  /* 0x0000000608087980 */ /* 0x000f62000c101d00 */
[----:B------:R-:W-:Y:S01]  /*1e420*/  LOP3.LUT R28, R28, R29, RZ, 0x3c, !PT ;  /* 0x0000001d1c1c7212 */ /* 0x000fe200078e3cff */
[--C-:B------:R-:W-:Y:S01]  /*1e430*/  IMAD.X R29, RZ, RZ, R21.reuse, P5 ;  /* 0x000000ffff1d7224 */ /* 0x100fe200028e0615 */
[----:B------:R-:W-:Y:S01]  /*1e440*/  LOP3.LUT R32, R32, R33, RZ, 0x3c, !PT ;  /* 0x0000002120207212 */ /* 0x000fe200078e3cff */
[----:B------:R-:W-:Y:S01]  /*1e450*/  IMAD.X R33, RZ, RZ, R21, P4 ;  /* 0x000000ffff217224 */ /* 0x000fe200020e0615 */
[----:B------:R-:W-:Y:S01]  /*1e460*/  LOP3.LUT R36, R36, R37, RZ, 0x3c, !PT ;  /* 0x0000002524247212 */ /* 0x000fe200078e3cff */
[----:B------:R-:W5:Y:S01]  /*1e470*/  LD.E.128 R12, desc[UR6][R12.64] ;  /* 0x000000060c0c7980 */ /* 0x000f62000c101d00 */
[----:B------:R-:W-:Y:S02]  /*1e480*/  IADD3.X R37, RZ, R21, RZ, P3, !PT ;  /* 0x00000015ff257210 */ /* 0x000fe40001ffe4ff */
[----:B------:R-:W-:Y:S01]  /*1e490*/  LOP3.LUT R40, R4, R7, RZ, 0x3c, !PT ;  /* 0x0000000704287212 */ /* 0x000fe200078e3cff */
[----:B------:R-:W5:Y:S01]  /*1e4a0*/  LD.E.128 R24, desc[UR6][R24.64] ;  /* 0x0000000618187980 */ /* 0x000f62000c101d00 */
[----:B------:R-:W-:-:S03]  /*1e4b0*/  LOP3.LUT R20, R5, R20, RZ, 0x3c, !PT ;  /* 0x0000001405147212 */ /* 0x000fc600078e3cff */
[----:B------:R-:W5:Y:S04]  /*1e4c0*/  LD.E.128 R28, desc[UR6][R28.64] ;  /* 0x000000061c1c7980 */ /* 0x000f68000c101d00 */
[----:B------:R2:W5:Y:S04]  /*1e4d0*/  LD.E.128 R4, desc[UR6][R20.64] ;  /* 0x0000000614047980 */ /* 0x000568000c101d00 */
[----:B------:R-:W5:Y:S04]  /*1e4e0*/  LD.E.128 R32, desc[UR6][R32.64] ;  /* 0x0000000620207980 */ /* 0x000f68000c101d00 */
[----:B------:R-:W5:Y:S04]  /*1e4f0*/  LD.E.128 R36, desc[UR6][R36.64] ;  /* 0x0000000624247980 */ /* 0x000f68000c101d00 */
[----:B------:R-:W5:Y:S01]  /*1e500*/  LD.E.128 R40, desc[UR6][R40.64] ;  /* 0x0000000628287980 */ /* 0x000f62000c101d00 */
[----:B--2---:R-:W-:Y:S01]  /*1e510*/  MOV R21, R17 ;  /* 0x0000001100157202 */ /* 0x004fe20000000f00 */
[----:B------:R-:W-:Y:S01]  /*1e520*/  @!PT LDS RZ, [RZ] ;  /* 0x00000000fffff984 */ /* 0x000fe20000000800 */
[----:B------:R-:W-:Y:S01]  /*1e530*/  @!PT LDS RZ, [RZ] ;  /* 0x00000000fffff984 */ /* 0x000fe20000000800 */
[----:B------:R-:W-:Y:S01]  /*1e540*/  @!PT LDS RZ, [RZ] ;  /* 0x00000000fffff984 */ /* 0x000fe20000000800 */
[----:B------:R-:W-:Y:S01]  /*1e550*/  @!PT LDS RZ, [RZ] ;  /* 0x00000000fffff984 */ /* 0x000fe20000000800 */
[----:B------:R2:W-:Y:S06]  /*1e560*/  MEMBAR.ALL.CTA ;  /* 0x0000000000007992 */ /* 0x0005ec0000008000 */
[----:B--2---:R-:W2:Y:S01]  /*1e570*/  FENCE.VIEW.ASYNC.S ;  /* 0x00000000000073c6 */ /* 0x004ea20000000000 */
[----:B0-----:R-:W-:-:S02]  /*1e580*/  IMAD R3, R45, UR4, RZ ;  /* 0x000000042d037c24 */ /* 0x001fc4000f8e02ff */
[----:B------:R-:W-:Y:S02]  /*1e590*/  IMAD.MOV.U32 R20, RZ, RZ, R16 ;  /* 0x000000ffff147224 */ /* 0x000fe400078e0010 */
[C---:B------:R-:W-:Y:S02]  /*1e5a0*/  IMAD R3, R44.reuse, UR5, R3 ;  /* 0x000000052c037c24 */ /* 0x040fe4000f8e0203 */
[----:B------:R-:W-:Y:S01]  /*1e5b0*/  IMAD.WIDE.U32 R20, R44, UR4, R20 ;  /* 0x000000042c147c25 */ /* 0x000fe2000f8e0014 */
[----:B------:R-:W-:-:S03]  /*1e5c0*/  ULDC.64 UR4, c[0x0][0xae0] ;  /* 0x0002b80000047ab9 */ /* 0x000fc60000000a00 */
[----:B------:R-:W-:Y:S02]  /*1e5d0*/  IMAD R45, R52, -0x80, R48 ;  /* 0xffffff80342d7824 */ /* 0x000fe400078e0230 */
[----:B------:R-:W-:Y:S02]  /*1e5e0*/  IMAD.IADD R21, R21, 0x1, R3 ;  /* 0x0000000115157824 */ /* 0x000fe400078e0203 */
[----:B-1----:R-:W-:Y:S01]  /*1e5f0*/  IMAD R0, R49, UR4, RZ ;  /* 0x0000000431007c24 */ /* 0x002fe2000f8e02ff */
[----:B------:R-:W-:Y:S01]  /*1e600*/  ISETP.GE.AND P3, PT, R22, R45, PT ;  /* 0x0000002d1600720c */ /* 0x000fe20003f66270 */
[----:B------:R-:W-:-:S04]  /*1e610*/  IMAD.WIDE.U32 R20, R53, UR4, R20 ;  /* 0x0000000435147c25 */ /* 0x000fc8000f8e0014 */
[----:B------:R-:W-:Y:S01]  /*1e620*/  IMAD R3, R53, UR5, R0 ;  /* 0x0000000535037c24 */ /* 0x000fe2000f8e0200 */
[----:B------:R-:W-:Y:S01]  /*1e630*/  IADD3 R0, R2, 0x34820, RZ ;  /* 0x0003482002007810 */ /* 0x000fe20007ffe0ff */
[----:B------:R-:W-:Y:S02]  /*1e640*/  ULDC.64 UR4, c[0x0][0xae8] ;  /* 0x0002ba0000047ab9 */ /* 0x000fe40000000a00 */
[----:B------:R-:W-:Y:S01]  /*1e650*/  IMAD R44, R50, UR4, RZ ;  /* 0x00000004322c7c24 */ /* 0x000fe2000f8e02ff */
[----:B------:R-:W-:Y:S01]  /*1e660*/  PRMT R0, RZ, 0x654, R0 ;  /* 0x00000654ff007816 */ /* 0x000fe20000000000 */
[----:B------:R-:W-:Y:S02]  /*1e670*/  IMAD.IADD R21, R21, 0x1, R3 ;  /* 0x0000000115157824 */ /* 0x000fe400078e0203 */
[C---:B------:R-:W-:Y:S01]  /*1e680*/  IMAD R3, R51.reuse, UR5, R44 ;  /* 0x0000000533037c24 */ /* 0x040fe2000f8e022c */
[----:B--2---:R0:W-:Y:S01]  /*1e690*/  SYNCS.ARRIVE.TRANS64.RED.A1T0 RZ, [R0+URZ], RZ ;  /* 0x000000ff00ff79a7 */ /* 0x0041e2000810043f */
[----:B------:R-:W-:Y:S01]  /*1e6a0*/  IMAD.WIDE.U32 R46, R51, UR4, R20 ;  /* 0x00000004332e7c25 */ /* 0x000fe2000f8e0014 */
[----:B------:R-:W-:-:S02]  /*1e6b0*/  ISETP.GE.AND P0, PT, R223, R45, PT ;  /* 0x0000002ddf00720c */ /* 0x000fc40003f06270 */
[-C--:B------:R-:W-:Y:S01]  /*1e6c0*/  ISETP.GE.AND P1, PT, R222, R45.reuse, PT ;  /* 0x0000002dde00720c */ /* 0x080fe20003f26270 */
[----:B------:R-:W-:Y:S01]  /*1e6d0*/  IMAD.IADD R51, R47, 0x1, R3 ;  /* 0x000000012f337824 */ /* 0x000fe200078e0203 */
[----:B------:R-:W-:Y:S01]  /*1e6e0*/  ISETP.GE.AND P2, PT, R224, R45, PT ;  /* 0x0000002de000720c */ /* 0x000fe20003f46270 */
[----:B------:R-:W-:Y:S01]  /*1e6f0*/  IMAD.WIDE R44, R52, 0x80, R22 ;  /* 0x00000080342c7825 */ /* 0x000fe200078e0216 */
[----:B0-----:R-:W-:Y:S11]  /*1e700*/  @P3 BRA `(.L_x_648) ;  /* 0x0000000000403947 */ /* 0x001ff60003800000 */
[----:B------:R-:W-:Y:S01]  /*1e710*/  ULDC.64 UR6, c[0x0][0xad8] ;  /* 0x0002b60000067ab9 */ /* 0x000fe20000000a00 */
[----:B------:R-:W-:Y:S01]  /*1e720*/  MOV R21, R51 ;  /* 0x0000003300157202 */ /* 0x000fe20000000f00 */
[----:B------:R-:W-:Y:S01]  /*1e730*/  IMAD R3, R45, UR6, RZ ;  /* 0x000000062d037c24 */ /* 0x000fe2000f8e02ff */
[----:B------:R-:W-:Y:S01]  /*1e740*/  ULDC UR4, c[0x0][0xa8c] ;  /* 0x0002a30000047ab9 */ /* 0x000fe20000000800 */
[----:B------:R-:W-:Y:S01]  /*1e750*/  IMAD.MOV.U32 R20, RZ, RZ, R46 ;  /* 0x000000ffff147224 */ /* 0x000fe200078e002e */
[----:B------:R-:W-:Y:S01]  /*1e760*/  ISETP.GE.AND P3, PT, R16, UR4, PT ;  /* 0x0000000410007c0c */ /* 0x000fe2000bf66270 */
[C---:B------:R-:W-:Y:S01]  /*1e770*/  IMAD R3, R44.reuse, UR7, R3 ;  /* 0x000000072c037c24 */ /* 0x040fe2000f8e0203 */
[----:B------:R-:W-:Y:S01]  /*1e780*/  ISETP.GE.AND P4, PT, R227, UR4, PT ;  /* 0x00000004e3007c0c */ /* 0x000fe2000bf86270 */
[----:B------:R-:W-:Y:S01]  /*1e790*/  IMAD.WIDE.U32 R20, R44, UR6, R20 ;  /* 0x000000062c147c25 */ /* 0x000fe2000f8e0014 */
[----:B------:R-:W-:Y:S01]  /*1e7a0*/  ULDC.64 UR6, c[0x0][0xa80] ;  /* 0x0002a00000067ab9 */ /* 0x000fe20000000a00 */
[----:B------:R-:W-:-:S02]  /*1e7b0*/  ULDC.64 UR8, c[0x0][0x208] ;  /* 0x0000820000087ab9 */ /* 0x000fc40000000a00 */
[----:B------:R-:W-:Y:S01]  /*1e7c0*/  IMAD.IADD R3, R21, 0x1, R3 ;  /* 0x0000000115037824 */ /* 0x000fe200078e0203 */
[----:B------:R-:W-:-:S04]  /*1e7d0*/  LEA R48, P5, R20, UR6, 0x1 ;  /* 0x0000000614307c11 */ /* 0x000fc8000f8a08ff */
[----:B------:R-:W-:-:S05]  /*1e7e0*/  LEA.HI.X R49, R20, UR7, R3, 0x1, P5 ;  /* 0x0000000714317c11 */ /* 0x000fca000a8f0c03 */
[----:B-----5:R0:W-:Y:S04]  /*1e7f0*/  @!P3 STG.E.128 desc[UR8][R48.64], R4 ;  /* 0x000000043000b986 */ /* 0x0201e8000c101d08 */
[----:B------:R0:W-:Y:S02]  /*1e800*/  @!P4 STG.E.128 desc[UR8][R48.64+0x80], R28 ;  /* 0x0000801c3000c986 */ /* 0x0001e4000c101d08 */
.L_x_648:
[----:B------:R-:W-:Y:S05]  /*1e810*/  BSYNC B1 ;  /* 0x0000000000017941 */ /* 0x000fea0003800000 */
.L_x_647:
[----:B------:R-:W-:Y:S04]  /*1e820*/  BSSY B1, `(.L_x_649) ;  /* 0x0000014000017945 */ /* 0x000fe80003800000 */
[----:B------:R-:W-:Y:S05]  /*1e830*/  @P0 BRA `(.L_x_650) ;  /* 0x0000000000480947 */ /* 0x000fea0003800000 */
[----:B------:R-:W-:Y:S01]  /*1e840*/  IADD3 R3, P0, R44, 0x20, RZ ;  /* 0x000000202c037810 */ /* 0x000fe20007f1e0ff */
[----:B------:R-:W-:Y:S01]  /*1e850*/  ULDC.64 UR6, c[0x0][0xad8] ;  /* 0x0002b60000067ab9 */ /* 0x000fe20000000a00 */
[----:B0----5:R-:W-:Y:S01]  /*1e860*/  MOV R4, R46 ;  /* 0x0000002e00047202 */ /* 0x021fe20000000f00 */
[----:B------:R-:W-:Y:S01]  /*1e870*/  IMAD.MOV.U32 R5, RZ, RZ, R51 ;  /* 0x000000ffff057224 */ /* 0x000fe200078e0033 */
[----:B------:R-:W-:Y:S01]  /*1e880*/  ULDC UR4, c[0x0][0xa8c] ;  /* 0x0002a30000047ab9 */ /* 0x000fe20000000800 */
[----:B------:R-:W-:Y:S01]  /*1e890*/  IMAD.X R0, RZ, RZ, R45, P0 ;  /* 0x000000ffff007224 */ /* 0x000fe200000e062d */
[----:B------:R-:W-:Y:S01]  /*1e8a0*/  ISETP.GE.AND P3, PT, R16, UR4, PT ;  /* 0x0000000410007c0c */ /* 0x000fe2000bf66270 */
[----:B------:R-:W-:Y:S01]  /*1e8b0*/  IMAD.WIDE.U32 R4, R3, UR6, R4 ;  /* 0x0000000603047c25 */ /* 0x000fe2000f8e0004 */
[----:B------:R-:W-:Y:S01]  /*1e8c0*/  ISETP.GE.AND P4, PT, R227, UR4, PT ;  /* 0x00000004e3007c0c */ /* 0x000fe2000bf86270 */
[----:B------:R-:W-:Y:S02]  /*1e8d0*/  ULDC.64 UR8, c[0x0][0x208] ;  /* 0x0000820000087ab9 */ /* 0x000fe40000000a00 */
[----:B------:R-:W-:-:S04]  /*1e8e0*/  IMAD R0, R0, UR6, RZ ;  /* 0x0000000600007c24 */ /* 0x000fc8000f8e02ff */
[----:B------:R-:W-:Y:S01]  /*1e8f0*/  IMAD R3, R3, UR7, R0 ;  /* 0x0000000703037c24 */ /* 0x000fe2000f8e0200 */
[----:B------:R-:W-:Y:S02]  /*1e900*/  ULDC.64 UR6, c[0x0][0xa80] ;  /* 0x0002a00000067ab9 */ /* 0x000fe40000000a00 */
[----:B------:R-:W-:Y:S01]  /*1e910*/  LEA R6, P0, R4, UR6, 0x1 ;  /* 0x0000000604067c11 */ /* 0x000fe2000f8008ff */
[----:B------:R-:W-:-:S05]  /*1e920*/  IMAD.IADD R3, R5, 0x1, R3 ;  /* 0x0000000105037824 */ /* 0x000fca00078e0203 */
[----:B------:R-:W-:-:S05]  /*1e930*/  LEA.HI.X R7, R4, UR7, R3, 0x1, P0 ;  /* 0x0000000704077c11 */ /* 0x000fca00080f0c03 */
[----:B------:R1:W-:Y:S04]  /*1e940*/  @!P3 STG.E.128 desc[UR8][R6.64], R8 ;  /* 0x000000080600b986 */ /* 0x0003e8000c101d08 */
[----:B------:R1:W-:Y:S02]  /*1e950*/  @!P4 STG.E.128 desc[UR8][R6.64+0x80], R32 ;  /* 0x000080200600c986 */ /* 0x0003e4000c101d08 */
.L_x_650:
[----:B------:R-:W-:Y:S05]  /*1e960*/  BSYNC B1 ;  /* 0x0000000000017941 */ /* 0x000fea0003800000 */
.L_x_649:
[----:B------:R-:W-:Y:S04]  /*1e970*/  BSSY B1, `(.L_x_651) ;  /* 0x0000014000017945 */ /* 0x000fe80003800000 */
[----:B------:R-:W-:Y:S05]  /*1e980*/  @P1 BRA `(.L_x_652) ;  /* 0x0000000000481947 */ /* 0x000fea0003800000 */
[----:B------:R-:W-:Y:S01]  /*1e990*/  IADD3 R3, P0, R44, 0x40, RZ ;  /* 0x000000402c037810 */ /* 0x000fe20007f1e0ff */
[----:B------:R-:W-:Y:S01]  /*1e9a0*/  ULDC.64 UR6, c[0x0][0xad8] ;  /* 0x0002b60000067ab9 */ /* 0x000fe20000000a00 */
[----:B0----5:R-:W-:Y:S01]  /*1e9b0*/  IMAD.MOV.U32 R4, RZ, RZ, R46 ;  /* 0x000000ffff047224 */ /* 0x021fe200078e002e */
[----:B------:R-:W-:Y:S01]  /*1e9c0*/  ULDC UR4, c[0x0][0xa8c] ;  /* 0x0002a30000047ab9 */ /* 0x000fe20000000800 */
[----:B------:R-:W-:Y:S01]  /*1e9d0*/  IADD3.X R0, RZ, R45, RZ, P0, !PT ;  /* 0x0000002dff007210 */ /* 0x000fe200007fe4ff */
[----:B------:R-:W-:Y:S01]  /*1e9e0*/  IMAD.MOV.U32 R5, RZ, RZ, R51 ;  /* 0x000000ffff057224 */ /* 0x000fe200078e0033 */
[----:B------:R-:W-:Y:S01]  /*1e9f0*/  ISETP.GE.AND P1, PT, R16, UR4, PT ;  /* 0x0000000410007c0c */ /* 0x000fe2000bf26270 */
[----:B------:R-:W-:Y:S01]  /*1ea00*/  ULDC.64 UR8, c[0x0][0x208] ;  /* 0x0000820000087ab9 */ /* 0x000fe20000000a00 */
[----:B------:R-:W-:Y:S01]  /*1ea10*/  ISETP.GE.AND P3, PT, R227, UR4, PT ;  /* 0x00000004e3007c0c */ /* 0x000fe2000bf66270 */
[----:B------:R-:W-:Y:S02]  /*1ea20*/  IMAD R0, R0, UR6, RZ ;  /* 0x0000000600007c24 */ /* 0x000fe4000f8e02ff */
[----:B------:R-:W-:-:S04]  /*1ea30*/  IMAD.WIDE.U32 R4, R3, UR6, R4 ;  /* 0x0000000603047c25 */ /* 0x000fc8000f8e0004 */
[----:B------:R-:W-:Y:S01]  /*1ea40*/  IMAD R3, R3, UR7, R0 ;  /* 0x0000000703037c24 */ /* 0x000fe2000f8e0200 */
[----:B------:R-:W-:Y:S02]  /*1ea50*/  ULDC.64 UR6, c[0x0][0xa80] ;  /* 0x0002a00000067ab9 */ /* 0x000fe40000000a00 */
[----:B-1----:R-:W-:Y:S02]  /*1ea60*/  LEA R6, P0, R4, UR6, 0x1 ;  /* 0x0000000604067c11 */ /* 0x002fe4000f8008ff */
[----:B------:R-:W-:-:S04]  /*1ea70*/  IADD3 R3, R5, R3, RZ ;  /* 0x0000000305037210 */ /* 0x000fc80007ffe0ff */
[----:B------:R-:W-:-:S05]  /*1ea80*/  LEA.HI.X R7, R4, UR7, R3, 0x1, P0 ;  /* 0x0000000704077c11 */ /* 0x000fca00080f0c03 */
[----:B------:R2:W-:Y:S04]  /*1ea90*/  @!P1 STG.E.128 desc[UR8][R6.64], R12 ;  /* 0x0000000c06009986 */ /* 0x0005e8000c101d08 */
[----:B------:R2:W-:Y:S02]  /*1eaa0*/  @!P3 STG.E.128 desc[UR8][R6.64+0x80], R36 ;  /* 0x000080240600b986 */ /* 0x0005e4000c101d08 */
.L_x_652:
[----:B------:R-:W-:Y:S05]  /*1eab0*/  BSYNC B1 ;  /* 0x0000000000017941 */ /* 0x000fea0003800000 */
.L_x_651:
        /* <DEDUP_REMOVED lines=13> */
[----:B-12---:R-:W-:Y:S01]  /*1eb90*/  LEA R6, P0, R4, UR6, 0x1 ;  /* 0x0000000604067c11 */ /* 0x006fe2000f8008ff */
        /* <DEDUP_REMOVED lines=8> */
.L_x_645:
[----:B------:R-:W-:Y:S01]  /*1ec20*/  ULDC.64 UR4, c[0x0][0xbd8] ;  /* 0x0002f60000047ab9 */ /* 0x000fe20000000a00 */
[----:B------:R-:W1:Y:S01]  /*1ec30*/  S2R R8, SR_TID.X ;  /* 0x0000000000087919 */ /* 0x000e620000002100 */
[----:B------:R-:W-:Y:S01]  /*1ec40*/  ISETP.NE.U32.AND P0, PT, RZ, UR4, PT ;  /* 0x00000004ff007c0c */ /* 0x000fe2000bf05070 */
[----:B------:R-:W-:Y:S01]  /*1ec50*/  IMAD.MOV.U32 R3, RZ, RZ, RZ ;  /* 0x000000ffff037224 */ /* 0x000fe200078e00ff */
[----:B------:R-:W-:Y:S01]  /*1ec60*/  IADD3 R4, P1, R74, UR4, RZ ;  /* 0x000000044a047c10 */ /* 0x000fe2000ff3e0ff */
[----:B------:R-:W-:Y:S01]  /*1ec70*/  ULDC.64 UR6, c[0x0][0x208] ;  /* 0x0000820000067ab9 */ /* 0x000fe20000000a00 */
[----:B------:R-:W-:Y:S02]  /*1ec80*/  ISETP.NE.AND.EX P0, PT, RZ, UR5, PT, P0 ;  /* 0x00000005ff007c0c */ /* 0x000fe4000bf05300 */
[----:B------:R-:W-:Y:S01]  /*1ec90*/  IADD3.X R5, R78, UR5, RZ, P1, !PT ;  /* 0x000000054e057c10 */ /* 0x000fe20008ffe4ff */
[----:B------:R-:W-:Y:S02]  /*1eca0*/  ULDC.64 UR4, c[0x0][0xbe0] ;  /* 0x0002f80000047ab9 */ /* 0x000fe40000000a00 */
[----:B------:R-:W-:-:S04]  /*1ecb0*/  ISETP.NE.U32.AND P1, PT, RZ, UR4, PT ;  /* 0x00000004ff007c0c */ /* 0x000fc8000bf25070 */
[----:B------:R-:W-:-:S04]  /*1ecc0*/  ISETP.NE.AND.EX P1, PT, RZ, UR5, PT, P1 ;  /* 0x00000005ff007c0c */ /* 0x000fc8000bf25310 */
[----:B------:R2:W5:Y:S09]  /*1ecd0*/  @P0 LDG.E R3, desc[UR6][R4.64] ;  /* 0x0000000604030981 */ /* 0x000572000c1e1900 */
[----:B------:R-:W-:Y:S01]  /*1ece0*/  @P1 IADD3 R6, P2, R74, UR4, RZ ;  /* 0x000000044a061c10 */ /* 0x000fe2000ff5e0ff */
[----:B------:R-:W-:-:S02]  /*1ecf0*/  ULDC UR4, c[0x0][0xa88] ;  /* 0x0002a20000047ab9 */ /* 0x000fc40000000800 */
[----:B------:R-:W-:Y:S01]  /*1ed00*/  IMAD.U32 R0, RZ, RZ, UR4 ;  /* 0x00000004ff007e24 */ /* 0x000fe2000f8e00ff */
[----:B------:R-:W-:Y:S02]  /*1ed10*/  @P1 IADD3.X R7, R78, UR5, RZ, P2, !PT ;  /* 0x000000054e071c10 */ /* 0x000fe400097fe4ff */
[----:B-1----:R-:W-:-:S03]  /*1ed20*/  IADD3 R8, R8, -0x80, RZ ;  /* 0xffffff8008087810 */ /* 0x002fc60007ffe0ff */
[----:B------:R2:W5:Y:S01]  /*1ed30*/  @P1 LDG.E R0, desc[UR6][R6.64] ;  /* 0x0000000606001981 */ /* 0x000562000c1e1900 */
[----:B------:R-:W-:Y:S01]  /*1ed40*/  ISETP.GE.AND P2, PT, R8, 0x80, PT ;  /* 0x000000800800780c */ /* 0x000fe20003f46270 */
[----:B------:R-:W-:-:S12]  /*1ed50*/  @P1 BRA `(.L_x_654) ;  /* 0x0000000000141947 */ /* 0x000fd80003800000 */
[----:B------:R-:W-:Y:S05]  /*1ed60*/  @!P0 BRA `(.L_x_654) ;  /* 0x0000000000108947 */ /* 0x000fea0003800000 */
[----:B------:R-:W-:Y:S02]  /*1ed70*/  ULDC.64 UR4, c[0x0][0x208] ;  /* 0x0000820000047ab9 */ /* 0x000fe40000000a00 */
[----:B--2---:R-:W2:Y:S04]  /*1ed80*/  LDG.E R7, desc[UR4][R4.64] ;  /* 0x0000000404077981 */ /* 0x004ea8000c1e1900 */
[----:B-----5:R-:W2:Y:S02]  /*1ed90*/  LDG.E R0, desc[UR4][R4.64+0x4] ;  /* 0x0000040404007981 */ /* 0x020ea4000c1e1900 */
[----:B--2---:R-:W-:-:S07]  /*1eda0*/  IMAD.IADD R0, R0, 0x1, -R7 ;  /* 0x0000000100007824 */ /* 0x004fce00078e0a07 */
.L_x_654:
[----:B------:R-:W3:Y:S04]  /*1edb0*/  LDL R12, [R1+0x80] ;  /* 0x00008000010c7983 */ /* 0x000ee80000100800 */
[----:B0-----:R0:W5:Y:S01]  /*1edc0*/  LDL R10, [R1+0x88] ;  /* 0x00008800010a7983 */ /* 0x0011620000100800 */
[----:B------:R-:W-:Y:S01]  /*1edd0*/  BSSY B1, `(.L_x_655) ;  /* 0x000001d000017945 */ /* 0x000fe20003800000 */
[----:B------:R-:W-:Y:S02]  /*1ede0*/  SEL R11, R86, RZ, !P0 ;  /* 0x000000ff560b7207 */ /* 0x000fe40004000000 */
[----:B------:R-:W-:Y:S02]  /*1edf0*/  SEL R38, R38, RZ, !P0 ;  /* 0x000000ff26267207 */ /* 0x000fe40004000000 */
[----:B-----5:R-:W-:-:S02]  /*1ee00*/  SHF.R.S32.HI R8, RZ, 0x1f, R3 ;  /* 0x0000001fff087819 */ /* 0x020fc40000011403 */
[----:B---3--:R-:W-:Y:S01]  /*1ee10*/  SHF.R.S32.HI R9, RZ, 0x1f, R12 ;  /* 0x0000001fff097819 */ /* 0x008fe2000001140c */
[----:B0-----:R-:W-:Y:S06]  /*1ee20*/  @P2 BRA `(.L_x_656) ;  /* 0x00000000005c2947 */ /* 0x001fec0003800000 */
[----:B--2---:R-:W0:Y:S02]  /*1ee30*/  S2R R4, SR_TID.X ;  /* 0x0000000000047919 */ /* 0x004e240000002100 */
[----:B0-----:R-:W-:-:S05]  /*1ee40*/  LEA R4, R10, R4, 0x7 ;  /* 0x000000040a047211 */ /* 0x001fca00078e38ff */
        /* <DEDUP_REMOVED lines=15> */
[----:B------:R-:W-:-:S04]  /*1ef40*/  ULDC.64 UR4, c[0x0][0xb40] ;  /* 0x0002d00000047ab9 */ /* 0x000fc80000000a00 */
[----:B------:R-:W-:Y:S02]  /*1ef50*/  IADD3 R5, R5, R7, RZ ;  /* 0x0000000705057210 */ /* 0x000fe40007ffe0ff */
[----:B------:R-:W-:-:S04]  /*1ef60*/  LEA R6, P0, R4, UR4, 0x2 ;  /* 0x0000000404067c11 */ /* 0x000fc8000f8010ff */
[----:B------:R-:W-:Y:S01]  /*1ef70*/  LEA.HI.X R7, R4, UR5, R5, 0x2, P0 ;  /* 0x0000000504077c11 */ /* 0x000fe200080f1405 */
[----:B------:R-:W-:-:S05]  /*1ef80*/  IMAD.MOV.U32 R5, RZ, RZ, -0x800000 ;  /* 0xff800000ff057424 */ /* 0x000fca00078e00ff */
[----:B------:R0:W-:Y:S03]  /*1ef90*/  STG.E desc[UR6][R6.64], R5 ;  /* 0x0000000506007986 */ /* 0x0001e6000c101906 */
.L_x_656:
[----:B------:R-:W-:Y:S05]  /*1efa0*/  BSYNC B1 ;  /* 0x0000000000017941 */ /* 0x000fea0003800000 */
.L_x_655:
[----:B------:R-:W-:Y:S01]  /*1efb0*/  ULDC.64 UR4, c[0x0][0xaa0] ;  /* 0x0002a80000047ab9 */ /* 0x000fe20000000a00 */
[----:B0-2---:R-:W-:Y:S01]  /*1efc0*/  MOV R5, R17 ;  /* 0x0000001100057202 */ /* 0x005fe20000000f00 */
[----:B------:R-:W-:Y:S01]  /*1efd0*/  IMAD.MOV.U32 R4, RZ, RZ, R16 ;  /* 0x000000ffff047224 */ /* 0x000fe200078e0010 */
[----:B------:R-:W-:Y:S01]  /*1efe0*/  BSSY B1, `(.L_x_657) ;  /* 0x0000028000017945 */ /* 0x000fe20003800000 */
[----:B------:R-:W-:Y:S02]  /*1eff0*/  IMAD R6, R8, UR4, RZ ;  /* 0x0000000408067c24 */ /* 0x000fe4000f8e02ff */
[----:B------:R-:W-:-:S04]  /*1f000*/  IMAD.WIDE.U32 R4, R3, UR4, R4 ;  /* 0x0000000403047c25 */ /* 0x000fc8000f8e0004 */
[----:B------:R-:W-:Y:S01]  /*1f010*/  IMAD R3, R3, UR5, R6 ;  /* 0x0000000503037c24 */ /* 0x000fe2000f8e0206 */
[----:B------:R-:W-:Y:S01]  /*1f020*/  ULDC.64 UR4, c[0x0][0xae0] ;  /* 0x0002b80000047ab9 */ /* 0x000fe20000000a00 */
[----:B------:R-:W-:Y:S02]  /*1f030*/  IMAD R7, R10, -0x80, R0 ;  /* 0xffffff800a077824 */ /* 0x000fe400078e0200 */
[----:B------:R-:W-:Y:S02]  /*1f040*/  IMAD R6, R9, UR4, RZ ;  /* 0x0000000409067c24 */ /* 0x000fe4000f8e02ff */
[----:B------:R-:W-:Y:S01]  /*1f050*/  IMAD.IADD R5, R5, 0x1, R3 ;  /* 0x0000000105057824 */ /* 0x000fe200078e0203 */
[-C--:B------:R-:W-:Y:S01]  /*1f060*/  ISETP.GE.AND P3, PT, R22, R7.reuse, PT ;  /* 0x000000071600720c */ /* 0x080fe20003f66270 */
[C---:B------:R-:W-:Y:S01]  /*1f070*/  IMAD R3, R12.reuse, UR5, R6 ;  /* 0x000000050c037c24 */ /* 0x040fe2000f8e0206 */
[-C--:B------:R-:W-:Y:S01]  /*1f080*/  ISETP.GE.AND P2, PT, R223, R7.reuse, PT ;  /* 0x00000007df00720c */ /* 0x080fe20003f46270 */
[----:B------:R-:W-:Y:S01]  /*1f090*/  IMAD.WIDE.U32 R4, R12, UR4, R4 ;  /* 0x000000040c047c25 */ /* 0x000fe2000f8e0004 */
[----:B------:R-:W-:Y:S01]  /*1f0a0*/  ULDC.64 UR4, c[0x0][0xae8] ;  /* 0x0002ba0000047ab9 */ /* 0x000fe20000000a00 */
[----:B------:R-:W-:-:S02]  /*1f0b0*/  ISETP.GE.AND P0, PT, R222, R7, PT ;  /* 0x00000007de00720c */ /* 0x000fc40003f06270 */
[----:B------:R-:W-:Y:S01]  /*1f0c0*/  IMAD.IADD R5, R5, 0x1, R3 ;  /* 0x0000000105057824 */ /* 0x000fe200078e0203 */
[----:B------:R-:W-:Y:S01]  /*1f0d0*/  ISETP.GE.AND P1, PT, R224, R7, PT ;  /* 0x00000007e000720c */ /* 0x000fe20003f26270 */
[----:B------:R-:W-:Y:S02]  /*1f0e0*/  IMAD R0, R38, UR4, RZ ;  /* 0x0000000426007c24 */ /* 0x000fe4000f8e02ff */
[----:B------:R-:W-:Y:S01]  /*1f0f0*/  IMAD.WIDE.U32 R6, R11, UR4, R4 ;  /* 0x000000040b067c25 */ /* 0x000fe2000f8e0004 */
[----:B------:R-:W-:-:S03]  /*1f100*/  MOV R4, R22 ;  /* 0x0000001600047202 */ /* 0x000fc60000000f00 */
[----:B------:R-:W-:Y:S02]  /*1f110*/  IMAD R3, R11, UR5, R0 ;  /* 0x000000050b037c24 */ /* 0x000fe4000f8e0200 */
[----:B------:R-:W-:Y:S02]  /*1f120*/  IMAD.MOV.U32 R5, RZ, RZ, R23 ;  /* 0x000000ffff057224 */ /* 0x000fe400078e0017 */
[----:B------:R-:W-:Y:S02]  /*1f130*/  IMAD.IADD R11, R7, 0x1, R3 ;  /* 0x00000001070b7824 */ /* 0x000fe400078e0203 */
[----:B------:R-:W-:Y:S01]  /*1f140*/  IMAD.WIDE R8, R10, 0x80, R4 ;  /* 0x000000800a087825 */ /* 0x000fe200078e0204 */
[----:B------:R-:W-:Y:S06]  /*1f150*/  @P3 BRA `(.L_x_658) ;  /* 0x0000000000403947 */ /* 0x000fec0003800000 */
        /* <DEDUP_REMOVED lines=14> */
[----:B------:R0:W-:Y:S04]  /*1f240*/  @!P4 STG.E.128 desc[UR8][R12.64], RZ ;  /* 0x000000ff0c00c986 */ /* 0x0001e8000c101d08 */
[----:B------:R0:W-:Y:S02]  /*1f250*/  @!P5 STG.E.128 desc[UR8][R12.64+0x80], RZ ;  /* 0x000080ff0c00d986 */ /* 0x0001e4000c101d08 */
.L_x_658:
[----:B------:R-:W-:Y:S05]  /*1f260*/  BSYNC B1 ;  /* 0x0000000000017941 */ /* 0x000fea0003800000 */
.L_x_657:
[----:B------:R-:W-:Y:S04]  /*1f270*/  BSSY B1, `(.L_x_659) ;  /* 0x0000014000017945 */ /* 0x000fe80003800000 */
[----:B------:R-:W-:Y:S05]  /*1f280*/  @P2 BRA `(.L_x_660) ;  /* 0x0000000000482947 */ /* 0x000fea0003800000 */
[----:B------:R-:W-:Y:S01]  /*1f290*/  IADD3 R3, P2, R8, 0x20, RZ ;  /* 0x0000002008037810 */ /* 0x000fe20007f5e0ff */
[----:B------:R-:W-:Y:S01]  /*1f2a0*/  ULDC.64 UR6, c[0x0][0xad8] ;  /* 0x0002b60000067ab9 */ /* 0x000fe20000000a00 */
[----:B------:R-:W-:Y:S01]  /*1f2b0*/  IMAD.MOV.U32 R4, RZ, RZ, R6 ;  /* 0x000000ffff047224 */ /* 0x000fe200078e0006 */
        /* <DEDUP_REMOVED lines=10> */
[----:B0-----:R-:W-:Y:S02]  /*1f360*/  LEA R12, P2, R4, UR6, 0x1 ;  /* 0x00000006040c7c11 */ /* 0x001fe4000f8408ff */
[----:B------:R-:W-:-:S04]  /*1f370*/  IADD3 R3, R5, R3, RZ ;  /* 0x0000000305037210 */ /* 0x000fc80007ffe0ff */
[----:B------:R-:W-:-:S05]  /*1f380*/  LEA.HI.X R13, R4, UR7, R3, 0x1, P2 ;  /* 0x00000007040d7c11 */ /* 0x000fca00090f0c03 */
[----:B------:R1:W-:Y:S04]  /*1f390*/  @!P3 STG.E.128 desc[UR8][R12.64], RZ ;  /* 0x000000ff0c00b986 */ /* 0x0003e8000c101d08 */
[----:B------:R1:W-:Y:S02]  /*1f3a0*/  @!P4 STG.E.128 desc[UR8][R12.64+0x80], RZ ;  /* 0x000080ff0c00c986 */ /* 0x0003e4000c101d08 */
.L_x_660:
[----:B------:R-:W-:Y:S05]  /*1f3b0*/  BSYNC B1 ;  /* 0x0000000000017941 */ /* 0x000fea0003800000 */
.L_x_659:
[----:B------:R-:W-:Y:S04]  /*1f3c0*/  BSSY B1, `(.L_x_661) ;  /* 0x0000014000017945 */ /* 0x000fe80003800000 */
[----:B------:R-:W-:Y:S05]  /*1f3d0*/  @P0 BRA `(.L_x_662) ;  /* 0x0000000000480947 */ /* 0x000fea0003800000 */
[----:B------:R-:W-:Y:S01]  /*1f3e0*/  IADD3 R3, P0, R8, 0x40, RZ ;  /* 0x0000004008037810 */ /* 0x000fe20007f1e0ff */
[----:B------:R-:W-:Y:S01]  /*1f3f0*/  ULDC.64 UR6, c[0x0][0xad8] ;  /* 0x0002b60000067ab9 */ /* 0x000fe20000000a00 */
[----:B------:R-:W-:Y:S01]  /*1f400*/  MOV R5, R11 ;  /* 0x0000000b00057202 */ /* 0x000fe20000000f00 */
        /* <DEDUP_REMOVED lines=10> */
[----:B01----:R-:W-:Y:S01]  /*1f4b0*/  LEA R12, P0, R4, UR6, 0x1 ;  /* 0x00000006040c7c11 */ /* 0x003fe2000f8008ff */
[----:B------:R-:W-:-:S05]  /*1f4c0*/  IMAD.IADD R3, R5, 0x1, R3 ;  /* 0x0000000105037824 */ /* 0x000fca00078e0203 */
[----:B------:R-:W-:-:S05]  /*1f4d0*/  LEA.HI.X R13, R4, UR7, R3, 0x1, P0 ;  /* 0x00000007040d7c11 */ /* 0x000fca00080f0c03 */
[----:B------:R2:W-:Y:S04]  /*1f4e0*/  @!P2 STG.E.128 desc[UR8][R12.64], RZ ;  /* 0x000000ff0c00a986 */ /* 0x0005e8000c101d08 */
[----:B------:R2:W-:Y:S02]  /*1f4f0*/  @!P3 STG.E.128 desc[UR8][R12.64+0x80], RZ ;  /* 0x000080ff0c00b986 */ /* 0x0005e4000c101d08 */
.L_x_662:
[----:B------:R-:W-:Y:S05]  /*1f500*/  BSYNC B1 ;  /* 0x0000000000017941 */ /* 0x000fea0003800000 */
.L_x_661:
        /* <DEDUP_REMOVED lines=17> */
[----:B------:R3:W-:Y:S04]  /*1f620*/  @!P1 STG.E.128 desc[UR8][R6.64], RZ ;  /* 0x000000ff06009986 */ /* 0x0007e8000c101d08 */
[----:B------:R3:W-:Y:S02]  /*1f630*/  @!P2 STG.E.128 desc[UR8][R6.64+0x80], RZ ;  /* 0x000080ff0600a986 */ /* 0x0007e4000c101d08 */
.L_x_653:
[----:B------:R-:W-:Y:S05]  /*1f640*/  BSYNC B0 ;  /* 0x0000000000007941 */ /* 0x000fea0003800000 */
.L_x_644:
[----:B------:R-:W-:Y:S02]  /*1f650*/  ULDC UR4, c[0x0][0xc14] ;  /* 0x0003050000047ab9 */ /* 0x000fe40000000800 */
[----:B------:R-:W-:-:S13]  /*1f660*/  ISETP.GE.AND P0, PT, R159, UR4, PT ;  /* 0x000000049f007c0c */ /* 0x000fda000bf06270 */
[----:B------:R-:W-:Y:S05]  /*1f670*/  @!P0 BRA `(.L_x_663) ;  /* 0xfffffe1800a08947 */ /* 0x000fea000383ffff */
[----:B------:R-:W-:Y:S05]  /*1f680*/  BRA `(.L_x_445) ;  /* 0x0000005800487947 */ /* 0x000fea0003800000 */
.L_x_443:
[----:B------:R-:W-:-:S08]  /*1f690*/  NOP ;  /* 0x0000000000007918 */ /* 0x000fd00000000000 */
[----:B------:R-:W0:-:S00]  /*1f6a0*/  USETMAXREG.DEALLOC.CTAPOOL 0x18 ;  /* 0x00000018000079c8 */ /* 0x000e0000080e0500 */
[----:B0-----:R-:W-:-:S06]  /*1f6b0*/  LOP3.LUT R0, R0, 0x3, RZ, 0xc0, !PT ;  /* 0x0000000300007812 */ /* 0x001fcc00078ec0ff */
[----:B------:R-:W0:Y:S02]  /*1f6c0*/  SHFL.IDX PT, R0, R0, RZ, 0x1f ;  /* 0x00001fff00007589 */ /* 0x000e2400000e0000 */
[----:B0-----:R-:W-:-:S13]  /*1f6d0*/  ISETP.NE.AND P0, PT, R0, RZ, PT ;  /* 0x000000ff0000720c */ /* 0x001fda0003f05270 */
[----:B------:R-:W-:Y:S05]  /*1f6e0*/  @P0 BRA `(.L_x_445) ;  /* 0x0000005800300947 */ /* 0x000fea0003800000 */
[----:B------:R-:W2:Y:S01]  /*1f6f0*/  LDL.LU R7, [R1] ;  /* 0x0000000001077983 */ /* 0x000ea20000300800 */
[----:B------:R-:W-:Y:S01]  /*1f700*/  LOP3.LUT R8, R3, 0x1f, RZ, 0xc0, !PT ;  /* 0x0000001f03087812 */ /* 0x000fe200078ec0ff */
[----:B------:R-:W-:Y:S01]  /*1f710*/  ULDC UR5, c[0x0][0xc14] ;  /* 0x0003050000057ab9 */ /* 0x000fe20000000800 */
[----:B------:R-:W-:Y:S01]  /*1f720*/  MOV R0, RZ ;  /* 0x000000ff00007202 */ /* 0x000fe20000000f00 */
[----:B------:R-:W-:Y:S01]  /*1f730*/  ULDC.64 UR6, c[0x0][0x208] ;  /* 0x0000820000067ab9 */ /* 0x000fe20000000a00 */
[----:B------:R-:W-:Y:S01]  /*1f740*/  ISETP.NE.AND P0, PT, R8, 0x1f, PT ;  /* 0x0000001f0800780c */ /* 0x000fe20003f05270 */
[----:B------:R-:W-:Y:S01]  /*1f750*/  ULDC UR4, c[0x0][0xc10] ;  /* 0x0003040000047ab9 */ /* 0x000fe20000000800 */
[----:B--2---:R-:W-:-:S11]  /*1f760*/  LOP3.LUT R7, R7, 0xffffffdf, RZ, 0xc0, !PT ;  /* 0xffffffdf07077812 */ /* 0x004fd600078ec0ff */
        /* <DEDUP_REMOVED lines=26> */
[----:B------:R-:W-:Y:S02]  /*1f910*/  ISETP.GE.U32.AND P0, PT, R8, 0x8, PT ;  /* 0x000000080800780c */ /* 0x000fe40003f06070 */
[----:B------:R-:W-:-:S05]  /*1f920*/  IADD3 R3, R4, R3, RZ ;  /* 0x0000000304037210 */ /* 0x000fca0007ffe0ff */
[----:B------:R-:W1:Y:S06]  /*1f930*/  SHFL.UP PT, R2, R3, 0x8, RZ ;  /* 0x0500000003027989 */ /* 0x000e6c00000e00ff */
[----:B------:R-:W-:-:S04]  /*1f940*/  @P0 LOP3.LUT R7, R7, 0x4, RZ, 0xfc, !PT ;  /* 0x0000000407070812 */ /* 0x000fc800078efcff */
[----:B------:R-:W-:Y:S02]  /*1f950*/  LOP3.LUT R7, R7, 0xfffffffd, RZ, 0xc0, !PT ;  /* 0xfffffffd07077812 */ /* 0x000fe400078ec0ff */
[----:B-1----:R-:W-:Y:S02]  /*1f960*/  SEL R2, R2, RZ, P0 ;  /* 0x000000ff02027207 */ /* 0x002fe40000000000 */
[----:B------:R-:W-:-:S03]  /*1f970*/  ISETP.GE.U32.AND P0, PT, R8, 0x10, PT ;  /* 0x000000100800780c */ /* 0x000fc60003f06070 */
[----:B------:R-:W-:-:S05]  /*1f980*/  IMAD.IADD R5, R3, 0x1, R2 ;  /* 0x0000000103057824 */ /* 0x000fca00078e0202 */
[----:B------:R-:W1:Y:S05]  /*1f990*/  SHFL.UP PT, R2, R5, 0x10, RZ ;  /* 0x0600000005027989 */ /* 0x000e6a00000e00ff */
[----:B------:R-:W-:-:S05]  /*1f9a0*/  @P0 LOP3.LUT R7, R7, 0x2, RZ, 0xfc, !PT ;  /* 0x0000000207070812 */ /* 0x000fca00078efcff */
[----:B------:R-:W-:Y:S01]  /*1f9b0*/  STL [R1], R7 ;  /* 0x0000000701007387 */ /* 0x000fe20000100800 */
[----:B-1----:R-:W-:-:S05]  /*1f9c0*/  SEL R2, R2, RZ, P0 ;  /* 0x000000ff02027207 */ /* 0x002fca0000000000 */
[----:B------:R-:W-:-:S05]  /*1f9d0*/  IMAD.IADD R2, R5, 0x1, R2 ;  /* 0x0000000105027824 */ /* 0x000fca00078e0202 */
[----:B------:R-:W1:Y:S02]  /*1f9e0*/  SHFL.IDX PT, R4, R2, 0x1f, 0x1f ;  /* 0x03e01f0002047f89 */ /* 0x000e6400000e0000 */
[----:B-1----:R-:W-:-:S04]  /*1f9f0*/  IMAD R4, R4, UR4, RZ ;  /* 0x0000000404047c24 */ /* 0x002fc8000f8e02ff */
[----:B------:R-:W-:Y:S01]  /*1fa00*/  IMAD.MOV.U32 R7, RZ, RZ, R4 ;  /* 0x000000ffff077224 */ /* 0x000fe200078e0004 */
[----:B0-----:R-:W-:-:S13]  /*1fa10*/  ISETP.GT.AND P0, PT, R4, UR6, PT ;  /* 0x0000000604007c0c */ /* 0x001fda000bf04270 */
[----:B------:R-:W-:Y:S05]  /*1fa20*/  @P0 BRA `(.L_x_664) ;  /* 0x0000000000c80947 */ /* 0x000fea0003800000 */
[----:B------:R-:W-:Y:S01]  /*1fa30*/  MOV R4, R7 ;  /* 0x0000000700047202 */ /* 0x000fe20000000f00 */
[----:B------:R-:W-:Y:S01]  /*1fa40*/  IMAD.MOV.U32 R19, RZ, RZ, RZ ;  /* 0x000000ffff137224 */ /* 0x000fe200078e00ff */
[----:B------:R-:W-:Y:S01]  /*1fa50*/  ULDC UR5, c[0x0][0xc14] ;  /* 0x0003050000057ab9 */ /* 0x000fe20000000800 */
[----:B------:R-:W-:Y:S01]  /*1fa60*/  ULDC UR7, c[0x0][0xc14] ;  /* 0x0003050000077ab9 */ /* 0x000fe20000000800 */
[----:B------:R-:W-:-:S05]  /*1fa70*/  ULDC UR4, c[0x0][0xc10] ;  /* 0x0003040000047ab9 */ /* 0x000fca0000000800 */
.L_x_668:
[----:B------:R-:W-:Y:S01]  /*1fa80*/  VIADD R0, R19, 0x1f ;  /* 0x0000001f13007836 */ /* 0x000fe20000000000 */
[----:B------:R-:W-:-:S04]  /*1fa90*/  MOV R19, UR7 ;  /* 0x0000000700137c02 */ /* 0x000fc80008000f00 */
[----:B------:R-:W-:-:S13]  /*1faa0*/  ISETP.GE.AND P0, PT, R0, UR5, PT ;  /* 0x0000000500007c0c */ /* 0x000fda000bf06270 */
[----:B------:R-:W-:Y:S05]  /*1fab0*/  @P0 BRA `(.L_x_665) ;  /* 0x0000000400480947 */ /* 0x000fea0003800000 */
[----:B------:R-:W0:Y:S01]  /*1fac0*/  S2R R7, SR_TID.X ;  /* 0x0000000000077919 */ /* 0x000e220000002100 */
[----:B------:R-:W-:Y:S01]  /*1fad0*/  IMAD.MOV.U32 R19, RZ, RZ, R0 ;  /* 0x000000ffff137224 */ /* 0x000fe200078e0000 */
[----:B------:R-:W-:Y:S01]  /*1fae0*/  BSSY B0, `(.L_x_666) ;  /* 0x000000b000007945 */ /* 0x000fe20003800000 */
[----:B------:R-:W-:Y:S02]  /*1faf0*/  MOV R0, RZ ;  /* 0x000000ff00007202 */ /* 0x000fe40000000f00 */
        /* <DEDUP_REMOVED lines=9> */
.L_x_667:
[----:B------:R-:W-:Y:S05]  /*1fb90*/  BSYNC B0 ;  /* 0x0000000000007941 */ /* 0x000fea0003800000 */
.L_x_666:
[----:B0----5:R-:W0:Y:S01]  /*1fba0*/  SHFL.UP PT, R2, R0, 0x1, RZ ;  /* 0x0420000000027989 */ /* 0x021e2200000e00ff */
[C---:B------:R-:W-:Y:S02]  /*1fbb0*/  ISETP.NE.AND P0, PT, R7.reuse, RZ, PT ;  /* 0x000000ff0700720c */ /* 0x040fe40003f05270 */
[C---:B------:R-:W-:Y:S02]  /*1fbc0*/  ISETP.GE.U32.AND P1, PT, R7.reuse, 0x2, PT ;  /* 0x000000020700780c */ /* 0x040fe40003f26070 */
        /* <DEDUP_REMOVED lines=9> */
[----:B------:R-:W-:Y:S02]  /*1fc60*/  ISETP.GE.U32.AND P0, PT, R7, 0x10, PT ;  /* 0x000000100700780c */ /* 0x000fe40003f06070 */
[----:B------:R-:W-:-:S05]  /*1fc70*/  IADD3 R5, R2, R5, RZ ;  /* 0x0000000502057210 */ /* 0x000fca0007ffe0ff */
[----:B------:R-:W0:Y:S02]  /*1fc80*/  SHFL.UP PT, R6, R5, 0x8, RZ ;  /* 0x0500000005067989 */ /* 0x000e2400000e00ff */
[----:B0-----:R-:W-:-:S05]  /*1fc90*/  SEL R6, R6, RZ, P1 ;  /* 0x000000ff06067207 */ /* 0x001fca0000800000 */
[----:B------:R-:W-:-:S05]  /*1fca0*/  IMAD.IADD R6, R5, 0x1, R6 ;  /* 0x0000000105067824 */ /* 0x000fca00078e0206 */
[----:B------:R-:W0:Y:S02]  /*1fcb0*/  SHFL.UP PT, R7, R6, 0x10, RZ ;  /* 0x0600000006077989 */ /* 0x000e2400000e00ff */
[----:B0-----:R-:W-:-:S05]  /*1fcc0*/  SEL R7, R7, RZ, P0 ;  /* 0x000000ff07077207 */ /* 0x001fca0000000000 */
[----:B------:R-:W-:-:S05]  /*1fcd0*/  IMAD.IADD R7, R6, 0x1, R7 ;  /* 0x0000000106077824 */ /* 0x000fca00078e0207 */
[----:B------:R-:W0:Y:S02]  /*1fce0*/  SHFL.IDX PT, R3, R7, 0x1f, 0x1f ;  /* 0x03e01f0007037f89 */ /* 0x000e2400000e0000 */
[----:B0-----:R-:W-:-:S05]  /*1fcf0*/  IMAD R3, R3, UR4, RZ ;  /* 0x0000000403037c24 */ /* 0x001fca000f8e02ff */
[----:B------:R-:W-:-:S04]  /*1fd00*/  IADD3 R4, R3, R4, RZ ;  /* 0x0000000403047210 */ /* 0x000fc80007ffe0ff */
[----:B------:R-:W-:-:S13]  /*1fd10*/  ISETP.GT.AND P0, PT, R4, UR6, PT ;  /* 0x0000000604007c0c */ /* 0x000fda000bf04270 */
[----:B------:R-:W-:Y:S05]  /*1fd20*/  @!P0 BRA `(.L_x_668) ;  /* 0xfffffffc00548947 */ /* 0x000fea000383ffff */
[----:B------:R-:W-:Y:S02]  /*1fd30*/  IMAD.MOV.U32 R2, RZ, RZ, R7 ;  /* 0x000000ffff027224 */ /* 0x000fe400078e0007 */
[----:B------:R-:W-:-:S07]  /*1fd40*/  IMAD.MOV.U32 R7, RZ, RZ, R3 ;  /* 0x000000ffff077224 */ /* 0x000fce00078e0003 */
.L_x_664:
[----:B------:R-:W-:-:S05]  /*1fd50*/  IADD3 R7, -R7, R4, RZ ;  /* 0x0000000407077210 */ /* 0x000fca0007ffe1ff */
        /* <DEDUP_REMOVED lines=11> */
[----:B0-----:R-:W-:Y:S01]  /*1fe10*/  IMAD.MOV R10, RZ, RZ, -R3 ;  /* 0x000000ffff0a7224 */ /* 0x001fe200078e0a03 */
[----:B------:R-:W-:Y:S06]  /*1fe20*/  @!P0 BRA `(.L_x_669) ;  /* 0x0000000000088947 */ /* 0x000fec0003800000 */
[----:B------:R-:W-:-:S05]  /*1fe30*/  IADD3 R9, R4, -0x1, RZ ;  /* 0xffffffff04097810 */ /* 0x000fca0007ffe0ff */
[----:B------:R0:W1:Y:S02]  /*1fe40*/  SHFL.IDX PT, R16, R2, R9, 0x1f ;  /* 0x00001f0902107589 */ /* 0x00006400000e0000 */
.L_x_669:
[----:B-1----:R-:W-:Y:S01]  /*1fe50*/  IMAD R16, R16, UR4, R7 ;  /* 0x0000000410107c24 */ /* 0x002fe2000f8e0207 */
[----:B------:R-:W-:Y:S01]  /*1fe60*/  IABS R6, R0 ;  /* 0x0000000000067213 */ /* 0x000fe20000000000 */
[----:B------:R-:W-:Y:S02]  /*1fe70*/  IMAD R7, R10, R5, RZ ;  /* 0x000000050a077224 */ /* 0x000fe400078e02ff */
[----:B0-----:R-:W-:Y:S02]  /*1fe80*/  IMAD.MOV.U32 R2, RZ, RZ, RZ ;  /* 0x000000ffff027224 */ /* 0x001fe400078e00ff */
[----:B------:R-:W-:Y:S02]  /*1fe90*/  IMAD.MOV R6, RZ, RZ, -R6 ;  /* 0x000000ffff067224 */ /* 0x000fe400078e0a06 */
[----:B------:R-:W-:Y:S01]  /*1fea0*/  IMAD.HI.U32 R2, R3, R7, R2 ;  /* 0x0000000703027227 */ /* 0x000fe200078e0002 */
[----:B------:R-:W-:-:S03]  /*1feb0*/  IADD3 R7, -R16, UR6, RZ ;  /* 0x0000000610077c10 */ /* 0x000fc6000fffe1ff */
[----:B------:R-:W-:Y:S01]  /*1fec0*/  IMAD.IADD R19, R4, 0x1, R19 ;  /* 0x0000000104137824 */ /* 0x000fe200078e0213 */
[----:B------:R-:W-:-:S05]  /*1fed0*/  IABS R3, R7 ;  /* 0x0000000700037213 */ /* 0x000fca0000000000 */
[----:B------:R-:W-:-:S04]  /*1fee0*/  IMAD.HI.U32 R2, R2, R3, RZ ;  /* 0x0000000302027227 */ /* 0x000fc800078e00ff */
[----:B------:R-:W-:Y:S01]  /*1fef0*/  IMAD R6, R2, R6, R3 ;  /* 0x0000000602067224 */ /* 0x000fe200078e0203 */
[----:B------:R-:W-:-:S04]  /*1ff00*/  LOP3.LUT R3, R7, R0, RZ, 0x3c, !PT ;  /* 0x0000000007037212 */ /* 0x000fc800078e3cff */
[----:B------:R-:W-:-:S13]  /*1ff10*/  ISETP.GT.U32.AND P0, PT, R5, R6, PT ;  /* 0x000000060500720c */ /* 0x000fda0003f04070 */
[----:B------:R-:W-:Y:S01]  /*1ff20*/  @!P0 IMAD.IADD R6, R6, 0x1, -R5 ;  /* 0x0000000106068824 */ /* 0x000fe200078e0a05 */
[----:B------:R-:W-:-:S04]  /*1ff30*/  @!P0 IADD3 R2, R2, 0x1, RZ ;  /* 0x0000000102028810 */ /* 0x000fc80007ffe0ff */
[----:B------:R-:W-:-:S13]  /*1ff40*/  ISETP.GE.U32.AND P0, PT, R6, R5, PT ;  /* 0x000000050600720c */ /* 0x000fda0003f06070 */
[----:B------:R-:W-:Y:S01]  /*1ff50*/  @P0 VIADD R2, R2, 0x1 ;  /* 0x0000000102020836 */ /* 0x000fe20000000000 */
[----:B------:R-:W-:-:S13]  /*1ff60*/  ISETP.GE.AND P0, PT, R3, RZ, PT ;  /* 0x000000ff0300720c */ /* 0x000fda0003f06270 */
[----:B------:R-:W-:Y:S02]  /*1ff70*/  @!P0 IADD3 R2, -R2, RZ, RZ ;  /* 0x000000ff02028210 */ /* 0x000fe40007ffe1ff */
[----:B------:R-:W-:-:S13]  /*1ff80*/  ISETP.NE.AND P0, PT, R0, RZ, PT ;  /* 0x000000ff0000720c */ /* 0x000fda0003f05270 */
[----:B------:R-:W-:-:S04]  /*1ff90*/  @!P0 LOP3.LUT R2, RZ, R0, RZ, 0x33, !PT ;  /* 0x00000000ff028212 */ /* 0x000fc800078e33ff */
[----:B------:R-:W-:Y:S01]  /*1ffa0*/  MOV R18, R2 ;  /* 0x0000000200127202 */ /* 0x000fe20000000f00 */
[----:B------:R-:W-:-:S04]  /*1ffb0*/  IMAD.MOV R17, RZ, RZ, -R2 ;  /* 0x000000ffff117224 */ /* 0x000fc800078e0a02 */
[----:B------:R-:W-:Y:S01]  /*1ffc0*/  IMAD R17, R0, R17, R7 ;  /* 0x0000001100117224 */ /* 0x000fe200078e0207 */
[----:B------:R-:W-:Y:S06]  /*1ffd0*/  BRA `(.L_x_670) ;  /* 0x00000000000c7947 */ /* 0x000fec0003800000 */
.L_x_665:
[----:B------:R-:W-:Y:S01]  /*1ffe0*/  IMAD.MOV.U32 R17, RZ, RZ, RZ ;  /* 0x000000ffff117224 */ /* 0x000fe200078e00ff */
[----:B------:R-:W-:Y:S01]  /*1fff0*/  MOV R18, RZ ;  /* 0x000000ff00127202 */ /* 0x000fe20000000f00 */
[----:B------:R-:W-:-:S07]  /*20000*/  IMAD.U32 R16, RZ, RZ, UR6 ;  /* 0x00000006ff107e24 */ /* 0x000fce000f8e00ff */
.L_x_670:
        /* <DEDUP_REMOVED lines=16> */
[----:B------:R-:W-:Y:S01]  /*20110*/  ULDC.64 UR38, c[0x0][0x198] ;  /* 0x0000660000267ab9 */ /* 0x000fe20000000a00 */
[----:B------:R-:W-:Y:S02]  /*20120*/  ULDC UR36, c[0x0][0xc] ;  /* 0x0000030000247ab9 */ /* 0x000fe40000000800 */
[----:B------:R0:W-:Y:S04]  /*20130*/  STL [R1+0x8], R0 ;  /* 0x0000080001007387 */ /* 0x0001e80000100800 */
[----:B------:R0:W-:Y:S04]  /*20140*/  STL [R1+0x10], RZ ;  /* 0x000010ff01007387 */ /* 0x0001e80000100800 */
[----:B------:R0:W-:Y:S04]  /*20150*/  STL [R1+0x14], R0 ;  /* 0x0000140001007387 */ /* 0x0001e80000100800 */
[----:B------:R0:W-:Y:S02]  /*20160*/  STL [R1+0x30], RZ ;  /* 0x000030ff01007387 */ /* 0x0001e40000100800 */
.L_x_754:
[----:B-12---:R-:W1:Y:S01]  /*20170*/  LDC.64 R2, c[0x0][0xc60] ;  /* 0x00031800ff027b82 */ /* 0x006e620000000a00 */
[----:B------:R-:W-:Y:S01]  /*20180*/  ULDC.64 UR4, c[0x0][0x208] ;  /* 0x0000820000047ab9 */ /* 0x000fe20000000a00 */
[----:B-1----:R-:W-:-:S05]  /*20190*/  IMAD.WIDE R2, R19, 0x4, R2 ;  /* 0x0000000413027825 */ /* 0x002fca00078e0202 */
[----:B------:R-:W0:Y:S01]  /*201a0*/  LDG.E R11, desc[UR4][R2.64] ;  /* 0x00000004020b7981 */ /* 0x000e22000c1e1900 */
[----:B------:R-:W-:Y:S05]  /*201b0*/  YIELD ;  /* 0x0000000000007946 */ /* 0x000fea0003800000 */
[----:B------:R-:W-:Y:S01]  /*201c0*/  ULDC.64 UR4, c[0x0][0xa28] ;  /* 0x00028a0000047ab9 */ /* 0x000fe20000000a00 */
[----:B------:R-:W-:Y:S01]  /*201d0*/  MOV R6, RZ ;  /* 0x000000ff00067202 */ /* 0x000fe20000000f00 */
[----:B------:R-:W-:Y:S01]  /*201e0*/  ULDC.64 UR8, c[0x0][0x208] ;  /* 0x0000820000087ab9 */ /* 0x000fe20000000a00 */
[----:B------:R-:W-:Y:S01]  /*201f0*/  ISETP.NE.U32.AND P0, PT, RZ, UR4, PT ;  /* 0x00000004ff007c0c */ /* 0x000fe2000bf05070 */
[----:B------:R-:W-:Y:S01]  /*20200*/  IMAD.MOV.U32 R4, RZ, RZ, RZ ;  /* 0x000000ffff047224 */ /* 0x000fe200078e00ff */
[----:B------:R-:W-:-:S02]  /*20210*/  ULDC.64 UR6, c[0x0][0xa10] ;  /* 0x0002840000067ab9 */ /* 0x000fc40000000a00 */
[----:B------:R-:W-:Y:S02]  /*20220*/  ISETP.NE.AND.EX P0, PT, RZ, UR5, PT, P0 ;  /* 0x00000005ff007c0c */ /* 0x000fe4000bf05300 */
[----:B0-----:R-:W-:Y:S01]  /*20230*/  SHF.R.S32.HI R0, RZ, 0x1f, R11 ;  /* 0x0000001fff007819 */ /* 0x001fe2000001140b */
        /* <DEDUP_REMOVED lines=12> */
[C---:B------:R-:W-:Y:S02]  /*20300*/  SHF.L.U64.HI R0, R11.reuse, 0x2, R0 ;  /* 0x000000020b007819 */ /* 0x040fe40000010200 */
[----:B------:R-:W-:Y:S02]  /*20310*/  ISETP.NE.AND.EX P1, PT, RZ, UR5, PT, P1 ;  /* 0x00000005ff007c0c */ /* 0x000fe4000bf25310 */
[----:B------:R-:W-:Y:S01]  /*20320*/  MOV R10, RZ ;  /* 0x000000ff000a7202 */ /* 0x000fe20000000f00 */
[----:B--2---:R0:W-:Y:S02]  /*20330*/  STL [R1+0x38], R4 ;  /* 0x0000380401007387 */ /* 0x0041e40000100800 */
[----:B0-----:R-:W-:-:S08]  /*20340*/  IMAD.SHL.U32 R4, R11, 0x4, RZ ;  /* 0x000000040b047824 */ /* 0x001fd000078e00ff */
[----:B------:R-:W-:Y:S01]  /*20350*/  @P1 IADD3 R8, P0, R4, UR4, RZ ;  /* 0x0000000404081c10 */ /* 0x000fe2000ff1e0ff */
[----:B------:R0:W-:Y:S03]  /*20360*/  STL [R1+0x28], R4 ;  /* 0x0000280401007387 */ /* 0x0001e60000100800 */
[----:B------:R-:W-:Y:S01]  /*20370*/  @P1 IADD3.X R9, R0, UR5, RZ, P0, !PT ;  /* 0x0000000500091c10 */ /* 0x000fe200087fe4ff */
[----:B------:R-:W-:Y:S01]  /*20380*/  ULDC.64 UR4, c[0x0][0xa08] ;  /* 0x0002820000047ab9 */ /* 0x000fe20000000a00 */
[----:B------:R1:W-:Y:S01]  /*20390*/  STL [R1+0x2c], R0 ;  /* 0x00002c0001007387 */ /* 0x0003e20000100800 */
[----:B------:R-:W-:Y:S02]  /*203a0*/  IADD3 R2, P0, R4, UR4, RZ ;  /* 0x0000000404027c10 */ /* 0x000fe4000ff1e0ff */
[----:B------:R-:W-:Y:S02]  /*203b0*/  ISETP.NE.U32.AND P2, PT, RZ, UR4, PT ;  /* 0x00000004ff007c0c */ /* 0x000fe4000bf45070 */
[----:B------:R-:W-:-:S02]  /*203c0*/  IADD3.X R3, R0, UR5, RZ, P0, !PT ;  /* 0x0000000500037c10 */ /* 0x000fc400087fe4ff */
[----:B------:R-:W-:Y:S01]  /*203d0*/  ISETP.NE.AND.EX P2, PT, RZ, UR5, PT, P2 ;  /* 0x00000005ff007c0c */ /* 0x000fe2000bf45320 */
[----:B------:R-:W-:Y:S01]  /*203e0*/  ULDC.64 UR4, c[0x0][0x3f8] ;  /* 0x0000fe0000047ab9 */ /* 0x000fe20000000a00 */
[----:B0-----:R-:W-:Y:S01]  /*203f0*/  IADD3 R4, P0, R4, UR6, RZ ;  /* 0x0000000604047c10 */ /* 0x001fe2000ff1e0ff */
[----:B------:R-:W-:-:S03]  /*20400*/  UISETP.NE.U32.AND UP0, UPT, UR4, URZ, UPT ;  /* 0x0000003f0400728c */ /* 0x000fc6000bf05070 */
[----:B------:R-:W-:Y:S01]  /*20410*/  ULDC UR4, c[0x0][0x404] ;  /* 0x0001010000047ab9 */ /* 0x000fe20000000800 */
[----:B------:R-:W-:Y:S01]  /*20420*/  UISETP.NE.AND.EX UP0, UPT, UR5, URZ, UPT, UP0 ;  /* 0x0000003f0500728c */ /* 0x000fe2000bf05300 */
[----:B------:R-:W-:Y:S02]  /*20430*/  IADD3.X R5, R0, UR7, RZ, P0, !PT ;  /* 0x0000000700057c10 */ /* 0x000fe400087fe4ff */
[----:B------:R-:W-:Y:S01]  /*20440*/  ULDC UR5, c[0x0][0x2e0] ;  /* 0x0000b80000057ab9 */ /* 0x000fe20000000800 */
[----:B------:R-:W-:Y:S02]  /*20450*/  USEL UR4, UR4, 0x1, UP0 ;  /* 0x0000000104047887 */ /* 0x000fe40008000000 */
[----:B------:R0:W5:Y:S02]  /*20460*/  @P2 LDG.E R10, desc[UR8][R2.64] ;  /* 0x00000008020a2981 */ /* 0x000164000c1e1900 */
[----:B------:R-:W-:Y:S01]  /*20470*/  UIMAD UR4, UR4, UR5, URZ ;  /* 0x00000005040472a4 */ /* 0x000fe2000f8e023f */
[----:B------:R-:W-:-:S05]  /*20480*/  ISETP.NE.U32.AND P0, PT, RZ, UR6, PT ;  /* 0x00000006ff007c0c */ /* 0x000fca000bf05070 */
[----:B------:R-:W-:Y:S01]  /*20490*/  IMAD.U32 R7, RZ, RZ, UR4 ;  /* 0x00000004ff077e24 */ /* 0x000fe2000f8e00ff */
[----:B------:R-:W-:Y:S01]  /*204a0*/  ULDC UR4, c[0x0][0x338] ;  /* 0x0000ce0000047ab9 */ /* 0x000fe20000000800 */
[----:B------:R-:W-:Y:S01]  /*204b0*/  ISETP.NE.AND.EX P0, PT, RZ, UR7, PT, P0 ;  /* 0x00000007ff007c0c */ /* 0x000fe2000bf05300 */
[----:B-1----:R-:W-:-:S03]  /*204c0*/  IMAD.U32 R0, RZ, RZ, UR4 ;  /* 0x00000004ff007e24 */ /* 0x002fc6000f8e00ff */
[----:B------:R0:W5:Y:S01]  /*204d0*/  @P1 LDG.E R7, desc[UR8][R8.64] ;  /* 0x0000000808071981 */ /* 0x000162000c1e1900 */
[----:B------:R-:W-:Y:S08]  /*204e0*/  @P1 BRA `(.L_x_672) ;  /* 0x0000000000141947 */ /* 0x000ff00003800000 */
[----:B------:R-:W-:Y:S05]  /*204f0*/  @!P2 BRA `(.L_x_672) ;  /* 0x000000000010a947 */ /* 0x000fea0003800000 */
[----:B------:R-:W-:Y:S02]  /*20500*/  ULDC.64 UR4, c[0x0][0x208] ;  /* 0x0000820000047ab9 */ /* 0x000fe40000000a00 */
[----:B-----5:R-:W2:Y:S04]  /*20510*/  LDG.E R7, desc[UR4][R2.64] ;  /* 0x0000000402077981 */ /* 0x020ea8000c1e1900 */
[----:B0-----:R-:W2:Y:S02]  /*20520*/  LDG.E R2, desc[UR4][R2.64+0x4] ;  /* 0x0000040402027981 */ /* 0x001ea4000c1e1900 */
[----:B--2---:R-:W-:-:S07]  /*20530*/  IADD3 R7, -R7, R2, RZ ;  /* 0x0000000207077210 */ /* 0x004fce0007ffe1ff */
.L_x_672:
[----:B------:R-:W-:Y:S02]  /*20540*/  ULDC.64 UR4, c[0x0][0x208] ;  /* 0x0000820000047ab9 */ /* 0x000fe40000000a00 */
[----:B0-----:R-:W2:Y:S04]  /*20550*/  @P0 LDG.E R2, desc[UR4][R4.64] ;  /* 0x0000000404020981 */ /* 0x001ea8000c1e1900 */
[----:B------:R-:W2:Y:S01]  /*20560*/  @P0 LDG.E R3, desc[UR4][R4.64+0x4] ;  /* 0x0000040404030981 */ /* 0x000ea2000c1e1900 */
[----:B-----5:R-:W-:Y:S01]  /*20570*/  IMAD.IADD R7, R7, 0x1, -R6 ;  /* 0x0000000107077824 */ /* 0x020fe200078e0a06 */
[----:B------:R-:W-:Y:S01]  /*20580*/  BSSY B0, `(.L_x_673) ;  /* 0x00000e0000007945 */ /* 0x000fe20003800000 */
[----:B------:R-:W-:Y:S01]  /*20590*/  PLOP3.LUT P2, PT, PT, PT, PT, 0x80, 0x0 ;  /* 0x000000000000781c */ /* 0x000fe20003f4f070 */
[----:B--2---:R-:W-:-:S05]  /*205a0*/  @P0 IMAD.IADD R0, R3, 0x1, -R2 ;  /* 0x0000000103000824 */ /* 0x004fca00078e0a02 */
[----:B------:R-:W-:-:S05]  /*205b0*/  IADD3 R8, R7, R0, RZ ;  /* 0x0000000007087210 */ /* 0x000fca0007ffe0ff */
[----:B------:R-:W-:Y:S01]  /*205c0*/  VIADD R2, R8, 0xaf ;  /* 0x000000af08027836 */ /* 0x000fe20000000000 */
[----:B------:R0:W-:Y:S03]  /*205d0*/  STL [R1+0x34], R8 ;  /* 0x0000340801007387 */ /* 0x0001e60000100800 */
[----:B------:R-:W-:-:S05]  /*205e0*/  IMAD.HI R2, R2, 0x2e8ba2e9, RZ ;  /* 0x2e8ba2e902027827 */ /* 0x000fca00078e02ff */
[----:B------:R-:W-:-:S04]  /*205f0*/  SHF.R.U32.HI R3, RZ, 0x1f, R2 ;  /* 0x0000001fff037819 */ /* 0x000fc80000011602 */
[----:B0-----:R-:W-:-:S05]  /*20600*/  LEA.HI.SX32 R8, R2, R3, 0x1b ;  /* 0x0000000302087211 */ /* 0x001fca00078fdaff */
[--C-:B------:R-:W-:Y:S01]  /*20610*/  IMAD R2, R8, 0xb0, -R7.reuse ;  /* 0x000000b008027824 */ /* 0x100fe200078e0a07 */
[----:B------:R0:W-:Y:S01]  /*20620*/  STL [R1+0x24], R8 ;  /* 0x0000240801007387 */ /* 0x0001e20000100800 */
[----:B------:R-:W-:-:S03]  /*20630*/  IMAD.MOV R7, RZ, RZ, -R7 ;  /* 0x000000ffff077224 */ /* 0x000fc600078e0a07 */
[----:B------:R-:W-:Y:S02]  /*20640*/  VIMNMX R0, R2, R0, PT ;  /* 0x0000000002007248 */ /* 0x000fe40003fe0100 */
[----:B------:R-:W-:-:S04]  /*20650*/  VIMNMX R2, RZ, R7, !PT ;  /* 0x00000007ff027248 */ /* 0x000fc80007fe0100 */
[----:B------:R-:W-:Y:S01]  /*20660*/  ISETP.GT.AND P1, PT, R0, R2, PT ;  /* 0x000000020000720c */ /* 0x000fe20003f24270 */
[----:B0-----:R-:W-:-:S12]  /*20670*/  IMAD.WIDE.U32 R8, R2, -0x45d1745d, RZ ;  /* 0xba2e8ba302087825 */ /* 0x001fd800078e00ff */
[----:B------:R-:W-:Y:S02]  /*20680*/  @P1 IADD3 R3, R0, 0xaf, RZ ;  /* 0x000000af00031810 */ /* 0x000fe40007ffe0ff */
[----:B------:R-:W-:-:S03]  /*20690*/  SHF.R.U32.HI R0, RZ, 0x7, R9 ;  /* 0x00000007ff007819 */ /* 0x000fc60000011609 */
[----:B------:R-:W-:-:S04]  /*206a0*/  @P1 IMAD.HI R3, R3, 0x2e8ba2e9, RZ ;  /* 0x2e8ba2e903031827 */ /* 0x000fc800078e02ff */
[----:B------:R-:W-:Y:S01]  /*206b0*/  IMAD.MOV.U32 R2, RZ, RZ, R0 ;  /* 0x000000ffff027224 */ /* 0x000fe200078e0000 */
[----:B------:R-:W-:-:S04]  /*206c0*/  @P1 SHF.R.U32.HI R7, RZ, 0x1f, R3 ;  /* 0x0000001fff071819 */ /* 0x000fc80000011603 */
[----:B------:R-:W-:Y:S01]  /*206d0*/  @P1 LEA.HI.SX32 R2, R3, R7, 0x1b ;  /* 0x0000000703021211 */ /* 0x000fe200078fdaff */
[----:B------:R-:W-:Y:S01]  /*206e0*/  IMAD.MOV.U32 R7, RZ, RZ, RZ ;  /* 0x000000ffff077224 */ /* 0x000fe200078e00ff */
[----:B------:R-:W-:-:S05]  /*206f0*/  IADD3 R3, R10, R6, RZ ;  /* 0x000000060a037210 */ /* 0x000fca0007ffe0ff */
[----:B------:R0:W-:Y:S01]  /*20700*/  STL [R1+0x4], R3 ;  /* 0x0000040301007387 */ /* 0x0001e20000100800 */
[----:B------:R-:W-:-:S03]  /*20710*/  ISETP.GT.AND P1, PT, R2, R0, PT ;  /* 0x000000000200720c */ /* 0x000fc60003f24270 */
[----:B------:R0:W5:Y:S10]  /*20720*/  @P0 LDG.E R7, desc[UR4][R4.64] ;  /* 0x0000000404070981 */ /* 0x000174000c1e1900 */
[----:B0-----:R-:W-:Y:S05]  /*20730*/  @!P1 BRA `(.L_x_674) ;  /* 0x0000000c00109947 */ /* 0x001fea0003800000 */
[----:B------:R-:W0:Y:S01]  /*20740*/  LDC R3, c[0x0][0x428] ;  /* 0x00010a00ff037b82 */ /* 0x000e220000000800 */
[----:B------:R-:W-:Y:S01]  /*20750*/  UMOV UR4, 0xffffffff ;  /* 0xffffffff00047882 */ /* 0x000fe20000000000 */
[----:B0-----:R-:W-:Y:S01]  /*20760*/  ISETP.NE.AND P1, PT, R3, 0x1, PT ;  /* 0x000000010300780c */ /* 0x001fe20003f25270 */
[----:B------:R-:W-:-:S12]  /*20770*/  IMAD.MOV.U32 R3, RZ, RZ, R18 ;  /* 0x000000ffff037224 */ /* 0x000fd800078e0012 */
[----:B------:R-:W0:Y:S08]  /*20780*/  @P1 LDC R4, c[0x0][0x42c] ;  /* 0x00010b00ff041b82 */ /* 0x000e300000000800 */
[----:B------:R-:W1:Y:S01]  /*20790*/  @P1 LDC R5, c[0x0][0x430] ;  /* 0x00010c00ff051b82 */ /* 0x000e620000000800 */
[----:B0-----:R-:W-:-:S05]  /*207a0*/  @P1 IMAD.HI.U32 R4, R18, R4, RZ ;  /* 0x0000000412041227 */ /* 0x001fca00078e00ff */
[----:B-1----:R-:W-:Y:S02]  /*207b0*/  @P1 SHF.R.U32.HI R3, RZ, R5, R4 ;  /* 0x00000005ff031219 */ /* 0x002fe40000011604 */
[----:B------:R-:W-:Y:S01]  /*207c0*/  SEL R4, R11, RZ, !P0 ;  /* 0x000000ff0b047207 */ /* 0x000fe20004000000 */
[----:B------:R-:W-:Y:S06]  /*207d0*/  BRA.DIV UR4, `(.L_x_675) ;  /* 0x00000052042c7947 */ /* 0x000fec000b800000 */
.L_x_800:
[----:B------:R-:W-:-:S03]  /*207e0*/  UMOV UR4, 0xffffffff ;  /* 0xffffffff00047882 */ /* 0x000fc60000000000 */
[----:B------:R-:W-:Y:S05]  /*207f0*/  BRA.DIV UR4, `(.L_x_676) ;  /* 0x0000005204587947 */ /* 0x000fea000b800000 */
[----:B------:R-:W-:-:S13]  /*20800*/  ELECT P6, URZ, PT ;  /* 0x00000000003f782f */ /* 0x000fda00038c0000 */
.L_x_803:
[----:B------:R-:W2:Y:S01]  /*20810*/  LDL R5, [R1+0x30] ;  /* 0x0000300001057983 */ /* 0x000ea20000100800 */
[----:B------:R-:W-:Y:S01]  /*20820*/  BSSY B1, `(.L_x_677) ;  /* 0x000000b000017945 */ /* 0x000fe20003800000 */
[----:B------:R-:W0:Y:S01]  /*20830*/  S2R R9, SR_CgaCtaId ;  /* 0x0000000000097919 */ /* 0x000e220000008800 */
[----:B--2---:R-:W-:-:S05]  /*20840*/  VIADD R5, R5, 0x1 ;  /* 0x0000000105057836 */ /* 0x004fca0000000000 */
[----:B------:R-:W-:-:S04]  /*20850*/  LEA.HI R6, R5, R5, RZ, 0x1 ;  /* 0x0000000505067211 */ /* 0x000fc800078f08ff */
[----:B------:R-:W-:-:S04]  /*20860*/  LOP3.LUT R6, R6, 0xfffffffe, RZ, 0xc0, !PT ;  /* 0xfffffffe06067812 */ /* 0x000fc800078ec0ff */
[----:B------:R-:W-:Y:S02]  /*20870*/  IADD3 R5, R5, -R6, RZ ;  /* 0x8000000605057210 */ /* 0x000fe40007ffe0ff */
[----:B------:R-:W-:Y:S02]  /*20880*/  MOV R6, 0x400 ;  /* 0x0000040000067802 */ /* 0x000fe40000000f00 */
[----:B------:R-:W-:Y:S02]  /*20890*/  SHF.L.U32 R5, R5, 0x1f, RZ ;  /* 0x0000001f05057819 */ /* 0x000fe400000006ff */
[----:B0-----:R-:W-:-:S04]  /*208a0*/  LEA R9, R9, R6, 0x18 ;  /* 0x0000000609097211 */ /* 0x001fc800078ec0ff */
[----:B------:R-:W0:Y:S02]  /*208b0*/  SYNCS.PHASECHK.TRANS64.TRYWAIT P0, [R9+URZ+0x34820], R5 ;  /* 0x03482005090075a7 */ /* 0x000e24000800017f */
[----:B0-----:R-:W-:Y:S05]  /*208c0*/  @!P0 BRA `(.L_x_678) ;  /* 0x0000005000448947 */ /* 0x001fea0003800000 */
.L_x_804:
[----:B------:R-:W-:Y:S05]  /*208d0*/  BSYNC B1 ;  /* 0x0000000000017941 */ /* 0x000fea0003800000 */
.L_x_677:
[----:B------:R-:W-:Y:S04]  /*208e0*/  BSSY B1, `(.L_x_679) ;  /* 0x0000046000017945 */ /* 0x000fe80003800000 */
[----:B------:R-:W-:Y:S05]  /*208f0*/  @!P6 BRA `(.L_x_680) ;  /* 0x000000040010e947 */ /* 0x000fea0003800000 */
[----:B------:R-:W0:Y:S04]  /*20900*/  LDL R8, [R1+0x10] ;  /* 0x0000100001087983 */ /* 0x000e280000100800 */
[----:B------:R-:W2:Y:S01]  /*20910*/  LDL R6, [R1+0x14] ;  /* 0x0000140001067983 */ /* 0x000ea20000100800 */
[----:B0-----:R-:W-:Y:S01]  /*20920*/  IMAD R5, R8, 0x8, R9 ;  /* 0x0000000808057824 */ /* 0x001fe200078e0209 */
[----:B--2---:R-:W-:-:S04]  /*20930*/  SHF.L.U32 R10, R6, 0x1f, RZ ;  /* 0x0000001f060a7819 */ /* 0x004fc800000006ff */
[----:B------:R-:W0:Y:S02]  /*20940*/  SYNCS.PHASECHK.TRANS64.TRYWAIT P0, [R5+URZ+0x348a0], R10 ;  /* 0x0348a00a050075a7 */ /* 0x000e24000800017f */
[----:B0-----:R-:W-:Y:S05]  /*20950*/  @!P0 BRA `(.L_x_681) ;  /* 0x0000005000348947 */ /* 0x001fea0003800000 */
.L_x_805:
[----:B------:R-:W1:Y:S02]  /*20960*/  S2R R6, SR_TID.X ;  /* 0x0000000000067919 */ /* 0x000e640000002100 */
[----:B-1----:R-:W-:-:S04]  /*20970*/  LOP3.LUT R6, R6, 0x7f, RZ, 0xc0, !PT ;  /* 0x0000007f06067812 */ /* 0x002fc800078ec0ff */
[----:B------:R-:W-:-:S13]  /*20980*/  ISETP.NE.AND P1, PT, R6, RZ, PT ;  /* 0x000000ff0600720c */ /* 0x000fda0003f25270 */
[----:B------:R-:W-:Y:S05]  /*20990*/  @P1 BRA `(.L_x_682) ;  /* 0x00000000001c1947 */ /* 0x000fea0003800000 */
[----:B------:R-:W1:Y:S02]  /*209a0*/  S2R R6, SR_TID.X ;  /* 0x0000000000067919 */ /* 0x000e640000002100 */
[----:B-1----:R-:W-:-:S04]  /*209b0*/  LOP3.LUT R6, R6, 0x1f, RZ, 0xc0, !PT ;  /* 0x0000001f06067812 */ /* 0x002fc800078ec0ff */
[----:B------:R-:W-:Y:S01]  /*209c0*/  ISETP.NE.AND P0, PT, R6, RZ, PT ;  /* 0x000000ff0600720c */ /* 0x000fe20003f05270 */
[----:B------:R-:W-:-:S04]  /*209d0*/  IMAD.MOV.U32 R6, RZ, RZ, 0xb000 ;  /* 0x0000b000ff067424 */ /* 0x000fc800078e00ff */
[----:B------:R1:W-:Y:S08]  /*209e0*/  SYNCS.ARRIVE.TRANS64 RZ, [R5+URZ+0x34890], R6 ;  /* 0x0348900605ff79a7 */ /* 0x0003f0000800003f */
[----:B------:R-:W-:Y:S05]  /*209f0*/  @!P0 BRA `(.L_x_682) ;  /* 0x0000000000048947 */ /* 0x000fea0003800000 */
[----:B------:R-:W-:Y:S01]  /*20a00*/  BPT.TRAP 0x1 ;  /* 0x000000040000795c */ /* 0x000fe20000300000 */
.L_x_682:
[----:B-1----:R-:W2:Y:S01]  /*20a10*/  LDL R6, [R1+0x10] ;  /* 0x0000100001067983 */ /* 0x002ea20000100800 */
[----:B------:R-:W-:Y:S01]  /*20a20*/  R2UR UR9, R5 ;  /* 0x00000000050972ca */ /* 0x000fe200000e0000 */
[----:B-----5:R-:W-:Y:S01]  /*20a30*/  IMAD R8, R2, 0xb0, R7 ;  /* 0x000000b002087824 */ /* 0x020fe200078e0207 */
[----:B------:R-:W-:Y:S01]  /*20a40*/  R2UR UR12, R3 ;  /* 0x00000000030c72ca */ /* 0x000fe200000e0000 */
[----:B------:R-:W-:Y:S01]  /*20a50*/  UIADD3 UR4, UP0, UR38, 0x570, URZ ;  /* 0x0000057026047890 */ /* 0x000fe2000ff1e03f */
[----:B------:R-:W-:Y:S01]  /*20a60*/  R2UR UR13, R4 ;  /* 0x00000000040d72ca */ /* 0x000fe200000e0000 */
[----:B------:R-:W-:Y:S01]  /*20a70*/  UMOV UR10, URZ ;  /* 0x0000003f000a7c82 */ /* 0x000fe20008000000 */
[----:B------:R-:W-:Y:S01]  /*20a80*/  IADD3 R8, R8, -0xb0, RZ ;  /* 0xffffff5008087810 */ /* 0x000fe20007ffe0ff */
[----:B------:R-:W-:Y:S01]  /*20a90*/  UIADD3.X UR5, URZ, UR39, URZ, UP0, !UPT ;  /* 0x000000273f057290 */ /* 0x000fe200087fe43f */
[----:B------:R-:W-:Y:S02]  /*20aa0*/  UMOV UR6, 0x0 ;  /* 0x0000000000067882 */ /* 0x000fe40000000000 */
[----:B------:R-:W-:Y:S01]  /*20ab0*/  R2UR UR11, R8 ;  /* 0x00000000080b72ca */ /* 0x000fe200000e0000 */
[----:B------:R-:W-:Y:S01]  /*20ac0*/  UMOV UR7, 0x12f00000 ;  /* 0x12f0000000077882 */ /* 0x000fe20000000000 */
[----:B------:R-:W-:Y:S01]  /*20ad0*/  UMOV UR15, 0x40 ;  /* 0x00000040000f7882 */ /* 0x000fe20000000000 */
[----:B------:R-:W-:Y:S01]  /*20ae0*/  UIADD3 UR9, UR9, 0x34890, URZ ;  /* 0x0003489009097890 */ /* 0x000fe2000fffe03f */
[----:B--2---:R-:W-:-:S05]  /*20af0*/  IMAD R6, R6, 0xb000, R9 ;  /* 0x0000b00006067824 */ /* 0x004fca00078e0209 */
[----:B------:R-:W-:-:S13]  /*20b00*/  R2UR UR14, R6 ;  /* 0x00000000060e72ca */ /* 0x000fda00000e0000 */
[----:B------:R-:W-:Y:S02]  /*20b10*/  UIADD3 UR8, UR14, 0x1e400, URZ ;  /* 0x0001e4000e087890 */ /* 0x000fe4000fffe03f */
[----:B------:R-:W-:-:S07]  /*20b20*/  UIADD3 UR14, UR14, 0x23c00, URZ ;  /* 0x00023c000e0e7890 */ /* 0x000fce000fffe03f */
[----:B------:R1:W-:Y:S02]  /*20b30*/  UTMALDG.4D [UR8], [UR4], desc[UR6] ;  /* 0x00000608040075b4 */ /* 0x0003e40008019000 */
[----:B-1----:R-:W-:Y:S01]  /*20b40*/  UMOV UR8, UR14 ;  /* 0x0000000e00087c82 */ /* 0x002fe20008000000 */
[----:B------:R-:W-:Y:S02]  /*20b50*/  UMOV UR10, UR15 ;  /* 0x0000000f000a7c82 */ /* 0x000fe40008000000 */
[----:B------:R1:W-:Y:S01]  /*20b60*/  UTMALDG.4D [UR8], [UR4], desc[UR6] ;  /* 0x00000608040075b4 */ /* 0x0003e20008019000 */
[----:B------:R-:W2:Y:S02]  /*20b70*/  SYNCS.PHASECHK.TRANS64.TRYWAIT P0, [R5+URZ+0x348c0], R10 ;  /* 0x0348c00a050075a7 */ /* 0x000ea4000800017f */
[----:B-12---:R-:W-:Y:S05]  /*20b80*/  @!P0 BRA `(.L_x_683) ;  /* 0x0000004c00bc8947 */ /* 0x006fea0003800000 */
.L_x_806:
[----:B------:R-:W-:Y:S05]  /*20b90*/  @P1 BRA `(.L_x_684) ;  /* 0x00000000001c1947 */ /* 0x000fea0003800000 */
[----:B------:R-:W2:Y:S01]  /*20ba0*/  S2R R11, SR_TID.X ;  /* 0x00000000000b7919 */ /* 0x000ea20000002100 */
[----:B01----:R-:W-:-:S04]  /*20bb0*/  IMAD.MOV.U32 R10, RZ, RZ, 0xb000 ;  /* 0x0000b000ff0a7424 */ /* 0x003fc800078e00ff */
[----:B------:R3:W-:Y:S01]  /*20bc0*/  SYNCS.ARRIVE.TRANS64 RZ, [R5+URZ+0x348b0], R10 ;  /* 0x0348b00a05ff79a7 */ /* 0x0007e2000800003f */
[----:B--2---:R-:W-:-:S04]  /*20bd0*/  LOP3.LUT R11, R11, 0x1f, RZ, 0xc0, !PT ;  /* 0x0000001f0b0b7812 */ /* 0x004fc800078ec0ff */
[----:B------:R-:W-:-:S13]  /*20be0*/  ISETP.NE.AND P0, PT, R11, RZ, PT ;  /* 0x000000ff0b00720c */ /* 0x000fda0003f05270 */
[----:B---3--:R-:W-:Y:S05]  /*20bf0*/  @!P0 BRA `(.L_x_684) ;  /* 0x0000000000048947 */ /* 0x008fea0003800000 */
[----:B------:R-:W-:Y:S01]  /*20c00*/  BPT.TRAP 0x1 ;  /* 0x000000040000795c */ /* 0x000fe20000300000 */
.L_x_684:
[----:B------:R-:W-:Y:S01]  /*20c10*/  R2UR UR14, R6 ;  /* 0x00000000060e72ca */ /* 0x000fe200000e0000 */
        /* <DEDUP_REMOVED lines=9> */
[----:B------:R-:W-:-:S03]  /*20cb0*/  UMOV UR15, 0x40 ;  /* 0x00000040000f7882 */ /* 0x000fc60000000000 */
[----:B------:R-:W-:Y:S02]  /*20cc0*/  UIADD3 UR8, UR14, 0x400, URZ ;  /* 0x000004000e087890 */ /* 0x000fe4000fffe03f */
[----:B------:R-:W-:Y:S02]  /*20cd0*/  UIADD3 UR9, UR9, 0x348b0, URZ ;  /* 0x000348b009097890 */ /* 0x000fe4000fffe03f */
[----:B------:R-:W-:-:S07]  /*20ce0*/  UIADD3 UR14, UR14, 0x5c00, URZ ;  /* 0x00005c000e0e7890 */ /* 0x000fce000fffe03f */
[----:B------:R2:W-:Y:S02]  /*20cf0*/  UTMALDG.4D [UR8], [UR4], desc[UR6] ;  /* 0x00000608040075b4 */ /* 0x0005e40008019000 */
[----:B--2---:R-:W-:Y:S01]  /*20d00*/  UMOV UR8, UR14 ;  /* 0x0000000e00087c82 */ /* 0x004fe20008000000 */
[----:B------:R-:W-:Y:S02]  /*20d10*/  UMOV UR10, UR15 ;  /* 0x0000000f000a7c82 */ /* 0x000fe40008000000 */
[----:B------:R2:W-:Y:S02]  /*20d20*/  UTMALDG.4D [UR8], [UR4], desc[UR6] ;  /* 0x00000608040075b4 */ /* 0x0005e40008019000 */
[----:B--2---:R-:W-:Y:S01]  /*20d30*/  NOP ;  /* 0x0000000000007918 */ /* 0x004fe20000000000 */
.L_x_680:
[----:B------:R-:W-:Y:S05]  /*20d40*/  BSYNC B1 ;  /* 0x0000000000017941 */ /* 0x000fea0003800000 */
.L_x_679:
[----:B01----:R-:W2:Y:S04]  /*20d50*/  LDL.LU R5, [R1+0x10] ;  /* 0x0000100001057983 */ /* 0x003ea80000300800 */
[----:B------:R-:W3:Y:S01]  /*20d60*/  LDL.LU R8, [R1+0x14] ;  /* 0x0000140001087983 */ /* 0x000ee20000300800 */
[----:B------:R-:W-:Y:S01]  /*20d70*/  PLOP3.LUT P2, PT, PT, PT, PT, 0x8, 0x0 ;  /* 0x000000000000781c */ /* 0x000fe20003f4e170 */
[----:B--2---:R-:W-:-:S05]  /*20d80*/  VIADD R5, R5, 0x1 ;  /* 0x0000000105057836 */ /* 0x004fca0000000000 */
[----:B------:R-:W-:-:S04]  /*20d90*/  ISETP.NE.AND P0, PT, R5, 0x2, PT ;  /* 0x000000020500780c */ /* 0x000fc80003f05270 */
[----:B------:R-:W-:Y:S02]  /*20da0*/  SEL R6, RZ, 0x1, P0 ;  /* 0x00000001ff067807 */ /* 0x000fe40000000000 */
[----:B------:R-:W-:Y:S02]  /*20db0*/  SEL R10, R5, RZ, P0 ;  /* 0x000000ff050a7207 */ /* 0x000fe40000000000 */
[----:B---3--:R-:W-:Y:S02]  /*20dc0*/  LOP3.LUT R8, R8, R6, RZ, 0x3c, !PT ;  /* 0x0000000608087212 */ /* 0x008fe400078e3cff */
[----:B------:R-:W-:Y:S01]  /*20dd0*/  IADD3 R5, R2, -0x2, RZ ;  /* 0xfffffffe02057810 */ /* 0x000fe20007ffe0ff */
[----:B------:R0:W-:Y:S03]  /*20de0*/  STL [R1+0x10], R10 ;  /* 0x0000100a01007387 */ /* 0x0001e60000100800 */
[----:B------:R-:W-:Y:S01]  /*20df0*/  ISETP.GE.AND P0, PT, R5, R0, PT ;  /* 0x000000000500720c */ /* 0x000fe20003f06270 */
[----:B------:R0:W-:-:S12]  /*20e00*/  STL [R1+0x14], R8 ;  /* 0x0000140801007387 */ /* 0x0001d80000100800 */
[----:B0-----:R-:W-:Y:S05]  /*20e10*/  @!P0 BRA `(.L_x_674) ;  /* 0x0000000400588947 */ /* 0x001fea0003800000 */
[C---:B-----5:R-:W-:Y:S02]  /*20e20*/  IMAD R5, R2.reuse, 0xb0, R7 ;  /* 0x000000b002057824 */ /* 0x060fe400078e0207 */
[----:B------:R-:W-:Y:S02]  /*20e30*/  VIADD R2, R2, 0xffffffff ;  /* 0xffffffff02027836 */ /* 0x000fe40000000000 */
[----:B------:R-:W-:-:S07]  /*20e40*/  VIADD R5, R5, 0xfffffea0 ;  /* 0xfffffea005057836 */ /* 0x000fce0000000000 */
.L_x_691:
[----:B------:R-:W-:Y:S05]  /*20e50*/  YIELD ;  /* 0x0000000000007946 */ /* 0x000fea0003800000 */
[----:B------:R-:W-:Y:S04]  /*20e60*/  BSSY B1, `(.L_x_685) ;  /* 0x0000044000017945 */ /* 0x000fe80003800000 */
[----:B0-----:R-:W-:Y:S05]  /*20e70*/  @!P6 BRA `(.L_x_686) ;  /* 0x000000040008e947 */ /* 0x001fea0003800000 */
[----:B------:R-:W2:Y:S04]  /*20e80*/  LDL R6, [R1+0x10] ;  /* 0x0000100001067983 */ /* 0x000ea80000100800 */
[----:B------:R-:W3:Y:S01]  /*20e90*/  LDL R7, [R1+0x14] ;  /* 0x0000140001077983 */ /* 0x000ee20000100800 */
[----:B--2---:R-:W-:Y:S02]  /*20ea0*/  LEA R6, R6, R9, 0x3 ;  /* 0x0000000906067211 */ /* 0x004fe400078e18ff */
[----:B---3--:R-:W-:-:S04]  /*20eb0*/  SHF.L.U32 R7, R7, 0x1f, RZ ;  /* 0x0000001f07077819 */ /* 0x008fc800000006ff */
[----:B------:R-:W0:Y:S02]  /*20ec0*/  SYNCS.PHASECHK.TRANS64.TRYWAIT P0, [R6+URZ+0x348a0], R7 ;  /* 0x0348a007060075a7 */ /* 0x000e24000800017f */
[----:B0-----:R-:W-:Y:S05]  /*20ed0*/  @!P0 BRA `(.L_x_687) ;  /* 0x0000004800fc8947 */ /* 0x001fea0003800000 */
.L_x_807:
        /* <DEDUP_REMOVED lines=11> */
.L_x_688:
[----:B-1----:R-:W2:Y:S01]  /*20f90*/  LDL R8, [R1+0x10] ;  /* 0x0000100001087983 */ /* 0x002ea20000100800 */
        /* <DEDUP_REMOVED lines=9> */
[----:B------:R-:W-:-:S04]  /*21030*/  UMOV UR15, 0x40 ;  /* 0x00000040000f7882 */ /* 0x000fc80000000000 */
        /* <DEDUP_REMOVED lines=11> */
.L_x_808:
        /* <DEDUP_REMOVED lines=8> */
.L_x_690:
        /* <DEDUP_REMOVED lines=19> */
.L_x_686:
[----:B------:R-:W-:Y:S05]  /*212a0*/  BSYNC B1 ;  /* 0x0000000000017941 */ /* 0x000fea0003800000 */
.L_x_685:
[----:B01----:R-:W2:Y:S04]  /*212b0*/  LDL.LU R6, [R1+0x10] ;  /* 0x0000100001067983 */ /* 0x003ea80000300800 */
[----:B------:R-:W3:Y:S01]  /*212c0*/  LDL.LU R7, [R1+0x14] ;  /* 0x0000140001077983 */ /* 0x000ee20000300800 */
[----:B------:R-:W-:Y:S02]  /*212d0*/  VIADD R2, R2, 0xffffffff ;  /* 0xffffffff02027836 */ /* 0x000fe40000000000 */
[----:B------:R-:W-:Y:S01]  /*212e0*/  VIADD R5, R5, 0xffffff50 ;  /* 0xffffff5005057836 */ /* 0x000fe20000000000 */
[----:B--2---:R-:W-:-:S04]  /*212f0*/  IADD3 R6, R6, 0x1, RZ ;  /* 0x0000000106067810 */ /* 0x004fc80007ffe0ff */
[----:B------:R-:W-:-:S04]  /*21300*/  ISETP.NE.AND P0, PT, R6, 0x2, PT ;  /* 0x000000020600780c */ /* 0x000fc80003f05270 */
[----:B------:R-:W-:Y:S02]  /*21310*/  SEL R8, R6, RZ, P0 ;  /* 0x000000ff06087207 */ /* 0x000fe40000000000 */
[----:B------:R-:W-:Y:S02]  /*21320*/  SEL R6, RZ, 0x1, P0 ;  /* 0x00000001ff067807 */ /* 0x000fe40000000000 */
[----:B------:R-:W-:Y:S01]  /*21330*/  ISETP.GT.AND P0, PT, R2, R0, PT ;  /* 0x000000000200720c */ /* 0x000fe20003f04270 */
[----:B------:R0:W-:Y:S01]  /*21340*/  STL [R1+0x10], R8 ;  /* 0x0000100801007387 */ /* 0x0001e20000100800 */
[----:B---3--:R-:W-:-:S05]  /*21350*/  LOP3.LUT R7, R7, R6, RZ, 0x3c, !PT ;  /* 0x0000000607077212 */ /* 0x008fca00078e3cff */
[----:B------:R0:W-:Y:S06]  /*21360*/  STL [R1+0x14], R7 ;  /* 0x0000140701007387 */ /* 0x0001ec0000100800 */
[----:B------:R-:W-:Y:S05]  /*21370*/  @P0 BRA `(.L_x_691) ;  /* 0xfffffff800b40947 */ /* 0x000fea000383ffff */
.L_x_674:
[----:B------:R-:W-:Y:S05]  /*21380*/  BSYNC B0 ;  /* 0x0000000000007941 */ /* 0x000fea0003800000 */
.L_x_673:
[----:B------:R-:W2:Y:S01]  /*21390*/  LDL R6, [R1+0x34] ;  /* 0x0000340001067983 */ /* 0x000ea20000100800 */
[----:B------:R-:W-:Y:S05]  /*213a0*/  @!P2 WARPSYNC.ALL ;  /* 0x000000000000a948 */ /* 0x000fea0003800000 */
[----:B------:R-:W-:Y:S01]  /*213b0*/  BSSY B6, `(.L_x_692) ;  /* 0x00002e6000067945 */ /* 0x000fe20003800000 */
[----:B------:R-:W-:Y:S01]  /*213c0*/  @!P2 BAR.SYNC.DEFER_BLOCKING 0xc, 0x120 ;  /* 0x030480000000ab1d */ /* 0x000fe20000010000 */
[----:B--2---:R-:W-:-:S13]  /*213d0*/  ISETP.GT.AND P0, PT, R6, RZ, PT ;  /* 0x000000ff0600720c */ /* 0x004fda0003f04270 */
[----:B------:R-:W-:Y:S05]  /*213e0*/  @P0 BRA `(.L_x_693) ;  /* 0x0000000000480947 */ /* 0x000fea0003800000 */
[----:B------:R-:W1:Y:S02]  /*213f0*/  S2R R6, SR_TID.X ;  /* 0x0000000000067919 */ /* 0x000e640000002100 */
[----:B-1----:R-:W-:-:S04]  /*21400*/  LOP3.LUT R6, R6, 0x1f, RZ, 0xc0, !PT ;  /* 0x0000001f06067812 */ /* 0x002fc800078ec0ff */
[----:B------:R-:W-:-:S13]  /*21410*/  ISETP.NE.AND P1, PT, R6, RZ, PT ;  /* 0x000000ff0600720c */ /* 0x000fda0003f25270 */
[----:B------:R-:W-:Y:S05]  /*21420*/  @P1 BRA `(.L_x_694) ;  /* 0x0000002c00781947 */ /* 0x000fea0003800000 */
[----:B0----5:R-:W0:Y:S01]  /*21430*/  S2R R7, SR_LANEID ;  /* 0x0000000000077919 */ /* 0x021e220000000000 */
[----:B------:R-:W-:Y:S01]  /*21440*/  VOTEU.ANY UR4, UPT, PT ;  /* 0x0000000000047886 */ /* 0x000fe200038e0100 */
[----:B------:R-:W1:Y:S01]  /*21450*/  LDC.64 R2, c[0x0][0xc38] ;  /* 0x00030e00ff027b82 */ /* 0x000e620000000a00 */
[----:B------:R-:W0:Y:S01]  /*21460*/  FLO.U32 R0, UR4 ;  /* 0x0000000400007d00 */ /* 0x000e2200080e0000 */
[----:B------:R-:W-:-:S07]  /*21470*/  ULDC.64 UR6, c[0x0][0x208] ;  /* 0x0000820000067ab9 */ /* 0x000fce0000000a00 */
[----:B------:R-:W1:Y:S01]  /*21480*/  POPC R5, UR4 ;  /* 0x0000000400057d09 */ /* 0x000e620008000000 */
[----:B0-----:R-:W-:-:S13]  /*21490*/  ISETP.EQ.U32.AND P0, PT, R0, R7, PT ;  /* 0x000000070000720c */ /* 0x001fda0003f02070 */
[----:B-1----:R-:W2:Y:S01]  /*214a0*/  @P0 ATOMG.E.ADD.STRONG.GPU PT, R3, desc[UR6][R2.64], R5 ;  /* 0x00000005020309a8 */ /* 0x002ea200081ee1c6 */
[----:B------:R-:W0:Y:S02]  /*214b0*/  S2R R4, SR_LTMASK ;  /* 0x0000000000047919 */ /* 0x000e240000003900 */
[----:B0-----:R-:W-:-:S04]  /*214c0*/  LOP3.LUT R4, R4, UR4, RZ, 0xc0, !PT ;  /* 0x0000000404047c12 */ /* 0x001fc8000f8ec0ff */
[----:B------:R-:W0:Y:S01]  /*214d0*/  POPC R7, R4 ;  /* 0x0000000400077309 */ /* 0x000e220000000000 */
[----:B--2---:R-:W0:Y:S02]  /*214e0*/  SHFL.IDX PT, R0, R3, R0, 0x1f ;  /* 0x00001f0003007589 */ /* 0x004e2400000e0000 */
[----:B0-----:R-:W-:Y:S01]  /*214f0*/  IADD3 R16, R0, UR36, R7 ;  /* 0x0000002400107c10 */ /* 0x001fe2000fffe007 */
[----:B------:R-:W-:Y:S06]  /*21500*/  BRA `(.L_x_694) ;  /* 0x0000002c00407947 */ /* 0x000fec0003800000 */
.L_x_693:
[----:B------:R-:W1:Y:S01]  /*21510*/  S2R R0, SR_CgaCtaId ;  /* 0x0000000000007919 */ /* 0x000e620000008800 */
[----:B------:R-:W-:-:S04]  /*21520*/  MOV R2, 0x400 ;  /* 0x0000040000027802 */ /* 0x000fc80000000f00 */
[----:B-1----:R-:W-:-:S04]  /*21530*/  LEA R3, R0, R2, 0x18 ;  /* 0x0000000200037211 */ /* 0x002fc800078ec0ff */
[----:B------:R-:W-:Y:S01]  /*21540*/  IADD3 R0, R3, 0x1e400, RZ ;  /* 0x0001e40003007810 */ /* 0x000fe20007ffe0ff */
[----:B------:R1:W-:Y:S03]  /*21550*/  STL [R1+0x18], R3 ;  /* 0x0000180301007387 */ /* 0x0003e60000100800 */
[----:B------:R-:W-:-:S13]  /*21560*/  LOP3.LUT P0, RZ, R0, 0x3ff, RZ, 0xc0, !PT ;  /* 0x000003ff00ff7812 */ /* 0x000fda000780c0ff */
[----:B-1----:R-:W-:Y:S05]  /*21570*/  @!P0 BRA `(.L_x_695) ;  /* 0x0000000000408947 */ /* 0x002fea0003800000 */
        /* <DEDUP_REMOVED lines=9> */
[----:B0----5:R-:W-:Y:S01]  /*21610*/  IMAD.U32 R7, RZ, RZ, UR9 ;  /* 0x00000009ff077e24 */ /* 0x021fe2000f8e00ff */
[----:B------:R-:W-:Y:S01]  /*21620*/  MOV R13, RZ ;  /* 0x000000ff000d7202 */ /* 0x000fe20000000f00 */
[----:B------:R-:W-:-:S02]  /*21630*/  IMAD.U32 R10, RZ, RZ, UR4 ;  /* 0x00000004ff0a7e24 */ /* 0x000fc4000f8e00ff */
[----:B------:R-:W-:Y:S02]  /*21640*/  IMAD.MOV.U32 R8, RZ, RZ, 0x70 ;  /* 0x00000070ff087424 */ /* 0x000fe400078e00ff */
[----:B------:R-:W-:-:S07]  /*21650*/  IMAD.MOV.U32 R12, RZ, RZ, 0x1 ;  /* 0x00000001ff0c7424 */ /* 0x000fce00078e00ff */
[----:B------:R-:W-:-:S07]  /*21660*/  LEPC R20, `(.L_x_695) ;  /* 0x000000001014794e */ /* 0x000fce0000000000 */
[----:B-1----:R-:W-:Y:S05]  /*21670*/  CALL.ABS.NOINC R2 ;  /* 0x0000000002007343 */ /* 0x002fea0003c00000 */
.L_x_695:
        /* <DEDUP_REMOVED lines=13> */
[----:B0----5:R-:W-:Y:S01]  /*21750*/  IMAD.U32 R7, RZ, RZ, UR9 ;  /* 0x00000009ff077e24 */ /* 0x021fe2000f8e00ff */
[----:B------:R-:W-:Y:S01]  /*21760*/  MOV R12, 0x1 ;  /* 0x00000001000c7802 */ /* 0x000fe20000000f00 */
[----:B------:R-:W-:-:S02]  /*21770*/  IMAD.U32 R11, RZ, RZ, UR5 ;  /* 0x00000005ff0b7e24 */ /* 0x000fc4000f8e00ff */
[----:B------:R-:W-:Y:S02]  /*21780*/  IMAD.MOV.U32 R8, RZ, RZ, 0x70 ;  /* 0x00000070ff087424 */ /* 0x000fe400078e00ff */
[----:B-1----:R-:W-:-:S07]  /*21790*/  IMAD.MOV.U32 R13, RZ, RZ, RZ ;  /* 0x000000ffff0d7224 */ /* 0x002fce00078e00ff */
[----:B------:R-:W-:-:S07]  /*217a0*/  LEPC R20, `(.L_x_697) ;  /* 0x000000001014794e */ /* 0x000fce0000000000 */
[----:B--2---:R-:W-:Y:S05]  /*217b0*/  CALL.ABS.NOINC R2 ;  /* 0x0000000002007343 */ /* 0x004fea0003c00000 */
.L_x_697:
[----:B------:R-:W-:Y:S01]  /*217c0*/  MOV R2, 0x0 ;  /* 0x0000000000027802 */ /* 0x000fe20000000f00 */
[----:B------:R-:W-:Y:S01]  /*217d0*/  ULDC.64 UR4, c[0x4][0xa0] ;  /* 0x0100280000047ab9 */ /* 0x000fe20000000a00 */
[----:B------:R-:W-:Y:S01]  /*217e0*/  ULDC.64 UR6, c[0x4][0xa8] ;  /* 0x01002a0000067ab9 */ /* 0x000fe20000000a00 */
[----:B------:R-:W-:Y:S01]  /*217f0*/  ULDC.64 UR8, c[0x4][0x38] ;  /* 0x01000e0000087ab9 */ /* 0x000fe20000000a00 */
[----:B------:R-:W-:Y:S01]  /*21800*/  IMAD.U32 R4, RZ, RZ, UR4 ;  /* 0x00000004ff047e24 */ /* 0x000fe2000f8e00ff */
[----:B------:R-:W-:Y:S01]  /*21810*/  MOV R5, UR5 ;  /* 0x0000000500057c02 */ /* 0x000fe20008000f00 */
[----:B------:R-:W0:Y:S01]  /*21820*/  LDC.64 R2, c[0x4][R2] ;  /* 0x0100000002027b82 */ /* 0x000e220000000a00 */
        /* <DEDUP_REMOVED lines=8> */
[----:B0-----:R-:W-:Y:S05]  /*218b0*/  CALL.ABS.NOINC R2 ;  /* 0x0000000002007343 */ /* 0x001fea0003c00000 */
.L_x_696:
        /* <DEDUP_REMOVED lines=8> */
[----:B0----5:R-:W0:Y:S02]  /*21940*/  S2R R7, SR_TID.X ;  /* 0x0000000000077919 */ /* 0x021e240000002100 */
        /* <DEDUP_REMOVED lines=9> */
[----:B----4-:R-:W-:Y:S02]  /*219e0*/  LEA R17, R17, R4, 0x7 ;  /* 0x0000000411117211 */ /* 0x010fe400078e38ff */
[----:B------:R-:W0:Y:S01]  /*219f0*/  LDC R4, c[0x0][0x428] ;  /* 0x00010a00ff047b82 */ /* 0x000e220000000800 */
[----:B------:R-:W-:-:S06]  /*21a00*/  IMAD.MOV.U32 R0, RZ, RZ, R6 ;  /* 0x000000ffff007224 */ /* 0x000fcc00078e0006 */
[----:B------:R1:W5:Y:S01]  /*21a10*/  @P0 LDG.E R0, desc[UR6][R2.64] ;  /* 0x0000000602000981 */ /* 0x000362000c1e1900 */
[----:B------:R-:W-:Y:S02]  /*21a20*/  PLOP3.LUT P1, PT, P6, PT, PT, 0x8, 0x0 ;  /* 0x000000000000781c */ /* 0x000fe4000372e170 */
[----:B0-----:R-:W-:Y:S01]  /*21a30*/  ISETP.NE.AND P0, PT, R4, 0x1, PT ;  /* 0x000000010400780c */ /* 0x001fe20003f05270 */
[----:B------:R-:W-:-:S12]  /*21a40*/  IMAD.MOV.U32 R4, RZ, RZ, R18 ;  /* 0x000000ffff047224 */ /* 0x000fd800078e0012 */
[----:B------:R-:W0:Y:S08]  /*21a50*/  @P0 LDC R5, c[0x0][0x42c] ;  /* 0x00010b00ff050b82 */ /* 0x000e300000000800 */
[----:B-1----:R-:W1:Y:S01]  /*21a60*/  @P0 LDC R2, c[0x0][0x430] ;  /* 0x00010c00ff020b82 */ /* 0x002e620000000800 */
[----:B0-----:R-:W-:-:S05]  /*21a70*/  @P0 IMAD.HI.U32 R3, R18, R5, RZ ;  /* 0x0000000512030227 */ /* 0x001fca00078e00ff */
[----:B-1----:R-:W-:Y:S02]  /*21a80*/  @P0 SHF.R.U32.HI R4, RZ, R2, R3 ;  /* 0x00000002ff040219 */ /* 0x002fe40000011603 */
[----:B------:R-:W-:-:S04]  /*21a90*/  ISETP.NE.U32.AND P0, PT, RZ, UR4, PT ;  /* 0x00000004ff007c0c */ /* 0x000fc8000bf05070 */
[----:B------:R-:W-:-:S04]  /*21aa0*/  ISETP.NE.AND.EX P0, PT, RZ, UR5, PT, P0 ;  /* 0x00000005ff007c0c */ /* 0x000fc8000bf05300 */
[----:B------:R-:W-:-:S09]  /*21ab0*/  SEL R2, R6, RZ, !P0 ;  /* 0x000000ff06027207 */ /* 0x000fd20004000000 */
.L_x_698:
        /* <DEDUP_REMOVED lines=16> */
.L_x_699:
        /* <DEDUP_REMOVED lines=16> */
.L_x_811:
[----:B------:R-:W2:Y:S01]  /*21cc0*/  LDL R3, [R1+0x24] ;  /* 0x0000240001037983 */ /* 0x000ea20000100800 */
[----:B------:R-:W-:Y:S01]  /*21cd0*/  UMOV UR4, 0xffffffff ;  /* 0xffffffff00047882 */ /* 0x000fe20000000000 */
[----:B------:R-:W-:Y:S01]  /*21ce0*/  SHF.R.S32.HI R12, RZ, 0x1f, R0 ;  /* 0x0000001fff0c7819 */ /* 0x000fe20000011400 */
[----:B--2---:R-:W-:Y:S01]  /*21cf0*/  VIADD R3, R3, 0xffffffff ;  /* 0xffffffff03037836 */ /* 0x004fe20000000000 */
[----:B------:R-:W-:Y:S06]  /*21d00*/  BRA.DIV UR4, `(.L_x_701) ;  /* 0x0000003e04cc7947 */ /* 0x000fec000b800000 */
[----:B------:R-:W-:-:S13]  /*21d10*/  ELECT P6, URZ, PT ;  /* 0x00000000003f782f */ /* 0x000fda00038c0000 */
.L_x_814:
[----:B------:R-:W-:Y:S05]  /*21d20*/  @!P6 BRA `(.L_x_702) ;  /* 0x000000040020e947 */ /* 0x000fea0003800000 */
[----:B------:R0:W-:Y:S01]  /*21d30*/  STL [R1+0xc], R3 ;  /* 0x00000c0301007387 */ /* 0x0001e20000100800 */
[----:B------:R-:W-:-:S04]  /*21d40*/  ISETP.NE.U32.AND P0, PT, R8, RZ, PT ;  /* 0x000000ff0800720c */ /* 0x000fc80003f05070 */
[----:B------:R-:W-:-:S13]  /*21d50*/  ISETP.NE.AND.EX P0, PT, R9, RZ, PT, P0 ;  /* 0x000000ff0900720c */ /* 0x000fda0003f05300 */
[----:B0-----:R-:W-:Y:S05]  /*21d60*/  @!P0 BRA `(.L_x_703) ;  /* 0x0000000000508947 */ /* 0x001fea0003800000 */
[----:B------:R-:W0:Y:S01]  /*21d70*/  LDC R10, c[0x0][0x41c] ;  /* 0x00010700ff0a7b82 */ /* 0x000e220000000800 */
[----:B------:R-:W-:Y:S01]  /*21d80*/  MOV R5, R3 ;  /* 0x0000000300057202 */ /* 0x000fe20000000f00 */
        /* <DEDUP_REMOVED lines=13> */
[----:B------:R-:W-:-:S05]  /*21e60*/  IMAD.WIDE.U32 R6, R0, UR4, R6 ;  /* 0x0000000400067c25 */ /* 0x000fca000f8e0006 */
[----:B------:R-:W-:Y:S02]  /*21e70*/  IADD3 R5, R7, R10, RZ ;  /* 0x0000000a07057210 */ /* 0x000fe40007ffe0ff */
[----:B------:R-:W-:-:S04]  /*21e80*/  LEA R10, P0, R6, R8, 0x2 ;  /* 0x00000008060a7211 */ /* 0x000fc800078010ff */
[----:B------:R-:W-:-:S05]  /*21e90*/  LEA.HI.X R11, R6, R9, R5, 0x2, P0 ;  /* 0x00000009060b7211 */ /* 0x000fca00000f1405 */
[----:B------:R0:W5:Y:S04]  /*21ea0*/  LDG.E R5, desc[UR6][R10.64] ;  /* 0x000000060a057981 */ /* 0x000168000c1e1900 */
.L_x_703:
        /* <DEDUP_REMOVED lines=9> */
.L_x_815:
        /* <DEDUP_REMOVED lines=11> */
.L_x_705:
        /* <DEDUP_REMOVED lines=28> */
.L_x_702:
[----:B------:R-:W2:Y:S01]  /*221b0*/  LDL.LU R11, [R1+0x30] ;  /* 0x00003000010b7983 */ /* 0x000ea20000300800 */
[----:B------:R-:W-:Y:S01]  /*221c0*/  MOV R7, 0x400 ;  /* 0x0000040000077802 */ /* 0x000fe20000000f00 */
[----:B------:R-:W-:Y:S05]  /*221d0*/  WARPSYNC.ALL ;  /* 0x0000000000007948 */ /* 0x000fea0003800000 */
[----:B------:R-:W0:Y:S01]  /*221e0*/  S2R R10, SR_CgaCtaId ;  /* 0x00000000000a7919 */ /* 0x000e220000008800 */
[----:B------:R-:W-:-:S13]  /*221f0*/  ELECT P0, URZ, PT ;  /* 0x00000000003f782f */ /* 0x000fda0003800000 */
[C---:B------:R-:W-:Y:S01]  /*22200*/  @P0 R2UR UR13, R2.reuse ;  /* 0x00000000020d02ca */ /* 0x040fe200000e0000 */
[----:B------:R-:W-:Y:S01]  /*22210*/  UIADD3 UR4, UP0, UR38, 0x270, URZ ;  /* 0x0000027026047890 */ /* 0x000fe2000ff1e03f */
[----:B------:R-:W-:Y:S01]  /*22220*/  @P0 R2UR UR21, R2 ;  /* 0x00000000021502ca */ /* 0x000fe200000e0000 */
[----:B------:R-:W-:Y:S01]  /*22230*/  UMOV UR6, 0x0 ;  /* 0x0000000000067882 */ /* 0x000fe20000000000 */
[C---:B------:R-:W-:Y:S01]  /*22240*/  @P0 R2UR UR12, R18.reuse ;  /* 0x00000000120c02ca */ /* 0x040fe200000e0000 */
[----:B------:R-:W-:Y:S01]  /*22250*/  UIADD3.X UR5, URZ, UR39, URZ, UP0, !UPT ;  /* 0x000000273f057290 */ /* 0x000fe200087fe43f */
[C---:B------:R-:W-:Y:S01]  /*22260*/  @P0 R2UR UR11, R17.reuse ;  /* 0x00000000110b02ca */ /* 0x040fe200000e0000 */
[----:B------:R-:W-:Y:S01]  /*22270*/  UMOV UR7, 0x12f00000 ;  /* 0x12f0000000077882 */ /* 0x000fe20000000000 */
[----:B------:R-:W-:Y:S01]  /*22280*/  @P0 R2UR UR20, R18 ;  /* 0x00000000121402ca */ /* 0x000fe200000e0000 */
[----:B------:R-:W-:Y:S01]  /*22290*/  UMOV UR10, URZ ;  /* 0x0000003f000a7c82 */ /* 0x000fe20008000000 */
[----:B------:R-:W-:Y:S01]  /*222a0*/  @P0 R2UR UR19, R17 ;  /* 0x00000000111302ca */ /* 0x000fe200000e0000 */
[----:B------:R-:W-:Y:S01]  /*222b0*/  UMOV UR14, 0x0 ;  /* 0x00000000000e7882 */ /* 0x000fe20000000000 */
[----:B------:R-:W-:Y:S01]  /*222c0*/  @P0 MOV R6, 0x8000 ;  /* 0x0000800000060802 */ /* 0x000fe20000000f00 */
[----:B------:R-:W-:Y:S01]  /*222d0*/  UMOV UR15, 0x12f00000 ;  /* 0x12f00000000f7882 */ /* 0x000fe20000000000 */
[----:B------:R-:W-:Y:S01]  /*222e0*/  UMOV UR18, 0x40 ;  /* 0x0000004000127882 */ /* 0x000fe20000000000 */
[----:B------:R-:W-:Y:S01]  /*222f0*/  BSSY B0, `(.L_x_706) ;  /* 0x0000013000007945 */ /* 0x000fe20003800000 */
[----:B0-----:R-:W-:Y:S01]  /*22300*/  LEA R7, R10, R7, 0x18 ;  /* 0x000000070a077211 */ /* 0x001fe200078ec0ff */
[----:B------:R-:W-:Y:S03]  /*22310*/  BAR.SYNC.DEFER_BLOCKING 0x8, 0x120 ;  /* 0x0204800000007b1d */ /* 0x000fe60000010000 */
[----:B------:R-:W-:-:S13]  /*22320*/  R2UR UR16, R7 ;  /* 0x00000000071072ca */ /* 0x000fda00000e0000 */
[----:B------:R-:W-:Y:S02]  /*22330*/  UIADD3 UR8, UR16, 0x16400, URZ ;  /* 0x0001640010087890 */ /* 0x000fe4000fffe03f */
[----:B------:R-:W-:Y:S02]  /*22340*/  UIADD3 UR9, UR16, 0x34800, URZ ;  /* 0x0003480010097890 */ /* 0x000fe4000fffe03f */
[----:B------:R-:W-:Y:S01]  /*22350*/  UIADD3 UR16, UR16, 0x1a400, URZ ;  /* 0x0001a40010107890 */ /* 0x000fe2000fffe03f */
[----:B------:R0:W-:Y:S04]  /*22360*/  @P0 SYNCS.ARRIVE.TRANS64 RZ, [R7+URZ+0x34800], R6 ;  /* 0x0348000607ff09a7 */ /* 0x0001e8000800003f */
[----:B------:R-:W-:Y:S02]  /*22370*/  UMOV UR17, UR9 ;  /* 0x0000000900117c82 */ /* 0x000fe40008000000 */
[----:B------:R0:W-:Y:S02]  /*22380*/  UTMALDG.4D [UR8], [UR4], desc[UR6] ;  /* 0x00000608040075b4 */ /* 0x0001e40008019000 */
        /* <DEDUP_REMOVED lines=9> */
.L_x_816:
[----:B------:R-:W-:Y:S05]  /*22420*/  BSYNC B0 ;  /* 0x0000000000007941 */ /* 0x000fea0003800000 */
.L_x_706:
[----:B0-----:R-:W2:Y:S01]  /*22430*/  LDL.LU R6, [R1+0x34] ;  /* 0x0000340001067983 */ /* 0x001ea20000300800 */
[----:B------:R-:W-:Y:S01]  /*22440*/  BSSY B0, `(.L_x_708) ;  /* 0x000018d000007945 */ /* 0x000fe20003800000 */
[----:B--2---:R-:W-:-:S13]  /*22450*/  ISETP.GE.AND P0, PT, R6, 0xb1, PT ;  /* 0x000000b10600780c */ /* 0x004fda0003f06270 */
[----:B------:R-:W-:Y:S05]  /*22460*/  @!P0 BRA `(.L_x_709) ;  /* 0x0000001800288947 */ /* 0x000fea0003800000 */
[----:B------:R-:W2:Y:S01]  /*22470*/  LDL R6, [R1+0x24] ;  /* 0x0000240001067983 */ /* 0x000ea20000100800 */
[----:B------:R-:W-:Y:S01]  /*22480*/  IMAD.MOV.U32 R2, RZ, RZ, 0x1 ;  /* 0x00000001ff027424 */ /* 0x000fe200078e00ff */
[----:B------:R-:W-:Y:S01]  /*22490*/  BSSY B1, `(.L_x_710) ;  /* 0x000008c000017945 */ /* 0x000fe20003800000 */
[----:B--2---:R-:W-:-:S04]  /*224a0*/  IADD3 R13, -R6, RZ, RZ ;  /* 0x000000ff060d7210 */ /* 0x004fc80007ffe1ff */
[----:B------:R-:W-:-:S05]  /*224b0*/  VIADDMNMX R13, R13, R2, 0xffffffff, !PT ;  /* 0xffffffff0d0d7446 */ /* 0x000fca0007800102 */
[C---:B------:R-:W-:Y:S01]  /*224c0*/  IMAD.IADD R2, R6.reuse, 0x1, R13 ;  /* 0x0000000106027824 */ /* 0x040fe200078e020d */
[----:B------:R-:W-:-:S04]  /*224d0*/  IADD3 R6, R6, -0x2, RZ ;  /* 0xfffffffe06067810 */ /* 0x000fc80007ffe0ff */
[----:B------:R-:W-:-:S04]  /*224e0*/  LOP3.LUT R2, R2, 0x1, RZ, 0xc0, !PT ;  /* 0x0000000102027812 */ /* 0x000fc800078ec0ff */
[----:B------:R-:W-:-:S13]  /*224f0*/  ISETP.NE.U32.AND P0, PT, R2, 0x1, PT ;  /* 0x000000010200780c */ /* 0x000fda0003f05070 */
        /* <DEDUP_REMOVED lines=10> */
[----:B------:R-:W-:Y:S01]  /*225a0*/  ISETP.NE.U32.AND P0, PT, R8, RZ, PT ;  /* 0x000000ff0800720c */ /* 0x000fe20003f05070 */
[----:B------:R-:W-:-:S03]  /*225b0*/  IMAD.MOV.U32 R2, RZ, RZ, R5 ;  /* 0x000000ffff027224 */ /* 0x000fc600078e0005 */
[----:B------:R-:W-:-:S13]  /*225c0*/  ISETP.NE.AND.EX P0, PT, R9, RZ, PT, P0 ;  /* 0x000000ff0900720c */ /* 0x000fda0003f05300 */
[----:B------:R-:W-:Y:S05]  /*225d0*/  @!P0 BRA `(.L_x_714) ;  /* 0x00000000004c8947 */ /* 0x000fea0003800000 */
[----:B------:R-:W0:Y:S01]  /*225e0*/  LDC R17, c[0x0][0x41c] ;  /* 0x00010700ff117b82 */ /* 0x000e220000000800 */
[----:B------:R-:W-:Y:S01]  /*225f0*/  MOV R2, R6 ;  /* 0x0000000600027202 */ /* 0x000fe20000000f00 */
[----:B------:R-:W-:Y:S01]  /*22600*/  ULDC.64 UR4, c[0x0][0x408] ;  /* 0x0001020000047ab9 */ /* 0x000fe20000000a00 */
[----:B------:R-:W-:Y:S01]  /*22610*/  ULDC.64 UR6, c[0x0][0x208] ;  /* 0x0000820000067ab9 */ /* 0x000fe20000000a00 */
[----:B0-----:R-:W-:-:S13]  /*22620*/  ISETP.NE.AND P0, PT, R17, 0x1, PT ;  /* 0x000000011100780c */ /* 0x001fda0003f05270 */
[----:B------:R-:W0:Y:S02]  /*22630*/  @P0 LDC.64 R10, c[0x0][0x420] ;  /* 0x00010800ff0a0b82 */ /* 0x000e240000000a00 */
[----:B0-----:R-:W-:-:S05]  /*22640*/  @P0 IMAD.HI.U32 R10, R6, R10, RZ ;  /* 0x0000000a060a0227 */ /* 0x001fca00078e00ff */
[----:B------:R-:W-:Y:S01]  /*22650*/  @P0 SHF.R.U32.HI R2, RZ, R11, R10 ;  /* 0x0000000bff020219 */ /* 0x000fe2000001160a */
[----:B------:R-:W-:-:S03]  /*22660*/  IMAD R10, R12, UR4, RZ ;  /* 0x000000040c0a7c24 */ /* 0x000fc6000f8e02ff */
[----:B------:R-:W-:Y:S01]  /*22670*/  SHF.R.S32.HI R11, RZ, 0x1f, R2 ;  /* 0x0000001fff0b7819 */ /* 0x000fe20000011402 */
[----:B------:R-:W-:Y:S02]  /*22680*/  IMAD R15, R0, UR5, R10 ;  /* 0x00000005000f7c24 */ /* 0x000fe4000f8e020a */
[----:B------:R-:W-:Y:S01]  /*22690*/  IMAD.MOV.U32 R10, RZ, RZ, R2 ;  /* 0x000000ffff0a7224 */ /* 0x000fe200078e0002 */
[----:B------:R-:W-:-:S03]  /*226a0*/  IADD3 R2, -R2, RZ, RZ ;  /* 0x000000ff02027210 */ /* 0x000fc60007ffe1ff */
[----:B------:R-:W-:-:S04]  /*226b0*/  IMAD.WIDE.U32 R10, R0, UR4, R10 ;  /* 0x00000004000a7c25 */ /* 0x000fc8000f8e000a */
[----:B------:R-:W-:Y:S01]  /*226c0*/  IMAD.IADD R15, R15, 0x1, R11 ;  /* 0x000000010f0f7824 */ /* 0x000fe200078e020b */
[----:B------:R-:W-:Y:S01]  /*226d0*/  LEA R8, P0, R10, R8, 0x2 ;  /* 0x000000080a087211 */ /* 0x000fe200078010ff */
[----:B------:R-:W-:-:S03]  /*226e0*/  IMAD R6, R17, R2, R6 ;  /* 0x0000000211067224 */ /* 0x000fc600078e0206 */
[----:B------:R-:W-:-:S05]  /*226f0*/  LEA.HI.X R9, R10, R9, R15, 0x2, P0 ;  /* 0x000000090a097211 */ /* 0x000fca00000f140f */
[----:B------:R0:W5:Y:S04]  /*22700*/  LDG.E R2, desc[UR6][R8.64] ;  /* 0x0000000608027981 */ /* 0x000168000c1e1900 */
.L_x_714:
[----:B0-----:R-:W0:Y:S01]  /*22710*/  S2R R9, SR_CgaCtaId ;  /* 0x0000000000097919 */ /* 0x001e220000008800 */
[----:B------:R-:W-:-:S04]  /*22720*/  MOV R8, 0x400 ;  /* 0x0000040000087802 */ /* 0x000fc80000000f00 */
[----:B0-----:R-:W-:Y:S02]  /*22730*/  LEA R8, R9, R8, 0x18 ;  /* 0x0000000809087211 */ /* 0x001fe400078ec0ff */
[----:B------:R-:W-:-:S03]  /*22740*/  SHF.L.U32 R9, R14, 0x1f, RZ ;  /* 0x0000001f0e097819 */ /* 0x000fc600000006ff */
[----:B------:R-:W-:-:S04]  /*22750*/  IMAD R8, R7, 0x8, R8 ;  /* 0x0000000807087824 */ /* 0x000fc800078e0208 */
[----:B------:R-:W0:Y:S02]  /*22760*/  SYNCS.PHASECHK.TRANS64.TRYWAIT P0, [R8+URZ+0x34840], R9 ;  /* 0x03484009080075a7 */ /* 0x000e24000800017f */
[----:B0-----:R-:W-:Y:S05]  /*22770*/  @!P0 BRA `(.L_x_715) ;  /* 0x0000003400848947 */ /* 0x001fea0003800000 */
.L_x_817:
        /* <DEDUP_REMOVED lines=11> */
.L_x_716:
        /* <DEDUP_REMOVED lines=13> */
[----:B------:R-:W-:Y:S02]  /*22900*/  R2UR UR8, R8 ;  /* 0x00000000080872ca */ /* 0x000fe400000e0000 */
[----:B------:R-:W-:Y:S01]  /*22910*/  IADD3 R9, R9, 0x34800, RZ ;  /* 0x0003480009097810 */ /* 0x000fe20007ffe0ff */
[----:B------:R-:W-:Y:S01]  /*22920*/  UMOV UR10, URZ ;  /* 0x0000003f000a7c82 */ /* 0x000fe20008000000 */
[----:B------:R-:W-:Y:S01]  /*22930*/  UMOV UR6, 0x0 ;  /* 0x0000000000067882 */ /* 0x000fe20000000000 */
[----:B------:R-:W-:Y:S01]  /*22940*/  UMOV UR7, 0x14f00000 ;  /* 0x14f0000000077882 */ /* 0x000fe20000000000 */
[----:B------:R-:W-:-:S07]  /*22950*/  UMOV UR16, 0x40 ;  /* 0x0000004000107882 */ /* 0x000fce0000000000 */
        /* <DEDUP_REMOVED lines=14> */
.L_x_818:
[----:B------:R-:W-:Y:S05]  /*22a40*/  @P1 BRA `(.L_x_718) ;  /* 0x0000000000301947 */ /* 0x000fea0003800000 */
[----:B------:R-:W2:Y:S01]  /*22a50*/  LDL R10, [R1] ;  /* 0x00000000010a7983 */ /* 0x000ea20000100800 */
[----:B------:R-:W-:Y:S01]  /*22a60*/  MOV R11, 0x400 ;  /* 0x00000400000b7802 */ /* 0x000fe20000000f00 */
[----:B------:R-:W1:Y:S01]  /*22a70*/  S2R R17, SR_TID.X ;  /* 0x0000000000117919 */ /* 0x000e620000002100 */
[----:B------:R-:W3:Y:S01]  /*22a80*/  S2R R15, SR_CgaCtaId ;  /* 0x00000000000f7919 */ /* 0x000ee20000008800 */
[----:B0-----:R-:W-:Y:S02]  /*22a90*/  MOV R9, 0xb000 ;  /* 0x0000b00000097802 */ /* 0x001fe40000000f00 */
[----:B-1----:R-:W-:-:S04]  /*22aa0*/  LOP3.LUT R17, R17, 0x1f, RZ, 0xc0, !PT ;  /* 0x0000001f11117812 */ /* 0x002fc800078ec0ff */
[----:B------:R-:W-:Y:S02]  /*22ab0*/  ISETP.NE.AND P0, PT, R17, RZ, PT ;  /* 0x000000ff1100720c */ /* 0x000fe40003f05270 */
[----:B---3--:R-:W-:-:S05]  /*22ac0*/  LEA R11, R15, R11, 0x18 ;  /* 0x0000000b0f0b7211 */ /* 0x008fca00078ec0ff */
[----:B--2---:R-:W-:-:S04]  /*22ad0*/  IMAD R8, R10, 0x8, R11 ;  /* 0x000000080a087824 */ /* 0x004fc800078e020b */
[----:B------:R1:W-:Y:S02]  /*22ae0*/  SYNCS.ARRIVE.TRANS64 RZ, [R8+URZ+0x34850], R9 ;  /* 0x0348500908ff79a7 */ /* 0x0003e4000800003f */
[----:B------:R-:W-:Y:S05]  /*22af0*/  @!P0 BRA `(.L_x_718) ;  /* 0x0000000000048947 */ /* 0x000fea0003800000 */
[----:B------:R-:W-:Y:S01]  /*22b00*/  BPT.TRAP 0x1 ;  /* 0x000000040000795c */ /* 0x000fe20000300000 */
.L_x_718:
        /* <DEDUP_REMOVED lines=31> */
.L_x_713:
[----:B------:R-:W-:Y:S05]  /*22d00*/  BSYNC B2 ;  /* 0x0000000000027941 */ /* 0x000fea0003800000 */
.L_x_712:
[----:B------:R-:W2:Y:S04]  /*22d10*/  LDL.LU R2, [R1+0x24] ;  /* 0x0000240001027983 */ /* 0x000ea80000300800 */
[----:B------:R0:W-:Y:S04]  /*22d20*/  STL [R1], R7 ;  /* 0x0000000701007387 */ /* 0x0001e80000100800 */
[----:B------:R0:W-:Y:S02]  /*22d30*/  STL [R1+0x8], R14 ;  /* 0x0000080e01007387 */ /* 0x0001e40000100800 */
[----:B0-2---:R-:W-:-:S07]  /*22d40*/  IADD3 R6, R2, -0x3, RZ ;  /* 0xfffffffd02067810 */ /* 0x005fce0007ffe0ff */
.L_x_711:
[----:B------:R-:W-:Y:S05]  /*22d50*/  BSYNC B1 ;  /* 0x0000000000017941 */ /* 0x000fea0003800000 */
.L_x_710:
[----:B------:R-:W-:-:S05]  /*22d60*/  IMAD.MOV R2, RZ, RZ, -R13 ;  /* 0x000000ffff027224 */ /* 0x000fca00078e0a0d */
[----:B------:R-:W-:-:S13]  /*22d70*/  ISETP.NE.AND P0, PT, R3, R2, PT ;  /* 0x000000020300720c */ /* 0x000fda0003f05270 */
[----:B------:R-:W-:Y:S05]  /*22d80*/  @!P0 BRA `(.L_x_709) ;  /* 0x0000000c00e08947 */ /* 0x000fea0003800000 */
[----:B------:R-:W-:-:S07]  /*22d90*/  IMAD.MOV.U32 R10, RZ, RZ, R5 ;  /* 0x000000ffff0a7224 */ /* 0x000fce00078e0005 */
.L_x_733:
[----:B------:R-:W2:Y:S04]  /*22da0*/  LDL R3, [R1] ;  /* 0x0000000001037983 */ /* 0x000ea80000100800 */
[----:B------:R-:W3:Y:S01]  /*22db0*/  LDL R2, [R1+0x8] ;  /* 0x0000080001027983 */ /* 0x000ee20000100800 */
[----:B------:R-:W-:Y:S05]  /*22dc0*/  YIELD ;  /* 0x0000000000007946 */ /* 0x000fea0003800000 */
[----:B------:R-:W-:Y:S01]  /*22dd0*/  BSSY B1, `(.L_x_719) ;  /* 0x0000077000017945 */ /* 0x000fe20003800000 */
[----:B--2---:R-:W-:-:S04]  /*22de0*/  IADD3 R7, R3, 0x1, RZ ;  /* 0x0000000103077810 */ /* 0x004fc80007ffe0ff */
        /* <DEDUP_REMOVED lines=17> */
[----:B------:R-:W-:-:S04]  /*22f00*/  @P0 SHF.R.U32.HI R2, RZ, R3, R9 ;  /* 0x00000003ff020219 */ /* 0x000fc80000011609 */
[----:B------:R-:W-:Y:S02]  /*22f10*/  IADD3 R9, -R2, RZ, RZ ;  /* 0x000000ff02097210 */ /* 0x000fe40007ffe1ff */
[----:B------:R-:W-:-:S03]  /*22f20*/  SHF.R.S32.HI R3, RZ, 0x1f, R2 ;  /* 0x0000001fff037819 */ /* 0x000fc60000011402 */
[----:B------:R-:W-:Y:S02]  /*22f30*/  IMAD R9, R10, R9, R6 ;  /* 0x000000090a097224 */ /* 0x000fe400078e0206 */
[----:B------:R-:W-:Y:S02]  /*22f40*/  IMAD R10, R12, UR6, RZ ;  /* 0x000000060c0a7c24 */ /* 0x000fe4000f8e02ff */
[----:B------:R-:W-:-:S04]  /*22f50*/  IMAD.WIDE.U32 R2, R0, UR6, R2 ;  /* 0x0000000600027c25 */ /* 0x000fc8000f8e0002 */
[----:B------:R-:W-:-:S04]  /*22f60*/  IMAD R10, R0, UR7, R10 ;  /* 0x00000007000a7c24 */ /* 0x000fc8000f8e020a */
[----:B------:R-:W-:Y:S01]  /*22f70*/  IMAD.IADD R3, R10, 0x1, R3 ;  /* 0x000000010a037824 */ /* 0x000fe200078e0203 */
[----:B------:R-:W-:-:S04]  /*22f80*/  LEA R10, P0, R2, UR4, 0x2 ;  /* 0x00000004020a7c11 */ /* 0x000fc8000f8010ff */
[----:B------:R-:W-:-:S05]  /*22f90*/  LEA.HI.X R11, R2, UR5, R3, 0x2, P0 ;  /* 0x00000005020b7c11 */ /* 0x000fca00080f1403 */
[----:B------:R0:W5:Y:S04]  /*22fa0*/  LDG.E R10, desc[UR8][R10.64] ;  /* 0x000000080a0a7981 */ /* 0x000168000c1e1900 */
.L_x_721:
[----:B------:R-:W1:Y:S01]  /*22fb0*/  S2R R3, SR_CgaCtaId ;  /* 0x0000000000037919 */ /* 0x000e620000008800 */
[----:B------:R-:W-:-:S04]  /*22fc0*/  MOV R2, 0x400 ;  /* 0x0000040000027802 */ /* 0x000fc80000000f00 */
[----:B-1----:R-:W-:Y:S02]  /*22fd0*/  LEA R2, R3, R2, 0x18 ;  /* 0x0000000203027211 */ /* 0x002fe400078ec0ff */
[----:B------:R-:W-:-:S03]  /*22fe0*/  SHF.L.U32 R3, R8, 0x1f, RZ ;  /* 0x0000001f08037819 */ /* 0x000fc600000006ff */
[----:B------:R-:W-:-:S04]  /*22ff0*/  IMAD R2, R7, 0x8, R2 ;  /* 0x0000000807027824 */ /* 0x000fc800078e0202 */
[----:B------:R-:W1:Y:S02]  /*23000*/  SYNCS.PHASECHK.TRANS64.TRYWAIT P0, [R2+URZ+0x34840], R3 ;  /* 0x03484003020075a7 */ /* 0x000e64000800017f */
[----:B-1----:R-:W-:Y:S05]  /*23010*/  @!P0 BRA `(.L_x_722) ;  /* 0x0000002c00848947 */ /* 0x002fea0003800000 */
.L_x_819:
[----:B0-----:R-:W0:Y:S02]  /*23020*/  S2R R11, SR_TID.X ;  /* 0x00000000000b7919 */ /* 0x001e240000002100 */
[----:B0-----:R-:W-:-:S04]  /*23030*/  LOP3.LUT R11, R11, 0x7f, RZ, 0xc0, !PT ;  /* 0x0000007f0b0b7812 */ /* 0x001fc800078ec0ff */
[----:B------:R-:W-:-:S13]  /*23040*/  ISETP.NE.AND P0, PT, R11, RZ, PT ;  /* 0x000000ff0b00720c */ /* 0x000fda0003f05270 */
[----:B------:R-:W-:Y:S05]  /*23050*/  @P0 BRA `(.L_x_723) ;  /* 0x00000000001c0947 */ /* 0x000fea0003800000 */
[----:B------:R-:W0:Y:S01]  /*23060*/  S2R R11, SR_TID.X ;  /* 0x00000000000b7919 */ /* 0x000e220000002100 */
[----:B-1----:R-:W-:-:S04]  /*23070*/  MOV R3, 0xb000 ;  /* 0x0000b00000037802 */ /* 0x002fc80000000f00 */
[----:B------:R2:W-:Y:S01]  /*23080*/  SYNCS.ARRIVE.TRANS64 RZ, [R2+URZ+0x34830], R3 ;  /* 0x0348300302ff79a7 */ /* 0x0005e2000800003f */
[----:B0-----:R-:W-:-:S04]  /*23090*/  LOP3.LUT R11, R11, 0x1f, RZ, 0xc0, !PT ;  /* 0x0000001f0b0b7812 */ /* 0x001fc800078ec0ff */
[----:B------:R-:W-:-:S13]  /*230a0*/  ISETP.NE.AND P1, PT, R11, RZ, PT ;  /* 0x000000ff0b00720c */ /* 0x000fda0003f25270 */
[----:B--2---:R-:W-:Y:S05]  /*230b0*/  @!P1 BRA `(.L_x_723) ;  /* 0x0000000000049947 */ /* 0x004fea0003800000 */
[----:B------:R-:W-:Y:S01]  /*230c0*/  BPT.TRAP 0x1 ;  /* 0x000000040000795c */ /* 0x000fe20000300000 */
.L_x_723:
        /* <DEDUP_REMOVED lines=33> */
.L_x_820:
        /* <DEDUP_REMOVED lines=8> */
.L_x_725:
        /* <DEDUP_REMOVED lines=30> */
.L_x_720:
[----:B------:R-:W-:Y:S05]  /*23540*/  BSYNC B1 ;  /* 0x0000000000017941 */ /* 0x000fea0003800000 */
.L_x_719:
        /* <DEDUP_REMOVED lines=27> */
[----:B------:R-:W-:-:S05]  /*23700*/  IMAD.WIDE.U32 R2, R0, UR6, R2 ;  /* 0x0000000600027c25 */ /* 0x000fca000f8e0002 */
[----:B------:R-:W-:Y:S02]  /*23710*/  IADD3 R3, R10, R3, RZ ;  /* 0x000000030a037210 */ /* 0x000fe40007ffe0ff */
[----:B------:R-:W-:-:S04]  /*23720*/  LEA R10, P0, R2, UR4, 0x2 ;  /* 0x00000004020a7c11 */ /* 0x000fc8000f8010ff */
[----:B------:R-:W-:-:S05]  /*23730*/  LEA.HI.X R11, R2, UR5, R3, 0x2, P0 ;  /* 0x00000005020b7c11 */ /* 0x000fca00080f1403 */
[----:B------:R1:W5:Y:S04]  /*23740*/  LDG.E R10, desc[UR8][R10.64] ;  /* 0x000000080a0a7981 */ /* 0x000368000c1e1900 */
.L_x_728:
[----:B------:R-:W2:Y:S01]  /*23750*/  S2R R3, SR_CgaCtaId ;  /* 0x0000000000037919 */ /* 0x000ea20000008800 */
[----:B------:R-:W-:-:S04]  /*23760*/  MOV R2, 0x400 ;  /* 0x0000040000027802 */ /* 0x000fc80000000f00 */
[----:B--2---:R-:W-:Y:S02]  /*23770*/  LEA R2, R3, R2, 0x18 ;  /* 0x0000000203027211 */ /* 0x004fe400078ec0ff */
[----:B------:R-:W-:-:S03]  /*23780*/  SHF.L.U32 R3, R13, 0x1f, RZ ;  /* 0x0000001f0d037819 */ /* 0x000fc600000006ff */
[----:B------:R-:W-:-:S04]  /*23790*/  IMAD R2, R14, 0x8, R2 ;  /* 0x000000080e027824 */ /* 0x000fc800078e0202 */
[----:B------:R-:W2:Y:S02]  /*237a0*/  SYNCS.PHASECHK.TRANS64.TRYWAIT P0, [R2+URZ+0x34840], R3 ;  /* 0x03484003020075a7 */ /* 0x000ea4000800017f */
[----:B--2---:R-:W-:Y:S05]  /*237b0*/  @!P0 BRA `(.L_x_729) ;  /* 0x0000002400c48947 */ /* 0x004fea0003800000 */
.L_x_821:
        /* <DEDUP_REMOVED lines=11> */
.L_x_730:
[----:B0-----:R-:W3:Y:S01]  /*23870*/  LDL R13, [R1] ;  /* 0x00000000010d7983 */ /* 0x001ee20000100800 */
[----:B------:R-:W-:-:S03]  /*23880*/  MOV R14, 0x400 ;  /* 0x00000400000e7802 */ /* 0x000fc60000000f00 */
[----:B------:R-:W4:Y:S01]  /*23890*/  LDL R11, [R1+0x4] ;  /* 0x00000400010b7983 */ /* 0x000f220000100800 */
[----:B------:R-:W0:Y:S01]  /*238a0*/  S2R R15, SR_CgaCtaId ;  /* 0x00000000000f7919 */ /* 0x000e220000008800 */
[----:B------:R-:W-:Y:S01]  /*238b0*/  R2UR UR11, R9 ;  /* 0x00000000090b72ca */ /* 0x000fe200000e0000 */
[----:B------:R-:W-:Y:S01]  /*238c0*/  UIADD3 UR4, UP0, UR38, 0x370, URZ ;  /* 0x0000037026047890 */ /* 0x000fe2000ff1e03f */
[----:B------:R-:W-:Y:S02]  /*238d0*/  R2UR UR12, R4 ;  /* 0x00000000040c72ca */ /* 0x000fe400000e0000 */
[----:B0-----:R-:W-:-:S04]  /*238e0*/  LEA R14, R15, R14, 0x18 ;  /* 0x0000000e0f0e7211 */ /* 0x001fc800078ec0ff */
[----:B--2---:R-:W-:Y:S02]  /*238f0*/  IADD3 R2, R14, 0x34800, RZ ;  /* 0x000348000e027810 */ /* 0x004fe40007ffe0ff */
        /* <DEDUP_REMOVED lines=24> */
.L_x_822:
        /* <DEDUP_REMOVED lines=8> */
.L_x_732:
        /* <DEDUP_REMOVED lines=29> */
.L_x_727:
[----:B------:R-:W-:Y:S05]  /*23cd0*/  BSYNC B1 ;  /* 0x0000000000017941 */ /* 0x000fea0003800000 */
.L_x_726:
[C---:B------:R-:W-:Y:S01]  /*23ce0*/  ISETP.GT.AND P0, PT, R6.reuse, 0x1, PT ;  /* 0x000000010600780c */ /* 0x040fe20003f04270 */
[----:B------:R-:W-:-:S12]  /*23cf0*/  VIADD R6, R6, 0xfffffffe ;  /* 0xfffffffe06067836 */ /* 0x000fd80000000000 */
[----:B------:R-:W-:Y:S05]  /*23d00*/  @P0 BRA `(.L_x_733) ;  /* 0xfffffff000240947 */ /* 0x000fea000383ffff */
.L_x_709:
[----:B------:R-:W-:Y:S05]  /*23d10*/  BSYNC B0 ;  /* 0x0000000000007941 */ /* 0x000fea0003800000 */
.L_x_708:
        /* <DEDUP_REMOVED lines=9> */
[----:B------:R-:W-:Y:S01]  /*23db0*/  ULDC.64 UR6, c[0x0][0x208] ;  /* 0x0000820000067ab9 */ /* 0x000fe20000000a00 */
[----:B-1----:R-:W-:-:S06]  /*23dc0*/  ISETP.EQ.U32.AND P0, PT, R0, R7, PT ;  /* 0x000000070000720c */ /* 0x002fcc0003f02070 */
[----:B------:R-:W2:Y:S07]  /*23dd0*/  POPC R7, UR4 ;  /* 0x0000000400077d09 */ /* 0x000eae0008000000 */
[----:B--2---:R-:W2:Y:S01]  /*23de0*/  @P0 ATOMG.E.ADD.STRONG.GPU PT, R3, desc[UR6][R2.64], R7 ;  /* 0x00000007020309a8 */ /* 0x004ea200081ee1c6 */
[----:B------:R-:W1:Y:S02]  /*23df0*/  S2R R6, SR_LTMASK ;  /* 0x0000000000067919 */ /* 0x000e640000003900 */
[----:B-1----:R-:W-:-:S04]  /*23e00*/  LOP3.LUT R6, R6, UR4, RZ, 0xc0, !PT ;  /* 0x0000000406067c12 */ /* 0x002fc8000f8ec0ff */
[----:B------:R-:W1:Y:S01]  /*23e10*/  POPC R9, R6 ;  /* 0x0000000600097309 */ /* 0x000e620000000000 */
[----:B--2---:R-:W1:Y:S02]  /*23e20*/  SHFL.IDX PT, R0, R3, R0, 0x1f ;  /* 0x00001f0003007589 */ /* 0x004e6400000e0000 */
[----:B-1----:R-:W-:-:S07]  /*23e30*/  IADD3 R16, R0, UR36, R9 ;  /* 0x0000002400107c10 */ /* 0x002fce000fffe009 */
.L_x_735:
[----:B------:R-:W-:Y:S05]  /*23e40*/  BSYNC B0 ;  /* 0x0000000000007941 */ /* 0x000fea0003800000 */
.L_x_734:
[----:B------:R-:W-:Y:S04]  /*23e50*/  BSSY B0, `(.L_x_736) ;  /* 0x0000032000007945 */ /* 0x000fe80003800000 */
[----:B------:R-:W-:Y:S05]  /*23e60*/  @!P6 BRA `(.L_x_737) ;  /* 0x0000000000c0e947 */ /* 0x000fea0003800000 */
[----:B------:R-:W2:Y:S01]  /*23e70*/  LDL R2, [R1] ;  /* 0x0000000001027983 */ /* 0x000ea20000100800 */
[----:B------:R-:W-:-:S03]  /*23e80*/  MOV R3, 0x400 ;  /* 0x0000040000037802 */ /* 0x000fc60000000f00 */
[----:B------:R-:W3:Y:S01]  /*23e90*/  LDL R0, [R1+0x8] ;  /* 0x0000080001007983 */ /* 0x000ee20000100800 */
[----:B------:R-:W1:Y:S02]  /*23ea0*/  S2R R6, SR_CgaCtaId ;  /* 0x0000000000067919 */ /* 0x000e640000008800 */
[----:B-1----:R-:W-:-:S04]  /*23eb0*/  LEA R3, R6, R3, 0x18 ;  /* 0x0000000306037211 */ /* 0x002fc800078ec0ff */
[----:B--2---:R-:W-:Y:S02]  /*23ec0*/  LEA R3, R2, R3, 0x3 ;  /* 0x0000000302037211 */ /* 0x004fe400078e18ff */
[----:B---3--:R-:W-:-:S04]  /*23ed0*/  SHF.L.U32 R0, R0, 0x1f, RZ ;  /* 0x0000001f00007819 */ /* 0x008fc800000006ff */
[----:B------:R-:W1:Y:S02]  /*23ee0*/  SYNCS.PHASECHK.TRANS64.TRYWAIT P0, [R3+URZ+0x34860], R0 ;  /* 0x03486000030075a7 */ /* 0x000e64000800017f */
[----:B-1----:R-:W-:Y:S05]  /*23ef0*/  @!P0 BRA `(.L_x_738) ;  /* 0x00000020001c8947 */ /* 0x002fea0003800000 */
.L_x_823:
        /* <DEDUP_REMOVED lines=11> */
.L_x_739:
        /* <DEDUP_REMOVED lines=28> */
.L_x_737:
[----:B------:R-:W-:Y:S05]  /*24170*/  BSYNC B0 ;  /* 0x0000000000007941 */ /* 0x000fea0003800000 */
.L_x_736:
        /* <DEDUP_REMOVED lines=9> */
.L_x_694:
[----:B------:R-:W-:Y:S05]  /*24210*/  BSYNC B6 ;  /* 0x0000000000067941 */ /* 0x000fea0003800000 */
.L_x_692:
[----:B------:R-:W-:-:S03]  /*24220*/  UMOV UR4, 0xffffffff ;  /* 0xffffffff00047882 */ /* 0x000fc60000000000 */
[----:B------:R-:W-:Y:S05]  /*24230*/  BRA.DIV UR4, `(.L_x_740) ;  /* 0x0000001e04607947 */ /* 0x000fea000b800000 */
[----:B------:R2:W3:Y:S04]  /*24240*/  SHFL.IDX PT, R4, R16, RZ, 0x1f ;  /* 0x00001fff10047589 */ /* 0x0004e800000e0000 */
[----:B------:R2:W4:Y:S02]  /*24250*/  SHFL.IDX PT, R6, R16, 0x1, 0x1f ;  /* 0x00201f0010067f89 */ /* 0x00052400000e0000 */
.L_x_827:
[----:B0-----:R-:W0:Y:S01]  /*24260*/  S2R R8, SR_TID.X ;  /* 0x0000000000087919 */ /* 0x001e220000002100 */
[----:B------:R-:W-:Y:S01]  /*24270*/  ULDC UR4, c[0x0][0xc14] ;  /* 0x0003050000047ab9 */ /* 0x000fe20000000800 */
[----:B------:R-:W-:Y:S01]  /*24280*/  BSSY B0, `(.L_x_741) ;  /* 0x000000c000007945 */ /* 0x000fe20003800000 */
[----:B-1----:R-:W-:Y:S02]  /*24290*/  IMAD.U32 R0, RZ, RZ, UR4 ;  /* 0x00000004ff007e24 */ /* 0x002fe4000f8e00ff */
[----:B------:R-:W-:Y:S01]  /*242a0*/  IMAD.MOV.U32 R17, RZ, RZ, RZ ;  /* 0x000000ffff117224 */ /* 0x000fe200078e00ff */
[----:B0-----:R-:W-:-:S04]  /*242b0*/  LOP3.LUT R8, R8, 0x1f, RZ, 0xc0, !PT ;  /* 0x0000001f08087812 */ /* 0x001fc800078ec0ff */
[C---:B------:R-:W-:Y:S02]  /*242c0*/  ISETP.NE.AND P0, PT, R8.reuse, 0x1f, PT ;  /* 0x0000001f0800780c */ /* 0x040fe40003f05270 */
[----:B------:R-:W-:-:S04]  /*242d0*/  IADD3 R5, R8, R19, RZ ;  /* 0x0000001308057210 */ /* 0x000fc80007ffe0ff */
[----:B------:R-:W-:-:S13]  /*242e0*/  ISETP.GE.OR P0, PT, R5, R0, !P0 ;  /* 0x000000000500720c */ /* 0x000fda0004706670 */
[----:B------:R-:W-:Y:S05]  /*242f0*/  @P0 BRA `(.L_x_742) ;  /* 0x0000000000100947 */ /* 0x000fea0003800000 */
[----:B------:R-:W0:Y:S01]  /*24300*/  LDC.64 R2, c[0x0][0xc58] ;  /* 0x00031600ff027b82 */ /* 0x000e220000000a00 */
[----:B------:R-:W-:Y:S01]  /*24310*/  ULDC.64 UR4, c[0x0][0x208] ;  /* 0x0000820000047ab9 */ /* 0x000fe20000000a00 */
[----:B0-----:R-:W-:-:S05]  /*24320*/  IMAD.WIDE R2, R5, 0x4, R2 ;  /* 0x0000000405027825 */ /* 0x001fca00078e0202 */
[----:B------:R0:W5:Y:S02]  /*24330*/  LDG.E R17, desc[UR4][R2.64] ;  /* 0x0000000402117981 */ /* 0x000164000c1e1900 */
.L_x_742:
[----:B------:R-:W-:Y:S05]  /*24340*/  BSYNC B0 ;  /* 0x0000000000007941 */ /* 0x000fea0003800000 */
.L_x_741:
[----:B------:R-:W-:-:S03]  /*24350*/  UMOV UR4, 0xffffffff ;  /* 0xffffffff00047882 */ /* 0x000fc60000000000 */
[----:B------:R-:W-:Y:S05]  /*24360*/  BRA.DIV UR4, `(.L_x_743) ;  /* 0x0000001e04607947 */ /* 0x000fea000b800000 */
[----:B-----5:R-:W1:Y:S01]  /*24370*/  SHFL.UP PT, R14, R17, 0x1, RZ ;  /* 0x04200000110e7989 */ /* 0x020e6200000e00ff */
[C---:B------:R-:W-:Y:S02]  /*24380*/  ISETP.NE.AND P0, PT, R8.reuse, RZ, PT ;  /* 0x000000ff0800720c */ /* 0x040fe40003f05270 */
[----:B------:R-:W-:Y:S02]  /*24390*/  ISETP.GE.U32.AND P1, PT, R8, 0x2, PT ;  /* 0x000000020800780c */ /* 0x000fe40003f26070 */
[----:B-1----:R-:W-:Y:S02]  /*243a0*/  SEL R14, R14, RZ, P0 ;  /* 0x000000ff0e0e7207 */ /* 0x002fe40000000000 */
[----:B------:R-:W-:Y:S02]  /*243b0*/  ISETP.GE.U32.AND P0, PT, R8, 0x4, PT ;  /* 0x000000040800780c */ /* 0x000fe40003f06070 */
[----:B------:R-:W-:-:S05]  /*243c0*/  IADD3 R13, R17, R14, RZ ;  /* 0x0000000e110d7210 */ /* 0x000fca0007ffe0ff */
[----:B------:R-:W1:Y:S02]  /*243d0*/  SHFL.UP PT, R14, R13, 0x2, RZ ;  /* 0x044000000d0e7989 */ /* 0x000e6400000e00ff */
[----:B-1----:R-:W-:Y:S02]  /*243e0*/  SEL R14, R14, RZ, P1 ;  /* 0x000000ff0e0e7207 */ /* 0x002fe40000800000 */
[----:B------:R-:W-:-:S03]  /*243f0*/  ISETP.GE.U32.AND P1, PT, R8, 0x8, PT ;  /* 0x000000080800780c */ /* 0x000fc60003f26070 */
[----:B0-----:R-:W-:-:S05]  /*24400*/  IMAD.IADD R3, R13, 0x1, R14 ;  /* 0x000000010d037824 */ /* 0x001fca00078e020e */
[----:B------:R-:W0:Y:S02]  /*24410*/  SHFL.UP PT, R14, R3, 0x4, RZ ;  /* 0x04800000030e7989 */ /* 0x000e2400000e00ff */
[----:B0-----:R-:W-:Y:S02]  /*24420*/  SEL R14, R14, RZ, P0 ;  /* 0x000000ff0e0e7207 */ /* 0x001fe40000000000 */
[----:B------:R-:W-:-:S03]  /*24430*/  ISETP.GE.U32.AND P0, PT, R8, 0x10, PT ;  /* 0x000000100800780c */ /* 0x000fc60003f06070 */
[----:B------:R-:W-:-:S05]  /*24440*/  IMAD.IADD R5, R3, 0x1, R14 ;  /* 0x0000000103057824 */ /* 0x000fca00078e020e */
[----:B------:R-:W0:Y:S02]  /*24450*/  SHFL.UP PT, R14, R5, 0x8, RZ ;  /* 0x05000000050e7989 */ /* 0x000e2400000e00ff */
[----:B0-----:R-:W-:-:S04]  /*24460*/  SEL R14, R14, RZ, P1 ;  /* 0x000000ff0e0e7207 */ /* 0x001fc80000800000 */
[----:B------:R-:W-:-:S05]  /*24470*/  IADD3 R7, R5, R14, RZ ;  /* 0x0000000e05077210 */ /* 0x000fca0007ffe0ff */
[----:B------:R-:W0:Y:S02]  /*24480*/  SHFL.UP PT, R14, R7, 0x10, RZ ;  /* 0x06000000070e7989 */ /* 0x000e2400000e00ff */
[----:B0-----:R-:W-:-:S05]  /*24490*/  SEL R2, R14, RZ, P0 ;  /* 0x000000ff0e027207 */ /* 0x001fca0000000000 */
[----:B------:R-:W-:-:S05]  /*244a0*/  IMAD.IADD R2, R7, 0x1, R2 ;  /* 0x0000000107027824 */ /* 0x000fca00078e0202 */
[----:B------:R0:W1:Y:S02]  /*244b0*/  SHFL.IDX PT, R14, R2, 0x1f, 0x1f ;  /* 0x03e01f00020e7f89 */ /* 0x00006400000e0000 */
.L_x_835:
[----:B------:R-:W-:Y:S02]  /*244c0*/  ULDC UR4, c[0x0][0xc10] ;  /* 0x0003040000047ab9 */ /* 0x000fe40000000800 */
[----:B--2---:R-:W-:-:S04]  /*244d0*/  IMAD.U32 R16, RZ, RZ, UR4 ;  /* 0x00000004ff107e24 */ /* 0x004fc8000f8e00ff */
[----:B-1----:R-:W-:-:S05]  /*244e0*/  IMAD R3, R14, R16, RZ ;  /* 0x000000100e037224 */ /* 0x002fca00078e02ff */
[----:B----4-:R-:W-:-:S04]  /*244f0*/  IADD3 R6, R6, R3, RZ ;  /* 0x0000000306067210 */ /* 0x010fc80007ffe0ff */
[----:B---3--:R-:W-:-:S13]  /*24500*/  ISETP.GT.AND P0, PT, R6, R4, PT ;  /* 0x000000040600720c */ /* 0x008fda0003f04270 */
[----:B------:R-:W-:Y:S05]  /*24510*/  @P0 BRA `(.L_x_744) ;  /* 0x0000000000b80947 */ /* 0x000fea0003800000 */
[----:B------:R-:W1:Y:S02]  /*24520*/  LDC R0, c[0x0][0xc14] ;  /* 0x00030500ff007b82 */ /* 0x000e640000000800 */
.L_x_749:
[----:B------:R-:W-:-:S05]  /*24530*/  VIADD R19, R19, 0x1f ;  /* 0x0000001f13137836 */ /* 0x000fca0000000000 */
[----:B-1----:R-:W-:-:S13]  /*24540*/  ISETP.GE.AND P0, PT, R19, R0, PT ;  /* 0x000000001300720c */ /* 0x002fda0003f06270 */
[----:B------:R-:W-:Y:S05]  /*24550*/  @P0 BRA `(.L_x_745) ;  /* 0x0000000400600947 */ /* 0x000fea0003800000 */
[----:B------:R-:W1:Y:S01]  /*24560*/  S2R R8, SR_TID.X ;  /* 0x0000000000087919 */ /* 0x000e620000002100 */
[----:B------:R-:W-:Y:S01]  /*24570*/  BSSY B0, `(.L_x_746) ;  /* 0x000000b000007945 */ /* 0x000fe20003800000 */
[----:B------:R-:W-:Y:S02]  /*24580*/  MOV R17, RZ ;  /* 0x000000ff00117202 */ /* 0x000fe40000000f00 */
[----:B-1----:R-:W-:-:S04]  /*24590*/  LOP3.LUT R8, R8, 0x1f, RZ, 0xc0, !PT ;  /* 0x0000001f08087812 */ /* 0x002fc800078ec0ff */
[C---:B------:R-:W-:Y:S01]  /*245a0*/  ISETP.NE.AND P1, PT, R8.reuse, 0x1f, PT ;  /* 0x0000001f0800780c */ /* 0x040fe20003f25270 */
[----:B------:R-:W-:-:S05]  /*245b0*/  IMAD.IADD R5, R8, 0x1, R19 ;  /* 0x0000000108057824 */ /* 0x000fca00078e0213 */
[----:B------:R-:W-:-:S13]  /*245c0*/  ISETP.GE.OR P0, PT, R5, R0, !P1 ;  /* 0x000000000500720c */ /* 0x000fda0004f06670 */
[----:B------:R-:W-:Y:S05]  /*245d0*/  @P0 BRA `(.L_x_747) ;  /* 0x0000000000100947 */ /* 0x000fea0003800000 */
[----:B0-----:R-:W0:Y:S01]  /*245e0*/  LDC.64 R2, c[0x0][0xc58] ;  /* 0x00031600ff027b82 */ /* 0x001e220000000a00 */
[----:B------:R-:W-:Y:S01]  /*245f0*/  ULDC.64 UR4, c[0x0][0x208] ;  /* 0x0000820000047ab9 */ /* 0x000fe20000000a00 */
[----:B0-----:R-:W-:-:S05]  /*24600*/  IMAD.WIDE R2, R5, 0x4, R2 ;  /* 0x0000000405027825 */ /* 0x001fca00078e0202 */
[----:B------:R1:W5:Y:S02]  /*24610*/  LDG.E R17, desc[UR4][R2.64] ;  /* 0x0000000402117981 */ /* 0x000364000c1e1900 */
.L_x_747:
[----:B------:R-:W-:Y:S05]  /*24620*/  BSYNC B0 ;  /* 0x0000000000007941 */ /* 0x000fea0003800000 */
.L_x_746:
[----:B------:R-:W-:-:S03]  /*24630*/  UMOV UR4, 0xffffffff ;  /* 0xffffffff00047882 */ /* 0x000fc60000000000 */
[----:B------:R-:W-:Y:S05]  /*24640*/  BRA.DIV UR4, `(.L_x_748) ;  /* 0x0000001e04787947 */ /* 0x000fea000b800000 */
[----:B-----5:R-:W2:Y:S01]  /*24650*/  SHFL.UP PT, R14, R17, 0x1, RZ ;  /* 0x04200000110e7989 */ /* 0x020ea200000e00ff */
[C---:B------:R-:W-:Y:S02]  /*24660*/  ISETP.NE.AND P0, PT, R8.reuse, RZ, PT ;  /* 0x000000ff0800720c */ /* 0x040fe40003f05270 */
[----:B------:R-:W-:Y:S02]  /*24670*/  ISETP.GE.U32.AND P1, PT, R8, 0x2, PT ;  /* 0x000000020800780c */ /* 0x000fe40003f26070 */
[----:B--2---:R-:W-:Y:S02]  /*24680*/  SEL R14, R14, RZ, P0 ;  /* 0x000000ff0e0e7207 */ /* 0x004fe40000000000 */
[----:B------:R-:W-:-:S03]  /*24690*/  ISETP.GE.U32.AND P0, PT, R8, 0x4, PT ;  /* 0x000000040800780c */ /* 0x000fc60003f06070 */
[----:B------:R-:W-:-:S05]  /*246a0*/  IMAD.IADD R13, R17, 0x1, R14 ;  /* 0x00000001110d7824 */ /* 0x000fca00078e020e */
[----:B------:R-:W2:Y:S02]  /*246b0*/  SHFL.UP PT, R14, R13, 0x2, RZ ;  /* 0x044000000d0e7989 */ /* 0x000ea400000e00ff */
[----:B--2---:R-:W-:Y:S02]  /*246c0*/  SEL R14, R14, RZ, P1 ;  /* 0x000000ff0e0e7207 */ /* 0x004fe40000800000 */
[----:B------:R-:W-:-:S03]  /*246d0*/  ISETP.GE.U32.AND P1, PT, R8, 0x8, PT ;  /* 0x000000080800780c */ /* 0x000fc60003f26070 */
[----:B-1----:R-:W-:-:S05]  /*246e0*/  IMAD.IADD R3, R13, 0x1, R14 ;  /* 0x000000010d037824 */ /* 0x002fca00078e020e */
[----:B------:R-:W1:Y:S02]  /*246f0*/  SHFL.UP PT, R14, R3, 0x4, RZ ;  /* 0x04800000030e7989 */ /* 0x000e6400000e00ff */
[----:B-1----:R-:W-:Y:S02]  /*24700*/  SEL R14, R14, RZ, P0 ;  /* 0x000000ff0e0e7207 */ /* 0x002fe40000000000 */
[----:B------:R-:W-:Y:S02]  /*24710*/  ISETP.GE.U32.AND P0, PT, R8, 0x10, PT ;  /* 0x000000100800780c */ /* 0x000fe40003f06070 */
[----:B------:R-:W-:-:S05]  /*24720*/  IADD3 R5, R3, R14, RZ ;  /* 0x0000000e03057210 */ /* 0x000fca0007ffe0ff */
[----:B------:R-:W1:Y:S02]  /*24730*/  SHFL.UP PT, R14, R5, 0x8, RZ ;  /* 0x05000000050e7989 */ /* 0x000e6400000e00ff */
[----:B-1----:R-:W-:-:S05]  /*24740*/  SEL R14, R14, RZ, P1 ;  /* 0x000000ff0e0e7207 */ /* 0x002fca0000800000 */
[----:B------:R-:W-:-:S05]  /*24750*/  IMAD.IADD R7, R5, 0x1, R14 ;  /* 0x0000000105077824 */ /* 0x000fca00078e020e */
[----:B------:R-:W0:Y:S02]  /*24760*/  SHFL.UP PT, R14, R7, 0x10, RZ ;  /* 0x06000000070e7989 */ /* 0x000e2400000e00ff */
[----:B0-----:R-:W-:-:S05]  /*24770*/  SEL R2, R14, RZ, P0 ;  /* 0x000000ff0e027207 */ /* 0x001fca0000000000 */
[----:B------:R-:W-:-:S05]  /*24780*/  IMAD.IADD R2, R7, 0x1, R2 ;  /* 0x0000000107027824 */ /* 0x000fca00078e0202 */
[----:B------:R0:W1:Y:S02]  /*24790*/  SHFL.IDX PT, R14, R2, 0x1f, 0x1f ;  /* 0x03e01f00020e7f89 */ /* 0x00006400000e0000 */
.L_x_843:
[----:B------:R-:W-:Y:S02]  /*247a0*/  ULDC UR4, c[0x0][0xc10] ;  /* 0x0003040000047ab9 */ /* 0x000fe40000000800 */
[----:B------:R-:W-:-:S05]  /*247b0*/  MOV R16, UR4 ;  /* 0x0000000400107c02 */ /* 0x000fca0008000f00 */
[----:B-1----:R-:W-:-:S04]  /*247c0*/  IMAD R3, R14, R16, RZ ;  /* 0x000000100e037224 */ /* 0x002fc800078e02ff */
[----:B------:R-:W-:-:S05]  /*247d0*/  IMAD.IADD R6, R3, 0x1, R6 ;  /* 0x0000000103067824 */ /* 0x000fca00078e0206 */
[----:B------:R-:W-:-:S13]  /*247e0*/  ISETP.GT.AND P0, PT, R6, R4, PT ;  /* 0x000000040600720c */ /* 0x000fda0003f04270 */
[----:B------:R-:W-:Y:S05]  /*247f0*/  @!P0 BRA `(.L_x_749) ;  /* 0xfffffffc004c8947 */ /* 0x000fea000383ffff */
.L_x_744:
        /* <DEDUP_REMOVED lines=8> */
.L_x_847:
[----:B------:R-:W-:Y:S02]  /*24880*/  ISETP.NE.AND P0, PT, R3, RZ, PT ;  /* 0x000000ff0300720c */ /* 0x000fe40003f05270 */
[----:B------:R-:W-:-:S11]  /*24890*/  MOV R14, RZ ;  /* 0x000000ff000e7202 */ /* 0x000fd60000000f00 */
[----:B------:R-:W-:Y:S05]  /*248a0*/  @!P0 BRA `(.L_x_751) ;  /* 0x0000000000108947 */ /* 0x000fea0003800000 */
[----:B------:R-:W-:Y:S01]  /*248b0*/  UMOV UR4, 0xffffffff ;  /* 0xffffffff00047882 */ /* 0x000fe20000000000 */
[----:B------:R-:W-:Y:S02]  /*248c0*/  VIADD R12, R5, 0xffffffff ;  /* 0xffffffff050c7836 */ /* 0x000fe40000000000 */
[----:B------:R-:W-:Y:S05]  /*248d0*/  BRA.DIV UR4, `(.L_x_752) ;  /* 0x0000001e04ec7947 */ /* 0x000fea000b800000 */
[----:B------:R3:W4:Y:S02]  /*248e0*/  SHFL.IDX PT, R14, R2, R12, 0x1f ;  /* 0x00001f0c020e7589 */ /* 0x00072400000e0000 */
.L_x_751:
[----:B----4-:R-:W-:Y:S01]  /*248f0*/  IMAD R16, R14, R16, R6 ;  /* 0x000000100e107224 */ /* 0x010fe200078e0206 */
[----:B--2---:R-:W-:Y:S01]  /*24900*/  IABS R6, R17 ;  /* 0x0000001100067213 */ /* 0x004fe20000000000 */
[----:B0--3--:R-:W-:Y:S01]  /*24910*/  IMAD.MOV.U32 R2, RZ, RZ, RZ ;  /* 0x000000ffff027224 */ /* 0x009fe200078e00ff */
[----:B------:R-:W-:Y:S02]  /*24920*/  IADD3 R19, R5, R19, RZ ;  /* 0x0000001305137210 */ /* 0x000fe40007ffe0ff */
[----:B------:R-:W0:Y:S08]  /*24930*/  I2F.RP R7, R6 ;  /* 0x0000000600077306 */ /* 0x000e300000209400 */
[----:B0-----:R-:W0:Y:S02]  /*24940*/  MUFU.RCP R7, R7 ;  /* 0x0000000700077308 */ /* 0x001e240000001000 */
[----:B0-----:R-:W-:-:S06]  /*24950*/  VIADD R8, R7, 0xffffffe ;  /* 0x0ffffffe07087836 */ /* 0x001fcc0000000000 */
[----:B------:R-:W0:Y:S02]  /*24960*/  F2I.FTZ.U32.TRUNC.NTZ R3, R8 ;  /* 0x0000000800037305 */ /* 0x000e24000021f000 */
[----:B0-----:R-:W-:-:S05]  /*24970*/  IADD3 R9, RZ, -R3, RZ ;  /* 0x80000003ff097210 */ /* 0x001fca0007ffe0ff */
[----:B------:R-:W-:-:S04]  /*24980*/  IMAD R9, R9, R6, RZ ;  /* 0x0000000609097224 */ /* 0x000fc800078e02ff */
[----:B------:R-:W-:Y:S01]  /*24990*/  IMAD.HI.U32 R3, R3, R9, R2 ;  /* 0x0000000903037227 */ /* 0x000fe200078e0002 */
[----:B------:R-:W-:-:S03]  /*249a0*/  IABS R9, R17 ;  /* 0x0000001100097213 */ /* 0x000fc60000000000 */
[----:B------:R-:W-:Y:S01]  /*249b0*/  IMAD.IADD R2, R4, 0x1, -R16 ;  /* 0x0000000104027824 */ /* 0x000fe200078e0a10 */
[----:B------:R-:W-:-:S04]  /*249c0*/  IADD3 R7, RZ, -R9, RZ ;  /* 0x80000009ff077210 */ /* 0x000fc80007ffe0ff */
[----:B------:R-:W-:-:S05]  /*249d0*/  IABS R4, R2 ;  /* 0x0000000200047213 */ /* 0x000fca0000000000 */
[----:B------:R-:W-:-:S04]  /*249e0*/  IMAD.HI.U32 R3, R3, R4, RZ ;  /* 0x0000000403037227 */ /* 0x000fc800078e00ff */
[----:B------:R-:W-:Y:S01]  /*249f0*/  IMAD R7, R3, R7, R4 ;  /* 0x0000000703077224 */ /* 0x000fe200078e0204 */
[----:B------:R-:W-:-:S04]  /*24a00*/  LOP3.LUT R4, R2, R17, RZ, 0x3c, !PT ;  /* 0x0000001102047212 */ /* 0x000fc800078e3cff */
[----:B------:R-:W-:-:S13]  /*24a10*/  ISETP.GT.U32.AND P0, PT, R6, R7, PT ;  /* 0x000000070600720c */ /* 0x000fda0003f04070 */
[----:B------:R-:W-:Y:S02]  /*24a20*/  @!P0 IMAD.IADD R7, R7, 0x1, -R6 ;  /* 0x0000000107078824 */ /* 0x000fe400078e0a06 */
[----:B------:R-:W-:-:S03]  /*24a30*/  @!P0 VIADD R3, R3, 0x1 ;  /* 0x0000000103038836 */ /* 0x000fc60000000000 */
[----:B------:R-:W-:-:S13]  /*24a40*/  ISETP.GE.U32.AND P0, PT, R7, R6, PT ;  /* 0x000000060700720c */ /* 0x000fda0003f06070 */
[----:B------:R-:W-:Y:S02]  /*24a50*/  @P0 IADD3 R3, R3, 0x1, RZ ;  /* 0x0000000103030810 */ /* 0x000fe40007ffe0ff */
        /* <DEDUP_REMOVED lines=8> */
.L_x_745:
[----:B------:R-:W-:Y:S01]  /*24ae0*/  UMOV UR4, URZ ;  /* 0x0000003f00047c82 */ /* 0x000fe20008000000 */
[----:B------:R-:W-:Y:S01]  /*24af0*/  UMOV UR5, URZ ;  /* 0x0000003f00057c82 */ /* 0x000fe20008000000 */
[----:B------:R-:W-:Y:S01]  /*24b00*/  ULDC UR6, c[0x0][0xc14] ;  /* 0x0003050000067ab9 */ /* 0x000fe20000000800 */
[----:B------:R-:W-:Y:S01]  /*24b10*/  IMAD.MOV.U32 R16, RZ, RZ, R4 ;  /* 0x000000ffff107224 */ /* 0x000fe200078e0004 */
[----:B------:R-:W-:Y:S01]  /*24b20*/  MOV R17, UR4 ;  /* 0x0000000400117c02 */ /* 0x000fe20008000f00 */
[----:B------:R-:W-:Y:S02]  /*24b30*/  IMAD.U32 R18, RZ, RZ, UR5 ;  /* 0x00000005ff127e24 */ /* 0x000fe4000f8e00ff */
[----:B------:R-:W-:-:S07]  /*24b40*/  IMAD.U32 R19, RZ, RZ, UR6 ;  /* 0x00000006ff137e24 */ /* 0x000fce000f8e00ff */
.L_x_753:
        /* <DEDUP_REMOVED lines=12> */
.L_x_671:
[----:B0-----:R-:W3:Y:S01]  /*24c10*/  LDL.LU R0, [R1+0x30] ;  /* 0x0000300001007983 */ /* 0x001ee20000300800 */
[----:B------:R-:W-:Y:S01]  /*24c20*/  BSSY B0, `(.L_x_755) ;  /* 0x000000b000007945 */ /* 0x000fe20003800000 */
[----:B-1----:R-:W0:Y:S01]  /*24c30*/  S2R R5, SR_CgaCtaId ;  /* 0x0000000000057919 */ /* 0x002e220000008800 */
[----:B---3--:R-:W-:-:S04]  /*24c40*/  IADD3 R0, R0, 0x1, RZ ;  /* 0x0000000100007810 */ /* 0x008fc80007ffe0ff */
[----:B--2---:R-:W-:-:S04]  /*24c50*/  LEA.HI R2, R0, R0, RZ, 0x1 ;  /* 0x0000000000027211 */ /* 0x004fc800078f08ff */
[----:B------:R-:W-:-:S05]  /*24c60*/  LOP3.LUT R3, R2, 0xfffffffe, RZ, 0xc0, !PT ;  /* 0xfffffffe02037812 */ /* 0x000fca00078ec0ff */
[----:B------:R-:W-:Y:S01]  /*24c70*/  IMAD.IADD R3, R0, 0x1, -R3 ;  /* 0x0000000100037824 */ /* 0x000fe200078e0a03 */
[----:B------:R-:W-:-:S04]  /*24c80*/  MOV R0, 0x400 ;  /* 0x0000040000007802 */ /* 0x000fc80000000f00 */
[----:B0-----:R-:W-:Y:S02]  /*24c90*/  LEA R0, R5, R0, 0x18 ;  /* 0x0000000005007211 */ /* 0x001fe400078ec0ff */
[----:B------:R-:W-:-:S04]  /*24ca0*/  SHF.L.U32 R3, R3, 0x1f, RZ ;  /* 0x0000001f03037819 */ /* 0x000fc800000006ff */
[----:B------:R-:W0:Y:S02]  /*24cb0*/  SYNCS.PHASECHK.TRANS64.TRYWAIT P0, [R0+URZ+0x34820], R3 ;  /* 0x03482003000075a7 */ /* 0x000e24000800017f */
[----:B0-----:R-:W-:Y:S05]  /*24cc0*/  @!P0 BRA `(.L_x_756) ;  /* 0x0000001c00148947 */ /* 0x001fea0003800000 */
.L_x_850:
[----:B------:R-:W-:Y:S05]  /*24cd0*/  BSYNC B0 ;  /* 0x0000000000007941 */ /* 0x000fea0003800000 */
.L_x_755:
[----:B------:R-:W-:-:S03]  /*24ce0*/  UMOV UR4, 0xffffffff ;  /* 0xffffffff00047882 */ /* 0x000fc60000000000 */
[----:B------:R-:W-:Y:S05]  /*24cf0*/  BRA.DIV UR4, `(.L_x_757) ;  /* 0x0000001e041c7947 */ /* 0x000fea000b800000 */
[----:B------:R-:W1:Y:S02]  /*24d00*/  S2R R2, SR_TID.X ;  /* 0x0000000000027919 */ /* 0x000e640000002100 */
[----:B-1----:R-:W-:-:S04]  /*24d10*/  SHF.R.U32.HI R2, RZ, 0x5, R2 ;  /* 0x00000005ff027819 */ /* 0x002fc80000011602 */
[----:B------:R-:W-:-:S05]  /*24d20*/  LOP3.LUT R2, R2, 0x3, RZ, 0xc0, !PT ;  /* 0x0000000302027812 */ /* 0x000fca00078ec0ff */
[----:B------:R1:W2:Y:S02]  /*24d30*/  SHFL.IDX PT, R14, R2, RZ, 0x1f ;  /* 0x00001fff020e7589 */ /* 0x0002a400000e0000 */
.L_x_853:
[----:B--2---:R-:W-:-:S13]  /*24d40*/  ISETP.NE.AND P0, PT, R14, RZ, PT ;  /* 0x000000ff0e00720c */ /* 0x004fda0003f05270 */
[----:B------:R-:W-:Y:S05]  /*24d50*/  @P0 BRA `(.L_x_445) ;  /* 0x0000000000940947 */ /* 0x000fea0003800000 */
[----:B------:R-:W-:-:S03]  /*24d60*/  UMOV UR4, 0xffffffff ;  /* 0xffffffff00047882 */ /* 0x000fc60000000000 */
[----:B------:R-:W-:Y:S05]  /*24d70*/  BRA.DIV UR4, `(.L_x_758) ;  /* 0x0000001e04307947 */ /* 0x000fea000b800000 */
[----:B------:R-:W-:-:S13]  /*24d80*/  ELECT P6, URZ, PT ;  /* 0x00000000003f782f */ /* 0x000fda00038c0000 */
.L_x_856:
[----:B------:R-:W-:Y:S05]  /*24d90*/  @!P6 BRA `(.L_x_445) ;  /* 0x000000000084e947 */ /* 0x000fea0003800000 */
[----:B------:R-:W-:-:S06]  /*24da0*/  ULOP3.LUT UR4, UR60, 0x2, URZ, 0xfc, !UPT ;  /* 0x000000023c047892 */ /* 0x000fcc000f8efc3f */
[----:B-1----:R-:W-:-:S05]  /*24db0*/  IMAD.U32 R2, RZ, RZ, UR4 ;  /* 0x00000004ff027e24 */ /* 0x002fca000f8e00ff */
[----:B------:R-:W-:-:S13]  /*24dc0*/  ISETP.NE.AND P2, PT, R2, 0x3, PT ;  /* 0x000000030200780c */ /* 0x000fda0003f45270 */
[----:B------:R-:W-:Y:S05]  /*24dd0*/  @!P2 BRA `(.L_x_759) ;  /* 0x000000000004a947 */ /* 0x000fea0003800000 */
[----:B------:R-:W-:Y:S01]  /*24de0*/  BPT.TRAP 0x1 ;  /* 0x000000040000795c */ /* 0x000fe20000300000 */
.L_x_759:
[----:B0-----:R-:W2:Y:S04]  /*24df0*/  LDL R3, [R1] ;  /* 0x0000000001037983 */ /* 0x001ea80000100800 */
[----:B------:R-:W3:Y:S01]  /*24e00*/  LDL.LU R7, [R1+0x8] ;  /* 0x0000080001077983 */ /* 0x000ee20000300800 */
[----:B------:R-:W-:-:S05]  /*24e10*/  IADD3 R2, R0, 0x34840, RZ ;  /* 0x0003484000027810 */ /* 0x000fca0007ffe0ff */
[C---:B--2---:R-:W-:Y:S02]  /*24e20*/  IMAD R6, R3.reuse, 0x8, R2 ;  /* 0x0000000803067824 */ /* 0x044fe400078e0202 */
[----:B------:R-:W-:Y:S01]  /*24e30*/  VIADD R3, R3, 0x1 ;  /* 0x0000000103037836 */ /* 0x000fe20000000000 */
[----:B---3--:R-:W-:-:S04]  /*24e40*/  SHF.L.U32 R5, R7, 0x1f, RZ ;  /* 0x0000001f07057819 */ /* 0x008fc800000006ff */
[C---:B------:R-:W-:Y:S01]  /*24e50*/  ISETP.NE.AND P1, PT, R3.reuse, 0x2, PT ;  /* 0x000000020300780c */ /* 0x040fe20003f25270 */
[----:B------:R-:W0:Y:S03]  /*24e60*/  SYNCS.PHASECHK.TRANS64.TRYWAIT P0, [R6+URZ], R5 ;  /* 0x00000005060075a7 */ /* 0x000e26000800017f */
[----:B------:R-:W-:Y:S02]  /*24e70*/  SEL R4, RZ, 0x1, P1 ;  /* 0x00000001ff047807 */ /* 0x000fe40000800000 */
[----:B------:R-:W-:Y:S02]  /*24e80*/  SEL R3, R3, RZ, P1 ;  /* 0x000000ff03037207 */ /* 0x000fe40000800000 */
[----:B------:R-:W-:Y:S02]  /*24e90*/  LOP3.LUT R4, R7, R4, RZ, 0x3c, !PT ;  /* 0x0000000407047212 */ /* 0x000fe400078e3cff */
[----:B------:R-:W-:-:S02]  /*24ea0*/  LEA R7, R3, R2, 0x3 ;  /* 0x0000000203077211 */ /* 0x000fc400078e18ff */
[----:B------:R-:W-:Y:S01]  /*24eb0*/  SHF.L.U32 R2, R4, 0x1f, RZ ;  /* 0x0000001f04027819 */ /* 0x000fe200000006ff */
[----:B0-----:R-:W-:Y:S06]  /*24ec0*/  @!P0 BRA `(.L_x_760) ;  /* 0x0000001800fc8947 */ /* 0x001fec0003800000 */
.L_x_857:
[----:B------:R-:W1:Y:S02]  /*24ed0*/  SYNCS.PHASECHK.TRANS64.TRYWAIT P0, [R7+URZ], R2 ;  /* 0x00000002070075a7 */ /* 0x000e64000800017f */
[----:B-1----:R-:W-:Y:S05]  /*24ee0*/  @!P0 BRA `(.L_x_761) ;  /* 0x0000001c00088947 */ /* 0x002fea0003800000 */
.L_x_858:
[----:B------:R-:W-:Y:S05]  /*24ef0*/  @!P2 BRA `(.L_x_762) ;  /* 0x000000000004a947 */ /* 0x000fea0003800000 */
[----:B------:R-:W-:Y:S01]  /*24f00*/  BPT.TRAP 0x1 ;  /* 0x000000040000795c */ /* 0x000fe20000300000 */
.L_x_762:
[----:B------:R-:W2:Y:S01]  /*24f10*/  LDL.LU R4, [R1] ;  /* 0x0000000001047983 */ /* 0x000ea20000300800 */
[----:B------:R-:W-:-:S04]  /*24f20*/  VIADD R0, R0, 0x34860 ;  /* 0x0003486000007836 */ /* 0x000fc80000000000 */
[----:B--2---:R-:W-:-:S04]  /*24f30*/  IMAD R4, R4, 0x8, R0 ;  /* 0x0000000804047824 */ /* 0x004fc800078e0200 */
[----:B------:R-:W2:Y:S02]  /*24f40*/  SYNCS.PHASECHK.TRANS64.TRYWAIT P0, [R4+URZ], R5 ;  /* 0x00000005040075a7 */ /* 0x000ea4000800017f */
[----:B--2---:R-:W-:Y:S05]  /*24f50*/  @!P0 BRA `(.L_x_763) ;  /* 0x0000001c00008947 */ /* 0x004fea0003800000 */
.L_x_859:
[----:B------:R-:W-:-:S07]  /*24f60*/  LEA R3, R3, R0, 0x3 ;  /* 0x0000000003037211 */ /* 0x000fce00078e18ff */
.L_x_764:
[----:B---3--:R3:W4:Y:S02]  /*24f70*/  SYNCS.PHASECHK.TRANS64.TRYWAIT P0, [R3+URZ], R2 ;  /* 0x00000002030075a7 */ /* 0x008724000800017f */
[----:B----4-:R-:W-:Y:S05]  /*24f80*/  @!P0 NANOSLEEP.SYNCS 0x989680 ;  /* 0x009896800000895d */ /* 0x010fea0003900000 */
[----:B------:R-:W4:Y:S02]  /*24f90*/  @!P0 SYNCS.PHASECHK.TRANS64 P0, [R3+URZ], R2 ;  /* 0x00000002030085a7 */ /* 0x000f24000800007f */
[----:B----4-:R-:W-:Y:S05]  /*24fa0*/  @!P0 BRA `(.L_x_764) ;  /* 0xfffffffc00f08947 */ /* 0x010fea000383ffff */
.L_x_445:
[----:B------:R-:W-:Y:S05]  /*24fb0*/  BSYNC B7 ;  /* 0x0000000000077941 */ /* 0x000fea0003800000 */
.L_x_442:
[----:B------:R-:W-:Y:S05]  /*24fc0*/  EXIT ;  /* 0x000000000000794d */ /* 0x000fea0003800000 */
.L_x_471:
[----:B0-----:R0:W1:Y:S02]  /*24fd0*/  SYNCS.PHASECHK.TRANS64.TRYWAIT P6, [R3+URZ+0x34890], R0 ;  /* 0x03489000030075a7 */ /* 0x00106400080c017f */
[----:B-1----:R-:W-:Y:S05]  /*24fe0*/  @!P6 NANOSLEEP.SYNCS 0x989680 ;  /* 0x009896800000e95d */ /* 0x002fea0003900000 */
[----:B------:R-:W1:Y:S02]  /*24ff0*/  @!P6 SYNCS.PHASECHK.TRANS64 P6, [R3+URZ+0x34890], R0 ;  /* 0x034890000300e5a7 */ /* 0x000e6400080c007f */
[----:B-1----:R-:W-:Y:S05]  /*25000*/  @!P6 BRA `(.L_x_471) ;  /* 0xfffffffc00f0e947 */ /* 0x002fea000383ffff */
[----:B------:R-:W-:Y:S05]  /*25010*/  BRA `(.L_x_765) ;  /* 0xfffffde800907947 */ /* 0x000fea000383ffff */
.L_x_525:
[----:B0-----:R0:W1:Y:S02]  /*25020*/  SYNCS.PHASECHK.TRANS64.TRYWAIT P4, [R3+URZ+0x34890], R0 ;  /* 0x03489000030075a7 */ /* 0x001064000808017f */
[----:B-1----:R-:W-:Y:S05]  /*25030*/  @!P4 NANOSLEEP.SYNCS 0x989680 ;  /* 0x009896800000c95d */ /* 0x002fea0003900000 */
[----:B------:R-:W1:Y:S02]  /*25040*/  @!P4 SYNCS.PHASECHK.TRANS64 P4, [R3+URZ+0x34890], R0 ;  /* 0x034890000300c5a7 */ /* 0x000e64000808007f */
[----:B-1----:R-:W-:Y:S05]  /*25050*/  @!P4 BRA `(.L_x_525) ;  /* 0xfffffffc00f0c947 */ /* 0x002fea000383ffff */
[----:B------:R-:W-:Y:S05]  /*25060*/  BRA `(.L_x_766) ;  /* 0xfffffe24000c7947 */ /* 0x000fea000383ffff */
.L_x_550:
[----:B0-----:R0:W1:Y:S02]  /*25070*/  SYNCS.PHASECHK.TRANS64.TRYWAIT P3, [R3+URZ+0x34890], R0 ;  /* 0x03489000030075a7 */ /* 0x001064000806017f */
[----:B-1----:R-:W-:Y:S05]  /*25080*/  @!P3 NANOSLEEP.SYNCS 0x989680 ;  /* 0x009896800000b95d */ /* 0x002fea0003900000 */
[----:B------:R-:W1:Y:S02]  /*25090*/  @!P3 SYNCS.PHASECHK.TRANS64 P3, [R3+URZ+0x34890], R0 ;  /* 0x034890000300b5a7 */ /* 0x000e64000806007f */
[----:B-1----:R-:W-:Y:S05]  /*250a0*/  @!P3 BRA `(.L_x_550) ;  /* 0xfffffffc00f0b947 */ /* 0x002fea000383ffff */
[----:B------:R-:W-:Y:S05]  /*250b0*/  BRA `(.L_x_767) ;  /* 0xfffffe5400dc7947 */ /* 0x000fea000383ffff */
.L_x_564:
[----:B--2---:R2:W3:Y:S02]  /*250c0*/  SYNCS.PHASECHK.TRANS64.TRYWAIT P2, [R3+URZ+0x348b0], R0 ;  /* 0x0348b000030075a7 */ /* 0x0044e4000804017f */
[----:B---3--:R-:W-:Y:S05]  /*250d0*/  @!P2 NANOSLEEP.SYNCS 0x989680 ;  /* 0x009896800000a95d */ /* 0x008fea0003900000 */
[----:B------:R-:W3:Y:S02]  /*250e0*/  @!P2 SYNCS.PHASECHK.TRANS64 P2, [R3+URZ+0x348b0], R0 ;  /* 0x0348b0000300a5a7 */ /* 0x000ee4000804007f */
[----:B---3--:R-:W-:Y:S05]  /*250f0*/  @!P2 BRA `(.L_x_564) ;  /* 0xfffffffc00f0a947 */ /* 0x008fea000383ffff */
[----:B------:R-:W-:Y:S05]  /*25100*/  BRA `(.L_x_768) ;  /* 0xfffffe6000407947 */ /* 0x000fea000383ffff */
.L_x_580:
[----:B------:R-:W-:Y:S01]  /*25110*/  BSSY B0, `(.L_x_769) ;  /* 0x0000007000007945 */ /* 0x000fe20003800000 */
[----:B------:R-:W-:Y:S01]  /*25120*/  IMAD.MOV.U32 R12, RZ, RZ, RZ ;  /* 0x000000ffff0c7224 */ /* 0x000fe200078e00ff */
[----:B------:R-:W-:Y:S01]  /*25130*/  MOV R15, 0xffffffff ;  /* 0xffffffff000f7802 */ /* 0x000fe20000000f00 */
[----:B------:R-:W-:-:S07]  /*25140*/  IMAD.MOV.U32 R11, RZ, RZ, 0x1f ;  /* 0x0000001fff0b7424 */ /* 0x000fce00078e00ff */
[----:B-----5:R-:W-:Y:S05]  /*25150*/  WARPSYNC.COLLECTIVE R15, `(.L_x_770) ;  /* 0x000000000f087348 */ /* 0x020fea0003c00000 */
[----:B------:R0:W1:Y:S02]  /*25160*/  SHFL.IDX P6, R14, R13, R12, R11 ;  /* 0x0000000c0d0e7389 */ /* 0x00006400000c000b */
[----:B01---5:R-:W-:Y:S01]  /*25170*/  ENDCOLLECTIVE ;  /* 0x000000000000791b */ /* 0x023fe20003800000 */
.L_x_770:
[----:B------:R-:W-:Y:S05]  /*25180*/  BSYNC B0 ;  /* 0x0000000000007941 */ /* 0x000fea0003800000 */
.L_x_769:
[----:B------:R1:W-:Y:S01]  /*25190*/  STL [R1+0x28], R14 ;  /* 0x0000280e01007387 */ /* 0x0003e20000100800 */
[----:B------:R-:W-:Y:S05]  /*251a0*/  BRA `(.L_x_771) ;  /* 0xfffffe6c00447947 */ /* 0x000fea000383ffff */
.L_x_592:
[----:B------:R-:W-:Y:S01]  /*251b0*/  BSSY B1, `(.L_x_772) ;  /* 0x0000008000017945 */ /* 0x000fe20003800000 */
[----:B------:R-:W-:Y:S01]  /*251c0*/  IMAD.MOV.U32 R13, RZ, RZ, R25 ;  /* 0x000000ffff0d7224 */ /* 0x000fe200078e0019 */
[----:B------:R-:W-:Y:S01]  /*251d0*/  MOV R11, 0x181f ;  /* 0x0000181f000b7802 */ /* 0x000fe20000000f00 */
[----:B------:R-:W-:Y:S02]  /*251e0*/  IMAD.MOV.U32 R12, RZ, RZ, RZ ;  /* 0x000000ffff0c7224 */ /* 0x000fe400078e00ff */
[----:B------:R-:W-:-:S07]  /*251f0*/  IMAD.MOV.U32 R15, RZ, RZ, -0x1 ;  /* 0xffffffffff0f7424 */ /* 0x000fce00078e00ff */
[----:B01---5:R-:W-:Y:S05]  /*25200*/  WARPSYNC.COLLECTIVE R15, `(.L_x_773) ;  /* 0x000000000f087348 */ /* 0x023fea0003c00000 */
[----:B-1----:R1:W2:Y:S02]  /*25210*/  SHFL.IDX P6, R14, R13, R12, R11 ;  /* 0x0000000c0d0e7389 */ /* 0x0022a400000c000b */
[----:B012--5:R-:W-:Y:S01]  /*25220*/  ENDCOLLECTIVE ;  /* 0x000000000000791b */ /* 0x027fe20003800000 */
.L_x_773:
[----:B------:R-:W-:Y:S05]  /*25230*/  BSYNC B1 ;  /* 0x0000000000017941 */ /* 0x000fea0003800000 */
.L_x_772:
[----:B------:R-:W-:Y:S05]  /*25240*/  BRA `(.L_x_774) ;  /* 0xfffffe7400447947 */ /* 0x000fea000383ffff */
.L_x_593:
[----:B------:R-:W-:Y:S01]  /*25250*/  BSSY B1, `(.L_x_775) ;  /* 0x0000008000017945 */ /* 0x000fe20003800000 */
[----:B------:R-:W-:Y:S01]  /*25260*/  IMAD.MOV.U32 R13, RZ, RZ, R24 ;  /* 0x000000ffff0d7224 */ /* 0x000fe200078e0018 */
[----:B------:R-:W-:Y:S01]  /*25270*/  MOV R12, RZ ;  /* 0x000000ff000c7202 */ /* 0x000fe20000000f00 */
[----:B------:R-:W-:Y:S02]  /*25280*/  IMAD.MOV.U32 R11, RZ, RZ, 0x181f ;  /* 0x0000181fff0b7424 */ /* 0x000fe400078e00ff */
[----:B------:R-:W-:-:S07]  /*25290*/  IMAD.MOV.U32 R15, RZ, RZ, -0x1 ;  /* 0xffffffffff0f7424 */ /* 0x000fce00078e00ff */
[----:B01---5:R-:W-:Y:S05]  /*252a0*/  WARPSYNC.COLLECTIVE R15, `(.L_x_776) ;  /* 0x000000000f087348 */ /* 0x023fea0003c00000 */
[----:B-1----:R1:W2:Y:S02]  /*252b0*/  SHFL.IDX P6, R14, R13, R12, R11 ;  /* 0x0000000c0d0e7389 */ /* 0x0022a400000c000b */
[----:B012--5:R-:W-:Y:S01]  /*252c0*/  ENDCOLLECTIVE ;  /* 0x000000000000791b */ /* 0x027fe20003800000 */
.L_x_776:
[----:B------:R-:W-:Y:S05]  /*252d0*/  BSYNC B1 ;  /* 0x0000000000017941 */ /* 0x000fea0003800000 */
.L_x_775:
[----:B------:R-:W-:Y:S05]  /*252e0*/  BRA `(.L_x_777) ;  /* 0xfffffe7400247947 */ /* 0x000fea000383ffff */
.L_x_594:
[----:B------:R-:W-:Y:S01]  /*252f0*/  BSSY B1, `(.L_x_778) ;  /* 0x0000008000017945 */ /* 0x000fe20003800000 */
[----:B------:R-:W-:Y:S01]  /*25300*/  MOV R13, R27 ;  /* 0x0000001b000d7202 */ /* 0x000fe20000000f00 */
[----:B------:R-:W-:Y:S01]  /*25310*/  IMAD.MOV.U32 R12, RZ, RZ, RZ ;  /* 0x000000ffff0c7224 */ /* 0x000fe200078e00ff */
[----:B------:R-:W-:Y:S01]  /*25320*/  MOV R15, 0xffffffff ;  /* 0xffffffff000f7802 */ /* 0x000fe20000000f00 */
[----:B------:R-:W-:-:S07]  /*25330*/  IMAD.MOV.U32 R11, RZ, RZ, 0x181f ;  /* 0x0000181fff0b7424 */ /* 0x000fce00078e00ff */
[----:B01---5:R-:W-:Y:S05]  /*25340*/  WARPSYNC.COLLECTIVE R15, `(.L_x_779) ;  /* 0x000000000f087348 */ /* 0x023fea0003c00000 */
[----:B-1----:R1:W2:Y:S02]  /*25350*/  SHFL.IDX P6, R14, R13, R12, R11 ;  /* 0x0000000c0d0e7389 */ /* 0x0022a400000c000b */
[----:B012--5:R-:W-:Y:S01]  /*25360*/  ENDCOLLECTIVE ;  /* 0x000000000000791b */ /* 0x027fe20003800000 */
.L_x_779:
[----:B------:R-:W-:Y:S05]  /*25370*/  BSYNC B1 ;  /* 0x0000000000017941 */ /* 0x000fea0003800000 */
.L_x_778:
[----:B------:R-:W-:Y:S05]  /*25380*/  BRA `(.L_x_780) ;  /* 0xfffffe7400047947 */ /* 0x000fea000383ffff */
.L_x_595:
        /* <DEDUP_REMOVED lines=8> */
.L_x_782:
[----:B------:R-:W-:Y:S05]  /*25410*/  BSYNC B1 ;  /* 0x0000000000017941 */ /* 0x000fea0003800000 */
.L_x_781:
[----:B------:R-:W-:Y:S05]  /*25420*/  BRA `(.L_x_783) ;  /* 0xfffffe7000e47947 */ /* 0x000fea000383ffff */
.L_x_597:
[----:B-1----:R1:W2:Y:S02]  /*25430*/  SYNCS.PHASECHK.TRANS64.TRYWAIT P0, [R2+URZ+0x34800], R33 ;  /* 0x03480021020075a7 */ /* 0x0022a4000800017f */
[----:B--2---:R-:W-:Y:S05]  /*25440*/  @!P0 NANOSLEEP.SYNCS 0x989680 ;  /* 0x009896800000895d */ /* 0x004fea0003900000 */
[----:B------:R-:W2:Y:S02]  /*25450*/  @!P0 SYNCS.PHASECHK.TRANS64 P0, [R2+URZ+0x34800], R33 ;  /* 0x03480021020085a7 */ /* 0x000ea4000800007f */
[----:B--2---:R-:W-:Y:S05]  /*25460*/  @!P0 BRA `(.L_x_597) ;  /* 0xfffffffc00f08947 */ /* 0x004fea000383ffff */
[----:B------:R-:W-:Y:S05]  /*25470*/  BRA `(.L_x_784) ;  /* 0xfffffe7400387947 */ /* 0x000fea000383ffff */
.L_x_613:
        /* <DEDUP_REMOVED lines=8> */
.L_x_786:
[----:B------:R-:W-:Y:S05]  /*25500*/  BSYNC B1 ;  /* 0x0000000000017941 */ /* 0x000fea0003800000 */
.L_x_785:
[----:B------:R-:W-:Y:S05]  /*25510*/  BRA `(.L_x_787) ;  /* 0xfffffe8800b87947 */ /* 0x000fea000383ffff */
.L_x_614:
        /* <DEDUP_REMOVED lines=8> */
.L_x_789:
[----:B------:R-:W-:Y:S05]  /*255a0*/  BSYNC B1 ;  /* 0x0000000000017941 */ /* 0x000fea0003800000 */
.L_x_788:
[----:B------:R-:W-:Y:S05]  /*255b0*/  BRA `(.L_x_790) ;  /* 0xfffffe8800a07947 */ /* 0x000fea000383ffff */
.L_x_615:
        /* <DEDUP_REMOVED lines=8> */
.L_x_792:
[----:B------:R-:W-:Y:S05]  /*25640*/  BSYNC B1 ;  /* 0x0000000000017941 */ /* 0x000fea0003800000 */
.L_x_791:
[----:B------:R-:W-:Y:S05]  /*25650*/  BRA `(.L_x_793) ;  /* 0xfffffe8800847947 */ /* 0x000fea000383ffff */
.L_x_616:
        /* <DEDUP_REMOVED lines=8> */
.L_x_795:
[----:B------:R-:W-:Y:S05]  /*256e0*/  BSYNC B1 ;  /* 0x0000000000017941 */ /* 0x000fea0003800000 */
.L_x_794:
[----:B------:R-:W-:Y:S05]  /*256f0*/  BRA `(.L_x_796) ;  /* 0xfffffe8800687947 */ /* 0x000fea000383ffff */
.L_x_618:
[----:B-1----:R1:W2:Y:S02]  /*25700*/  SYNCS.PHASECHK.TRANS64.TRYWAIT P4, [R2+URZ+0x34800], R9 ;  /* 0x03480009020075a7 */ /* 0x0022a4000808017f */
[----:B--2---:R-:W-:Y:S05]  /*25710*/  @!P4 NANOSLEEP.SYNCS 0x989680 ;  /* 0x009896800000c95d */ /* 0x004fea0003900000 */
[----:B------:R-:W2:Y:S02]  /*25720*/  @!P4 SYNCS.PHASECHK.TRANS64 P4, [R2+URZ+0x34800], R9 ;  /* 0x034800090200c5a7 */ /* 0x000ea4000808007f */
[----:B--2---:R-:W-:Y:S05]  /*25730*/  @!P4 BRA `(.L_x_618) ;  /* 0xfffffffc00f0c947 */ /* 0x004fea000383ffff */
[----:B------:R-:W-:Y:S05]  /*25740*/  BRA `(.L_x_797) ;  /* 0xfffffe8800e47947 */ /* 0x000fea000383ffff */
.L_x_628:
[----:B--2---:R2:W3:Y:S02]  /*25750*/  SYNCS.PHASECHK.TRANS64.TRYWAIT P2, [R0+URZ+0x34830], R3 ;  /* 0x03483003000075a7 */ /* 0x0044e4000804017f */
[----:B---3--:R-:W-:Y:S05]  /*25760*/  @!P2 NANOSLEEP.SYNCS 0x989680 ;  /* 0x009896800000a95d */ /* 0x008fea0003900000 */
[----:B------:R-:W3:Y:S02]  /*25770*/  @!P2 SYNCS.PHASECHK.TRANS64 P2, [R0+URZ+0x34830], R3 ;  /* 0x034830030000a5a7 */ /* 0x000ee4000804007f */
[----:B---3--:R-:W-:Y:S05]  /*25780*/  @!P2 BRA `(.L_x_628) ;  /* 0xfffffffc00f0a947 */ /* 0x008fea000383ffff */
[----:B------:R-:W-:Y:S05]  /*25790*/  BRA `(.L_x_627) ;  /* 0xfffffea400507947 */ /* 0x000fea000383ffff */
.L_x_634:
[----:B-1----:R1:W2:Y:S02]  /*257a0*/  SYNCS.PHASECHK.TRANS64.TRYWAIT P3, [R6+URZ+0x34830], R7 ;  /* 0x03483007060075a7 */ /* 0x0022a4000806017f */
[----:B--2---:R-:W-:Y:S05]  /*257b0*/  @!P3 NANOSLEEP.SYNCS 0x989680 ;  /* 0x009896800000b95d */ /* 0x004fea0003900000 */
[----:B------:R-:W2:Y:S02]  /*257c0*/  @!P3 SYNCS.PHASECHK.TRANS64 P3, [R6+URZ+0x34830], R7 ;  /* 0x034830070600b5a7 */ /* 0x000ea4000806007f */
[----:B--2---:R-:W-:Y:S05]  /*257d0*/  @!P3 BRA `(.L_x_634) ;  /* 0xfffffffc00f0b947 */ /* 0x004fea000383ffff */
[----:B------:R-:W-:Y:S05]  /*257e0*/  BRA `(.L_x_633) ;  /* 0xffffff0c00407947 */ /* 0x000fea000383ffff */
.L_x_638:
[----:B-1----:R1:W2:Y:S02]  /*257f0*/  SYNCS.PHASECHK.TRANS64.TRYWAIT P2, [R6+URZ+0x34850], R4 ;  /* 0x03485004060075a7 */ /* 0x0022a4000804017f */
[----:B--2---:R-:W-:Y:S05]  /*25800*/  @!P2 NANOSLEEP.SYNCS 0x989680 ;  /* 0x009896800000a95d */ /* 0x004fea0003900000 */
[----:B------:R-:W2:Y:S02]  /*25810*/  @!P2 SYNCS.PHASECHK.TRANS64 P2, [R6+URZ+0x34850], R4 ;  /* 0x034850040600a5a7 */ /* 0x000ea4000804007f */
[----:B--2---:R-:W-:Y:S05]  /*25820*/  @!P2 BRA `(.L_x_638) ;  /* 0xfffffffc00f0a947 */ /* 0x004fea000383ffff */
[----:B------:R-:W-:Y:S05]  /*25830*/  BRA `(.L_x_635) ;  /* 0xffffff4000887947 */ /* 0x000fea000383ffff */
.L_x_643:
[----:B-1----:R1:W2:Y:S02]  /*25840*/  SYNCS.PHASECHK.TRANS64.TRYWAIT P0, [R9+URZ+0x34850], R0 ;  /* 0x03485000090075a7 */ /* 0x0022a4000800017f */
[----:B--2---:R-:W-:Y:S05]  /*25850*/  @!P0 NANOSLEEP.SYNCS 0x989680 ;  /* 0x009896800000895d */ /* 0x004fea0003900000 */
[----:B------:R-:W2:Y:S02]  /*25860*/  @!P0 SYNCS.PHASECHK.TRANS64 P0, [R9+URZ+0x34850], R0 ;  /* 0x03485000090085a7 */ /* 0x000ea4000800007f */
[----:B--2---:R-:W-:Y:S05]  /*25870*/  @!P0 BRA `(.L_x_643) ;  /* 0xfffffffc00f08947 */ /* 0x004fea000383ffff */
[----:B------:R-:W-:Y:S05]  /*25880*/  BRA `(.L_x_642) ;  /* 0xffffff7000887947 */ /* 0x000fea000383ffff */
.L_x_675:
[----:B------:R-:W0:Y:S01]  /*25890*/  S2R R11, SR_TID.X ;  /* 0x00000000000b7919 */ /* 0x000e220000002100 */
[----:B------:R-:W-:Y:S01]  /*258a0*/  BSSY B1, `(.L_x_798) ;  /* 0x000000a000017945 */ /* 0x000fe20003800000 */
[----:B------:R-:W-:Y:S01]  /*258b0*/  IMAD.MOV.U32 R12, RZ, RZ, RZ ;  /* 0x000000ffff0c7224 */ /* 0x000fe200078e00ff */
[----:B------:R-:W-:Y:S02]  /*258c0*/  MOV R15, 0xffffffff ;  /* 0xffffffff000f7802 */ /* 0x000fe40000000f00 */
[----:B0-----:R-:W-:-:S04]  /*258d0*/  SHF.R.U32.HI R11, RZ, 0x5, R11 ;  /* 0x00000005ff0b7819 */ /* 0x001fc8000001160b */
[----:B------:R-:W-:-:S04]  /*258e0*/  LOP3.LUT R11, R11, 0x3, RZ, 0xc0, !PT ;  /* 0x000000030b0b7812 */ /* 0x000fc800078ec0ff */
[----:B------:R-:W-:Y:S01]  /*258f0*/  MOV R13, R11 ;  /* 0x0000000b000d7202 */ /* 0x000fe20000000f00 */
[----:B------:R-:W-:-:S07]  /*25900*/  IMAD.MOV.U32 R11, RZ, RZ, 0x1f ;  /* 0x0000001fff0b7424 */ /* 0x000fce00078e00ff */
[----:B-----5:R-:W-:Y:S05]  /*25910*/  WARPSYNC.COLLECTIVE R15, `(.L_x_799) ;  /* 0x000000000f087348 */ /* 0x020fea0003c00000 */
[----:B------:R0:W1:Y:S02]  /*25920*/  SHFL.IDX P6, R14, R13, R12, R11 ;  /* 0x0000000c0d0e7389 */ /* 0x00006400000c000b */
[----:B01---5:R-:W-:Y:S01]  /*25930*/  ENDCOLLECTIVE ;  /* 0x000000000000791b */ /* 0x023fe20003800000 */
.L_x_799:
[----:B------:R-:W-:Y:S05]  /*25940*/  BSYNC B1 ;  /* 0x0000000000017941 */ /* 0x000fea0003800000 */
.L_x_798:
[----:B------:R-:W-:Y:S05]  /*25950*/  BRA `(.L_x_800) ;  /* 0xffffffac00a07947 */ /* 0x000fea000383ffff */
.L_x_676:
[----:B------:R-:W-:Y:S01]  /*25960*/  BSSY B1, `(.L_x_801) ;  /* 0x0000006000017945 */ /* 0x000fe20003800000 */
[----:B------:R-:W-:-:S07]  /*25970*/  IMAD.MOV.U32 R15, RZ, RZ, -0x1 ;  /* 0xffffffffff0f7424 */ /* 0x000fce00078e00ff */
[----:B-----5:R-:W-:Y:S05]  /*25980*/  WARPSYNC.COLLECTIVE R15, `(.L_x_802) ;  /* 0x000000000f0c7348 */ /* 0x020fea0003c00000 */
[----:B------:R-:W-:Y:S02]  /*25990*/  ELECT P6, UR62, PT ;  /* 0x00000000003e782f */ /* 0x000fe400038c0000 */
[----:B------:R-:W-:Y:S01]  /*259a0*/  MOV R14, UR62 ;  /* 0x0000003e000e7c02 */ /* 0x000fe20008000f00 */
[----:B-----5:R-:W-:Y:S10]  /*259b0*/  ENDCOLLECTIVE ;  /* 0x000000000000791b */ /* 0x020ff40003800000 */
.L_x_802:
[----:B------:R-:W-:Y:S05]  /*259c0*/  BSYNC B1 ;  /* 0x0000000000017941 */ /* 0x000fea0003800000 */
.L_x_801:
[----:B------:R-:W-:Y:S05]  /*259d0*/  BRA `(.L_x_803) ;  /* 0xffffffac008c7947 */ /* 0x000fea000383ffff */
.L_x_678:
[----:B0-----:R0:W1:Y:S02]  /*259e0*/  SYNCS.PHASECHK.TRANS64.TRYWAIT P0, [R9+URZ+0x34820], R5 ;  /* 0x03482005090075a7 */ /* 0x001064000800017f */
[----:B-1----:R-:W-:Y:S05]  /*259f0*/  @!P0 NANOSLEEP.SYNCS 0x989680 ;  /* 0x009896800000895d */ /* 0x002fea0003900000 */
[----:B------:R-:W1:Y:S02]  /*25a00*/  @!P0 SYNCS.PHASECHK.TRANS64 P0, [R9+URZ+0x34820], R5 ;  /* 0x03482005090085a7 */ /* 0x000e64000800007f */
[----:B-1----:R-:W-:Y:S05]  /*25a10*/  @!P0 BRA `(.L_x_678) ;  /* 0xfffffffc00f08947 */ /* 0x002fea000383ffff */
[----:B------:R-:W-:Y:S05]  /*25a20*/  BRA `(.L_x_804) ;  /* 0xffffffac00a87947 */ /* 0x000fea000383ffff */
.L_x_681:
[----:B0-----:R0:W1:Y:S02]  /*25a30*/  SYNCS.PHASECHK.TRANS64.TRYWAIT P0, [R5+URZ+0x348a0], R10 ;  /* 0x0348a00a050075a7 */ /* 0x001064000800017f */
[----:B-1----:R-:W-:Y:S05]  /*25a40*/  @!P0 NANOSLEEP.SYNCS 0x989680 ;  /* 0x009896800000895d */ /* 0x002fea0003900000 */
[----:B------:R-:W1:Y:S02]  /*25a50*/  @!P0 SYNCS.PHASECHK.TRANS64 P0, [R5+URZ+0x348a0], R10 ;  /* 0x0348a00a050085a7 */ /* 0x000e64000800007f */
[----:B-1----:R-:W-:Y:S05]  /*25a60*/  @!P0 BRA `(.L_x_681) ;  /* 0xfffffffc00f08947 */ /* 0x002fea000383ffff */
[----:B------:R-:W-:Y:S05]  /*25a70*/  BRA `(.L_x_805) ;  /* 0xffffffac00b87947 */ /* 0x000fea000383ffff */
.L_x_683:
[----:B-1----:R1:W2:Y:S02]  /*25a80*/  SYNCS.PHASECHK.TRANS64.TRYWAIT P0, [R5+URZ+0x348c0], R10 ;  /* 0x0348c00a050075a7 */ /* 0x0022a4000800017f */
[----:B--2---:R-:W-:Y:S05]  /*25a90*/  @!P0 NANOSLEEP.SYNCS 0x989680 ;  /* 0x009896800000895d */ /* 0x004fea0003900000 */
[----:B------:R-:W2:Y:S02]  /*25aa0*/  @!P0 SYNCS.PHASECHK.TRANS64 P0, [R5+URZ+0x348c0], R10 ;  /* 0x0348c00a050085a7 */ /* 0x000ea4000800007f */
[----:B--2---:R-:W-:Y:S05]  /*25ab0*/  @!P0 BRA `(.L_x_683) ;  /* 0xfffffffc00f08947 */ /* 0x004fea000383ffff */
[----:B------:R-:W-:Y:S05]  /*25ac0*/  BRA `(.L_x_806) ;  /* 0xffffffb000307947 */ /* 0x000fea000383ffff */
.L_x_687:
[----:B0-----:R0:W1:Y:S02]  /*25ad0*/  SYNCS.PHASECHK.TRANS64.TRYWAIT P0, [R6+URZ+0x348a0], R7 ;  /* 0x0348a007060075a7 */ /* 0x001064000800017f */
[----:B-1----:R-:W-:Y:S05]  /*25ae0*/  @!P0 NANOSLEEP.SYNCS 0x989680 ;  /* 0x009896800000895d */ /* 0x002fea0003900000 */
[----:B------:R-:W1:Y:S02]  /*25af0*/  @!P0 SYNCS.PHASECHK.TRANS64 P0, [R6+URZ+0x348a0], R7 ;  /* 0x0348a007060085a7 */ /* 0x000e64000800007f */
[----:B-1----:R-:W-:Y:S05]  /*25b00*/  @!P0 BRA `(.L_x_687) ;  /* 0xfffffffc00f08947 */ /* 0x002fea000383ffff */
[----:B------:R-:W-:Y:S05]  /*25b10*/  BRA `(.L_x_807) ;  /* 0xffffffb000f07947 */ /* 0x000fea000383ffff */
.L_x_689:
[----:B-1----:R1:W2:Y:S02]  /*25b20*/  SYNCS.PHASECHK.TRANS64.TRYWAIT P1, [R6+URZ+0x348c0], R7 ;  /* 0x0348c007060075a7 */ /* 0x0022a4000802017f */
[----:B--2---:R-:W-:Y:S05]  /*25b30*/  @!P1 NANOSLEEP.SYNCS 0x989680 ;  /* 0x009896800000995d */ /* 0x004fea0003900000 */
[----:B------:R-:W2:Y:S02]  /*25b40*/  @!P1 SYNCS.PHASECHK.TRANS64 P1, [R6+URZ+0x348c0], R7 ;  /* 0x0348c007060095a7 */ /* 0x000ea4000802007f */
[----:B--2---:R-:W-:Y:S05]  /*25b50*/  @!P1 BRA `(.L_x_689) ;  /* 0xfffffffc00f09947 */ /* 0x004fea000383ffff */
[----:B------:R-:W-:Y:S05]  /*25b60*/  BRA `(.L_x_808) ;  /* 0xffffffb400607947 */ /* 0x000fea000383ffff */
.L_x_700:
        /* <DEDUP_REMOVED lines=11> */
.L_x_810:
[----:B------:R-:W-:Y:S05]  /*25c20*/  BSYNC B0 ;  /* 0x0000000000007941 */ /* 0x000fea0003800000 */
.L_x_809:
[----:B------:R-:W-:Y:S05]  /*25c30*/  BRA `(.L_x_811) ;  /* 0xffffffc000207947 */ /* 0x000fea000383ffff */
.L_x_701:
[----:B------:R-:W-:Y:S01]  /*25c40*/  BSSY B0, `(.L_x_812) ;  /* 0x0000006000007945 */ /* 0x000fe20003800000 */
[----:B------:R-:W-:-:S07]  /*25c50*/  MOV R15, 0xffffffff ;  /* 0xffffffff000f7802 */ /* 0x000fce0000000f00 */
[----:B------:R-:W-:Y:S05]  /*25c60*/  WARPSYNC.COLLECTIVE R15, `(.L_x_813) ;  /* 0x000000000f0c7348 */ /* 0x000fea0003c00000 */
[----:B------:R-:W-:Y:S02]  /*25c70*/  ELECT P6, UR62, PT ;  /* 0x00000000003e782f */ /* 0x000fe400038c0000 */
[----:B------:R-:W-:Y:S01]  /*25c80*/  MOV R14, UR62 ;  /* 0x0000003e000e7c02 */ /* 0x000fe20008000f00 */
[----:B------:R-:W-:Y:S10]  /*25c90*/  ENDCOLLECTIVE ;  /* 0x000000000000791b */ /* 0x000ff40003800000 */
.L_x_813:
[----:B------:R-:W-:Y:S05]  /*25ca0*/  BSYNC B0 ;  /* 0x0000000000007941 */ /* 0x000fea0003800000 */
.L_x_812:
[----:B------:R-:W-:Y:S05]  /*25cb0*/  BRA `(.L_x_814) ;  /* 0xffffffc000187947 */ /* 0x000fea000383ffff */
.L_x_704:
[----:B0-----:R0:W1:Y:S02]  /*25cc0*/  SYNCS.PHASECHK.TRANS64.TRYWAIT P0, [R6+URZ+0x34840], R7 ;  /* 0x03484007060075a7 */ /* 0x001064000800017f */
[----:B-1----:R-:W-:Y:S05]  /*25cd0*/  @!P0 NANOSLEEP.SYNCS 0x989680 ;  /* 0x009896800000895d */ /* 0x002fea0003900000 */
[----:B------:R-:W1:Y:S02]  /*25ce0*/  @!P0 SYNCS.PHASECHK.TRANS64 P0, [R6+URZ+0x34840], R7 ;  /* 0x03484007060085a7 */ /* 0x000e64000800007f */
[----:B-1----:R-:W-:Y:S05]  /*25cf0*/  @!P0 BRA `(.L_x_704) ;  /* 0xfffffffc00f08947 */ /* 0x002fea000383ffff */
[----:B------:R-:W-:Y:S05]  /*25d00*/  BRA `(.L_x_815) ;  /* 0xffffffc0008c7947 */ /* 0x000fea000383ffff */
.L_x_707:
        /* <DEDUP_REMOVED lines=8> */
.L_x_715:
[----:B0-----:R0:W1:Y:S02]  /*25d90*/  SYNCS.PHASECHK.TRANS64.TRYWAIT P0, [R8+URZ+0x34840], R9 ;  /* 0x03484009080075a7 */ /* 0x001064000800017f */
[----:B-1----:R-:W-:Y:S05]  /*25da0*/  @!P0 NANOSLEEP.SYNCS 0x989680 ;  /* 0x009896800000895d */ /* 0x002fea0003900000 */
[----:B------:R-:W1:Y:S02]  /*25db0*/  @!P0 SYNCS.PHASECHK.TRANS64 P0, [R8+URZ+0x34840], R9 ;  /* 0x03484009080085a7 */ /* 0x000e64000800007f */
[----:B-1----:R-:W-:Y:S05]  /*25dc0*/  @!P0 BRA `(.L_x_715) ;  /* 0xfffffffc00f08947 */ /* 0x002fea000383ffff */
[----:B------:R-:W-:Y:S05]  /*25dd0*/  BRA `(.L_x_817) ;  /* 0xffffffc800687947 */ /* 0x000fea000383ffff */
.L_x_717:
[----:B0-----:R0:W1:Y:S02]  /*25de0*/  SYNCS.PHASECHK.TRANS64.TRYWAIT P0, [R9+URZ+0x60], R8 ;  /* 0x00006008090075a7 */ /* 0x001064000800017f */
[----:B-1----:R-:W-:Y:S05]  /*25df0*/  @!P0 NANOSLEEP.SYNCS 0x989680 ;  /* 0x009896800000895d */ /* 0x002fea0003900000 */
[----:B------:R-:W1:Y:S02]  /*25e00*/  @!P0 SYNCS.PHASECHK.TRANS64 P0, [R9+URZ+0x60], R8 ;  /* 0x00006008090085a7 */ /* 0x000e64000800007f */
[----:B-1----:R-:W-:Y:S05]  /*25e10*/  @!P0 BRA `(.L_x_717) ;  /* 0xfffffffc00f08947 */ /* 0x002fea000383ffff */
[----:B------:R-:W-:Y:S05]  /*25e20*/  BRA `(.L_x_818) ;  /* 0xffffffcc00047947 */ /* 0x000fea000383ffff */
.L_x_722:
[----:B-1----:R1:W2:Y:S02]  /*25e30*/  SYNCS.PHASECHK.TRANS64.TRYWAIT P0, [R2+URZ+0x34840], R3 ;  /* 0x03484003020075a7 */ /* 0x0022a4000800017f */
[----:B--2---:R-:W-:Y:S05]  /*25e40*/  @!P0 NANOSLEEP.SYNCS 0x989680 ;  /* 0x009896800000895d */ /* 0x004fea0003900000 */
[----:B------:R-:W2:Y:S02]  /*25e50*/  @!P0 SYNCS.PHASECHK.TRANS64 P0, [R2+URZ+0x34840], R3 ;  /* 0x03484003020085a7 */ /* 0x000ea4000800007f */
[----:B--2---:R-:W-:Y:S05]  /*25e60*/  @!P0 BRA `(.L_x_722) ;  /* 0xfffffffc00f08947 */ /* 0x004fea000383ffff */
[----:B------:R-:W-:Y:S05]  /*25e70*/  BRA `(.L_x_819) ;  /* 0xffffffd000687947 */ /* 0x000fea000383ffff */
.L_x_724:
[----:B0-----:R0:W1:Y:S02]  /*25e80*/  SYNCS.PHASECHK.TRANS64.TRYWAIT P1, [R2+URZ+0x60], R3 ;  /* 0x00006003020075a7 */ /* 0x001064000802017f */
[----:B-1----:R-:W-:Y:S05]  /*25e90*/  @!P1 NANOSLEEP.SYNCS 0x989680 ;  /* 0x009896800000995d */ /* 0x002fea0003900000 */
[----:B------:R-:W1:Y:S02]  /*25ea0*/  @!P1 SYNCS.PHASECHK.TRANS64 P1, [R2+URZ+0x60], R3 ;  /* 0x00006003020095a7 */ /* 0x000e64000802007f */
[----:B-1----:R-:W-:Y:S05]  /*25eb0*/  @!P1 BRA `(.L_x_724) ;  /* 0xfffffffc00f09947 */ /* 0x002fea000383ffff */
[----:B------:R-:W-:Y:S05]  /*25ec0*/  BRA `(.L_x_820) ;  /* 0xffffffd400047947 */ /* 0x000fea000383ffff */
.L_x_729:
[----:B--2---:R2:W3:Y:S02]  /*25ed0*/  SYNCS.PHASECHK.TRANS64.TRYWAIT P0, [R2+URZ+0x34840], R3 ;  /* 0x03484003020075a7 */ /* 0x0044e4000800017f */
[----:B---3--:R-:W-:Y:S05]  /*25ee0*/  @!P0 NANOSLEEP.SYNCS 0x989680 ;  /* 0x009896800000895d */ /* 0x008fea0003900000 */
[----:B------:R-:W3:Y:S02]  /*25ef0*/  @!P0 SYNCS.PHASECHK.TRANS64 P0, [R2+URZ+0x34840], R3 ;  /* 0x03484003020085a7 */ /* 0x000ee4000800007f */
[----:B---3--:R-:W-:Y:S05]  /*25f00*/  @!P0 BRA `(.L_x_729) ;  /* 0xfffffffc00f08947 */ /* 0x008fea000383ffff */
[----:B------:R-:W-:Y:S05]  /*25f10*/  BRA `(.L_x_821) ;  /* 0xffffffd800287947 */ /* 0x000fea000383ffff */
.L_x_731:
[----:B0-----:R0:W1:Y:S02]  /*25f20*/  SYNCS.PHASECHK.TRANS64.TRYWAIT P1, [R2+URZ+0x60], R8 ;  /* 0x00006008020075a7 */ /* 0x001064000802017f */
[----:B-1----:R-:W-:Y:S05]  /*25f30*/  @!P1 NANOSLEEP.SYNCS 0x989680 ;  /* 0x009896800000995d */ /* 0x002fea0003900000 */
[----:B------:R-:W1:Y:S02]  /*25f40*/  @!P1 SYNCS.PHASECHK.TRANS64 P1, [R2+URZ+0x60], R8 ;  /* 0x00006008020095a7 */ /* 0x000e64000802007f */
[----:B-1----:R-:W-:Y:S05]  /*25f50*/  @!P1 BRA `(.L_x_731) ;  /* 0xfffffffc00f09947 */ /* 0x002fea000383ffff */
[----:B------:R-:W-:Y:S05]  /*25f60*/  BRA `(.L_x_822) ;  /* 0xffffffd800c47947 */ /* 0x000fea000383ffff */
.L_x_738:
[----:B-1----:R1:W2:Y:S02]  /*25f70*/  SYNCS.PHASECHK.TRANS64.TRYWAIT P0, [R3+URZ+0x34860], R0 ;  /* 0x03486000030075a7 */ /* 0x0022a4000800017f */
[----:B--2---:R-:W-:Y:S05]  /*25f80*/  @!P0 NANOSLEEP.SYNCS 0x989680 ;  /* 0x009896800000895d */ /* 0x004fea0003900000 */
[----:B------:R-:W2:Y:S02]  /*25f90*/  @!P0 SYNCS.PHASECHK.TRANS64 P0, [R3+URZ+0x34860], R0 ;  /* 0x03486000030085a7 */ /* 0x000ea4000800007f */
[----:B--2---:R-:W-:Y:S05]  /*25fa0*/  @!P0 BRA `(.L_x_738) ;  /* 0xfffffffc00f08947 */ /* 0x004fea000383ffff */
[----:B------:R-:W-:Y:S05]  /*25fb0*/  BRA `(.L_x_823) ;  /* 0xffffffdc00d07947 */ /* 0x000fea000383ffff */
.L_x_740:
[----:B------:R-:W-:Y:S01]  /*25fc0*/  BSSY B0, `(.L_x_824) ;  /* 0x0000008000007945 */ /* 0x000fe20003800000 */
[----:B0-----:R-:W-:Y:S01]  /*25fd0*/  IMAD.MOV.U32 R13, RZ, RZ, R16 ;  /* 0x000000ffff0d7224 */ /* 0x001fe200078e0010 */
[----:B------:R-:W-:Y:S01]  /*25fe0*/  MOV R11, 0x1f ;  /* 0x0000001f000b7802 */ /* 0x000fe20000000f00 */
[----:B------:R-:W-:Y:S02]  /*25ff0*/  IMAD.MOV.U32 R12, RZ, RZ, RZ ;  /* 0x000000ffff0c7224 */ /* 0x000fe400078e00ff */
[----:B------:R-:W-:-:S07]  /*26000*/  IMAD.MOV.U32 R15, RZ, RZ, -0x1 ;  /* 0xffffffffff0f7424 */ /* 0x000fce00078e00ff */
[----:B-1---5:R-:W-:Y:S05]  /*26010*/  WARPSYNC.COLLECTIVE R15, `(.L_x_825) ;  /* 0x000000000f087348 */ /* 0x022fea0003c00000 */
[----:B------:R0:W2:Y:S02]  /*26020*/  SHFL.IDX P6, R14, R13, R12, R11 ;  /* 0x0000000c0d0e7389 */ /* 0x0000a400000c000b */
[----:B012--5:R-:W-:Y:S01]  /*26030*/  ENDCOLLECTIVE ;  /* 0x000000000000791b */ /* 0x027fe20003800000 */
.L_x_825:
[----:B------:R-:W-:Y:S05]  /*26040*/  BSYNC B0 ;  /* 0x0000000000007941 */ /* 0x000fea0003800000 */
.L_x_824:
[----:B------:R-:W-:Y:S01]  /*26050*/  MOV R13, R16 ;  /* 0x00000010000d7202 */ /* 0x000fe20000000f00 */
[----:B------:R-:W-:Y:S01]  /*26060*/  IMAD.MOV.U32 R12, RZ, RZ, 0x1 ;  /* 0x00000001ff0c7424 */ /* 0x000fe200078e00ff */
[----:B------:R-:W-:Y:S01]  /*26070*/  MOV R15, 0xffffffff ;  /* 0xffffffff000f7802 */ /* 0x000fe20000000f00 */
[----:B------:R-:W-:Y:S02]  /*26080*/  IMAD.MOV.U32 R11, RZ, RZ, 0x1f ;  /* 0x0000001fff0b7424 */ /* 0x000fe400078e00ff */
[----:B------:R-:W-:-:S07]  /*26090*/  IMAD.MOV.U32 R4, RZ, RZ, R14 ;  /* 0x000000ffff047224 */ /* 0x000fce00078e000e */
[----:B------:R-:W-:Y:S05]  /*260a0*/  WARPSYNC.COLLECTIVE R15, `(.L_x_826) ;  /* 0x000000000f087348 */ /* 0x000fea0003c00000 */
[----:B------:R0:W1:Y:S02]  /*260b0*/  SHFL.IDX P6, R14, R13, R12, R11 ;  /* 0x0000000c0d0e7389 */ /* 0x00006400000c000b */
[----:B01----:R-:W-:Y:S01]  /*260c0*/  ENDCOLLECTIVE ;  /* 0x000000000000791b */ /* 0x003fe20003800000 */
.L_x_826:
[----:B------:R-:W-:Y:S01]  /*260d0*/  IMAD.MOV.U32 R6, RZ, RZ, R14 ;  /* 0x000000ffff067224 */ /* 0x000fe200078e000e */
[----:B------:R-:W-:Y:S06]  /*260e0*/  BRA `(.L_x_827) ;  /* 0xffffffe0005c7947 */ /* 0x000fec000383ffff */
.L_x_743:
[----:B------:R-:W-:Y:S01]  /*260f0*/  BSSY B0, `(.L_x_828) ;  /* 0x0000008000007945 */ /* 0x000fe20003800000 */
[----:B-----5:R-:W-:Y:S01]  /*26100*/  IMAD.MOV.U32 R13, RZ, RZ, R17 ;  /* 0x000000ffff0d7224 */ /* 0x020fe200078e0011 */
[----:B------:R-:W-:Y:S01]  /*26110*/  MOV R12, 0x1 ;  /* 0x00000001000c7802 */ /* 0x000fe20000000f00 */
[----:B------:R-:W-:Y:S02]  /*26120*/  IMAD.MOV.U32 R11, RZ, RZ, RZ ;  /* 0x000000ffff0b7224 */ /* 0x000fe400078e00ff */
[----:B------:R-:W-:-:S07]  /*26130*/  IMAD.MOV.U32 R15, RZ, RZ, -0x1 ;  /* 0xffffffffff0f7424 */ /* 0x000fce00078e00ff */
[----:B0-234-:R-:W-:Y:S05]  /*26140*/  WARPSYNC.COLLECTIVE R15, `(.L_x_829) ;  /* 0x000000000f087348 */ /* 0x01dfea0003c00000 */
[----:B------:R1:W0:Y:S02]  /*26150*/  SHFL.UP P6, R14, R13, R12, R11 ;  /* 0x0400000c0d0e7389 */ /* 0x00022400000c000b */
[----:B01234-:R-:W-:Y:S01]  /*26160*/  ENDCOLLECTIVE ;  /* 0x000000000000791b */ /* 0x01ffe20003800000 */
.L_x_829:
[----:B------:R-:W-:Y:S05]  /*26170*/  BSYNC B0 ;  /* 0x0000000000007941 */ /* 0x000fea0003800000 */
.L_x_828:
[----:B------:R-:W-:Y:S01]  /*26180*/  ISETP.NE.AND P0, PT, R8, RZ, PT ;  /* 0x000000ff0800720c */ /* 0x000fe20003f05270 */
[----:B------:R-:W-:Y:S01]  /*26190*/  IMAD.MOV.U32 R12, RZ, RZ, 0x2 ;  /* 0x00000002ff0c7424 */ /* 0x000fe200078e00ff */
[----:B------:R-:W-:Y:S01]  /*261a0*/  MOV R15, 0xffffffff ;  /* 0xffffffff000f7802 */ /* 0x000fe20000000f00 */
[----:B------:R-:W-:Y:S01]  /*261b0*/  IMAD.MOV.U32 R11, RZ, RZ, RZ ;  /* 0x000000ffff0b7224 */ /* 0x000fe200078e00ff */
[----:B------:R-:W-:Y:S02]  /*261c0*/  SEL R14, R14, RZ, P0 ;  /* 0x000000ff0e0e7207 */ /* 0x000fe40000000000 */
[----:B------:R-:W-:Y:S02]  /*261d0*/  ISETP.GE.U32.AND P0, PT, R8, 0x2, PT ;  /* 0x000000020800780c */ /* 0x000fe40003f06070 */
[----:B------:R-:W-:-:S11]  /*261e0*/  IADD3 R13, R17, R14, RZ ;  /* 0x0000000e110d7210 */ /* 0x000fd60007ffe0ff */
[----:B------:R-:W-:Y:S05]  /*261f0*/  WARPSYNC.COLLECTIVE R15, `(.L_x_830) ;  /* 0x000000000f087348 */ /* 0x000fea0003c00000 */
[----:B------:R0:W1:Y:S02]  /*26200*/  SHFL.UP P6, R14, R13, R12, R11 ;  /* 0x0400000c0d0e7389 */ /* 0x00006400000c000b */
[----:B01----:R-:W-:Y:S01]  /*26210*/  ENDCOLLECTIVE ;  /* 0x000000000000791b */ /* 0x003fe20003800000 */
.L_x_830:
        /* <DEDUP_REMOVED lines=8> */
.L_x_831:
        /* <DEDUP_REMOVED lines=8> */
.L_x_832:
        /* <DEDUP_REMOVED lines=8> */
.L_x_833:
[----:B------:R-:W-:Y:S01]  /*263a0*/  MOV R12, 0x1f ;  /* 0x0000001f000c7802 */ /* 0x000fe20000000f00 */
[----:B------:R-:W-:Y:S01]  /*263b0*/  IMAD.MOV.U32 R11, RZ, RZ, 0x1f ;  /* 0x0000001fff0b7424 */ /* 0x000fe200078e00ff */
[----:B------:R-:W-:-:S05]  /*263c0*/  SEL R2, R14, RZ, P0 ;  /* 0x000000ff0e027207 */ /* 0x000fca0000000000 */
[----:B------:R-:W-:-:S04]  /*263d0*/  IMAD.IADD R2, R7, 0x1, R2 ;  /* 0x0000000107027824 */ /* 0x000fc800078e0202 */
[----:B------:R-:W-:-:S07]  /*263e0*/  IMAD.MOV.U32 R13, RZ, RZ, R2 ;  /* 0x000000ffff0d7224 */ /* 0x000fce00078e0002 */
[----:B------:R-:W-:Y:S05]  /*263f0*/  WARPSYNC.COLLECTIVE R15, `(.L_x_834) ;  /* 0x000000000f087348 */ /* 0x000fea0003c00000 */
[----:B------:R0:W1:Y:S02]  /*26400*/  SHFL.IDX P6, R14, R13, R12, R11 ;  /* 0x0000000c0d0e7389 */ /* 0x00006400000c000b */
[----:B01----:R-:W-:Y:S01]  /*26410*/  ENDCOLLECTIVE ;  /* 0x000000000000791b */ /* 0x003fe20003800000 */
.L_x_834:
[----:B------:R-:W-:Y:S05]  /*26420*/  BRA `(.L_x_835) ;  /* 0xffffffe000247947 */ /* 0x000fea000383ffff */
.L_x_748:
[----:B------:R-:W-:Y:S01]  /*26430*/  BSSY B0, `(.L_x_836) ;  /* 0x0000008000007945 */ /* 0x000fe20003800000 */
[----:B-----5:R-:W-:Y:S01]  /*26440*/  IMAD.MOV.U32 R13, RZ, RZ, R17 ;  /* 0x000000ffff0d7224 */ /* 0x020fe200078e0011 */
[----:B------:R-:W-:Y:S01]  /*26450*/  MOV R12, 0x1 ;  /* 0x00000001000c7802 */ /* 0x000fe20000000f00 */
[----:B------:R-:W-:Y:S02]  /*26460*/  IMAD.MOV.U32 R11, RZ, RZ, RZ ;  /* 0x000000ffff0b7224 */ /* 0x000fe400078e00ff */
[----:B------:R-:W-:-:S07]  /*26470*/  IMAD.MOV.U32 R15, RZ, RZ, -0x1 ;  /* 0xffffffffff0f7424 */ /* 0x000fce00078e00ff */
[----:B01----:R-:W-:Y:S05]  /*26480*/  WARPSYNC.COLLECTIVE R15, `(.L_x_837) ;  /* 0x000000000f087348 */ /* 0x003fea0003c00000 */
[----:B------:R2:W3:Y:S02]  /*26490*/  SHFL.UP P6, R14, R13, R12, R11 ;  /* 0x0400000c0d0e7389 */ /* 0x0004e400000c000b */
[----:B0123--:R-:W-:Y:S01]  /*264a0*/  ENDCOLLECTIVE ;  /* 0x000000000000791b */ /* 0x00ffe20003800000 */
.L_x_837:
[----:B------:R-:W-:Y:S05]  /*264b0*/  BSYNC B0 ;  /* 0x0000000000007941 */ /* 0x000fea0003800000 */
.L_x_836:
        /* <DEDUP_REMOVED lines=10> */
.L_x_838:
        /* <DEDUP_REMOVED lines=8> */
.L_x_839:
        /* <DEDUP_REMOVED lines=8> */
.L_x_840:
        /* <DEDUP_REMOVED lines=8> */
.L_x_841:
        /* <DEDUP_REMOVED lines=8> */
.L_x_842:
[----:B------:R-:W-:Y:S05]  /*26760*/  BRA `(.L_x_843) ;  /* 0xffffffe0000c7947 */ /* 0x000fea000383ffff */
.L_x_750:
[----:B------:R-:W-:Y:S01]  /*26770*/  BSSY B0, `(.L_x_844) ;  /* 0x0000006000007945 */ /* 0x000fe20003800000 */
[----:B------:R-:W-:Y:S01]  /*26780*/  PLOP3.LUT P6, PT, P6, PT, PT, 0x8, 0x0 ;  /* 0x000000000000781c */ /* 0x000fe200037ce170 */
[----:B------:R-:W-:-:S12]  /*26790*/  IMAD.MOV.U32 R15, RZ, RZ, -0x1 ;  /* 0xffffffffff0f7424 */ /* 0x000fd800078e00ff */
[----:B0-----:R-:W-:Y:S05]  /*267a0*/  WARPSYNC.COLLECTIVE R15, `(.L_x_845) ;  /* 0x000000000f087348 */ /* 0x001fea0003c00000 */
[----:B------:R-:W-:Y:S01]  /*267b0*/  VOTE.ANY R14, PT, P6 ;  /* 0x00000000000e7806 */ /* 0x000fe200030e0100 */
[----:B0-----:R-:W-:Y:S06]  /*267c0*/  ENDCOLLECTIVE ;  /* 0x000000000000791b */ /* 0x001fec0003800000 */
.L_x_845:
[----:B------:R-:W-:Y:S05]  /*267d0*/  BSYNC B0 ;  /* 0x0000000000007941 */ /* 0x000fea0003800000 */
.L_x_844:
[----:B------:R-:W-:Y:S01]  /*267e0*/  MOV R3, R14 ;  /* 0x0000000e00037202 */ /* 0x000fe20000000f00 */
[----:B------:R-:W-:Y:S01]  /*267f0*/  IMAD.MOV.U32 R13, RZ, RZ, R17 ;  /* 0x000000ffff0d7224 */ /* 0x000fe200078e0011 */
[----:B------:R-:W-:Y:S01]  /*26800*/  MOV R11, 0x1f ;  /* 0x0000001f000b7802 */ /* 0x000fe20000000f00 */
[----:B------:R-:W-:Y:S01]  /*26810*/  IMAD.MOV.U32 R15, RZ, RZ, -0x1 ;  /* 0xffffffffff0f7424 */ /* 0x000fe200078e00ff */
[----:B------:R-:W0:Y:S02]  /*26820*/  POPC R5, R3 ;  /* 0x0000000300057309 */ /* 0x000e240000000000 */
[----:B0-----:R-:W-:-:S07]  /*26830*/  IMAD.MOV.U32 R12, RZ, RZ, R5 ;  /* 0x000000ffff0c7224 */ /* 0x001fce00078e0005 */
[----:B------:R-:W-:Y:S05]  /*26840*/  WARPSYNC.COLLECTIVE R15, `(.L_x_846) ;  /* 0x000000000f087348 */ /* 0x000fea0003c00000 */
[----:B------:R0:W1:Y:S02]  /*26850*/  SHFL.IDX P6, R14, R13, R12, R11 ;  /* 0x0000000c0d0e7389 */ /* 0x00006400000c000b */
[----:B01----:R-:W-:Y:S01]  /*26860*/  ENDCOLLECTIVE ;  /* 0x000000000000791b */ /* 0x003fe20003800000 */
.L_x_846:
[----:B------:R-:W-:Y:S01]  /*26870*/  IMAD.MOV.U32 R17, RZ, RZ, R14 ;  /* 0x000000ffff117224 */ /* 0x000fe200078e000e */
[----:B------:R-:W-:Y:S06]  /*26880*/  BRA `(.L_x_847) ;  /* 0xffffffdc00fc7947 */ /* 0x000fec000383ffff */
.L_x_752:
[----:B------:R-:W-:Y:S01]  /*26890*/  BSSY B0, `(.L_x_848) ;  /* 0x0000007000007945 */ /* 0x000fe20003800000 */
[----:B------:R-:W-:Y:S01]  /*268a0*/  MOV R13, R2 ;  /* 0x00000002000d7202 */ /* 0x000fe20000000f00 */
[----:B------:R-:W-:Y:S02]  /*268b0*/  IMAD.MOV.U32 R11, RZ, RZ, 0x1f ;  /* 0x0000001fff0b7424 */ /* 0x000fe400078e00ff */
[----:B------:R-:W-:-:S07]  /*268c0*/  IMAD.MOV.U32 R15, RZ, RZ, -0x1 ;  /* 0xffffffffff0f7424 */ /* 0x000fce00078e00ff */
[----:B012---:R-:W-:Y:S05]  /*268d0*/  WARPSYNC.COLLECTIVE R15, `(.L_x_849) ;  /* 0x000000000f087348 */ /* 0x007fea0003c00000 */
[----:B------:R3:W4:Y:S02]  /*268e0*/  SHFL.IDX P6, R14, R13, R12, R11 ;  /* 0x0000000c0d0e7389 */ /* 0x00072400000c000b */
[----:B01234-:R-:W-:Y:S01]  /*268f0*/  ENDCOLLECTIVE ;  /* 0x000000000000791b */ /* 0x01ffe20003800000 */
.L_x_849:
[----:B------:R-:W-:Y:S05]  /*26900*/  BSYNC B0 ;  /* 0x0000000000007941 */ /* 0x000fea0003800000 */
.L_x_848:
[----:B------:R-:W-:Y:S05]  /*26910*/  BRA `(.L_x_751) ;  /* 0xffffffdc00f47947 */ /* 0x000fea000383ffff */
.L_x_756:
[----:B0-----:R0:W1:Y:S02]  /*26920*/  SYNCS.PHASECHK.TRANS64.TRYWAIT P0, [R0+URZ+0x34820], R3 ;  /* 0x03482003000075a7 */ /* 0x001064000800017f */
[----:B-1----:R-:W-:Y:S05]  /*26930*/  @!P0 NANOSLEEP.SYNCS 0x989680 ;  /* 0x009896800000895d */ /* 0x002fea0003900000 */
[----:B------:R-:W1:Y:S02]  /*26940*/  @!P0 SYNCS.PHASECHK.TRANS64 P0, [R0+URZ+0x34820], R3 ;  /* 0x03482003000085a7 */ /* 0x000e64000800007f */
[----:B-1----:R-:W-:Y:S05]  /*26950*/  @!P0 BRA `(.L_x_756) ;  /* 0xfffffffc00f08947 */ /* 0x002fea000383ffff */
[----:B------:R-:W-:Y:S05]  /*26960*/  BRA `(.L_x_850) ;  /* 0xffffffe000d87947 */ /* 0x000fea000383ffff */
.L_x_757:
[----:B------:R-:W1:Y:S01]  /*26970*/  S2R R2, SR_TID.X ;  /* 0x0000000000027919 */ /* 0x000e620000002100 */
[----:B------:R-:W-:Y:S01]  /*26980*/  BSSY B0, `(.L_x_851) ;  /* 0x000000a000007945 */ /* 0x000fe20003800000 */
[----:B------:R-:W-:Y:S01]  /*26990*/  IMAD.MOV.U32 R12, RZ, RZ, RZ ;  /* 0x000000ffff0c7224 */ /* 0x000fe200078e00ff */
[----:B------:R-:W-:Y:S01]  /*269a0*/  MOV R15, 0xffffffff ;  /* 0xffffffff000f7802 */ /* 0x000fe20000000f00 */
[----:B------:R-:W-:Y:S01]  /*269b0*/  IMAD.MOV.U32 R11, RZ, RZ, 0x1f ;  /* 0x0000001fff0b7424 */ /* 0x000fe200078e00ff */
[----:B-1----:R-:W-:-:S04]  /*269c0*/  SHF.R.U32.HI R2, RZ, 0x5, R2 ;  /* 0x00000005ff027819 */ /* 0x002fc80000011602 */
[----:B------:R-:W-:-:S04]  /*269d0*/  LOP3.LUT R2, R2, 0x3, RZ, 0xc0, !PT ;  /* 0x0000000302027812 */ /* 0x000fc800078ec0ff */
[----:B------:R-:W-:-:S07]  /*269e0*/  MOV R13, R2 ;  /* 0x00000002000d7202 */ /* 0x000fce0000000f00 */
[----:B0-----:R-:W-:Y:S05]  /*269f0*/  WARPSYNC.COLLECTIVE R15, `(.L_x_852) ;  /* 0x000000000f087348 */ /* 0x001fea0003c00000 */
[----:B------:R1:W2:Y:S02]  /*26a00*/  SHFL.IDX P6, R14, R13, R12, R11 ;  /* 0x0000000c0d0e7389 */ /* 0x0002a400000c000b */
[----:B012---:R-:W-:Y:S01]  /*26a10*/  ENDCOLLECTIVE ;  /* 0x000000000000791b */ /* 0x007fe20003800000 */
.L_x_852:
[----:B------:R-:W-:Y:S05]  /*26a20*/  BSYNC B0 ;  /* 0x0000000000007941 */ /* 0x000fea0003800000 */
.L_x_851:
[----:B------:R-:W-:Y:S05]  /*26a30*/  BRA `(.L_x_853) ;  /* 0xffffffe000c07947 */ /* 0x000fea000383ffff */
.L_x_758:
[----:B------:R-:W-:Y:S01]  /*26a40*/  BSSY B0, `(.L_x_854) ;  /* 0x0000006000007945 */ /* 0x000fe20003800000 */
[----:B------:R-:W-:-:S07]  /*26a50*/  IMAD.MOV.U32 R15, RZ, RZ, -0x1 ;  /* 0xffffffffff0f7424 */ /* 0x000fce00078e00ff */
[----:B01----:R-:W-:Y:S05]  /*26a60*/  WARPSYNC.COLLECTIVE R15, `(.L_x_855) ;  /* 0x000000000f0c7348 */ /* 0x003fea0003c00000 */
[----:B------:R-:W-:Y:S02]  /*26a70*/  ELECT P6, UR62, PT ;  /* 0x00000000003e782f */ /* 0x000fe400038c0000 */
[----:B------:R-:W-:Y:S01]  /*26a80*/  MOV R14, UR62 ;  /* 0x0000003e000e7c02 */ /* 0x000fe20008000f00 */
[----:B01----:R-:W-:Y:S10]  /*26a90*/  ENDCOLLECTIVE ;  /* 0x000000000000791b */ /* 0x003ff40003800000 */
.L_x_855:
[----:B------:R-:W-:Y:S05]  /*26aa0*/  BSYNC B0 ;  /* 0x0000000000007941 */ /* 0x000fea0003800000 */
.L_x_854:
[----:B------:R-:W-:Y:S05]  /*26ab0*/  BRA `(.L_x_856) ;  /* 0xffffffe000b47947 */ /* 0x000fea000383ffff */
.L_x_760:
[----:B0-----:R0:W1:Y:S02]  /*26ac0*/  SYNCS.PHASECHK.TRANS64.TRYWAIT P0, [R6+URZ], R5 ;  /* 0x00000005060075a7 */ /* 0x001064000800017f */
[----:B-1----:R-:W-:Y:S05]  /*26ad0*/  @!P0 NANOSLEEP.SYNCS 0x989680 ;  /* 0x009896800000895d */ /* 0x002fea0003900000 */
[----:B------:R-:W1:Y:S02]  /*26ae0*/  @!P0 SYNCS.PHASECHK.TRANS64 P0, [R6+URZ], R5 ;  /* 0x00000005060085a7 */ /* 0x000e64000800007f */
[----:B-1----:R-:W-:Y:S05]  /*26af0*/  @!P0 BRA `(.L_x_760) ;  /* 0xfffffffc00f08947 */ /* 0x002fea000383ffff */
[----:B------:R-:W-:Y:S05]  /*26b00*/  BRA `(.L_x_857) ;  /* 0xffffffe000f07947 */ /* 0x000fea000383ffff */
.L_x_761:
[----:B-1----:R1:W2:Y:S02]  /*26b10*/  SYNCS.PHASECHK.TRANS64.TRYWAIT P0, [R7+URZ], R2 ;  /* 0x00000002070075a7 */ /* 0x0022a4000800017f */
[----:B--2---:R-:W-:Y:S05]  /*26b20*/  @!P0 NANOSLEEP.SYNCS 0x989680 ;  /* 0x009896800000895d */ /* 0x004fea0003900000 */
[----:B------:R-:W2:Y:S02]  /*26b30*/  @!P0 SYNCS.PHASECHK.TRANS64 P0, [R7+URZ], R2 ;  /* 0x00000002070085a7 */ /* 0x000ea4000800007f */
[----:B--2---:R-:W-:Y:S05]  /*26b40*/  @!P0 BRA `(.L_x_761) ;  /* 0xfffffffc00f08947 */ /* 0x004fea000383ffff */
[----:B------:R-:W-:Y:S05]  /*26b50*/  BRA `(.L_x_858) ;  /* 0xffffffe000e47947 */ /* 0x000fea000383ffff */
.L_x_763:
[----:B--2---:R2:W3:Y:S02]  /*26b60*/  SYNCS.PHASECHK.TRANS64.TRYWAIT P0, [R4+URZ], R5 ;  /* 0x00000005040075a7 */ /* 0x0044e4000800017f */
[----:B---3--:R-:W-:Y:S05]  /*26b70*/  @!P0 NANOSLEEP.SYNCS 0x989680 ;  /* 0x009896800000895d */ /* 0x008fea0003900000 */
[----:B------:R-:W3:Y:S02]  /*26b80*/  @!P0 SYNCS.PHASECHK.TRANS64 P0, [R4+URZ], R5 ;  /* 0x00000005040085a7 */ /* 0x000ee4000800007f */
[----:B---3--:R-:W-:Y:S05]  /*26b90*/  @!P0 BRA `(.L_x_763) ;  /* 0xfffffffc00f08947 */ /* 0x008fea000383ffff */
[----:B------:R-:W-:Y:S05]  /*26ba0*/  BRA `(.L_x_859) ;  /* 0xffffffe000ec7947 */ /* 0x000fea000383ffff */
.L_x_860:
        /* <DEDUP_REMOVED lines=13> */
.L_x_2729:


//--------------------- .text._ZN7cutlass13device_kernelIN5flash11enable_sm90INS1_16FlashAttnFwdSm90INS1_25CollectiveMainloopFwdSm90ILi2EN4cute5tupleIJNS5_1CILi1EEES8_S8_EEENS6_IJNS7_ILi128EEESA_SA_EEELi128ENS_6half_tEfNS_4arch4Sm90ELb0ELb1ELb1ELb0ELb0ELb0ELb0ELb1ELb1ELb0ELb0ELb0EEENS1_21CollectiveEpilogueFwdISB_S9_SC_SE_Li256ELb0ELb0ELb0ELb0EEENS1_30DynamicPersistentTileSchedulerILi256ELi32ELb0ELb0ELb1EEEEEEEEEvNT_6ParamsE --------------------------
	.section	.text._ZN7cutlass13device_kernelIN5flash11enable_sm90INS1_16FlashAttnFwdSm90INS1_25CollectiveMainloopFwdSm90ILi2EN4cute5tupleIJNS5_1CILi1EEES8_S8_EEENS6_IJNS7_ILi128EEESA_SA_EEELi128ENS_6half_tEfNS_4arch4Sm90ELb0ELb1ELb1ELb0ELb0ELb0ELb0ELb1ELb1ELb0ELb0ELb0EEENS1_21CollectiveEpilogueFwdISB_S9_SC_SE_Li256ELb0ELb0ELb0ELb0EEENS1_30DynamicPersistentTileSchedulerILi256ELi32ELb0ELb0ELb1EEEEEEEEEvNT_6ParamsE,"ax",@progbits
	.align	128
.text._ZN7cutlass13device_kernelIN5flash11enable_sm90INS1_16FlashAttnFwdSm90INS1_25CollectiveMainloopFwdSm90ILi2EN4cute5tupleIJNS5_1CILi1EEES8_S8_EEENS6_IJNS7_ILi128EEESA_SA_EEELi128ENS_6half_tEfNS_4arch4Sm90ELb0ELb1ELb1ELb0ELb0ELb0ELb0ELb1ELb1ELb0ELb0ELb0EEENS1_21CollectiveEpilogueFwdISB_S9_SC_SE_Li256ELb0ELb0ELb0ELb0EEENS1_30DynamicPersistentTileSchedulerILi256ELi32ELb0ELb0ELb1EEEEEEEEEvNT_6ParamsE:
        .type           _ZN7cutlass13device_kernelIN5flash11enable_sm90INS1_16FlashAttnFwdSm90INS1_25CollectiveMainloopFwdSm90ILi2EN4cute5tupleIJNS5_1CILi1EEES8_S8_EEENS6_IJNS7_ILi128EEESA_SA_EEELi128ENS_6half_tEfNS_4arch4Sm90ELb0ELb1ELb1ELb0ELb0ELb0ELb0ELb1ELb1ELb0ELb0ELb0EEENS1_21CollectiveEpilogueFwdISB_S9_SC_SE_Li256ELb0ELb0ELb0ELb0EEENS1_30DynamicPersistentTileSchedulerILi256ELi32ELb0ELb0ELb1EEEEEEEEEvNT_6ParamsE,@function
        .size           _ZN7cutlass13device_kernelIN5flash11enable_sm90INS1_16FlashAttnFwdSm90INS1_25CollectiveMainloopFwdSm90ILi2EN4cute5tupleIJNS5_1CILi1EEES8_S8_EEENS6_IJNS7_ILi128EEESA_SA_EEELi128ENS_6half_tEfNS_4arch4Sm90ELb0ELb1ELb1ELb0ELb0ELb0ELb0ELb1ELb1ELb0ELb0ELb0EEENS1_21CollectiveEpilogueFwdISB_S9_SC_SE_Li256ELb0ELb0ELb0ELb0EEENS1_30DynamicPersistentTileSchedulerILi256ELi32ELb0ELb0ELb1EEEEEEEEEvNT_6ParamsE,(.L_x_2730 - _ZN7cutlass13device_kernelIN5flash11enable_sm90INS1_16FlashAttnFwdSm90INS1_25CollectiveMainloopFwdSm90ILi2EN4cute5tupleIJNS5_1CILi1EEES8_S8_EEENS6_IJNS7_ILi128EEESA_SA_EEELi128ENS_6half_tEfNS_4arch4Sm90ELb0ELb1ELb1ELb0ELb0ELb0ELb0ELb1ELb1ELb0ELb0ELb0EEENS1_21CollectiveEpilogueFwdISB_S9_SC_SE_Li256ELb0ELb0ELb0ELb0EEENS1_30DynamicPersistentTileSchedulerILi256ELi32ELb0ELb0ELb1EEEEEEEEEvNT_6ParamsE)
        .other          _ZN7cutlass13device_kernelIN5flash11enable_sm90INS1_16FlashAttnFwdSm90INS1_25CollectiveMainloopFwdSm90ILi2EN4cute5tupleIJNS5_1CILi1EEES8_S8_EEENS6_IJNS7_ILi128EEESA_SA_EEELi128ENS_6half_tEfNS_4arch4Sm90ELb0ELb1ELb1ELb0ELb0ELb0ELb0ELb1ELb1ELb0ELb0ELb0EEENS1_21CollectiveEpilogueFwdISB_S9_SC_SE_Li256ELb0ELb0ELb0ELb0EEENS1_30DynamicPersistentTileSchedulerILi256ELi32ELb0ELb0ELb1EEEEEEEEEvNT_6ParamsE,@"STO_CUDA_ENTRY STV_DEFAULT"
_ZN7cutlass13device_kernelIN5flash11enable_sm90INS1_16FlashAttnFwdSm90INS1_25CollectiveMainloopFwdSm90ILi2EN4cute5tupleIJNS5_1CILi1EEES8_S8_EEENS6_IJNS7_ILi128EEESA_SA_EEELi128ENS_6half_tEfNS_4arch4Sm90ELb0ELb1ELb1ELb0ELb0ELb0ELb0ELb1ELb1ELb0ELb0ELb0EEENS1_21CollectiveEpilogueFwdISB_S9_SC_SE_Li256ELb0ELb0ELb0ELb0EEENS1_30DynamicPersistentTileSchedulerILi256ELi32ELb0ELb0ELb1EEEEEEEEEvNT_6ParamsE:
[----:B------:R-:W1:Y:S01]  /*0000*/  LDC R1, c[0x0][0x28] ;  /* 0x00000a00ff017b82 */ /* 0x000e620000000800 */
[----:B------:R-:W2:Y:S01]  /*0010*/  S2R R3, SR_TID.X ;  /* 0x0000000000037919 */ /* 0x000ea20000002100 */
[----:B------:R-:W-:Y:S01]  /*0020*/  ELECT P0, URZ, PT ;  /* 0x00000000003f782f */ /* 0x000fe20003800000 */
[----:B------:R-:W-:Y:S01]  /*0030*/  BSSY B0, `(.L_x_861) ;  /* 0x0000014000007945 */ /* 0x000fe20003800000 */
[--C-:B--2---:R-:W-:Y:S02]  /*0040*/  SHF.R.U32.HI R0, RZ, 0x5, R3.reuse ;  /* 0x00000005ff007819 */ /* 0x104fe40000011603 */
[----:B------:R-:W-:-:S03]  /*0050*/  SHF.R.U32.HI R17, RZ, 0x7, R3 ;  /* 0x00000007ff117819 */ /* 0x000fc60000011603 */
[----:B------:R-:W2:Y:S02]  /*0060*/  SHFL.IDX PT, R2, R0, RZ, 0x1f ;  /* 0x00001fff00027589 */ /* 0x000ea400000e0000 */
[----:B--2---:R-:W-:-:S13]  /*0070*/  ISETP.EQ.AND P0, PT, R2, RZ, P0 ;  /* 0x000000ff0200720c */ /* 0x004fda0000702270 */
[----:B-1----:R-:W-:Y:S05]  /*0080*/  @!P0 BRA `(.L_x_862) ;  /* 0x0000000000388947 */ /* 0x002fea0003800000 */
        /* <DEDUP_REMOVED lines=14> */
.L_x_862:
[----:B------:R-:W-:Y:S05]  /*0170*/  BSYNC B0 ;  /* 0x0000000000007941 */ /* 0x000fea0003800000 */
.L_x_861:
        /* <DEDUP_REMOVED lines=37> */
.L_x_863:
        /* <DEDUP_REMOVED lines=22> */
.L_x_864:
        /* <DEDUP_REMOVED lines=18> */
.L_x_865:
        /* <DEDUP_REMOVED lines=22> */
.L_x_866:
        /* <DEDUP_REMOVED lines=22> */
.L_x_867:
[----:B------:R-:W-:Y:S01]  /*0910*/  PLOP3.LUT P0, PT, PT, PT, UP0, 0x80, 0x0 ;  /* 0x000000000000781c */ /* 0x000fe20003f0f008 */
[----:B------:R-:W-:Y:S01]  /*0920*/  UMOV UR38, 0x1 ;  /* 0x0000000100267882 */ /* 0x000fe20000000000 */
[----:B------:R-:W-:Y:S01]  /*0930*/  NOP ;  /* 0x0000000000007918 */ /* 0x000fe20000000000 */
[----:B------:R-:W-:Y:S01]  /*0940*/  USEL UR38, UR38, 0x2, !UP0 ;  /* 0x0000000226267887 */ /* 0x000fe2000c000000 */
[----:B------:R-:W-:Y:S01]  /*0950*/  ULDC.64 UR50, c[0x0][0x208] ;  /* 0x0000820000327ab9 */ /* 0x000fe20000000a00 */
[----:B-123--:R-:W-:Y:S08]  /*0960*/  BAR.SYNC.DEFER_BLOCKING 0x0 ;  /* 0x0000000000007b1d */ /* 0x00eff00000010000 */
[----:B------:R-:W-:Y:S05]  /*0970*/  @!P0 BRA `(.L_x_868) ;  /* 0x000000fc00e88947 */ /* 0x000fea0003800000 */
.L_x_869:
[----:B------:R-:W-:-:S08]  /*0980*/  NOP ;  /* 0x0000000000007918 */ /* 0x000fd00000000000 */
[----:B------:R-:W1:Y:S02]  /*0990*/  USETMAXREG.TRY_ALLOC.CTAPOOL UP0, 0xf0 ;  /* 0x000000f0000079c8 */ /* 0x000e640008000600 */
[----:B-1----:R-:W-:-:S13]  /*09a0*/  PLOP3.LUT P0, PT, PT, PT, UP0, 0x80, 0x0 ;  /* 0x000000000000781c */ /* 0x002fda0003f0f008 */
[----:B------:R-:W-:Y:S05]  /*09b0*/  @!P0 BRA `(.L_x_869) ;  /* 0xfffffffc00f08947 */ /* 0x000fea000383ffff */
[----:B------:R-:W1:Y:S01]  /*09c0*/  S2R R2, SR_TID.X ;  /* 0x0000000000027919 */ /* 0x000e620000002100 */
[----:B------:R-:W2:Y:S08]  /*09d0*/  S2UR UR7, SR_CTAID.X ;  /* 0x00000000000779c3 */ /* 0x000eb00000002500 */
[----:B------:R-:W-:Y:S08]  /*09e0*/  BAR.ARV 0x4, 0x120 ;  /* 0x0104800000007b1d */ /* 0x000ff00000002000 */
[----:B------:R-:W-:Y:S06]  /*09f0*/  BAR.ARV 0x8, 0x120 ;  /* 0x0204800000007b1d */ /* 0x000fec0000002000 */
[----:B-1----:R-:W-:-:S04]  /*0a00*/  LOP3.LUT R0, R2, 0xffffff80, RZ, 0xc0, !PT ;  /* 0xffffff8002007812 */ /* 0x002fc800078ec0ff */
[----:B------:R-:W-:Y:S02]  /*0a10*/  ISETP.NE.AND P0, PT, R0, 0x80, PT ;  /* 0x000000800000780c */ /* 0x000fe40003f05270 */
[----:B------:R-:W2:Y:S11]  /*0a20*/  LDC R0, c[0x0][0xda8] ;  /* 0x00036a00ff007b82 */ /* 0x000eb60000000800 */
[----:B------:R-:W-:Y:S06]  /*0a30*/  @!P0 BAR.ARV 0x9, 0x100 ;  /* 0x0244000000008b1d */ /* 0x000fec0000002000 */
[----:B--2---:R-:W-:-:S13]  /*0a40*/  ISETP.LE.AND P0, PT, R0, UR7, PT ;  /* 0x0000000700007c0c */ /* 0x004fda000bf03270 */
[----:B------:R-:W-:Y:S05]  /*0a50*/  @P0 EXIT ;  /* 0x000000000000094d */ /* 0x000fea0003800000 */
[----:B------:R-:W-:Y:S01]  /*0a60*/  VIADD R190, R2, 0xffffff80 ;  /* 0xffffff8002be7836 */ /* 0x000fe20000000000 */
[----:B------:R-:W1:Y:S01]  /*0a70*/  S2UR UR4, SR_CgaCtaId ;  /* 0x00000000000479c3 */ /* 0x000e620000008800 */
[----:B------:R-:W-:Y:S01]  /*0a80*/  UMOV UR39, 0x400 ;  /* 0x0000040000277882 */ /* 0x000fe20000000000 */
[----:B------:R-:W-:Y:S02]  /*0a90*/  ULOP3.LUT UR47, UR38, 0x1, URZ, 0xfc, !UPT ;  /* 0x00000001262f7892 */ /* 0x000fe4000f8efc3f */
[----:B------:R-:W-:Y:S01]  /*0aa0*/  SHF.R.S32.HI R3, RZ, 0x1f, R190 ;  /* 0x0000001fff037819 */ /* 0x000fe200000114be */
[----:B------:R-:W-:Y:S01]  /*0ab0*/  ULDC.64 UR54, c[0x0][0x198] ;  /* 0x0000660000367ab9 */ /* 0x000fe20000000a00 */
[----:B------:R-:W-:Y:S01]  /*0ac0*/  UMOV UR46, URZ ;  /* 0x0000003f002e7c82 */ /* 0x000fe20008000000 */
[----:B------:R-:W-:Y:S01]  /*0ad0*/  UMOV UR36, URZ ;  /* 0x0000003f00247c82 */ /* 0x000fe20008000000 */
[CC--:B------:R-:W-:Y:S01]  /*0ae0*/  LEA.HI R0, R3.reuse, R190.reuse, RZ, 0x4 ;  /* 0x000000be03007211 */ /* 0x0c0fe200078f20ff */
[----:B------:R-:W2:Y:S01]  /*0af0*/  S2UR UR6, SR_SWINHI ;  /* 0x00000000000679c3 */ /* 0x000ea20000002f00 */
[----:B------:R-:W-:Y:S01]  /*0b00*/  LEA.HI R5, R3, R190, RZ, 0x7 ;  /* 0x000000be03057211 */ /* 0x000fe200078f38ff */
[----:B------:R-:W-:Y:S01]  /*0b10*/  UMOV UR37, URZ ;  /* 0x0000003f00257c82 */ /* 0x000fe20008000000 */
[----:B------:R-:W-:-:S02]  /*0b20*/  SHF.R.S32.HI R7, RZ, 0x4, R0 ;  /* 0x00000004ff077819 */ /* 0x000fc40000011400 */
[----:B------:R-:W-:Y:S02]  /*0b30*/  LOP3.LUT R9, R5, 0xffffff80, RZ, 0xc0, !PT ;  /* 0xffffff8005097812 */ /* 0x000fe400078ec0ff */
[----:B------:R-:W-:Y:S02]  /*0b40*/  LEA.HI R2, R0, R7, RZ, 0x1 ;  /* 0x0000000700027211 */ /* 0x000fe400078f08ff */
[----:B------:R-:W-:Y:S01]  /*0b50*/  LEA.HI R189, R3, R190, RZ, 0x5 ;  /* 0x000000be03bd7211 */ /* 0x000fe200078f28ff */
[----:B------:R-:W-:Y:S01]  /*0b60*/  IMAD.IADD R186, R190, 0x1, -R9 ;  /* 0x00000001beba7824 */ /* 0x000fe200078e0a09 */
[----:B------:R-:W-:Y:S02]  /*0b70*/  LOP3.LUT R2, R2, 0x1ffffffe, RZ, 0xc0, !PT ;  /* 0x1ffffffe02027812 */ /* 0x000fe400078ec0ff */
[----:B------:R-:W-:Y:S02]  /*0b80*/  SHF.R.S32.HI R189, RZ, 0x5, R189 ;  /* 0x00000005ffbd7819 */ /* 0x000fe400000114bd */
[----:B------:R-:W-:Y:S01]  /*0b90*/  SHF.R.S32.HI R9, RZ, 0x1f, R186 ;  /* 0x0000001fff097819 */ /* 0x000fe200000114ba */
[----:B------:R-:W-:Y:S01]  /*0ba0*/  IMAD.IADD R2, R7, 0x1, -R2 ;  /* 0x0000000107027824 */ /* 0x000fe200078e0a02 */
[----:B------:R-:W-:Y:S01]  /*0bb0*/  LOP3.LUT R7, R0, 0x3fffff0, RZ, 0xc0, !PT ;  /* 0x03fffff000077812 */ /* 0x000fe200078ec0ff */
[----:B-1----:R-:W-:Y:S01]  /*0bc0*/  ULEA UR39, UR4, UR39, 0x18 ;  /* 0x0000002704277291 */ /* 0x002fe2000f8ec03f */
[----:B------:R-:W-:-:S02]  /*0bd0*/  LEA.HI R4, R9, R186, RZ, 0x2 ;  /* 0x000000ba09047211 */ /* 0x000fc400078f10ff */
[----:B------:R-:W-:Y:S01]  /*0be0*/  SHF.R.S32.HI R188, RZ, 0x7, R5 ;  /* 0x00000007ffbc7819 */ /* 0x000fe20000011405 */
[----:B------:R-:W-:Y:S01]  /*0bf0*/  IMAD.IADD R0, R190, 0x1, -R7 ;  /* 0x00000001be007824 */ /* 0x000fe200078e0a07 */
[--C-:B------:R-:W-:Y:S02]  /*0c00*/  SHF.R.S32.HI R6, RZ, 0x2, R4.reuse ;  /* 0x00000002ff067819 */ /* 0x100fe40000011404 */
[----:B------:R-:W-:Y:S01]  /*0c10*/  SHF.R.S32.HI R7, RZ, 0x1f, R4 ;  /* 0x0000001fff077819 */ /* 0x000fe20000011404 */
[----:B------:R-:W-:Y:S01]  /*0c20*/  IMAD R11, R189, 0x10, R0 ;  /* 0x00000010bd0b7824 */ /* 0x000fe200078e0200 */
[----:B------:R-:W-:Y:S01]  /*0c30*/  LEA.HI R9, R9, R186, RZ, 0x5 ;  /* 0x000000ba09097211 */ /* 0x000fe200078f28ff */
[----:B------:R-:W-:Y:S01]  /*0c40*/  UMOV UR4, UR39 ;  /* 0x0000002700047c82 */ /* 0x000fe20008000000 */
[----:B--2---:R-:W-:Y:S01]  /*0c50*/  UMOV UR5, UR6 ;  /* 0x0000000600057c82 */ /* 0x004fe20008000000 */
[----:B------:R-:W-:Y:S01]  /*0c60*/  LEA.HI R7, R7, R6, RZ, 0x3 ;  /* 0x0000000607077211 */ /* 0x000fe200078f18ff */
[----:B------:R-:W-:Y:S01]  /*0c70*/  IMAD R2, R11, 0x8, R2 ;  /* 0x000000080b027824 */ /* 0x000fe200078e0202 */
[----:B------:R-:W-:Y:S01]  /*0c80*/  LEA.HI R5, R5, R188, RZ, 0x1 ;  /* 0x000000bc05057211 */ /* 0x000fe200078f08ff */
[----:B------:R-:W-:Y:S01]  /*0c90*/  IMAD.U32 R18, RZ, RZ, UR4 ;  /* 0x00000004ff127e24 */ /* 0x000fe2000f8e00ff */
[----:B------:R-:W-:Y:S01]  /*0ca0*/  LOP3.LUT R7, R7, 0xfffffff8, RZ, 0xc0, !PT ;  /* 0xfffffff807077812 */ /* 0x000fe200078ec0ff */
[----:B------:R-:W-:Y:S01]  /*0cb0*/  IMAD.U32 R19, RZ, RZ, UR5 ;  /* 0x00000005ff137e24 */ /* 0x000fe2000f8e00ff */
[----:B------:R-:W-:Y:S01]  /*0cc0*/  SHF.R.S32.HI R9, RZ, 0x5, R9 ;  /* 0x00000005ff097819 */ /* 0x000fe20000011409 */
[----:B------:R-:W-:Y:S01]  /*0cd0*/  UMOV UR4, UR7 ;  /* 0x0000000700047c82 */ /* 0x000fe20008000000 */
[----:B------:R-:W-:Y:S01]  /*0ce0*/  LEA.HI R3, R3, R190, RZ, 0x3 ;  /* 0x000000be03037211 */ /* 0x000fe200078f18ff */
[----:B------:R-:W-:Y:S01]  /*0cf0*/  IMAD.IADD R6, R6, 0x1, -R7 ;  /* 0x0000000106067824 */ /* 0x000fe200078e0a07 */
[----:B------:R-:W-:Y:S01]  /*0d00*/  LOP3.LUT R7, R5, 0x3fffffe, RZ, 0xc0, !PT ;  /* 0x03fffffe05077812 */ /* 0x000fe200078ec0ff */
[----:B------:R-:W-:Y:S01]  /*0d10*/  IMAD.SHL.U32 R5, R2, 0x8, RZ ;  /* 0x0000000802057824 */ /* 0x000fe200078e00ff */
[----:B------:R-:W-:Y:S01]  /*0d20*/  SHF.R.S32.HI R184, RZ, 0x3, R3 ;  /* 0x00000003ffb87819 */ /* 0x000fe20000011403 */
[----:B------:R-:W-:-:S02]  /*0d30*/  IMAD R6, R9, 0x10, R6 ;  /* 0x0000001009067824 */ /* 0x000fc400078e0206 */
[----:B------:R-:W-:Y:S02]  /*0d40*/  IMAD.IADD R7, R188, 0x1, -R7 ;  /* 0x00000001bc077824 */ /* 0x000fe400078e0a07 */
[----:B------:R-:W-:Y:S01]  /*0d50*/  IMAD.WIDE R18, R5, 0x2, R18 ;  /* 0x0000000205127825 */ /* 0x000fe200078e0212 */
[----:B------:R-:W-:-:S03]  /*0d60*/  LOP3.LUT R5, R3, 0x1ffffff8, RZ, 0xc0, !PT ;  /* 0x1ffffff803057812 */ /* 0x000fc600078ec0ff */
[----:B------:R-:W-:Y:S01]  /*0d70*/  IMAD R187, R7, 0x40, R6 ;  /* 0x0000004007bb7824 */ /* 0x000fe200078e0206 */
[----:B------:R-:W-:Y:S01]  /*0d80*/  LOP3.LUT R7, R4, 0x7ffffffc, RZ, 0xc0, !PT ;  /* 0x7ffffffc04077812 */ /* 0x000fe200078ec0ff */
[----:B------:R-:W-:-:S04]  /*0d90*/  IMAD.IADD R5, R190, 0x1, -R5 ;  /* 0x00000001be057824 */ /* 0x000fc800078e0a05 */
[----:B------:R-:W-:Y:S02]  /*0da0*/  IMAD.SHL.U32 R22, R5, 0x8, RZ ;  /* 0x0000000805167824 */ /* 0x000fe400078e00ff */
[----:B------:R-:W-:-:S07]  /*0db0*/  IMAD.IADD R16, R186, 0x1, -R7 ;  /* 0x00000001ba107824 */ /* 0x000fce00078e0a07 */
.L_x_962:
[----:B------:R-:W-:Y:S01]  /*0dc0*/  ULDC UR5, c[0x0][0xdd0] ;  /* 0x0003740000057ab9 */ /* 0x000fe20000000800 */
[----:B-1----:R-:W1:Y:S01]  /*0dd0*/  LDC R0, c[0x0][0xde8] ;  /* 0x00037a00ff007b82 */ /* 0x002e620000000800 */
[----:B------:R-:W-:Y:S01]  /*0de0*/  UISETP.NE.AND UP0, UPT, UR5, 0x1, UPT ;  /* 0x000000010500788c */ /* 0x000fe2000bf05270 */
[----:B------:R-:W-:-:S10]  /*0df0*/  UMOV UR8, UR4 ;  /* 0x0000000400087c82 */ /* 0x000fd40008000000 */
[----:B------:R-:W-:Y:S01]  /*0e00*/  @UP0 ULDC UR6, c[0x0][0xdd4] ;  /* 0x0003750000060ab9 */ /* 0x000fe20000000800 */
[----:B------:R-:W-:Y:S01]  /*0e10*/  @UP0 ULDC UR9, c[0x0][0xdd8] ;  /* 0x0003760000090ab9 */ /* 0x000fe20000000800 */
[----:B------:R-:W-:-:S04]  /*0e20*/  UIMAD.WIDE.U32 UR6, UR4, UR6, URZ ;  /* 0x00000006040672a5 */ /* 0x000fc8000f8e003f */
[----:B------:R-:W-:-:S04]  /*0e30*/  @UP0 USHF.R.U32.HI UR8, URZ, UR9, UR7 ;  /* 0x000000093f080299 */ /* 0x000fc80008011607 */
[----:B------:R-:W-:Y:S02]  /*0e40*/  UIADD3 UR6, -UR8, URZ, URZ ;  /* 0x0000003f08067290 */ /* 0x000fe4000fffe13f */
[----:B-1----:R-:W-:Y:S02]  /*0e50*/  ISETP.LE.AND P0, PT, R0, UR8, PT ;  /* 0x0000000800007c0c */ /* 0x002fe4000bf03270 */
[----:B------:R-:W-:-:S11]  /*0e60*/  UIMAD UR7, UR5, UR6, UR4 ;  /* 0x00000006050772a4 */ /* 0x000fd6000f8e0204 */
[----:B--234-:R-:W-:Y:S05]  /*0e70*/  @!P0 BRA `(.L_x_870) ;  /* 0x0000000000208947 */ /* 0x01cfea0003800000 */
[----:B------:R-:W-:Y:S01]  /*0e80*/  ULDC UR6, c[0x0][0xddc] ;  /* 0x0003770000067ab9 */ /* 0x000fe20000000800 */
[----:B------:R-:W-:Y:S01]  /*0e90*/  UMOV UR48, UR7 ;  /* 0x0000000700307c82 */ /* 0x000fe20008000000 */
[----:B------:R-:W-:-:S11]  /*0ea0*/  UISETP.NE.AND UP0, UPT, UR6, 0x1, UPT ;  /* 0x000000010600788c */ /* 0x000fd6000bf05270 */
[----:B------:R-:W-:Y:S02]  /*0eb0*/  @UP0 ULDC.64 UR10, c[0x0][0xde0] ;  /* 0x00037800000a0ab9 */ /* 0x000fe40000000a00 */
[----:B------:R-:W-:-:S04]  /*0ec0*/  UIMAD.WIDE.U32 UR4, UR7, UR10, URZ ;  /* 0x0000000a070472a5 */ /* 0x000fc8000f8e003f */
[----:B------:R-:W-:-:S04]  /*0ed0*/  @UP0 USHF.R.U32.HI UR48, URZ, UR11, UR5 ;  /* 0x0000000b3f300299 */ /* 0x000fc80008011605 */
[----:B------:R-:W-:Y:S01]  /*0ee0*/  UIMAD UR4, UR48, UR6, URZ ;  /* 0x00000006300472a4 */ /* 0x000fe2000f8e023f */
[----:B------:R-:W-:Y:S11]  /*0ef0*/  BRA `(.L_x_871) ;  /* 0x00000000001c7947 */ /* 0x000ff60003800000 */
.L_x_870:
[----:B------:R-:W-:Y:S01]  /*0f00*/  ULDC UR6, c[0x0][0xdc4] ;  /* 0x0003710000067ab9 */ /* 0x000fe20000000800 */
[----:B------:R-:W-:Y:S01]  /*0f10*/  UMOV UR48, UR7 ;  /* 0x0000000700307c82 */ /* 0x000fe20008000000 */
[----:B------:R-:W-:-:S11]  /*0f20*/  UISETP.NE.AND UP0, UPT, UR6, 0x1, UPT ;  /* 0x000000010600788c */ /* 0x000fd6000bf05270 */
[----:B------:R-:W-:Y:S02]  /*0f30*/  @UP0 ULDC.64 UR10, c[0x0][0xdc8] ;  /* 0x00037200000a0ab9 */ /* 0x000fe40000000a00 */
[----:B------:R-:W-:-:S04]  /*0f40*/  UIMAD.WIDE.U32 UR4, UR7, UR10, URZ ;  /* 0x0000000a070472a5 */ /* 0x000fc8000f8e003f */
[----:B------:R-:W-:-:S04]  /*0f50*/  @UP0 USHF.R.U32.HI UR48, URZ, UR11, UR5 ;  /* 0x0000000b3f300299 */ /* 0x000fc80008011605 */
[----:B------:R-:W-:-:S12]  /*0f60*/  UIMAD UR4, UR48, UR6, URZ ;  /* 0x00000006300472a4 */ /* 0x000fd8000f8e023f */
.L_x_871:
[----:B------:R-:W-:Y:S01]  /*0f70*/  UIADD3 UR6, UR7, -UR4, URZ ;  /* 0x8000000407067290 */ /* 0x000fe2000fffe03f */
[----:B------:R-:W-:Y:S01]  /*0f80*/  ULDC UR43, c[0x0][0xdb8] ;  /* 0x00036e00002b7ab9 */ /* 0x000fe20000000800 */
[----:B------:R-:W-:Y:S02]  /*0f90*/  ULOP3.LUT UR7, URZ, UR48, URZ, 0x33, !UPT ;  /* 0x000000303f077292 */ /* 0x000fe4000f8e333f */
[----:B------:R-:W-:Y:S01]  /*0fa0*/  UISETP.NE.AND UP1, UPT, UR43, 0x1, UPT ;  /* 0x000000012b00788c */ /* 0x000fe2000bf25270 */
[----:B------:R-:W-:Y:S01]  /*0fb0*/  ULDC.64 UR12, c[0x0][0x3f8] ;  /* 0x0000fe00000c7ab9 */ /* 0x000fe20000000a00 */
[----:B------:R-:W-:Y:S01]  /*0fc0*/  ULDC UR42, c[0x0][0xdac] ;  /* 0x00036b00002a7ab9 */ /* 0x000fe20000000800 */
[----:B------:R-:W-:Y:S02]  /*0fd0*/  UISETP.NE.U32.AND UP0, UPT, UR12, URZ, UPT ;  /* 0x0000003f0c00728c */ /* 0x000fe4000bf05070 */
[----:B------:R-:W-:Y:S01]  /*0fe0*/  UIADD3 UR42, UR7, UR42, URZ ;  /* 0x0000002a072a7290 */ /* 0x000fe2000fffe03f */
[----:B------:R-:W-:Y:S01]  /*0ff0*/  ULDC.64 UR4, c[0x0][0x9e0] ;  /* 0x0002780000047ab9 */ /* 0x000fe20000000a00 */
[----:B------:R-:W-:Y:S01]  /*1000*/  ULDC UR11, c[0x0][0xdc4] ;  /* 0x00037100000b7ab9 */ /* 0x000fe20000000800 */
[----:B------:R-:W-:-:S02]  /*1010*/  UISETP.NE.AND.EX UP0, UPT, UR13, URZ, UPT, UP0 ;  /* 0x0000003f0d00728c */ /* 0x000fc4000bf05300 */
[----:B------:R-:W-:Y:S02]  /*1020*/  UISETP.GE.AND UP2, UPT, UR5, 0x1, UPT ;  /* 0x000000010500788c */ /* 0x000fe4000bf46270 */
[----:B------:R-:W-:Y:S01]  /*1030*/  USHF.L.U32 UR42, UR42, 0x7, URZ ;  /* 0x000000072a2a7899 */ /* 0x000fe2000800063f */
[----:B------:R-:W-:Y:S01]  /*1040*/  ULDC UR45, c[0x0][0x404] ;  /* 0x00010100002d7ab9 */ /* 0x000fe20000000800 */
[----:B------:R-:W-:Y:S01]  /*1050*/  ULDC UR9, c[0x0][0x288] ;  /* 0x0000a20000097ab9 */ /* 0x000fe20000000800 */
[----:B------:R-:W-:Y:S01]  /*1060*/  UIMAD UR8, UR8, UR11, UR6 ;  /* 0x0000000b080872a4 */ /* 0x000fe2000f8e0206 */
[----:B------:R-:W-:Y:S01]  /*1070*/  PLOP3.LUT P1, PT, PT, PT, UP2, 0x80, 0x0 ;  /* 0x000000000000781c */ /* 0x000fe20003f2f028 */
[----:B------:R-:W-:Y:S01]  /*1080*/  USEL UR45, UR45, 0x1, UP0 ;  /* 0x000000012d2d7887 */ /* 0x000fe20008000000 */
[----:B------:R-:W-:Y:S01]  /*1090*/  @UP1 ULDC UR6, c[0x0][0xdbc] ;  /* 0x00036f0000061ab9 */ /* 0x000fe20000000800 */
[----:B------:R-:W-:Y:S01]  /*10a0*/  UIADD3 UR53, UR42, 0x80, -UR9 ;  /* 0x000000802a357890 */ /* 0x000fe2000fffe809 */
[----:B------:R-:W-:Y:S01]  /*10b0*/  ULDC UR10, c[0x0][0x2e0] ;  /* 0x0000b800000a7ab9 */ /* 0x000fe20000000800 */
[----:B------:R-:W-:Y:S01]  /*10c0*/  UIMAD.WIDE.U32 UR6, UR8, UR6, URZ ;  /* 0x00000006080672a5 */ /* 0x000fe2000f8e003f */
[----:B------:R-:W-:Y:S01]  /*10d0*/  @UP1 ULDC UR11, c[0x0][0xdc0] ;  /* 0x00037000000b1ab9 */ /* 0x000fe20000000800 */
[----:B------:R-:W-:Y:S01]  /*10e0*/  UIMAD UR53, UR45, UR10, UR53 ;  /* 0x0000000a2d3572a4 */ /* 0x000fe2000f8e0235 */
[----:B------:R-:W-:Y:S01]  /*10f0*/  UMOV UR44, UR8 ;  /* 0x00000008002c7c82 */ /* 0x000fe20008000000 */
[----:B------:R-:W-:-:S02]  /*1100*/  @UP1 USHF.R.U32.HI UR44, URZ, UR11, UR7 ;  /* 0x0000000b3f2c1299 */ /* 0x000fc40008011607 */
[----:B------:R-:W-:Y:S02]  /*1110*/  UIADD3 UR4, UR53, UR4, URZ ;  /* 0x0000000435047290 */ /* 0x000fe4000fffe03f */
[----:B------:R-:W-:-:S04]  /*1120*/  UIADD3 UR6, -UR44, URZ, URZ ;  /* 0x0000003f2c067290 */ /* 0x000fc8000fffe13f */
[----:B------:R-:W-:Y:S01]  /*1130*/  UIMAD UR43, UR43, UR6, UR8 ;  /* 0x000000062b2b72a4 */ /* 0x000fe2000f8e0208 */
[----:B------:R-:W-:Y:S01]  /*1140*/  IMAD.U32 R0, RZ, RZ, UR4 ;  /* 0x00000004ff007e24 */ /* 0x000fe2000f8e00ff */
[----:B------:R-:W-:Y:S10]  /*1150*/  @!P1 BRA `(.L_x_872) ;  /* 0x0000000000409947 */ /* 0x000ff40003800000 */
[----:B------:R-:W-:Y:S01]  /*1160*/  ISETP.LT.AND P0, PT, RZ, UR53, PT ;  /* 0x00000035ff007c0c */ /* 0x000fe2000bf01270 */
[----:B------:R-:W-:-:S12]  /*1170*/  UIADD3 UR4, UR53, -0x1, URZ ;  /* 0xffffffff35047890 */ /* 0x000fd8000fffe03f */
[----:B------:R-:W-:Y:S05]  /*1180*/  @P0 BRA `(.L_x_873) ;  /* 0x00000000001c0947 */ /* 0x000fea0003800000 */
[----:B------:R-:W-:Y:S02]  /*1190*/  UISETP.NE.AND UP0, UPT, UR5, 0x1, UPT ;  /* 0x000000010500788c */ /* 0x000fe4000bf05270 */
[----:B------:R-:W-:-:S09]  /*11a0*/  UIADD3 UR4, -UR53, URZ, URZ ;  /* 0x0000003f35047290 */ /* 0x000fd2000fffe13f */
[----:B------:R-:W-:Y:S02]  /*11b0*/  @UP0 ULDC.64 UR12, c[0x0][0x9e8] ;  /* 0x00027a00000c0ab9 */ /* 0x000fe40000000a00 */
[----:B------:R-:W-:-:S04]  /*11c0*/  UIMAD.WIDE.U32 UR6, UR4, UR12, URZ ;  /* 0x0000000c040672a5 */ /* 0x000fc8000f8e003f */
[----:B------:R-:W-:-:S04]  /*11d0*/  @UP0 USHF.R.U32.HI UR4, URZ, UR13, UR7 ;  /* 0x0000000d3f040299 */ /* 0x000fc80008011607 */
[----:B------:R-:W-:Y:S01]  /*11e0*/  ULOP3.LUT UR4, URZ, UR4, URZ, 0x33, !UPT ;  /* 0x000000043f047292 */ /* 0x000fe2000f8e333f */
[----:B------:R-:W-:Y:S11]  /*11f0*/  BRA `(.L_x_874) ;  /* 0x0000000000107947 */ /* 0x000ff60003800000 */
.L_x_873:
[----:B------:R-:W-:-:S11]  /*1200*/  UISETP.NE.AND UP0, UPT, UR5, 0x1, UPT ;  /* 0x000000010500788c */ /* 0x000fd6000bf05270 */
[----:B------:R-:W-:Y:S02]  /*1210*/  @UP0 ULDC.64 UR12, c[0x0][0x9e8] ;  /* 0x00027a00000c0ab9 */ /* 0x000fe40000000a00 */
[----:B------:R-:W-:-:S04]  /*1220*/  UIMAD.WIDE.U32 UR6, UR4, UR12, URZ ;  /* 0x0000000c040672a5 */ /* 0x000fc8000f8e003f */
[----:B------:R-:W-:-:S12]  /*1230*/  @UP0 USHF.R.U32.HI UR4, URZ, UR13, UR7 ;  /* 0x0000000d3f040299 */ /* 0x000fd80008011607 */
.L_x_874:
[----:B------:R-:W-:-:S06]  /*1240*/  UIMAD UR4, UR4, UR5, UR5 ;  /* 0x00000005040472a4 */ /* 0x000fcc000f8e0205 */
[----:B------:R-:W-:-:S07]  /*1250*/  VIMNMX R0, R0, UR4, PT ;  /* 0x0000000400007c48 */ /* 0x000fce000bfe0100 */
.L_x_872:
[----:B------:R-:W-:Y:S01]  /*1260*/  UIMAD UR4, UR45, UR10, 0x7f ;  /* 0x0000007f2d0474a4 */ /* 0x000fe2000f8e020a */
[----:B------:R-:W-:Y:S01]  /*1270*/  VIADD R0, R0, 0x7f ;  /* 0x0000007f00007836 */ /* 0x000fe20000000000 */
[----:B------:R-:W-:Y:S02]  /*1280*/  UIADD3 UR7, UR42, -UR9, URZ ;  /* 0x800000092a077290 */ /* 0x000fe4000fffe03f */
[----:B------:R-:W-:Y:S02]  /*1290*/  USHF.R.S32.HI UR6, URZ, 0x1f, UR4 ;  /* 0x0000001f3f067899 */ /* 0x000fe40008011404 */
[----:B------:R-:W-:Y:S01]  /*12a0*/  SHF.R.S32.HI R3, RZ, 0x1f, R0 ;  /* 0x0000001fff037819 */ /* 0x000fe20000011400 */
[----:B------:R-:W-:Y:S02]  /*12b0*/  UIMAD UR7, UR45, UR10, UR7 ;  /* 0x0000000a2d0772a4 */ /* 0x000fe4000f8e0207 */
[----:B------:R-:W-:Y:S01]  /*12c0*/  ULEA.HI UR6, UR6, UR4, URZ, 0x7 ;  /* 0x0000000406067291 */ /* 0x000fe2000f8f383f */
[----:B------:R-:W-:Y:S01]  /*12d0*/  LEA.HI R3, R3, R0, RZ, 0x7 ;  /* 0x0000000003037211 */ /* 0x000fe200078f38ff */
[----:B------:R-:W-:-:S02]  /*12e0*/  ULDC UR8, c[0x0][0x9dc] ;  /* 0x0002770000087ab9 */ /* 0x000fc40000000800 */
[----:B------:R-:W-:Y:S01]  /*12f0*/  USHF.R.S32.HI UR6, URZ, 0x7, UR6 ;  /* 0x000000073f067899 */ /* 0x000fe20008011406 */
[----:B------:R-:W-:Y:S01]  /*1300*/  SHF.R.S32.HI R3, RZ, 0x7, R3 ;  /* 0x00000007ff037819 */ /* 0x000fe20000011403 */
[----:B------:R-:W-:-:S04]  /*1310*/  UIADD3 UR8, UR7, -UR8, URZ ;  /* 0x8000000807087290 */ /* 0x000fc8000fffe03f */
[----:B------:R-:W-:Y:S01]  /*1320*/  VIMNMX R88, R3, UR6, PT ;  /* 0x0000000603587c48 */ /* 0x000fe2000bfe0100 */
[----:B------:R-:W-:Y:S07]  /*1330*/  @!P1 BRA `(.L_x_875) ;  /* 0x0000000000489947 */ /* 0x000fee0003800000 */
[----:B------:R-:W-:Y:S02]  /*1340*/  UMOV UR4, UR7 ;  /* 0x0000000700047c82 */ /* 0x000fe40008000000 */
[----:B------:R-:W-:-:S06]  /*1350*/  UISETP.GT.AND UP0, UPT, UR4, -0x1, UPT ;  /* 0xffffffff0400788c */ /* 0x000fcc000bf04270 */
[----:B------:R-:W-:-:S13]  /*1360*/  PLOP3.LUT P0, PT, PT, PT, UP0, 0x80, 0x0 ;  /* 0x000000000000781c */ /* 0x000fda0003f0f008 */
[----:B------:R-:W-:Y:S05]  /*1370*/  @P0 BRA `(.L_x_876) ;  /* 0x00000000001c0947 */ /* 0x000fea0003800000 */
[----:B------:R-:W-:Y:S02]  /*1380*/  UISETP.NE.AND UP0, UPT, UR5, 0x1, UPT ;  /* 0x000000010500788c */ /* 0x000fe4000bf05270 */
[----:B------:R-:W-:-:S09]  /*1390*/  ULOP3.LUT UR4, URZ, UR4, URZ, 0x33, !UPT ;  /* 0x000000043f047292 */ /* 0x000fd2000f8e333f */
[----:B------:R-:W-:Y:S02]  /*13a0*/  @UP0 ULDC.64 UR10, c[0x0][0x9e8] ;  /* 0x00027a00000a0ab9 */ /* 0x000fe40000000a00 */
[----:B------:R-:W-:-:S04]  /*13b0*/  UIMAD.WIDE.U32 UR6, UR4, UR10, URZ ;  /* 0x0000000a040672a5 */ /* 0x000fc8000f8e003f */
[----:B------:R-:W-:-:S04]  /*13c0*/  @UP0 USHF.R.U32.HI UR4, URZ, UR11, UR7 ;  /* 0x0000000b3f040299 */ /* 0x000fc80008011607 */
[----:B------:R-:W-:Y:S01]  /*13d0*/  ULOP3.LUT UR4, URZ, UR4, URZ, 0x33, !UPT ;  /* 0x000000043f047292 */ /* 0x000fe2000f8e333f */
[----:B------:R-:W-:Y:S11]  /*13e0*/  BRA `(.L_x_877) ;  /* 0x0000000000107947 */ /* 0x000ff60003800000 */
.L_x_876:
[----:B------:R-:W-:-:S11]  /*13f0*/  UISETP.NE.AND UP0, UPT, UR5, 0x1, UPT ;  /* 0x000000010500788c */ /* 0x000fd6000bf05270 */
[----:B------:R-:W-:Y:S02]  /*1400*/  @UP0 ULDC.64 UR10, c[0x0][0x9e8] ;  /* 0x00027a00000a0ab9 */ /* 0x000fe40000000a00 */
[----:B------:R-:W-:-:S04]  /*1410*/  UIMAD.WIDE.U32 UR6, UR4, UR10, URZ ;  /* 0x0000000a040672a5 */ /* 0x000fc8000f8e003f */
[----:B------:R-:W-:-:S12]  /*1420*/  @UP0 USHF.R.U32.HI UR4, URZ, UR11, UR7 ;  /* 0x0000000b3f040299 */ /* 0x000fd80008011607 */
.L_x_877:
[----:B------:R-:W-:-:S04]  /*1430*/  UIMAD UR4, UR4, UR5, URZ ;  /* 0x00000005040472a4 */ /* 0x000fc8000f8e023f */
[----:B------:R-:W-:-:S04]  /*1440*/  UISETP.LT.AND UP0, UPT, UR8, UR4, UPT ;  /* 0x000000040800728c */ /* 0x000fc8000bf01270 */
[----:B------:R-:W-:-:S12]  /*1450*/  USEL UR8, UR8, UR4, !UP0 ;  /* 0x0000000408087287 */ /* 0x000fd8000c000000 */
.L_x_875:
[----:B------:R-:W-:Y:S01]  /*1460*/  USHF.R.S32.HI UR4, URZ, 0x1f, UR8 ;  /* 0x0000001f3f047899 */ /* 0x000fe20008011408 */
[----:B------:R-:W-:Y:S01]  /*1470*/  PLOP3.LUT P0, PT, PT, PT, PT, 0x80, 0x0 ;  /* 0x000000000000781c */ /* 0x000fe20003f0f070 */
[----:B------:R-:W-:Y:S01]  /*1480*/  IMAD.MOV.U32 R0, RZ, RZ, RZ ;  /* 0x000000ffff007224 */ /* 0x000fe200078e00ff */
[----:B------:R-:W-:Y:S01]  /*1490*/  CS2R R2, SRZ ;  /* 0x0000000000027805 */ /* 0x000fe2000001ff00 */
[----:B------:R-:W-:Y:S01]  /*14a0*/  ULEA.HI UR4, UR4, UR8, URZ, 0x7 ;  /* 0x0000000804047291 */ /* 0x000fe2000f8f383f */
[----:B------:R-:W-:Y:S02]  /*14b0*/  CS2R R150, SRZ ;  /* 0x0000000000967805 */ /* 0x000fe4000001ff00 */
[----:B------:R-:W-:Y:S02]  /*14c0*/  CS2R R148, SRZ ;  /* 0x0000000000947805 */ /* 0x000fe4000001ff00 */
[----:B------:R-:W-:Y:S01]  /*14d0*/  CS2R R146, SRZ ;  /* 0x0000000000927805 */ /* 0x000fe2000001ff00 */
[----:B------:R-:W-:Y:S01]  /*14e0*/  USHF.R.S32.HI UR4, URZ, 0x7, UR4 ;  /* 0x000000073f047899 */ /* 0x000fe20008011404 */
[----:B------:R-:W-:-:S02]  /*14f0*/  CS2R R144, SRZ ;  /* 0x0000000000907805 */ /* 0x000fc4000001ff00 */
[----:B------:R-:W-:Y:S02]  /*1500*/  CS2R R142, SRZ ;  /* 0x00000000008e7805 */ /* 0x000fe4000001ff00 */
[----:B------:R-:W-:Y:S01]  /*1510*/  CS2R R140, SRZ ;  /* 0x00000000008c7805 */ /* 0x000fe2000001ff00 */
[----:B------:R-:W-:Y:S01]  /*1520*/  UISETP.LT.AND UP0, UPT, URZ, UR4, UPT ;  /* 0x000000043f00728c */ /* 0x000fe2000bf01270 */
[----:B------:R-:W-:Y:S02]  /*1530*/  CS2R R138, SRZ ;  /* 0x00000000008a7805 */ /* 0x000fe4000001ff00 */
[----:B------:R-:W-:Y:S02]  /*1540*/  CS2R R136, SRZ ;  /* 0x0000000000887805 */ /* 0x000fe4000001ff00 */
[----:B------:R-:W-:Y:S01]  /*1550*/  CS2R R134, SRZ ;  /* 0x0000000000867805 */ /* 0x000fe2000001ff00 */
[----:B------:R-:W-:Y:S01]  /*1560*/  USEL UR40, URZ, UR4, !UP0 ;  /* 0x000000043f287287 */ /* 0x000fe2000c000000 */
[----:B------:R-:W-:-:S02]  /*1570*/  CS2R R132, SRZ ;  /* 0x0000000000847805 */ /* 0x000fc4000001ff00 */
[----:B------:R-:W-:Y:S02]  /*1580*/  CS2R R130, SRZ ;  /* 0x0000000000827805 */ /* 0x000fe4000001ff00 */
[----:B------:R-:W-:Y:S02]  /*1590*/  CS2R R128, SRZ ;  /* 0x0000000000807805 */ /* 0x000fe4000001ff00 */
[----:B------:R-:W-:Y:S02]  /*15a0*/  CS2R R126, SRZ ;  /* 0x00000000007e7805 */ /* 0x000fe4000001ff00 */
[----:B------:R-:W-:Y:S02]  /*15b0*/  CS2R R124, SRZ ;  /* 0x00000000007c7805 */ /* 0x000fe4000001ff00 */
[----:B------:R-:W-:Y:S02]  /*15c0*/  ISETP.GT.AND P1, PT, R88, UR40, PT ;  /* 0x0000002858007c0c */ /* 0x000fe4000bf24270 */
        /* <DEDUP_REMOVED lines=14> */
[----:B------:R-:W-:Y:S01]  /*16b0*/  CS2R R6, SRZ ;  /* 0x0000000000067805 */ /* 0x000fe2000001ff00 */
[----:B------:R-:W-:Y:S01]  /*16c0*/  IMAD.MOV.U32 R94, RZ, RZ, RZ ;  /* 0x000000ffff5e7224 */ /* 0x000fe200078e00ff */
[----:B------:R-:W-:Y:S01]  /*16d0*/  CS2R R90, SRZ ;  /* 0x00000000005a7805 */ /* 0x000fe2000001ff00 */
[----:B------:R-:W-:Y:S02]  /*16e0*/  IMAD.MOV.U32 R89, RZ, RZ, RZ ;  /* 0x000000ffff597224 */ /* 0x000fe400078e00ff */
[----:B------:R-:W-:Y:S01]  /*16f0*/  IMAD.MOV.U32 R8, RZ, RZ, RZ ;  /* 0x000000ffff087224 */ /* 0x000fe200078e00ff */
[----:B------:R-:W-:Y:S06]  /*1700*/  @!P1 BRA `(.L_x_878) ;  /* 0x000000dc00e89947 */ /* 0x000fec0003800000 */
[----:B------:R-:W1:Y:S01]  /*1710*/  SHFL.IDX PT, R0, R188, RZ, 0x1f ;  /* 0x00001fffbc007589 */ /* 0x000e6200000e0000 */
[----:B------:R-:W-:-:S04]  /*1720*/  UIADD3 UR5, UR39, 0x10400, URZ ;  /* 0x0001040027057890 */ /* 0x000fc8000fffe03f */
[----:B------:R-:W-:-:S06]  /*1730*/  ULOP3.LUT UP0, URZ, UR5, 0x3ff, URZ, 0xc0, !UPT ;  /* 0x000003ff053f7892 */ /* 0x000fcc000f80c03f */
[----:B------:R-:W-:Y:S02]  /*1740*/  PLOP3.LUT P0, PT, PT, PT, UP0, 0x80, 0x0 ;  /* 0x000000000000781c */ /* 0x000fe40003f0f008 */
[----:B-1----:R-:W-:-:S13]  /*1750*/  R2UR UR41, R0 ;  /* 0x00000000002972ca */ /* 0x002fda00000e0000 */
[----:B------:R-:W-:-:S04]  /*1760*/  ULEA.HI UR4, UR41, UR41, URZ, 0x1 ;  /* 0x0000002929047291 */ /* 0x000fc8000f8f083f */
        /* <DEDUP_REMOVED lines=9> */
[----:B------:R-:W-:Y:S01]  /*1800*/  IMAD.U32 R4, RZ, RZ, UR4 ;  /* 0x00000004ff047e24 */ /* 0x000fe2000f8e00ff */
[----:B------:R1:W2:Y:S01]  /*1810*/  LDC.64 R2, c[0x4][R0] ;  /* 0x0100000000027b82 */ /* 0x0002a20000000a00 */
        /* <DEDUP_REMOVED lines=11> */
.L_x_879:
[----:B------:R-:W-:Y:S01]  /*18d0*/  ULEA.HI UR4, UR46, UR46, URZ, 0x1 ;  /* 0x0000002e2e047291 */ /* 0x000fe2000f8f083f */
[----:B------:R-:W-:-:S03]  /*18e0*/  IMAD.U32 R2, RZ, RZ, UR47 ;  /* 0x0000002fff027e24 */ /* 0x000fc6000f8e00ff */
[----:B------:R-:W-:Y:S02]  /*18f0*/  ULOP3.LUT UR4, UR4, 0xfffffffe, URZ, 0xc0, !UPT ;  /* 0xfffffffe04047892 */ /* 0x000fe4000f8ec03f */
[----:B------:R-:W-:Y:S02]  /*1900*/  ISETP.NE.AND P0, PT, R2, 0x3, PT ;  /* 0x000000030200780c */ /* 0x000fe40003f05270 */
[----:B------:R-:W-:-:S06]  /*1910*/  UIADD3 UR4, UR46, -UR4, URZ ;  /* 0x800000042e047290 */ /* 0x000fcc000fffe03f */
[----:B------:R-:W-:-:S05]  /*1920*/  IMAD.U32 R0, RZ, RZ, UR4 ;  /* 0x00000004ff007e24 */ /* 0x000fca000f8e00ff */
[----:B------:R-:W-:-:S04]  /*1930*/  SHF.L.U32 R0, R0, 0x1f, RZ ;  /* 0x0000001f00007819 */ /* 0x000fc800000006ff */
[----:B------:R-:W1:Y:S02]  /*1940*/  SYNCS.PHASECHK.TRANS64.TRYWAIT P1, [UR39+0x28800], R0 ;  /* 0x02880000ff0075a7 */ /* 0x000e640008020167 */
[----:B-1----:R-:W-:Y:S05]  /*1950*/  @!P1 BRA `(.L_x_880) ;  /* 0x0000012000609947 */ /* 0x002fea0003800000 */
.L_x_1027:
[----:B------:R-:W-:Y:S05]  /*1960*/  @!P0 BRA `(.L_x_881) ;  /* 0x0000000000048947 */ /* 0x000fea0003800000 */
[----:B------:R-:W-:Y:S01]  /*1970*/  BPT.TRAP 0x1 ;  /* 0x000000040000795c */ /* 0x000fe20000300000 */
.L_x_881:
[----:B------:R-:W-:Y:S02]  /*1980*/  IMAD.U32 R89, RZ, RZ, UR37 ;  /* 0x00000025ff597e24 */ /* 0x000fe4000f8e00ff */
[----:B-1----:R-:W-:-:S03]  /*1990*/  IMAD.U32 R0, RZ, RZ, UR36 ;  /* 0x00000024ff007e24 */ /* 0x002fc6000f8e00ff */
[----:B------:R-:W-:Y:S02]  /*19a0*/  LEA R89, R89, UR39, 0x3 ;  /* 0x0000002759597c11 */ /* 0x000fe4000f8e18ff */
[----:B------:R-:W-:-:S04]  /*19b0*/  SHF.L.U32 R0, R0, 0x1f, RZ ;  /* 0x0000001f00007819 */ /* 0x000fc800000006ff */
[----:B------:R1:W2:Y:S01]  /*19c0*/  SYNCS.PHASECHK.TRANS64.TRYWAIT P2, [R89+URZ+0x28830], R0 ;  /* 0x02883000590075a7 */ /* 0x0002a2000804017f */
[----:B------:R-:W-:Y:S05]  /*19d0*/  @!P0 BRA `(.L_x_882) ;  /* 0x0000000000048947 */ /* 0x000fea0003800000 */
[----:B------:R-:W-:Y:S01]  /*19e0*/  BPT.TRAP 0x1 ;  /* 0x000000040000795c */ /* 0x000fe20000300000 */
.L_x_882:
[----:B------:R-:W3:Y:S02]  /*19f0*/  S2R R2, SR_TID.X ;  /* 0x0000000000027919 */ /* 0x000ee40000002100 */
[----:B---3--:R-:W-:Y:S01]  /*1a00*/  LOP3.LUT P1, RZ, R2, 0x7f, RZ, 0xc0, !PT ;  /* 0x0000007f02ff7812 */ /* 0x008fe2000782c0ff */
[----:B--2---:R-:W-:-:S12]  /*1a10*/  @P2 BRA `(.L_x_883) ;  /* 0x0000000000082947 */ /* 0x004fd80003800000 */
[----:B------:R-:W2:Y:S02]  /*1a20*/  SYNCS.PHASECHK.TRANS64.TRYWAIT P2, [R89+URZ+0x28830], R0 ;  /* 0x02883000590075a7 */ /* 0x000ea4000804017f */
[----:B--2---:R-:W-:Y:S05]  /*1a30*/  @!P2 BRA `(.L_x_884) ;  /* 0x000001200040a947 */ /* 0x004fea0003800000 */
.L_x_883:
[----:B------:R-:W-:Y:S05]  /*1a40*/  WARPSYNC.ALL ;  /* 0x0000000000007948 */ /* 0x000fea0003800000 */
[----:B------:R-:W-:Y:S01]  /*1a50*/  UIADD3 UR4, UR39, 0x18400, URZ ;  /* 0x0001840027047890 */ /* 0x000fe2000fffe03f */
[----:B------:R-:W-:Y:S01]  /*1a60*/  WARPGROUP.ARRIVE ;  /* 0x00000000000079c5 */ /* 0x000fe20000000000 */
[----:B------:R-:W-:Y:S01]  /*1a70*/  ULOP3.LUT UR32, UR52, 0x10000, URZ, 0xfc, !UPT ;  /* 0x0001000034207892 */ /* 0x000fe2000f8efc3f */
[----:B------:R-:W3:Y:S01]  /*1a80*/  LDC R5, c[0x0][0x2e0] ;  /* 0x0000b800ff057b82 */ /* 0x000ee20000000800 */
[----:B------:R-:W-:Y:S01]  /*1a90*/  USHF.R.U32.HI UR4, URZ, 0x4, UR4 ;  /* 0x000000043f047899 */ /* 0x000fe20008011604 */
[----:B------:R-:W-:Y:S01]  /*1aa0*/  UMOV UR33, 0x40000040 ;  /* 0x4000004000217882 */ /* 0x000fe20000000000 */
[----:B------:R-:W-:-:S02]  /*1ab0*/  UMOV UR35, 0x40000040 ;  /* 0x4000004000237882 */ /* 0x000fc40000000000 */
[----:B------:R-:W-:Y:S01]  /*1ac0*/  ULOP3.LUT UR4, UR4, 0x3fff, URZ, 0xc0, !UPT ;  /* 0x00003fff04047892 */ /* 0x000fe2000f8ec03f */
[----:B------:R-:W-:Y:S01]  /*1ad0*/  UMOV UR5, 0x40000040 ;  /* 0x4000004000057882 */ /* 0x000fe20000000000 */
[----:B------:R-:W-:Y:S02]  /*1ae0*/  UMOV UR7, 0x40000040 ;  /* 0x4000004000077882 */ /* 0x000fe40000000000 */
[----:B------:R-:W-:Y:S01]  /*1af0*/  ULOP3.LUT UR49, UR4, 0x10000, URZ, 0xfc, !UPT ;  /* 0x0001000004317892 */ /* 0x000fe2000f8efc3f */
[----:B------:R-:W4:Y:S01]  /*1b00*/  LDC.64 R10, c[0x0][0x9e0] ;  /* 0x00027800ff0a7b82 */ /* 0x000f220000000a00 */
[----:B------:R-:W-:Y:S02]  /*1b10*/  UIADD3 UR4, UR32, 0x2, URZ ;  /* 0x0000000220047890 */ /* 0x000fe4000fffe03f */
[----:B------:R-:W-:Y:S02]  /*1b20*/  ULEA UR34, UR37, UR49, 0xb ;  /* 0x0000003125227291 */ /* 0x000fe4000f8e583f */
[----:B------:R-:W-:-:S02]  /*1b30*/  UIADD3 UR8, UR32, 0x4, URZ ;  /* 0x0000000420087890 */ /* 0x000fc4000fffe03f */
[----:B------:R-:W-:Y:S02]  /*1b40*/  UIADD3 UR6, UR34, 0x2, URZ ;  /* 0x0000000222067890 */ /* 0x000fe4000fffe03f */
[----:B------:R-:W-:Y:S01]  /*1b50*/  UIADD3 UR10, UR34, 0x4, URZ ;  /* 0x00000004220a7890 */ /* 0x000fe2000fffe03f */
[----:B------:R-:W-:Y:S02]  /*1b60*/  UMOV UR9, 0x40000040 ;  /* 0x4000004000097882 */ /* 0x000fe40000000000 */
[----:B------:R-:W-:Y:S01]  /*1b70*/  HGMMA.64x128x16.F32 R24, gdesc[UR32], RZ, !UPT, gsb0 ;  /* 0x01e00000201879f0 */ /* 0x000fe2000c0008ff */
[----:B------:R-:W-:Y:S01]  /*1b80*/  UMOV UR11, 0x40000040 ;  /* 0x40000040000b7882 */ /* 0x000fe20000000000 */
[----:B------:R-:W-:Y:S02]  /*1b90*/  UIADD3 UR12, UR32, 0x6, URZ ;  /* 0x00000006200c7890 */ /* 0x000fe4000fffe03f */
[----:B------:R-:W-:Y:S01]  /*1ba0*/  UIADD3 UR14, UR34, 0x6, URZ ;  /* 0x00000006220e7890 */ /* 0x000fe2000fffe03f */
[----:B------:R-:W-:Y:S01]  /*1bb0*/  UMOV UR13, 0x40000040 ;  /* 0x40000040000d7882 */ /* 0x000fe20000000000 */
[----:B------:R-:W-:Y:S01]  /*1bc0*/  UMOV UR15, 0x40000040 ;  /* 0x40000040000f7882 */ /* 0x000fe20000000000 */
[----:B------:R-:W-:-:S02]  /*1bd0*/  UIADD3 UR16, UR32, 0x400, URZ ;  /* 0x0000040020107890 */ /* 0x000fc4000fffe03f */
[----:B------:R-:W-:Y:S01]  /*1be0*/  UIADD3 UR18, UR34, 0x400, URZ ;  /* 0x0000040022127890 */ /* 0x000fe2000fffe03f */
[----:B------:R-:W-:Y:S01]  /*1bf0*/  UMOV UR17, 0x40000040 ;  /* 0x4000004000117882 */ /* 0x000fe20000000000 */
[----:B------:R-:W-:Y:S01]  /*1c00*/  UMOV UR19, 0x40000040 ;  /* 0x4000004000137882 */ /* 0x000fe20000000000 */
[----:B------:R-:W-:Y:S01]  /*1c10*/  UIADD3 UR20, UR32, 0x402, URZ ;  /* 0x0000040220147890 */ /* 0x000fe2000fffe03f */
[----:B----4-:R-:W-:Y:S01]  /*1c20*/  ISETP.GE.AND P2, PT, R11, 0x1, PT ;  /* 0x000000010b00780c */ /* 0x010fe20003f46270 */
[----:B------:R-:W-:Y:S01]  /*1c30*/  UIADD3 UR22, UR34, 0x402, URZ ;  /* 0x0000040222167890 */ /* 0x000fe2000fffe03f */
[----:B------:R-:W-:Y:S01]  /*1c40*/  UMOV UR21, 0x40000040 ;  /* 0x4000004000157882 */ /* 0x000fe20000000000 */
        /* <DEDUP_REMOVED lines=9> */
[----:B------:R-:W-:Y:S02]  /*1ce0*/  WARPGROUP.DEPBAR.LE gsb0, 0x0 ;  /* 0x00008000000079c5 */ /* 0x000fe40000010000 */
[----:B------:R-:W-:-:S06]  /*1cf0*/  WARPGROUP.ARRIVE ;  /* 0x00000000000079c5 */ /* 0x000fcc0000000000 */
[----:B------:R-:W-:Y:S01]  /*1d00*/  HGMMA.64x128x16.F32 R24, gdesc[UR4], R24, gsb0 ;  /* 0x01e00000041879f0 */ /* 0x000fe20008000818 */
[----:B------:R-:W-:Y:S02]  /*1d10*/  ULDC.64 UR6, c[0x0][0x9d8] ;  /* 0x0002760000067ab9 */ /* 0x000fe40000000a00 */
[----:B------:R-:W-:Y:S01]  /*1d20*/  ULOP3.LUT UR52, URZ, UR7, URZ, 0x33, !UPT ;  /* 0x000000073f347292 */ /* 0x000fe2000f8e333f */
[----:B------:R-:W-:Y:S02]  /*1d30*/  WARPGROUP.DEPBAR.LE gsb0, 0x0 ;  /* 0x00008000000079c5 */ /* 0x000fe40000010000 */
[----:B------:R-:W-:-:S06]  /*1d40*/  WARPGROUP.ARRIVE ;  /* 0x00000000000079c5 */ /* 0x000fcc0000000000 */
[----:B------:R-:W-:Y:S03]  /*1d50*/  HGMMA.64x128x16.F32 R24, gdesc[UR8], R24, gsb0 ;  /* 0x01e00000081879f0 */ /* 0x000fe60008000818 */
[----:B------:R-:W-:Y:S02]  /*1d60*/  WARPGROUP.DEPBAR.LE gsb0, 0x0 ;  /* 0x00008000000079c5 */ /* 0x000fe40000010000 */
[----:B------:R-:W-:-:S07]  /*1d70*/  WARPGROUP.ARRIVE ;  /* 0x00000000000079c5 */ /* 0x000fce0000000000 */
        /* <DEDUP_REMOVED lines=14> */
[----:B------:R-:W-:Y:S01]  /*1e60*/  FMUL.FTZ R4, R45, UR6 ;  /* 0x000000062d047c20 */ /* 0x000fe20008410000 */
[----:B-12---:R-:W-:Y:S01]  /*1e70*/  FMUL.FTZ R0, R41, UR6 ;  /* 0x0000000629007c20 */ /* 0x006fe20008410000 */
[----:B------:R-:W-:Y:S01]  /*1e80*/  FMUL.FTZ R37, R37, UR6 ;  /* 0x0000000625257c20 */ /* 0x000fe20008410000 */
[----:B------:R-:W-:Y:S01]  /*1e90*/  FMUL.FTZ R29, R29, UR6 ;  /* 0x000000061d1d7c20 */ /* 0x000fe20008410000 */
[----:B------:R1:W2:Y:S01]  /*1ea0*/  MUFU.TANH R112, R4 ;  /* 0x0000000400707308 */ /* 0x0002a20000002400 */
[----:B------:R-:W-:Y:S01]  /*1eb0*/  FMUL.FTZ R57, R57, UR6 ;  /* 0x0000000639397c20 */ /* 0x000fe20008410000 */
[----:B------:R-:W-:Y:S01]  /*1ec0*/  FMUL.FTZ R13, R31, UR6 ;  /* 0x000000061f0d7c20 */ /* 0x000fe20008410000 */
[----:B------:R-:W-:Y:S01]  /*1ed0*/  FMUL.FTZ R25, R25, UR6 ;  /* 0x0000000619197c20 */ /* 0x000fe20008410000 */
[----:B------:R-:W-:Y:S01]  /*1ee0*/  FMUL.FTZ R33, R33, UR6 ;  /* 0x0000000621217c20 */ /* 0x000fe20008410000 */
[----:B------:R-:W-:Y:S01]  /*1ef0*/  FMUL.FTZ R31, R43, UR6 ;  /* 0x000000062b1f7c20 */ /* 0x000fe20008410000 */
[----:B------:R-:W-:Y:S01]  /*1f00*/  FMUL.FTZ R43, R47, UR6 ;  /* 0x000000062f2b7c20 */ /* 0x000fe20008410000 */
[----:B------:R-:W-:Y:S01]  /*1f10*/  FMUL.FTZ R47, R51, UR6 ;  /* 0x00000006332f7c20 */ /* 0x000fe20008410000 */
[----:B------:R4:W2:Y:S01]  /*1f20*/  MUFU.TANH R116, R0 ;  /* 0x0000000000747308 */ /* 0x0008a20000002400 */
[----:B-1----:R-:W-:Y:S01]  /*1f30*/  FMUL.FTZ R4, R53, UR6 ;  /* 0x0000000635047c20 */ /* 0x002fe20008410000 */
[----:B------:R-:W-:Y:S01]  /*1f40*/  FMUL.FTZ R7, R27, UR6 ;  /* 0x000000061b077c20 */ /* 0x000fe20008410000 */
[----:B------:R-:W-:Y:S01]  /*1f50*/  FMUL.FTZ R51, R55, UR6 ;  /* 0x0000000637337c20 */ /* 0x000fe20008410000 */
[----:B------:R-:W-:Y:S01]  /*1f60*/  FMUL.FTZ R21, R35, UR6 ;  /* 0x0000000623157c20 */ /* 0x000fe20008410000 */
[----:B------:R-:W-:Y:S01]  /*1f70*/  FMUL.FTZ R27, R39, UR6 ;  /* 0x00000006271b7c20 */ /* 0x000fe20008410000 */
[----:B------:R-:W-:Y:S01]  /*1f80*/  FMUL.FTZ R55, R59, UR6 ;  /* 0x000000063b377c20 */ /* 0x000fe20008410000 */
[----:B------:R-:W-:Y:S01]  /*1f90*/  FMUL.FTZ R2, R24, UR6 ;  /* 0x0000000618027c20 */ /* 0x000fe20008410000 */
[----:B------:R1:W2:Y:S01]  /*1fa0*/  MUFU.TANH R102, R4 ;  /* 0x0000000400667308 */ /* 0x0002a20000002400 */
[----:B----4-:R-:W-:Y:S01]  /*1fb0*/  FMUL.FTZ R0, R49, UR6 ;  /* 0x0000000631007c20 */ /* 0x010fe20008410000 */
        /* <DEDUP_REMOVED lines=15> */
[----:B----4-:R-:W-:-:S02]  /*20b0*/  IMAD.MOV.U32 R37, RZ, RZ, -0x80 ;  /* 0xffffff80ff257424 */ /* 0x010fc400078e00ff */
[----:B------:R-:W-:Y:S01]  /*20c0*/  FMUL.FTZ R52, R52, UR6 ;  /* 0x0000000634347c20 */ /* 0x000fe20008410000 */
[----:B------:R-:W-:Y:S01]  /*20d0*/  FMUL.FTZ R49, R54, UR6 ;  /* 0x0000000636317c20 */ /* 0x000fe20008410000 */
[----:B------:R-:W-:Y:S01]  /*20e0*/  FMUL.FTZ R56, R56, UR6 ;  /* 0x0000000638387c20 */ /* 0x000fe20008410000 */
[----:B------:R-:W-:Y:S01]  /*20f0*/  FMUL.FTZ R53, R58, UR6 ;  /* 0x000000063a357c20 */ /* 0x000fe20008410000 */
[----:B------:R-:W-:Y:S01]  /*2100*/  FMUL.FTZ R60, R60, UR6 ;  /* 0x000000063c3c7c20 */ /* 0x000fe20008410000 */
[----:B------:R-:W-:Y:S01]  /*2110*/  FMUL.FTZ R59, R62, UR6 ;  /* 0x000000063e3b7c20 */ /* 0x000fe20008410000 */
[----:B------:R4:W2:Y:S01]  /*2120*/  MUFU.TANH R12, R29 ;  /* 0x0000001d000c7308 */ /* 0x0008a20000002400 */
[----:B-1----:R-:W1:Y:S01]  /*2130*/  LDC R4, c[0x0][0x288] ;  /* 0x0000a200ff047b82 */ /* 0x002e620000000800 */
[----:B------:R-:W-:Y:S01]  /*2140*/  FMUL.FTZ R64, R64, UR6 ;  /* 0x0000000640407c20 */ /* 0x000fe20008410000 */
[----:B------:R-:W-:Y:S01]  /*2150*/  FMUL.FTZ R68, R68, UR6 ;  /* 0x0000000644447c20 */ /* 0x000fe20008410000 */
[----:B------:R-:W-:Y:S01]  /*2160*/  FMUL.FTZ R67, R70, UR6 ;  /* 0x0000000646437c20 */ /* 0x000fe20008410000 */
[----:B------:R-:W-:Y:S01]  /*2170*/  FMUL.FTZ R72, R72, UR6 ;  /* 0x0000000648487c20 */ /* 0x000fe20008410000 */
[----:B------:R-:W-:Y:S01]  /*2180*/  FMUL.FTZ R74, R74, UR6 ;  /* 0x000000064a4a7c20 */ /* 0x000fe20008410000 */
[----:B------:R-:W-:Y:S01]  /*2190*/  FMUL.FTZ R75, R75, UR6 ;  /* 0x000000064b4b7c20 */ /* 0x000fe20008410000 */
[----:B------:R5:W1:Y:S01]  /*21a0*/  MUFU.TANH R106, R0 ;  /* 0x00000000006a7308 */ /* 0x000a620000002400 */
[----:B----4-:R-:W-:Y:S01]  /*21b0*/  FMUL.FTZ R29, R42, UR6 ;  /* 0x000000062a1d7c20 */ /* 0x010fe20008410000 */
[----:B------:R-:W-:-:S02]  /*21c0*/  IMAD R42, R88, R37, 0x80 ;  /* 0x00000080582a7424 */ /* 0x000fc400078e0225 */
[----:B------:R-:W-:Y:S01]  /*21d0*/  FMUL.FTZ R76, R76, UR6 ;  /* 0x000000064c4c7c20 */ /* 0x000fe20008410000 */
[----:B------:R-:W-:Y:S01]  /*21e0*/  FMUL.FTZ R79, R79, UR6 ;  /* 0x000000064f4f7c20 */ /* 0x000fe20008410000 */
[----:B------:R-:W-:Y:S01]  /*21f0*/  FMUL.FTZ R80, R80, UR6 ;  /* 0x0000000650507c20 */ /* 0x000fe20008410000 */
[----:B------:R-:W-:Y:S01]  /*2200*/  FMUL.FTZ R81, R81, UR6 ;  /* 0x0000000651517c20 */ /* 0x000fe20008410000 */
[----:B------:R-:W-:Y:S01]  /*2210*/  FMUL.FTZ R35, R82, UR6 ;  /* 0x0000000652237c20 */ /* 0x000fe20008410000 */
[----:B------:R3:W4:Y:S01]  /*2220*/  MUFU.TANH R98, R57 ;  /* 0x0000003900627308 */ /* 0x0007220000002400 */
[----:B-----5:R-:W-:Y:S01]  /*2230*/  FMUL.FTZ R0, R61, UR6 ;  /* 0x000000063d007c20 */ /* 0x020fe20008410000 */
[----:B------:R-:W-:Y:S01]  /*2240*/  FMUL.FTZ R61, R63, UR6 ;  /* 0x000000063f3d7c20 */ /* 0x000fe20008410000 */
[----:B------:R-:W-:Y:S01]  /*2250*/  FMUL.FTZ R63, R66, UR6 ;  /* 0x00000006423f7c20 */ /* 0x000fe20008410000 */
[----:B------:R-:W-:Y:S01]  /*2260*/  FMUL.FTZ R85, R85, UR6 ;  /* 0x0000000655557c20 */ /* 0x000fe20008410000 */
[----:B------:R-:W-:Y:S01]  /*2270*/  FMUL.FTZ R37, R86, UR6 ;  /* 0x0000000656257c20 */ /* 0x000fe20008410000 */
[----:B------:R-:W-:Y:S01]  /*2280*/  FMUL.FTZ R39, R87, UR6 ;  /* 0x0000000657277c20 */ /* 0x000fe20008410000 */
[----:B------:R-:W-:Y:S01]  /*2290*/  FMUL.FTZ R78, R78, UR6 ;  /* 0x000000064e4e7c20 */ /* 0x000fe20008410000 */
[----:B------:R5:W1:Y:S01]  /*22a0*/  MUFU.TANH R94, R0 ;  /* 0x00000000005e7308 */ /* 0x000a620000002400 */
[----:B---3--:R-:W-:-:S02]  /*22b0*/  IMAD R57, R5, UR45, R42 ;  /* 0x0000002d05397c24 */ /* 0x008fc4000f8e022a */
[----:B------:R-:W-:Y:S01]  /*22c0*/  FMUL.FTZ R84, R84, UR6 ;  /* 0x0000000654547c20 */ /* 0x000fe20008410000 */
[----:B------:R-:W-:Y:S01]  /*22d0*/  FMUL.FTZ R77, R77, UR6 ;  /* 0x000000064d4d7c20 */ /* 0x000fe20008410000 */
[----:B------:R-:W-:-:S03]  /*22e0*/  FMUL.FTZ R73, R73, UR6 ;  /* 0x0000000649497c20 */ /* 0x000fc60008410000 */
[----:B------:R3:W2:Y:S01]  /*22f0*/  MUFU.TANH R8, R25 ;  /* 0x0000001900087308 */ /* 0x0006a20000002400 */
[----:B-----5:R-:W-:Y:S01]  /*2300*/  FMUL.FTZ R0, R69, UR6 ;  /* 0x0000000645007c20 */ /* 0x020fe20008410000 */
[----:B------:R-:W-:Y:S01]  /*2310*/  FMUL.FTZ R69, R71, UR6 ;  /* 0x0000000647457c20 */ /* 0x000fe20008410000 */
[----:B-1----:R-:W-:-:S05]  /*2320*/  IADD3 R71, R57, 0x1, -R4 ;  /* 0x0000000139477810 */ /* 0x002fca0007ffe804 */
[----:B------:R1:W2:Y:S01]  /*2330*/  MUFU.TANH R124, R33 ;  /* 0x00000021007c7308 */ /* 0x0002a20000002400 */
[----:B---3--:R-:W-:Y:S01]  /*2340*/  FMUL.FTZ R25, R38, UR6 ;  /* 0x0000000626197c20 */ /* 0x008fe20008410000 */
[----:B------:R-:W-:Y:S01]  /*2350*/  IMAD R71, R16, -0x2, R71 ;  /* 0xfffffffe10477824 */ /* 0x000fe200078e0247 */
[----:B------:R-:W-:-:S05]  /*2360*/  LEA R38, R88, 0xffffff80, 0x7 ;  /* 0xffffff8058267811 */ /* 0x000fca00078e38ff */
[----:B------:R3:W2:Y:S01]  /*2370*/  MUFU.TANH R14, R0 ;  /* 0x00000000000e7308 */ /* 0x0006a20000002400 */
[----:B-1----:R-:W-:-:S07]  /*2380*/  FMUL.FTZ R33, R83, UR6 ;  /* 0x0000000653217c20 */ /* 0x002fce0008410000 */
[----:B------:R-:W1:Y:S01]  /*2390*/  MUFU.TANH R2, R2 ;  /* 0x0000000200027308 */ /* 0x000e620000002400 */
[----:B---3--:R-:W-:-:S05]  /*23a0*/  @!P1 VIADD R0, R89, 0x28840 ;  /* 0x0002884059009836 */ /* 0x008fca0000000000 */
[----:B------:R-:W-:Y:S02]  /*23b0*/  @!P1 PRMT R0, RZ, 0x654, R0 ;  /* 0x00000654ff009816 */ /* 0x000fe40000000000 */
[----:B------:R-:W3:Y:S02]  /*23c0*/  MUFU.TANH R3, R3 ;  /* 0x0000000300037308 */ /* 0x000ee40000002400 */
[----:B------:R5:W-:Y:S06]  /*23d0*/  @!P1 SYNCS.ARRIVE.TRANS64.RED.A1T0 RZ, [R0+URZ], RZ ;  /* 0x000000ff00ff99a7 */ /* 0x000bec000810043f */
[----:B------:R-:W1:Y:S01]  /*23e0*/  MUFU.TANH R7, R7 ;  /* 0x0000000700077308 */ /* 0x000e620000002400 */
[----:B-----5:R-:W-:-:S07]  /*23f0*/  VIADD R0, R187, UR42 ;  /* 0x0000002abb007c36 */ /* 0x020fce0008000000 */
[----:B------:R-:W1:Y:S08]  /*2400*/  MUFU.TANH R28, R28 ;  /* 0x0000001c001c7308 */ /* 0x000e700000002400 */
        /* <DEDUP_REMOVED lines=46> */
[----:B------:R5:W1:Y:S08]  /*26f0*/  MUFU.TANH R20, R77 ;  /* 0x0000004d00147308 */ /* 0x000a700000002400 */
[----:B------:R4:W1:Y:S01]  /*2700*/  MUFU.TANH R24, R73 ;  /* 0x0000004900187308 */ /* 0x0008620000002400 */
[----:B-----5:R-:W-:-:S02]  /*2710*/  VIADD R77, R71, UR52 ;  /* 0x00000034474d7c36 */ /* 0x020fc40008000000 */
[----:B------:R-:W-:Y:S02]  /*2720*/  IMAD.IADD R71, R71, 0x1, R10 ;  /* 0x0000000147477824 */ /* 0x000fe400078e020a */
[----:B------:R-:W-:Y:S02]  /*2730*/  IMAD.IADD R30, R77, 0x1, R0 ;  /* 0x000000014d1e7824 */ /* 0x000fe400078e0200 */
[----:B----4-:R-:W-:-:S05]  /*2740*/  IMAD R73, R16, -0x2, R57 ;  /* 0xfffffffe10497824 */ /* 0x010fca00078e0239 */
[----:B------:R-:W-:Y:S01]  /*2750*/  VIADDMNMX R26, R0, R71, R73, PT ;  /* 0x00000047001a7246 */ /* 0x000fe20003800149 */
[----:B--23--:R-:W-:Y:S06]  /*2760*/  @!P2 BRA `(.L_x_885) ;  /* 0x000000000054a947 */ /* 0x00cfec0003800000 */
[----:B------:R-:W-:Y:S01]  /*2770*/  IMAD R57, R5, UR45, R0 ;  /* 0x0000002d05397c24 */ /* 0x000fe2000f8e0200 */
[----:B------:R-:W-:Y:S03]  /*2780*/  BSSY B0, `(.L_x_886) ;  /* 0x000000f000007945 */ /* 0x000fe60003800000 */
[----:B------:R-:W-:-:S05]  /*2790*/  IMAD.IADD R57, R57, 0x1, -R4 ;  /* 0x0000000139397824 */ /* 0x000fca00078e0a04 */
[----:B------:R-:W-:-:S13]  /*27a0*/  ISETP.GT.AND P3, PT, R57, -0x1, PT ;  /* 0xffffffff3900780c */ /* 0x000fda0003f64270 */
[----:B------:R-:W-:Y:S05]  /*27b0*/  @P3 BRA `(.L_x_887) ;  /* 0x00000000001c3947 */ /* 0x000fea0003800000 */
[----:B------:R-:W-:Y:S02]  /*27c0*/  ISETP.NE.AND P3, PT, R11, 0x1, PT ;  /* 0x000000010b00780c */ /* 0x000fe40003f65270 */
[----:B------:R-:W-:-:S11]  /*27d0*/  LOP3.LUT R57, RZ, R57, RZ, 0x33, !PT ;  /* 0x00000039ff397212 */ /* 0x000fd600078e33ff */
[----:B------:R-:W2:Y:S02]  /*27e0*/  @P3 LDC.64 R82, c[0x0][0x9e8] ;  /* 0x00027a00ff523b82 */ /* 0x000ea40000000a00 */
[----:B--2---:R-:W-:-:S05]  /*27f0*/  @P3 IMAD.HI.U32 R6, R57, R82, RZ ;  /* 0x0000005239063227 */ /* 0x004fca00078e00ff */
[----:B------:R-:W-:-:S04]  /*2800*/  @P3 SHF.R.U32.HI R57, RZ, R83, R6 ;  /* 0x00000053ff393219 */ /* 0x000fc80000011606 */
[----:B------:R-:W-:Y:S01]  /*2810*/  LOP3.LUT R57, RZ, R57, RZ, 0x33, !PT ;  /* 0x00000039ff397212 */ /* 0x000fe200078e33ff */
[----:B------:R-:W-:Y:S06]  /*2820*/  BRA `(.L_x_888) ;  /* 0x0000000000107947 */ /* 0x000fec0003800000 */
.L_x_887:
[----:B------:R-:W-:-:S13]  /*2830*/  ISETP.NE.AND P3, PT, R11, 0x1, PT ;  /* 0x000000010b00780c */ /* 0x000fda0003f65270 */
[----:B------:R-:W2:Y:S02]  /*2840*/  @P3 LDC.64 R82, c[0x0][0x9e8] ;  /* 0x00027a00ff523b82 */ /* 0x000ea40000000a00 */
[----:B--2---:R-:W-:-:S05]  /*2850*/  @P3 IMAD.HI.U32 R6, R57, R82, RZ ;  /* 0x0000005239063227 */ /* 0x004fca00078e00ff */
[----:B------:R-:W-:-:S07]  /*2860*/  @P3 SHF.R.U32.HI R57, RZ, R83, R6 ;  /* 0x00000053ff393219 */ /* 0x000fce0000011606 */
.L_x_888:
[----:B------:R-:W-:Y:S05]  /*2870*/  BSYNC B0 ;  /* 0x0000000000007941 */ /* 0x000fea0003800000 */
.L_x_886:
[----:B------:R-:W-:-:S04]  /*2880*/  IMAD R57, R57, R11, -R38 ;  /* 0x0000000b39397224 */ /* 0x000fc800078e0a26 */
[----:B------:R-:W-:-:S05]  /*2890*/  IMAD R57, R16, -0x2, R57 ;  /* 0xfffffffe10397824 */ /* 0x000fca00078e0239 */
[----:B------:R-:W-:Y:S02]  /*28a0*/  VIMNMX R30, R30, R57, !PT ;  /* 0x000000391e1e7248 */ /* 0x000fe40007fe0100 */
[----:B------:R-:W-:-:S07]  /*28b0*/  VIADDMNMX R26, R57, R11, R26, PT ;  /* 0x0000000b391a7246 */ /* 0x000fce000380011a */
.L_x_885:
[C---:B------:R-:W-:Y:S02]  /*28c0*/  ISETP.GE.AND P4, PT, R42.reuse, 0x9, PT ;  /* 0x000000092a00780c */ /* 0x040fe40003f86270 */
[----:B------:R-:W-:Y:S02]  /*28d0*/  ISETP.GE.AND P3, PT, R42, 0x2, PT ;  /* 0x000000022a00780c */ /* 0x000fe40003f66270 */
[----:B------:R-:W-:Y:S02]  /*28e0*/  P2R R46, PR, RZ, 0x10 ;  /* 0x00000010ff2e7803 */ /* 0x000fe40000000000 */
[C---:B------:R-:W-:Y:S02]  /*28f0*/  ISETP.GT.AND P4, PT, R30.reuse, 0x8, !P4 ;  /* 0x000000081e00780c */ /* 0x040fe40006784270 */
[----:B------:R-:W-:Y:S02]  /*2900*/  ISETP.GT.AND P5, PT, R30, 0x1, !P3 ;  /* 0x000000011e00780c */ /* 0x000fe40005fa4270 */
[----:B------:R-:W-:-:S02]  /*2910*/  ISETP.LT.OR P4, PT, R26, 0x9, P4 ;  /* 0x000000091a00780c */ /* 0x000fc40002781670 */
[----:B------:R-:W-:Y:S02]  /*2920*/  ISETP.GE.AND P6, PT, R42, 0xa, PT ;  /* 0x0000000a2a00780c */ /* 0x000fe40003fc6270 */
[----:B-1----:R-:W-:Y:S02]  /*2930*/  FSEL R182, R28, -INF , !P4 ;  /* 0xff8000001cb67808 */ /* 0x002fe40006000000 */
[----:B------:R-:W-:Y:S02]  /*2940*/  ISETP.LT.OR P5, PT, R26, 0x2, P5 ;  /* 0x000000021a00780c */ /* 0x000fe40002fa1670 */
[----:B------:R-:W-:Y:S02]  /*2950*/  ISETP.GT.AND P4, PT, R30, 0x9, !P6 ;  /* 0x000000091e00780c */ /* 0x000fe40007784270 */
[----:B------:R-:W-:Y:S02]  /*2960*/  FSEL R128, R8, -INF , !P5 ;  /* 0xff80000008807808 */ /* 0x000fe40006800000 */
[----:B------:R-:W-:-:S02]  /*2970*/  ISETP.LT.OR P4, PT, R26, 0xa, P4 ;  /* 0x0000000a1a00780c */ /* 0x000fc40002781670 */
[----:B------:R-:W-:Y:S02]  /*2980*/  ISETP.GE.AND P5, PT, R42, 0x11, PT ;  /* 0x000000112a00780c */ /* 0x000fe40003fa6270 */
[----:B------:R-:W-:Y:S02]  /*2990*/  FSEL R130, R12, -INF , !P4 ;  /* 0xff8000000c827808 */ /* 0x000fe40006000000 */
[----:B------:R-:W-:Y:S02]  /*29a0*/  ISETP.GT.AND P4, PT, R30, 0x10, !P5 ;  /* 0x000000101e00780c */ /* 0x000fe40006f84270 */
[----:B------:R-:W-:Y:S02]  /*29b0*/  P2R R54, PR, RZ, 0x20 ;  /* 0x00000020ff367803 */ /* 0x000fe40000000000 */
[----:B------:R-:W-:Y:S02]  /*29c0*/  ISETP.LT.OR P4, PT, R26, 0x11, P4 ;  /* 0x000000111a00780c */ /* 0x000fe40002781670 */
[----:B------:R-:W-:-:S02]  /*29d0*/  ISETP.GE.AND P5, PT, R42, 0x12, PT ;  /* 0x000000122a00780c */ /* 0x000fc40003fa6270 */
[----:B------:R-:W-:Y:S02]  /*29e0*/  FSEL R176, R32, -INF , !P4 ;  /* 0xff80000020b07808 */ /* 0x000fe40006000000 */
[----:B------:R-:W-:Y:S02]  /*29f0*/  ISETP.GT.AND P4, PT, R30, 0x11, !P5 ;  /* 0x000000111e00780c */ /* 0x000fe40006f84270 */
[----:B------:R-:W-:Y:S02]  /*2a00*/  P2R R32, PR, RZ, 0x20 ;  /* 0x00000020ff207803 */ /* 0x000fe40000000000 */
[----:B------:R-:W-:Y:S02]  /*2a10*/  ISETP.LT.OR P4, PT, R26, 0x12, P4 ;  /* 0x000000121a00780c */ /* 0x000fe40002781670 */
[----:B------:R-:W-:Y:S02]  /*2a20*/  ISETP.GE.AND P5, PT, R42, 0x19, PT ;  /* 0x000000192a00780c */ /* 0x000fe40003fa6270 */
[----:B------:R-:W-:-:S02]  /*2a30*/  FSEL R124, R124, -INF , !P4 ;  /* 0xff8000007c7c7808 */ /* 0x000fc40006000000 */
[----:B------:R-:W-:Y:S02]  /*2a40*/  ISETP.GT.AND P4, PT, R30, 0x18, !P5 ;  /* 0x000000181e00780c */ /* 0x000fe40006f84270 */
[----:B------:R-:W-:Y:S02]  /*2a50*/  P2R R58, PR, RZ, 0x20 ;  /* 0x00000020ff3a7803 */ /* 0x000fe40000000000 */
[----:B------:R-:W-:Y:S02]  /*2a60*/  ISETP.LT.OR P4, PT, R26, 0x19, P4 ;  /* 0x000000191a00780c */ /* 0x000fe40002781670 */
[----:B------:R-:W-:Y:S02]  /*2a70*/  ISETP.GE.AND P5, PT, R42, 0x1a, PT ;  /* 0x0000001a2a00780c */ /* 0x000fe40003fa6270 */
[----:B------:R-:W-:Y:S02]  /*2a80*/  FSEL R122, R36, -INF , !P4 ;  /* 0xff800000247a7808 */ /* 0x000fe40006000000 */
[----:B------:R-:W-:-:S02]  /*2a90*/  ISETP.GT.AND P4, PT, R30, 0x19, !P5 ;  /* 0x000000191e00780c */ /* 0x000fc40006f84270 */
[----:B------:R-:W-:Y:S02]  /*2aa0*/  P2R R62, PR, RZ, 0x20 ;  /* 0x00000020ff3e7803 */ /* 0x000fe40000000000 */
[----:B------:R-:W-:Y:S02]  /*2ab0*/  ISETP.LT.OR P4, PT, R26, 0x1a, P4 ;  /* 0x0000001a1a00780c */ /* 0x000fe40002781670 */
[----:B------:R-:W-:Y:S02]  /*2ac0*/  ISETP.GE.AND P5, PT, R42, 0x21, PT ;  /* 0x000000212a00780c */ /* 0x000fe40003fa6270 */
[----:B------:R-:W-:Y:S02]  /*2ad0*/  FSEL R120, R120, -INF , !P4 ;  /* 0xff80000078787808 */ /* 0x000fe40006000000 */
[----:B------:R-:W-:Y:S02]  /*2ae0*/  ISETP.GT.AND P4, PT, R30, 0x20, !P5 ;  /* 0x000000201e00780c */ /* 0x000fe40006f84270 */
[----:B------:R-:W-:-:S02]  /*2af0*/  P2R R66, PR, RZ, 0x20 ;  /* 0x00000020ff427803 */ /* 0x000fc40000000000 */
[----:B------:R-:W-:Y:S02]  /*2b00*/  ISETP.LT.OR P4, PT, R26, 0x21, P4 ;  /* 0x000000211a00780c */ /* 0x000fe40002781670 */
[----:B------:R-:W-:Y:S02]  /*2b10*/  ISETP.GE.AND P5, PT, R42, 0x22, PT ;  /* 0x000000222a00780c */ /* 0x000fe40003fa6270 */
[----:B------:R-:W-:Y:S02]  /*2b20*/  FSEL R118, R40, -INF , !P4 ;  /* 0xff80000028767808 */ /* 0x000fe40006000000 */
[----:B------:R-:W-:Y:S02]  /*2b30*/  ISETP.GT.AND P4, PT, R30, 0x21, !P5 ;  /* 0x000000211e00780c */ /* 0x000fe40006f84270 */
[----:B------:R-:W-:Y:S02]  /*2b40*/  P2R R70, PR, RZ, 0x20 ;  /* 0x00000020ff467803 */ /* 0x000fe40000000000 */
        /* <DEDUP_REMOVED lines=96> */
[----:B------:R-:W-:-:S02]  /*3150*/  P2R R50, PR, RZ, 0x40 ;  /* 0x00000040ff327803 */ /* 0x000fc40000000000 */
[----:B------:R-:W-:Y:S02]  /*3160*/  FSEL R8, R80, -INF , !P4 ;  /* 0xff80000050087808 */ /* 0x000fe40006000000 */
[----:B------:R-:W-:-:S04]  /*3170*/  ISETP.GE.AND P4, PT, R42, 0x72, PT ;  /* 0x000000722a00780c */ /* 0x000fc80003f86270 */
[----:B------:R-:W-:-:S04]  /*3180*/  ISETP.GT.AND P5, PT, R30, 0x71, !P4 ;  /* 0x000000711e00780c */ /* 0x000fc800067a4270 */
[----:B------:R-:W-:-:S04]  /*3190*/  ISETP.LT.OR P5, PT, R26, 0x72, P5 ;  /* 0x000000721a00780c */ /* 0x000fc80002fa1670 */
[----:B------:R-:W-:Y:S02]  /*31a0*/  FSEL R14, R81, -INF , !P5 ;  /* 0xff800000510e7808 */ /* 0x000fe40006800000 */
[----:B------:R-:W-:-:S04]  /*31b0*/  ISETP.GE.AND P5, PT, R42, 0x79, PT ;  /* 0x000000792a00780c */ /* 0x000fc80003fa6270 */
[----:B------:R-:W-:-:S04]  /*31c0*/  ISETP.GT.AND P6, PT, R30, 0x78, !P5 ;  /* 0x000000781e00780c */ /* 0x000fc80006fc4270 */
[----:B------:R-:W-:-:S04]  /*31d0*/  ISETP.LT.OR P6, PT, R26, 0x79, P6 ;  /* 0x000000791a00780c */ /* 0x000fc800037c1670 */
[----:B------:R-:W-:Y:S02]  /*31e0*/  FSEL R6, R34, -INF , !P6 ;  /* 0xff80000022067808 */ /* 0x000fe40007000000 */
[----:B------:R-:W-:-:S04]  /*31f0*/  ISETP.GE.AND P6, PT, R42, 0x1, PT ;  /* 0x000000012a00780c */ /* 0x000fc80003fc6270 */
[----:B------:R-:W-:Y:S02]  /*3200*/  P2R R81, PR, RZ, 0x40 ;  /* 0x00000040ff517803 */ /* 0x000fe40000000000 */
[----:B------:R-:W-:-:S04]  /*3210*/  ISETP.GT.AND P6, PT, R30, RZ, !P6 ;  /* 0x000000ff1e00720c */ /* 0x000fc800077c4270 */
[----:B------:R-:W-:-:S04]  /*3220*/  ISETP.LT.OR P6, PT, R26, 0x1, P6 ;  /* 0x000000011a00780c */ /* 0x000fc800037c1670 */
[----:B------:R-:W-:Y:S01]  /*3230*/  FSEL R180, R2, -INF , !P6 ;  /* 0xff80000002b47808 */ /* 0x000fe20007000000 */
[----:B------:R-:W-:Y:S01]  /*3240*/  VIADD R2, R0, 0x8 ;  /* 0x0000000800027836 */ /* 0x000fe20000000000 */
[----:B------:R-:W-:-:S03]  /*3250*/  ISETP.GE.AND P6, PT, R42, 0x7a, PT ;  /* 0x0000007a2a00780c */ /* 0x000fc60003fc6270 */
[----:B------:R-:W-:Y:S01]  /*3260*/  IMAD.IADD R57, R77, 0x1, R2 ;  /* 0x000000014d397824 */ /* 0x000fe200078e0202 */
[----:B------:R-:W-:Y:S02]  /*3270*/  P2R R117, PR, RZ, 0x40 ;  /* 0x00000040ff757803 */ /* 0x000fe40000000000 */
[----:B------:R-:W-:Y:S02]  /*3280*/  ISETP.GT.AND P6, PT, R30, 0x79, !P6 ;  /* 0x000000791e00780c */ /* 0x000fe400077c4270 */
[----:B------:R-:W-:Y:S02]  /*3290*/  VIADDMNMX R110, R2, R71, R73, PT ;  /* 0x00000047026e7246 */ /* 0x000fe40003800149 */
[----:B------:R-:W-:-:S04]  /*32a0*/  ISETP.LT.OR P6, PT, R26, 0x7a, P6 ;  /* 0x0000007a1a00780c */ /* 0x000fc800037c1670 */
[----:B------:R-:W-:Y:S01]  /*32b0*/  FSEL R26, R85, -INF , !P6 ;  /* 0xff800000551a7808 */ /* 0x000fe20007000000 */
[----:B------:R-:W-:Y:S08]  /*32c0*/  @!P2 BRA `(.L_x_889) ;  /* 0x000000000054a947 */ /* 0x000ff00003800000 */
[----:B------:R-:W-:Y:S01]  /*32d0*/  IMAD R71, R5, UR45, R2 ;  /* 0x0000002d05477c24 */ /* 0x000fe2000f8e0202 */
[----:B------:R-:W-:Y:S03]  /*32e0*/  BSSY B0, `(.L_x_890) ;  /* 0x000000f000007945 */ /* 0x000fe60003800000 */
[----:B------:R-:W-:-:S05]  /*32f0*/  IMAD.IADD R71, R71, 0x1, -R4 ;  /* 0x0000000147477824 */ /* 0x000fca00078e0a04 */
[----:B------:R-:W-:-:S13]  /*3300*/  ISETP.GT.AND P6, PT, R71, -0x1, PT ;  /* 0xffffffff4700780c */ /* 0x000fda0003fc4270 */
[----:B------:R-:W-:Y:S05]  /*3310*/  @P6 BRA `(.L_x_891) ;  /* 0x00000000001c6947 */ /* 0x000fea0003800000 */
[----:B------:R-:W-:Y:S02]  /*3320*/  ISETP.NE.AND P6, PT, R11, 0x1, PT ;  /* 0x000000010b00780c */ /* 0x000fe40003fc5270 */
[----:B------:R-:W-:-:S11]  /*3330*/  LOP3.LUT R71, RZ, R71, RZ, 0x33, !PT ;  /* 0x00000047ff477212 */ /* 0x000fd600078e33ff */
[----:B------:R-:W1:Y:S02]  /*3340*/  @P6 LDC.64 R72, c[0x0][0x9e8] ;  /* 0x00027a00ff486b82 */ /* 0x000e640000000a00 */
[----:B-1----:R-:W-:-:S05]  /*3350*/  @P6 IMAD.HI.U32 R30, R71, R72, RZ ;  /* 0x00000048471e6227 */ /* 0x002fca00078e00ff */
[----:B------:R-:W-:-:S04]  /*3360*/  @P6 SHF.R.U32.HI R71, RZ, R73, R30 ;  /* 0x00000049ff476219 */ /* 0x000fc8000001161e */
[----:B------:R-:W-:Y:S01]  /*3370*/  LOP3.LUT R71, RZ, R71, RZ, 0x33, !PT ;  /* 0x00000047ff477212 */ /* 0x000fe200078e33ff */
[----:B------:R-:W-:Y:S06]  /*3380*/  BRA `(.L_x_892) ;  /* 0x0000000000107947 */ /* 0x000fec0003800000 */
.L_x_891:
[----:B------:R-:W-:-:S13]  /*3390*/  ISETP.NE.AND P6, PT, R11, 0x1, PT ;  /* 0x000000010b00780c */ /* 0x000fda0003fc5270 */
[----:B------:R-:W1:Y:S02]  /*33a0*/  @P6 LDC.64 R72, c[0x0][0x9e8] ;  /* 0x00027a00ff486b82 */ /* 0x000e640000000a00 */
[----:B-1----:R-:W-:-:S05]  /*33b0*/  @P6 IMAD.HI.U32 R30, R71, R72, RZ ;  /* 0x00000048471e6227 */ /* 0x002fca00078e00ff */
[----:B------:R-:W-:-:S07]  /*33c0*/  @P6 SHF.R.U32.HI R71, RZ, R73, R30 ;  /* 0x00000049ff476219 */ /* 0x000fce000001161e */
.L_x_892:
[----:B------:R-:W-:Y:S05]  /*33d0*/  BSYNC B0 ;  /* 0x0000000000007941 */ /* 0x000fea0003800000 */
.L_x_890:
[----:B------:R-:W-:-:S04]  /*33e0*/  IMAD R71, R71, R11, -R38 ;  /* 0x0000000b47477224 */ /* 0x000fc800078e0a26 */
[----:B------:R-:W-:-:S05]  /*33f0*/  IMAD R30, R16, -0x2, R71 ;  /* 0xfffffffe101e7824 */ /* 0x000fca00078e0247 */
[----:B------:R-:W-:Y:S02]  /*3400*/  VIMNMX R57, R57, R30, !PT ;  /* 0x0000001e39397248 */ /* 0x000fe40007fe0100 */
[----:B------:R-:W-:-:S07]  /*3410*/  VIADDMNMX R110, R30, R11, R110, PT ;  /* 0x0000000b1e6e7246 */ /* 0x000fce000380016e */
.L_x_889:
[----:B------:R-:W-:Y:S01]  /*3420*/  ISETP.GT.AND P3, PT, R57, 0x1, !P3 ;  /* 0x000000013900780c */ /* 0x000fe20005f64270 */
[----:B------:R-:W-:Y:S01]  /*3430*/  ULDC UR6, c[0x0][0x988] ;  /* 0x0002620000067ab9 */ /* 0x000fe20000000800 */
[----:B------:R-:W-:Y:S01]  /*3440*/  ISETP.NE.AND P6, PT, R32, RZ, PT ;  /* 0x000000ff2000720c */ /* 0x000fe20003fc5270 */
[----:B------:R-:W-:Y:S01]  /*3450*/  IMAD R5, R5, UR45, -R4 ;  /* 0x0000002d05057c24 */ /* 0x000fe2000f8e0a04 */
[----:B------:R-:W-:Y:S02]  /*3460*/  ISETP.LT.OR P3, PT, R110, 0x2, P3 ;  /* 0x000000026e00780c */ /* 0x000fe40001f61670 */
[----:B------:R-:W-:Y:S02]  /*3470*/  ISETP.GT.AND P4, PT, R57, 0x71, !P4 ;  /* 0x000000713900780c */ /* 0x000fe40006784270 */
[----:B------:R-:W-:Y:S02]  /*3480*/  FSEL R30, R7, -INF , !P3 ;  /* 0xff800000071e7808 */ /* 0x000fe40005800000 */
[----:B------:R-:W-:-:S02]  /*3490*/  ISETP.NE.AND P3, PT, R46, RZ, PT ;  /* 0x000000ff2e00720c */ /* 0x000fc40003f65270 */
[----:B------:R-:W-:Y:S02]  /*34a0*/  FMNMX.FTZ R7, R180, R128, !PT ;  /* 0x00000080b4077209 */ /* 0x000fe40007810000 */
[----:B------:R-:W-:Y:S02]  /*34b0*/  ISETP.GT.AND P3, PT, R57, 0x8, !P3 ;  /* 0x000000083900780c */ /* 0x000fe40005f64270 */
[----:B------:R-:W-:Y:S02]  /*34c0*/  FMNMX.FTZ R7, R182, R7, !PT ;  /* 0x00000007b6077209 */ /* 0x000fe40007810000 */
[----:B------:R-:W-:Y:S02]  /*34d0*/  ISETP.LT.OR P3, PT, R110, 0x9, P3 ;  /* 0x000000096e00780c */ /* 0x000fe40001f61670 */
[----:B------:R-:W-:Y:S02]  /*34e0*/  FMNMX.FTZ R7, R130, R7, !PT ;  /* 0x0000000782077209 */ /* 0x000fe40007810000 */
[----:B------:R-:W-:Y:S01]  /*34f0*/  FSEL R32, R9, -INF , !P3 ;  /* 0xff80000009207808 */ /* 0x000fe20005800000 */
[----:B------:R-:W-:Y:S01]  /*3500*/  IMAD.U32 R9, RZ, RZ, UR6 ;  /* 0x00000006ff097e24 */ /* 0x000fe2000f8e00ff */
[----:B------:R-:W-:-:S02]  /*3510*/  ISETP.NE.AND P3, PT, R50, RZ, PT ;  /* 0x000000ff3200720c */ /* 0x000fc40003f65270 */
[----:B------:R-:W-:Y:S02]  /*3520*/  FMNMX.FTZ R7, R176, R7, !PT ;  /* 0x00000007b0077209 */ /* 0x000fe40007810000 */
[----:B------:R-:W-:Y:S02]  /*3530*/  ISETP.GT.AND P3, PT, R57, 0x9, !P3 ;  /* 0x000000093900780c */ /* 0x000fe40005f64270 */
[----:B------:R-:W-:Y:S02]  /*3540*/  FMNMX.FTZ R7, R124, R7, !PT ;  /* 0x000000077c077209 */ /* 0x000fe40007810000 */
[----:B------:R-:W-:Y:S02]  /*3550*/  ISETP.LT.OR P3, PT, R110, 0xa, P3 ;  /* 0x0000000a6e00780c */ /* 0x000fe40001f61670 */
[----:B------:R-:W-:Y:S02]  /*3560*/  FMNMX.FTZ R7, R122, R7, !PT ;  /* 0x000000077a077209 */ /* 0x000fe40007810000 */
[----:B------:R-:W-:-:S02]  /*3570*/  FSEL R34, R13, -INF , !P3 ;  /* 0xff8000000d227808 */ /* 0x000fc40005800000 */
[----:B------:R-:W-:Y:S02]  /*3580*/  ISETP.NE.AND P3, PT, R54, RZ, PT ;  /* 0x000000ff3600720c */ /* 0x000fe40003f65270 */
[----:B------:R-:W-:Y:S02]  /*3590*/  FMNMX.FTZ R7, R120, R7, !PT ;  /* 0x0000000778077209 */ /* 0x000fe40007810000 */
[----:B------:R-:W-:Y:S02]  /*35a0*/  ISETP.GT.AND P3, PT, R57, 0x10, !P3 ;  /* 0x000000103900780c */ /* 0x000fe40005f64270 */
[----:B------:R-:W-:Y:S02]  /*35b0*/  FMNMX.FTZ R7, R118, R7, !PT ;  /* 0x0000000776077209 */ /* 0x000fe40007810000 */
[----:B------:R-:W-:Y:S02]  /*35c0*/  ISETP.LT.OR P3, PT, R110, 0x11, P3 ;  /* 0x000000116e00780c */ /* 0x000fe40001f61670 */
[----:B------:R-:W-:-:S02]  /*35d0*/  FMNMX.FTZ R7, R116, R7, !PT ;  /* 0x0000000774077209 */ /* 0x000fc40007810000 */
[----:B------:R-:W-:Y:S02]  /*35e0*/  FSEL R36, R15, -INF , !P3 ;  /* 0xff8000000f247808 */ /* 0x000fe40005800000 */
[----:B------:R-:W-:Y:S02]  /*35f0*/  ISETP.GT.AND P3, PT, R57, 0x11, !P6 ;  /* 0x000000113900780c */ /* 0x000fe40007764270 */
[----:B------:R-:W-:Y:S02]  /*3600*/  ISETP.NE.AND P6, PT, R40, RZ, PT ;  /* 0x000000ff2800720c */ /* 0x000fe40003fc5270 */
        /* <DEDUP_REMOVED lines=10> */
[----:B------:R-:W-:Y:S02]  /*36b0*/  ISETP.NE.AND P3, PT, R62, RZ, PT ;  /* 0x000000ff3e00720c */ /* 0x000fe40003f65270 */
[----:B------:R-:W-:Y:S02]  /*36c0*/  FMNMX.FTZ R7, R104, R7, !PT ;  /* 0x0000000768077209 */ /* 0x000fe40007810000 */
[----:B------:R-:W-:Y:S02]  /*36d0*/  ISETP.GT.AND P3, PT, R57, 0x19, !P3 ;  /* 0x000000193900780c */ /* 0x000fe40005f64270 */
[----:B------:R-:W-:Y:S02]  /*36e0*/  FMNMX.FTZ R7, R102, R7, !PT ;  /* 0x0000000766077209 */ /* 0x000fe40007810000 */
[----:B------:R-:W-:-:S02]  /*36f0*/  ISETP.LT.OR P3, PT, R110, 0x1a, P3 ;  /* 0x0000001a6e00780c */ /* 0x000fc40001f61670 */
[----:B------:R-:W-:Y:S02]  /*3700*/  FMNMX.FTZ R7, R100, R7, !PT ;  /* 0x0000000764077209 */ /* 0x000fe40007810000 */
[----:B------:R-:W-:Y:S02]  /*3710*/  FSEL R42, R27, -INF , !P3 ;  /* 0xff8000001b2a7808 */ /* 0x000fe40005800000 */
[----:B------:R-:W-:Y:S02]  /*3720*/  ISETP.NE.AND P3, PT, R66, RZ, PT ;  /* 0x000000ff4200720c */ /* 0x000fe40003f65270 */
[----:B------:R-:W-:Y:S02]  /*3730*/  FMNMX.FTZ R7, R98, R7, !PT ;  /* 0x0000000762077209 */ /* 0x000fe40007810000 */
[----:B------:R-:W-:Y:S02]  /*3740*/  ISETP.GT.AND P3, PT, R57, 0x20, !P3 ;  /* 0x000000203900780c */ /* 0x000fe40005f64270 */
[----:B------:R-:W-:-:S02]  /*3750*/  FMNMX.FTZ R7, R96, R7, !PT ;  /* 0x0000000760077209 */ /* 0x000fc40007810000 */
[----:B------:R-:W-:Y:S02]  /*3760*/  ISETP.LT.OR P3, PT, R110, 0x21, P3 ;  /* 0x000000216e00780c */ /* 0x000fe40001f61670 */
[----:B------:R-:W-:Y:S02]  /*3770*/  FMNMX.FTZ R7, R94, R7, !PT ;  /* 0x000000075e077209 */ /* 0x000fe40007810000 */
[----:B------:R-:W-:Y:S02]  /*3780*/  FSEL R44, R29, -INF , !P3 ;  /* 0xff8000001d2c7808 */ /* 0x000fe40005800000 */
[----:B------:R-:W-:Y:S02]  /*3790*/  ISETP.NE.AND P3, PT, R70, RZ, PT ;  /* 0x000000ff4600720c */ /* 0x000fe40003f65270 */
[----:B------:R-:W-:Y:S02]  /*37a0*/  FMNMX.FTZ R7, R92, R7, !PT ;  /* 0x000000075c077209 */ /* 0x000fe40007810000 */
[----:B------:R-:W-:-:S02]  /*37b0*/  ISETP.GT.AND P3, PT, R57, 0x21, !P3 ;  /* 0x000000213900780c */ /* 0x000fc40005f64270 */
[----:B------:R-:W-:Y:S02]  /*37c0*/  FMNMX.FTZ R7, R90, R7, !PT ;  /* 0x000000075a077209 */ /* 0x000fe40007810000 */
[----:B------:R-:W-:Y:S02]  /*37d0*/  ISETP.LT.OR P3, PT, R110, 0x22, P3 ;  /* 0x000000226e00780c */ /* 0x000fe40001f61670 */
[----:B------:R-:W-:Y:S02]  /*37e0*/  FMNMX.FTZ R7, R86, R7, !PT ;  /* 0x0000000756077209 */ /* 0x000fe40007810000 */
[----:B------:R-:W-:Y:S02]  /*37f0*/  FSEL R46, R31, -INF , !P3 ;  /* 0xff8000001f2e7808 */ /* 0x000fe40005800000 */
[----:B------:R-:W-:Y:S02]  /*3800*/  ISETP.NE.AND P3, PT, R78, RZ, PT ;  /* 0x000000ff4e00720c */ /* 0x000fe40003f65270 */
[----:B------:R-:W-:-:S02]  /*3810*/  FMNMX.FTZ R7, R84, R7, !PT ;  /* 0x0000000754077209 */ /* 0x000fc40007810000 */
[----:B------:R-:W-:Y:S02]  /*3820*/  ISETP.GT.AND P3, PT, R57, 0x28, !P3 ;  /* 0x000000283900780c */ /* 0x000fe40005f64270 */
[----:B------:R-:W-:Y:S02]  /*3830*/  FMNMX.FTZ R7, R28, R7, !PT ;  /* 0x000000071c077209 */ /* 0x000fe40007810000 */
[----:B------:R-:W-:Y:S02]  /*3840*/  ISETP.LT.OR P3, PT, R110, 0x29, P3 ;  /* 0x000000296e00780c */ /* 0x000fe40001f61670 */
[----:B------:R-:W-:Y:S02]  /*3850*/  FMNMX.FTZ R7, R24, R7, !PT ;  /* 0x0000000718077209 */ /* 0x000fe40007810000 */
[----:B------:R-:W-:Y:S02]  /*3860*/  FSEL R48, R41, -INF , !P3 ;  /* 0xff80000029307808 */ /* 0x000fe40005800000 */
        /* <DEDUP_REMOVED lines=14> */
[----:B------:R-:W-:Y:S01]  /*3950*/  ISETP.NE.AND P3, PT, R87, RZ, PT ;  /* 0x000000ff5700720c */ /* 0x000fe20003f65270 */
[----:B------:R-:W1:Y:S01]  /*3960*/  SHFL.BFLY PT, R126, R13, 0x2, 0x1f ;  /* 0x0c401f000d7e7f89 */ /* 0x000e6200000e0000 */
[C---:B------:R-:W-:Y:S02]  /*3970*/  ISETP.GT.AND P5, PT, R57.reuse, 0x78, !P5 ;  /* 0x000000783900780c */ /* 0x040fe40006fa4270 */
[----:B------:R-:W-:Y:S02]  /*3980*/  ISETP.GT.AND P3, PT, R57, 0x31, !P3 ;  /* 0x000000313900780c */ /* 0x000fe40005f64270 */
[C---:B------:R-:W-:Y:S02]  /*3990*/  ISETP.LT.OR P4, PT, R110.reuse, 0x72, P4 ;  /* 0x000000726e00780c */ /* 0x040fe40002781670 */
[----:B------:R-:W-:-:S02]  /*39a0*/  ISETP.LT.OR P3, PT, R110, 0x32, P3 ;  /* 0x000000326e00780c */ /* 0x000fc40001f61670 */
[----:B------:R-:W-:Y:S02]  /*39b0*/  ISETP.LT.OR P5, PT, R110, 0x79, P5 ;  /* 0x000000796e00780c */ /* 0x000fe40002fa1670 */
[----:B------:R-:W-:Y:S02]  /*39c0*/  FSEL R54, R47, -INF , !P3 ;  /* 0xff8000002f367808 */ /* 0x000fe40005800000 */
[----:B------:R-:W-:-:S04]  /*39d0*/  ISETP.NE.AND P3, PT, R89, RZ, PT ;  /* 0x000000ff5900720c */ /* 0x000fc80003f65270 */
[----:B------:R-:W-:-:S04]  /*39e0*/  ISETP.GT.AND P3, PT, R57, 0x38, !P3 ;  /* 0x000000383900780c */ /* 0x000fc80005f64270 */
[----:B------:R-:W-:Y:S02]  /*39f0*/  ISETP.LT.OR P3, PT, R110, 0x39, P3 ;  /* 0x000000396e00780c */ /* 0x000fe40001f61670 */
[----:B-1----:R-:W-:Y:S02]  /*3a00*/  FMNMX.FTZ R126, R13, R126, !PT ;  /* 0x0000007e0d7e7209 */ /* 0x002fe40007810000 */
[----:B------:R-:W-:Y:S02]  /*3a10*/  FSEL R56, R49, -INF , !P3 ;  /* 0xff80000031387808 */ /* 0x000fe40005800000 */
[----:B------:R-:W-:Y:S01]  /*3a20*/  ISETP.NE.AND P3, PT, R93, RZ, PT ;  /* 0x000000ff5d00720c */ /* 0x000fe20003f65270 */
[----:B------:R-:W1:Y:S03]  /*3a30*/  SHFL.BFLY PT, R7, R126, 0x1, 0x1f ;  /* 0x0c201f007e077f89 */ /* 0x000e6600000e0000 */
[----:B------:R-:W-:-:S04]  /*3a40*/  ISETP.GT.AND P3, PT, R57, 0x39, !P3 ;  /* 0x000000393900780c */ /* 0x000fc80005f64270 */
[----:B------:R-:W-:-:S04]  /*3a50*/  ISETP.LT.OR P3, PT, R110, 0x3a, P3 ;  /* 0x0000003a6e00780c */ /* 0x000fc80001f61670 */
[----:B------:R-:W-:Y:S02]  /*3a60*/  FSEL R58, R51, -INF , !P3 ;  /* 0xff800000333a7808 */ /* 0x000fe40005800000 */
[----:B------:R-:W-:Y:S02]  /*3a70*/  ISETP.GT.AND P3, PT, R57, 0x40, !P6 ;  /* 0x000000403900780c */ /* 0x000fe40007764270 */
[----:B------:R-:W-:Y:S02]  /*3a80*/  ISETP.NE.AND P6, PT, R60, RZ, PT ;  /* 0x000000ff3c00720c */ /* 0x000fe40003fc5270 */
[----:B------:R-:W-:-:S04]  /*3a90*/  ISETP.LT.OR P3, PT, R110, 0x41, P3 ;  /* 0x000000416e00780c */ /* 0x000fc80001f61670 */
[----:B------:R-:W-:Y:S02]  /*3aa0*/  FSEL R60, R53, -INF , !P3 ;  /* 0xff800000353c7808 */ /* 0x000fe40005800000 */
[----:B------:R-:W-:Y:S02]  /*3ab0*/  ISETP.NE.AND P3, PT, R95, RZ, PT ;  /* 0x000000ff5f00720c */ /* 0x000fe40003f65270 */
[----:B-1----:R-:W-:Y:S02]  /*3ac0*/  FMNMX.FTZ R7, R126, R7, !PT ;  /* 0x000000077e077209 */ /* 0x002fe40007810000 */
[----:B------:R-:W-:-:S03]  /*3ad0*/  ISETP.GT.AND P3, PT, R57, 0x41, !P3 ;  /* 0x000000413900780c */ /* 0x000fc60005f64270 */
[----:B------:R-:W-:Y:S01]  /*3ae0*/  FMUL.FTZ R15, R7, R9 ;  /* 0x00000009070f7220 */ /* 0x000fe20000410000 */
[----:B------:R-:W-:-:S04]  /*3af0*/  ISETP.LT.OR P3, PT, R110, 0x42, P3 ;  /* 0x000000426e00780c */ /* 0x000fc80001f61670 */
[----:B------:R-:W-:Y:S02]  /*3b00*/  FSEL R62, R55, -INF , !P3 ;  /* 0xff800000373e7808 */ /* 0x000fe40005800000 */
[----:B------:R-:W-:-:S04]  /*3b10*/  ISETP.NE.AND P3, PT, R97, RZ, PT ;  /* 0x000000ff6100720c */ /* 0x000fc80003f65270 */
[----:B------:R-:W-:-:S04]  /*3b20*/  ISETP.GT.AND P3, PT, R57, 0x48, !P3 ;  /* 0x000000483900780c */ /* 0x000fc80005f64270 */
        /* <DEDUP_REMOVED lines=34> */
[----:B------:R-:W-:Y:S02]  /*3d50*/  ISETP.GT.AND P3, PT, R57, 0x69, !P6 ;  /* 0x000000693900780c */ /* 0x000fe40007764270 */
[----:B------:R-:W-:Y:S02]  /*3d60*/  ISETP.NE.AND P6, PT, R81, RZ, PT ;  /* 0x000000ff5100720c */ /* 0x000fe40003fc5270 */
[----:B------:R-:W-:-:S04]  /*3d70*/  ISETP.LT.OR P3, PT, R110, 0x6a, P3 ;  /* 0x0000006a6e00780c */ /* 0x000fc80001f61670 */
[----:B------:R-:W-:Y:S02]  /*3d80*/  FSEL R72, R79, -INF , !P3 ;  /* 0xff8000004f487808 */ /* 0x000fe40005800000 */
[----:B------:R-:W-:-:S04]  /*3d90*/  FSETP.NEU.FTZ.AND P3, PT, R7, -INF , PT ;  /* 0xff8000000700780b */ /* 0x000fc80003f7d000 */
[----:B------:R-:W-:Y:S02]  /*3da0*/  FSEL R45, R15, RZ, P3 ;  /* 0x000000ff0f2d7208 */ /* 0x000fe40001800000 */
[----:B------:R-:W-:Y:S02]  /*3db0*/  ISETP.GT.AND P3, PT, R57, RZ, !P6 ;  /* 0x000000ff3900720c */ /* 0x000fe40007764270 */
[----:B------:R-:W-:Y:S01]  /*3dc0*/  ISETP.NE.AND P6, PT, R117, RZ, PT ;  /* 0x000000ff7500720c */ /* 0x000fe20003fc5270 */
[-CC-:B------:R-:W-:Y:S01]  /*3dd0*/  FFMA.FTZ R102, R102, R9.reuse, -R45.reuse ;  /* 0x0000000966667223 */ /* 0x180fe2000001082d */
[----:B------:R-:W-:Y:S01]  /*3de0*/  ISETP.LT.OR P3, PT, R110, 0x1, P3 ;  /* 0x000000016e00780c */ /* 0x000fe20001f61670 */
[-CC-:B------:R-:W-:Y:S01]  /*3df0*/  FFMA.FTZ R164, R100, R9.reuse, -R45.reuse ;  /* 0x0000000964a47223 */ /* 0x180fe2000001082d */
[----:B------:R-:W-:Y:S01]  /*3e00*/  ISETP.GT.AND P6, PT, R57, 0x79, !P6 ;  /* 0x000000793900780c */ /* 0x000fe200077c4270 */
[-CC-:B------:R-:W-:Y:S01]  /*3e10*/  FFMA.FTZ R170, R104, R9.reuse, -R45.reuse ;  /* 0x0000000968aa7223 */ /* 0x180fe2000001082d */
[----:B------:R-:W-:Y:S01]  /*3e20*/  FSEL R41, R3, -INF , !P3 ;  /* 0xff80000003297808 */ /* 0x000fe20005800000 */
[-CC-:B------:R-:W-:Y:S01]  /*3e30*/  FFMA.FTZ R180, R180, R9.reuse, -R45.reuse ;  /* 0x00000009b4b47223 */ /* 0x180fe2000001082d */
[----:B------:R-:W-:Y:S01]  /*3e40*/  ISETP.NE.AND P3, PT, R115, RZ, PT ;  /* 0x000000ff7300720c */ /* 0x000fe20003f65270 */
[-CC-:B------:R-:W-:Y:S01]  /*3e50*/  FFMA.FTZ R3, R128, R9.reuse, -R45.reuse ;  /* 0x0000000980037223 */ /* 0x180fe2000001082d */
[----:B------:R-:W-:Y:S01]  /*3e60*/  FMNMX.FTZ R15, R41, R30, !PT ;  /* 0x0000001e290f7209 */ /* 0x000fe20007810000 */
[-CC-:B------:R-:W-:Y:S01]  /*3e70*/  FFMA.FTZ R182, R182, R9.reuse, -R45.reuse ;  /* 0x00000009b6b67223 */ /* 0x180fe2000001082d */
[----:B------:R-:W-:Y:S01]  /*3e80*/  ISETP.GT.AND P3, PT, R57, 0x70, !P3 ;  /* 0x000000703900780c */ /* 0x000fe20005f64270 */
[--C-:B------:R-:W-:Y:S01]  /*3e90*/  FFMA.FTZ R51, R8, R9, -R45.reuse ;  /* 0x0000000908337223 */ /* 0x100fe2000001082d */
[----:B------:R-:W-:Y:S01]  /*3ea0*/  FMNMX.FTZ R15, R32, R15, !PT ;  /* 0x0000000f200f7209 */ /* 0x000fe20007810000 */
[----:B------:R-:W-:Y:S01]  /*3eb0*/  MUFU.EX2 R180, R180 ;  /* 0x000000b400b47308 */ /* 0x000fe20000000800 */
[----:B------:R-:W-:Y:S01]  /*3ec0*/  ISETP.LT.OR P3, PT, R110, 0x71, P3 ;  /* 0x000000716e00780c */ /* 0x000fe20001f61670 */
[--C-:B------:R-:W-:Y:S01]  /*3ed0*/  FFMA.FTZ R24, R24, R9, -R45.reuse ;  /* 0x0000000918187223 */ /* 0x100fe2000001082d */
[----:B------:R-:W-:Y:S01]  /*3ee0*/  FMNMX.FTZ R15, R34, R15, !PT ;  /* 0x0000000f220f7209 */ /* 0x000fe20007810000 */
[-CC-:B------:R-:W-:Y:S01]  /*3ef0*/  FFMA.FTZ R13, R130, R9.reuse, -R45.reuse ;  /* 0x00000009820d7223 */ /* 0x180fe2000001082d */
[----:B------:R-:W-:Y:S01]  /*3f00*/  FSEL R100, R35, -INF , !P3 ;  /* 0xff80000023647808 */ /* 0x000fe20005800000 */
[--C-:B------:R-:W-:Y:S01]  /*3f10*/  FFMA.FTZ R35, R94, R9, -R45.reuse ;  /* 0x000000095e237223 */ /* 0x100fe2000001082d */
[----:B------:R-:W-:Y:S01]  /*3f20*/  FMNMX.FTZ R21, R36, R15, !PT ;  /* 0x0000000f24157209 */ /* 0x000fe20007810000 */
[----:B------:R-:W1:Y:S01]  /*3f30*/  MUFU.EX2 R3, R3 ;  /* 0x0000000300037308 */ /* 0x000e620000000800 */
[----:B------:R-:W-:Y:S01]  /*3f40*/  ISETP.LT.OR P6, PT, R110, 0x7a, P6 ;  /* 0x0000007a6e00780c */ /* 0x000fe200037c1670 */
[--C-:B------:R-:W-:Y:S01]  /*3f50*/  FFMA.FTZ R176, R176, R9, -R45.reuse ;  /* 0x00000009b0b07223 */ /* 0x100fe2000001082d */
[----:B------:R-:W-:Y:S01]  /*3f60*/  FMNMX.FTZ R21, R38, R21, !PT ;  /* 0x0000001526157209 */ /* 0x000fe20007810000 */
[-CC-:B------:R-:W-:Y:S01]  /*3f70*/  FFMA.FTZ R124, R124, R9.reuse, -R45.reuse ;  /* 0x000000097c7c7223 */ /* 0x180fe2000001082d */
[----:B------:R-:W-:Y:S01]  /*3f80*/  FSEL R104, R39, -INF , !P6 ;  /* 0xff80000027687808 */ /* 0x000fe20007000000 */
        /* <DEDUP_REMOVED lines=27> */
[----:B------:R-:W-:Y:S01]  /*4140*/  FFMA.FTZ R26, R26, R9, -R45 ;  /* 0x000000091a1a7223 */ /* 0x000fe2000001082d */
[----:B------:R-:W4:Y:S01]  /*4150*/  MUFU.EX2 R176, R176 ;  /* 0x000000b000b07308 */ /* 0x000f220000000800 */
[----:B------:R-:W-:Y:S01]  /*4160*/  FMNMX.FTZ R27, R54, R27, !PT ;  /* 0x0000001b361b7209 */ /* 0x000fe20007810000 */
[----:B-1----:R-:W-:Y:S01]  /*4170*/  FADD.FTZ R53, R180, R3 ;  /* 0x00000003b4357221 */ /* 0x002fe20000010000 */
[----:B------:R-:W-:-:S02]  /*4180*/  F2FP.F16.F32.PACK_AB R180, R3, R180 ;  /* 0x000000b403b4723e */ /* 0x000fc400000000ff */
[----:B------:R-:W-:-:S03]  /*4190*/  FMNMX.FTZ R27, R56, R27, !PT ;  /* 0x0000001b381b7209 */ /* 0x000fc60007810000 */
[----:B------:R-:W1:Y:S01]  /*41a0*/  MUFU.EX2 R15, R124 ;  /* 0x0000007c000f7308 */ /* 0x000e620000000800 */
[----:B------:R-:W-:-:S04]  /*41b0*/  FMNMX.FTZ R27, R58, R27, !PT ;  /* 0x0000001b3a1b7209 */ /* 0x000fc80007810000 */
[----:B------:R-:W-:-:S03]  /*41c0*/  FMNMX.FTZ R29, R60, R27, !PT ;  /* 0x0000001b3c1d7209 */ /* 0x000fc60007810000 */
[----:B------:R-:W5:Y:S01]  /*41d0*/  MUFU.EX2 R178, R178 ;  /* 0x000000b200b27308 */ /* 0x000f620000000800 */
[----:B------:R-:W-:-:S04]  /*41e0*/  FMNMX.FTZ R29, R62, R29, !PT ;  /* 0x0000001d3e1d7209 */ /* 0x000fc80007810000 */
[----:B------:R-:W-:-:S03]  /*41f0*/  FMNMX.FTZ R29, R64, R29, !PT ;  /* 0x0000001d401d7209 */ /* 0x000fc60007810000 */
[----:B------:R2:W-:Y:S01]  /*4200*/  MUFU.EX2 R49, R20 ;  /* 0x0000001400317308 */ /* 0x0005e20000000800 */
[----:B------:R-:W-:-:S04]  /*4210*/  FMNMX.FTZ R29, R66, R29, !PT ;  /* 0x0000001d421d7209 */ /* 0x000fc80007810000 */
[----:B------:R-:W-:-:S03]  /*4220*/  FMNMX.FTZ R31, R68, R29, !PT ;  /* 0x0000001d441f7209 */ /* 0x000fc60007810000 */
[----:B------:R-:W5:Y:S01]  /*4230*/  MUFU.EX2 R21, R120 ;  /* 0x0000007800157308 */ /* 0x000f620000000800 */
[----:B------:R-:W-:Y:S01]  /*4240*/  FMNMX.FTZ R31, R70, R31, !PT ;  /* 0x0000001f461f7209 */ /* 0x000fe20007810000 */
[----:B--2---:R-:W-:Y:S01]  /*4250*/  FADD.FTZ R20, R182, R53 ;  /* 0x00000035b6147221 */ /* 0x004fe20000010000 */
[C---:B---3--:R-:W-:Y:S02]  /*4260*/  F2FP.F16.F32.PACK_AB R182, R13.reuse, R182 ;  /* 0x000000b60db6723e */ /* 0x048fe400000000ff */
[----:B------:R-:W-:Y:S01]  /*4270*/  FMNMX.FTZ R31, R82, R31, !PT ;  /* 0x0000001f521f7209 */ /* 0x000fe20007810000 */
[----:B------:R-:W-:Y:S02]  /*4280*/  FADD.FTZ R53, R13, R20 ;  /* 0x000000140d357221 */ /* 0x000fe40000010000 */
[----:B------:R-:W2:Y:S01]  /*4290*/  MUFU.EX2 R172, R172 ;  /* 0x000000ac00ac7308 */ /* 0x000ea20000000800 */
[----:B------:R-:W-:Y:S01]  /*42a0*/  FMNMX.FTZ R31, R78, R31, !PT ;  /* 0x0000001f4e1f7209 */ /* 0x000fe20007810000 */
[----:B----4-:R-:W-:Y:S01]  /*42b0*/  FADD.FTZ R20, R176, R53 ;  /* 0x00000035b0147221 */ /* 0x010fe20000010000 */
[----:B-1----:R-:W-:-:S02]  /*42c0*/  F2FP.F16.F32.PACK_AB R176, R15, R176 ;  /* 0x000000b00fb0723e */ /* 0x002fc400000000ff */
[----:B------:R-:W-:Y:S01]  /*42d0*/  FMNMX.FTZ R43, R76, R31, !PT ;  /* 0x0000001f4c2b7209 */ /* 0x000fe20007810000 */
[----:B------:R-:W-:Y:S02]  /*42e0*/  FADD.FTZ R53, R15, R20 ;  /* 0x000000140f357221 */ /* 0x000fe40000010000 */
[----:B------:R1:W-:Y:S01]  /*42f0*/  MUFU.EX2 R31, R102 ;  /* 0x00000066001f7308 */ /* 0x0003e20000000800 */
[----:B------:R-:W-:Y:S01]  /*4300*/  FMNMX.FTZ R43, R74, R43, !PT ;  /* 0x0000002b4a2b7209 */ /* 0x000fe20007810000 */
[----:B-----5:R-:W-:Y:S01]  /*4310*/  FADD.FTZ R20, R178, R53 ;  /* 0x00000035b2147221 */ /* 0x020fe20000010000 */
[C---:B------:R-:W-:Y:S02]  /*4320*/  F2FP.F16.F32.PACK_AB R178, R21.reuse, R178 ;  /* 0x000000b215b2723e */ /* 0x040fe400000000ff */
[----:B------:R-:W-:Y:S01]  /*4330*/  FMNMX.FTZ R43, R80, R43, !PT ;  /* 0x0000002b502b7209 */ /* 0x000fe20007810000 */
[----:B------:R-:W-:Y:S02]  /*4340*/  FADD.FTZ R55, R21, R20 ;  /* 0x0000001415377221 */ /* 0x000fe40000010000 */
[----:B------:R-:W3:Y:S01]  /*4350*/  MUFU.EX2 R25, R116 ;  /* 0x0000007400197308 */ /* 0x000ee20000000800 */
[----:B------:R-:W-:-:S02]  /*4360*/  FMNMX.FTZ R43, R72, R43, !PT ;  /* 0x0000002b482b7209 */ /* 0x000fc40007810000 */
[----:B-1----:R-:W-:Y:S01]  /*4370*/  FSEL R102, R33, -INF , !P4 ;  /* 0xff80000021667808 */ /* 0x002fe20006000000 */
[----:B------:R-:W-:Y:S01]  /*4380*/  FFMA.FTZ R33, R98, R9, -R45 ;  /* 0x0000000962217223 */ /* 0x000fe2000001082d */
[----:B------:R-:W-:Y:S02]  /*4390*/  FMNMX.FTZ R43, R100, R43, !PT ;  /* 0x0000002b642b7209 */ /* 0x000fe40007810000 */
[----:B------:R-:W-:Y:S01]  /*43a0*/  FSEL R98, R37, -INF , !P5 ;  /* 0xff80000025627808 */ /* 0x000fe20006800000 */
[----:B------:R-:W1:Y:S01]  /*43b0*/  MUFU.EX2 R174, R174 ;  /* 0x000000ae00ae7308 */ /* 0x000e620000000800 */
[----:B------:R-:W-:-:S04]  /*43c0*/  FMNMX.FTZ R43, R102, R43, !PT ;  /* 0x0000002b662b7209 */ /* 0x000fc80007810000 */
[----:B------:R-:W-:-:S03]  /*43d0*/  FMNMX.FTZ R43, R98, R43, !PT ;  /* 0x0000002b622b7209 */ /* 0x000fc60007810000 */
[----:B------:R-:W4:Y:S01]  /*43e0*/  MUFU.EX2 R27, R112 ;  /* 0x00000070001b7308 */ /* 0x000f220000000800 */
[----:B------:R-:W-:-:S05]  /*43f0*/  FMNMX.FTZ R43, R104, R43, !PT ;  /* 0x0000002b682b7209 */ /* 0x000fca0007810000 */
[----:B------:R-:W5:Y:S02]  /*4400*/  SHFL.BFLY PT, R94, R43, 0x2, 0x1f ;  /* 0x0c401f002b5e7f89 */ /* 0x000f6400000e0000 */
[----:B------:R-:W4:Y:S08]  /*4410*/  MUFU.EX2 R168, R168 ;  /* 0x000000a800a87308 */ /* 0x000f300000000800 */
[----:B------:R-:W4:Y:S08]  /*4420*/  MUFU.EX2 R29, R106 ;  /* 0x0000006a001d7308 */ /* 0x000f300000000800 */
[----:B------:R-:W-:Y:S01]  /*4430*/  MUFU.EX2 R170, R170 ;  /* 0x000000aa00aa7308 */ /* 0x000fe20000000800 */
[----:B-----5:R-:W-:-:S07]  /*4440*/  FMNMX.FTZ R94, R43, R94, !PT ;  /* 0x0000005e2b5e7209 */ /* 0x020fce0007810000 */
[----:B------:R5:W-:Y:S01]  /*4450*/  MUFU.EX2 R43, R24 ;  /* 0x00000018002b7308 */ /* 0x000be20000000800 */
[----:B------:R-:W2:Y:S07]  /*4460*/  SHFL.BFLY PT, R37, R94, 0x1, 0x1f ;  /* 0x0c201f005e257f89 */ /* 0x000eae00000e0000 */
[----:B------:R-:W-:Y:S08]  /*4470*/  MUFU.EX2 R164, R164 ;  /* 0x000000a400a47308 */ /* 0x000ff00000000800 */
[----:B------:R-:W-:Y:S08]  /*4480*/  MUFU.EX2 R33, R33 ;  /* 0x0000002100217308 */ /* 0x000ff00000000800 */
[----:B------:R-:W-:Y:S01]  /*4490*/  MUFU.EX2 R166, R166 ;  /* 0x000000a600a67308 */ /* 0x000fe20000000800 */
[----:B--2---:R-:W-:-:S04]  /*44a0*/  FMNMX.FTZ R8, R94, R37, !PT ;  /* 0x000000255e087209 */ /* 0x004fc80007810000 */
[C---:B------:R-:W-:Y:S01]  /*44b0*/  FSETP.NEU.FTZ.AND P3, PT, R8.reuse, -INF , PT ;  /* 0xff8000000800780b */ /* 0x040fe20003f7d000 */
[----:B-----5:R-:W-:Y:S02]  /*44c0*/  FMUL.FTZ R24, R8, R9 ;  /* 0x0000000908187220 */ /* 0x020fe40000410000 */
[----:B------:R-:W-:Y:S03]  /*44d0*/  MUFU.EX2 R35, R35 ;  /* 0x0000002300237308 */ /* 0x000fe60000000800 */
[----:B------:R-:W-:Y:S01]  /*44e0*/  FSEL R45, R24, RZ, P3 ;  /* 0x000000ff182d7208 */ /* 0x000fe20001800000 */
[----:B------:R-:W-:Y:S01]  /*44f0*/  FADD.FTZ R24, R172, R55 ;  /* 0x00000037ac187221 */ /* 0x000fe20000010000 */
[----:B---3--:R-:W-:-:S03]  /*4500*/  F2FP.F16.F32.PACK_AB R172, R25, R172 ;  /* 0x000000ac19ac723e */ /* 0x008fc600000000ff */
        /* <DEDUP_REMOVED lines=13> */
[----:B------:R-:W-:Y:S01]  /*45e0*/  FADD.FTZ R55, R25, R24 ;  /* 0x0000001819377221 */ /* 0x000fe20000010000 */
[-CC-:B------:R-:W-:Y:S01]  /*45f0*/  FFMA.FTZ R50, R50, R9.reuse, -R45.reuse ;  /* 0x0000000932327223 */ /* 0x180fe2000001082d */
[-C--:B------:R-:W-:Y:S01]  /*4600*/  FFMA.FTZ R52, R52, R9.reuse, -R45 ;  /* 0x0000000934347223 */ /* 0x080fe2000001082d */
[----:B------:R-:W2:Y:S01]  /*4610*/  MUFU.EX2 R30, R30 ;  /* 0x0000001e001e7308 */ /* 0x000ea20000000800 */
[----:B-1----:R-:W-:Y:S01]  /*4620*/  FADD.FTZ R24, R174, R55 ;  /* 0x00000037ae187221 */ /* 0x002fe20000010000 */
[-CC-:B------:R-:W-:Y:S01]  /*4630*/  FFMA.FTZ R54, R54, R9.reuse, -R45.reuse ;  /* 0x0000000936367223 */ /* 0x180fe2000001082d */
[-CC-:B------:R-:W-:Y:S01]  /*4640*/  FFMA.FTZ R56, R56, R9.reuse, -R45.reuse ;  /* 0x0000000938387223 */ /* 0x180fe2000001082d */
[-CC-:B------:R-:W-:Y:S01]  /*4650*/  FFMA.FTZ R58, R58, R9.reuse, -R45.reuse ;  /* 0x000000093a3a7223 */ /* 0x180fe2000001082d */
[----:B----4-:R-:W-:Y:S01]  /*4660*/  FADD.FTZ R55, R27, R24 ;  /* 0x000000181b377221 */ /* 0x010fe20000010000 */
[-CC-:B------:R-:W-:Y:S01]  /*4670*/  FFMA.FTZ R60, R60, R9.reuse, -R45.reuse ;  /* 0x000000093c3c7223 */ /* 0x180fe2000001082d */
[-C--:B------:R-:W-:Y:S01]  /*4680*/  FFMA.FTZ R62, R62, R9.reuse, -R45 ;  /* 0x000000093e3e7223 */ /* 0x080fe2000001082d */
[----:B------:R-:W1:Y:S01]  /*4690*/  MUFU.EX2 R32, R32 ;  /* 0x0000002000207308 */ /* 0x000e620000000800 */
[----:B------:R-:W-:Y:S01]  /*46a0*/  FADD.FTZ R24, R168, R55 ;  /* 0x00000037a8187221 */ /* 0x000fe20000010000 */
[-CC-:B------:R-:W-:Y:S01]  /*46b0*/  FFMA.FTZ R64, R64, R9.reuse, -R45.reuse ;  /* 0x0000000940407223 */ /* 0x180fe2000001082d */
[-CC-:B------:R-:W-:Y:S01]  /*46c0*/  FFMA.FTZ R66, R66, R9.reuse, -R45.reuse ;  /* 0x0000000942427223 */ /* 0x180fe2000001082d */
[-CC-:B------:R-:W-:Y:S01]  /*46d0*/  FFMA.FTZ R68, R68, R9.reuse, -R45.reuse ;  /* 0x0000000944447223 */ /* 0x180fe2000001082d */
[----:B------:R-:W-:Y:S01]  /*46e0*/  FADD.FTZ R55, R29, R24 ;  /* 0x000000181d377221 */ /* 0x000fe20000010000 */
[-CC-:B------:R-:W-:Y:S01]  /*46f0*/  FFMA.FTZ R70, R70, R9.reuse, -R45.reuse ;  /* 0x0000000946467223 */ /* 0x180fe2000001082d */
[-C--:B------:R-:W-:Y:S01]  /*4700*/  FFMA.FTZ R82, R82, R9.reuse, -R45 ;  /* 0x0000000952527223 */ /* 0x080fe2000001082d */
[----:B------:R-:W3:Y:S01]  /*4710*/  MUFU.EX2 R183, R34 ;  /* 0x0000002200b77308 */ /* 0x000ee20000000800 */
[----:B--2---:R-:W-:Y:S01]  /*4720*/  FADD.FTZ R53, R41, R30 ;  /* 0x0000001e29357221 */ /* 0x004fe20000010000 */
[----:B------:R-:W-:Y:S01]  /*4730*/  FADD.FTZ R24, R170, R55 ;  /* 0x00000037aa187221 */ /* 0x000fe20000010000 */
[-CC-:B------:R-:W-:Y:S01]  /*4740*/  FFMA.FTZ R78, R78, R9.reuse, -R45.reuse ;  /* 0x000000094e4e7223 */ /* 0x180fe2000001082d */
[-CC-:B------:R-:W-:Y:S01]  /*4750*/  FFMA.FTZ R76, R76, R9.reuse, -R45.reuse ;  /* 0x000000094c4c7223 */ /* 0x180fe2000001082d */
[-CC-:B------:R-:W-:Y:S01]  /*4760*/  FFMA.FTZ R74, R74, R9.reuse, -R45.reuse ;  /* 0x000000094a4a7223 */ /* 0x180fe2000001082d */
[----:B------:R-:W-:Y:S01]  /*4770*/  FADD.FTZ R55, R31, R24 ;  /* 0x000000181f377221 */ /* 0x000fe20000010000 */
[-C--:B------:R-:W-:Y:S01]  /*4780*/  FFMA.FTZ R80, R80, R9.reuse, -R45 ;  /* 0x0000000950507223 */ /* 0x080fe2000001082d */
[----:B------:R-:W2:Y:S01]  /*4790*/  MUFU.EX2 R36, R36 ;  /* 0x0000002400247308 */ /* 0x000ea20000000800 */
[----:B-1----:R-:W-:Y:S01]  /*47a0*/  FADD.FTZ R20, R32, R53 ;  /* 0x0000003520147221 */ /* 0x002fe20000010000 */
[-CC-:B------:R-:W-:Y:S01]  /*47b0*/  FFMA.FTZ R72, R72, R9.reuse, -R45.reuse ;  /* 0x0000000948487223 */ /* 0x180fe2000001082d */
[-CC-:B------:R-:W-:Y:S01]  /*47c0*/  FFMA.FTZ R100, R100, R9.reuse, -R45.reuse ;  /* 0x0000000964647223 */ /* 0x180fe2000001082d */
[-CC-:B------:R-:W-:Y:S01]  /*47d0*/  FFMA.FTZ R102, R102, R9.reuse, -R45.reuse ;  /* 0x0000000966667223 */ /* 0x180fe2000001082d */
[-CC-:B------:R-:W-:Y:S01]  /*47e0*/  FFMA.FTZ R98, R98, R9.reuse, -R45.reuse ;  /* 0x0000000962627223 */ /* 0x180fe2000001082d */
[----:B------:R-:W-:Y:S01]  /*47f0*/  FFMA.FTZ R45, R104, R9, -R45 ;  /* 0x00000009682d7223 */ /* 0x000fe2000001082d */
[----:B------:R-:W-:Y:S01]  /*4800*/  F2FP.F16.F32.PACK_AB R174, R27, R174 ;  /* 0x000000ae1bae723e */ /* 0x000fe200000000ff */
[----:B------:R-:W1:Y:S01]  /*4810*/  MUFU.EX2 R177, R38 ;  /* 0x0000002600b17308 */ /* 0x000e620000000800 */
[----:B---3--:R-:W-:Y:S01]  /*4820*/  FADD.FTZ R53, R183, R20 ;  /* 0x00000014b7357221 */ /* 0x008fe20000010000 */
[----:B------:R-:W-:-:S02]  /*4830*/  F2FP.F16.F32.PACK_AB R168, R29, R168 ;  /* 0x000000a81da8723e */ /* 0x000fc400000000ff */
[----:B------:R-:W-:Y:S02]  /*4840*/  F2FP.F16.F32.PACK_AB R170, R31, R170 ;  /* 0x000000aa1faa723e */ /* 0x000fe400000000ff */
[----:B------:R-:W-:Y:S02]  /*4850*/  F2FP.F16.F32.PACK_AB R181, R30, R41 ;  /* 0x000000291eb5723e */ /* 0x000fe400000000ff */
[----:B------:R-:W3:Y:S01]  /*4860*/  MUFU.EX2 R40, R40 ;  /* 0x0000002800287308 */ /* 0x000ee20000000800 */
[----:B--2---:R-:W-:Y:S01]  /*4870*/  FADD.FTZ R20, R36, R53 ;  /* 0x0000003524147221 */ /* 0x004fe20000010000 */
[----:B------:R-:W-:-:S06]  /*4880*/  F2FP.F16.F32.PACK_AB R183, R183, R32 ;  /* 0x00000020b7b7723e */ /* 0x000fcc00000000ff */
[----:B------:R-:W2:Y:S01]  /*4890*/  MUFU.EX2 R179, R42 ;  /* 0x0000002a00b37308 */ /* 0x000ea20000000800 */
[C---:B-1----:R-:W-:Y:S01]  /*48a0*/  FADD.FTZ R53, R177.reuse, R20 ;  /* 0x00000014b1357221 */ /* 0x042fe20000010000 */
[----:B------:R-:W-:-:S06]  /*48b0*/  F2FP.F16.F32.PACK_AB R177, R177, R36 ;  /* 0x00000024b1b1723e */ /* 0x000fcc00000000ff */
[----:B------:R-:W1:Y:S01]  /*48c0*/  MUFU.EX2 R44, R44 ;  /* 0x0000002c002c7308 */ /* 0x000e620000000800 */
[----:B---3--:R-:W-:-:S07]  /*48d0*/  FADD.FTZ R20, R40, R53 ;  /* 0x0000003528147221 */ /* 0x008fce0000010000 */
[----:B------:R-:W3:Y:S01]  /*48e0*/  MUFU.EX2 R173, R46 ;  /* 0x0000002e00ad7308 */ /* 0x000ee20000000800 */
[C---:B--2---:R-:W-:Y:S01]  /*48f0*/  FADD.FTZ R53, R179.reuse, R20 ;  /* 0x00000014b3357221 */ /* 0x044fe20000010000 */
[----:B------:R-:W-:-:S06]  /*4900*/  F2FP.F16.F32.PACK_AB R179, R179, R40 ;  /* 0x00000028b3b3723e */ /* 0x000fcc00000000ff */
[----:B------:R-:W2:Y:S01]  /*4910*/  MUFU.EX2 R48, R48 ;  /* 0x0000003000307308 */ /* 0x000ea20000000800 */
[----:B-1----:R-:W-:-:S07]  /*4920*/  FADD.FTZ R20, R44, R53 ;  /* 0x000000352c147221 */ /* 0x002fce0000010000 */
[----:B------:R-:W1:Y:S01]  /*4930*/  MUFU.EX2 R175, R50 ;  /* 0x0000003200af7308 */ /* 0x000e620000000800 */
[----:B---3--:R-:W-:Y:S01]  /*4940*/  FADD.FTZ R53, R173, R20 ;  /* 0x00000014ad357221 */ /* 0x008fe20000010000 */
[----:B------:R-:W-:Y:S01]  /*4950*/  FADD.FTZ R20, R164, R55 ;  /* 0x00000037a4147221 */ /* 0x000fe20000010000 */
[----:B------:R-:W-:Y:S02]  /*4960*/  F2FP.F16.F32.PACK_AB R164, R33, R164 ;  /* 0x000000a421a4723e */ /* 0x000fe400000000ff */
[----:B------:R-:W-:Y:S01]  /*4970*/  F2FP.F16.F32.PACK_AB R173, R173, R44 ;  /* 0x0000002cadad723e */ /* 0x000fe200000000ff */
[----:B------:R-:W-:Y:S02]  /*4980*/  FADD.FTZ R55, R33, R20 ;  /* 0x0000001421377221 */ /* 0x000fe40000010000 */
[----:B------:R-:W3:Y:S01]  /*4990*/  MUFU.EX2 R52, R52 ;  /* 0x0000003400347308 */ /* 0x000ee20000000800 */
[----:B--2---:R-:W-:Y:S01]  /*49a0*/  FADD.FTZ R4, R48, R53 ;  /* 0x0000003530047221 */ /* 0x004fe20000010000 */
[----:B------:R-:W-:Y:S01]  /*49b0*/  FADD.FTZ R20, R166, R55 ;  /* 0x00000037a6147221 */ /* 0x000fe20000010000 */
[----:B------:R-:W-:-:S03]  /*49c0*/  F2FP.F16.F32.PACK_AB R166, R35, R166 ;  /* 0x000000a623a6723e */ /* 0x000fc600000000ff */
[----:B------:R-:W-:Y:S02]  /*49d0*/  FADD.FTZ R55, R35, R20 ;  /* 0x0000001423377221 */ /* 0x000fe40000010000 */
[----:B------:R-:W2:Y:S01]  /*49e0*/  MUFU.EX2 R169, R54 ;  /* 0x0000003600a97308 */ /* 0x000ea20000000800 */
[C---:B-1----:R-:W-:Y:S01]  /*49f0*/  FADD.FTZ R53, R175.reuse, R4 ;  /* 0x00000004af357221 */ /* 0x042fe20000010000 */
[----:B------:R-:W-:Y:S01]  /*4a00*/  FADD.FTZ R20, R92, R55 ;  /* 0x000000375c147221 */ /* 0x000fe20000010000 */
[----:B------:R-:W-:-:S05]  /*4a10*/  F2FP.F16.F32.PACK_AB R175, R175, R48 ;  /* 0x00000030afaf723e */ /* 0x000fca00000000ff */
        /* <DEDUP_REMOVED lines=8> */
[C---:B---3--:R-:W-:Y:S01]  /*4aa0*/  FADD.FTZ R53, R171.reuse, R4 ;  /* 0x00000004ab357221 */ /* 0x048fe20000010000 */
[----:B------:R-:W-:-:S06]  /*4ab0*/  F2FP.F16.F32.PACK_AB R171, R171, R56 ;  /* 0x00000038abab723e */ /* 0x000fcc00000000ff */
[----:B------:R-:W3:Y:S01]  /*4ac0*/  MUFU.EX2 R165, R62 ;  /* 0x0000003e00a57308 */ /* 0x000ee20000000800 */
[----:B--2---:R-:W-:-:S07]  /*4ad0*/  FADD.FTZ R4, R60, R53 ;  /* 0x000000353c047221 */ /* 0x004fce0000010000 */
[----:B------:R-:W2:Y:S01]  /*4ae0*/  MUFU.EX2 R86, R86 ;  /* 0x0000005600567308 */ /* 0x000ea20000000800 */
[C---:B-1----:R-:W-:Y:S01]  /*4af0*/  FADD.FTZ R55, R39.reuse, R20 ;  /* 0x0000001427377221 */ /* 0x042fe20000010000 */
[----:B------:R-:W-:-:S06]  /*4b00*/  F2FP.F16.F32.PACK_AB R160, R39, R92 ;  /* 0x0000005c27a0723e */ /* 0x000fcc00000000ff */
[----:B------:R-:W1:Y:S01]  /*4b10*/  MUFU.EX2 R64, R64 ;  /* 0x0000004000407308 */ /* 0x000e620000000800 */
[C---:B---3--:R-:W-:Y:S01]  /*4b20*/  FADD.FTZ R3, R165.reuse, R4 ;  /* 0x00000004a5037221 */ /* 0x048fe20000010000 */
[----:B------:R-:W-:-:S06]  /*4b30*/  F2FP.F16.F32.PACK_AB R165, R165, R60 ;  /* 0x0000003ca5a5723e */ /* 0x000fcc00000000ff */
[----:B------:R-:W3:Y:S01]  /*4b40*/  MUFU.EX2 R47, R84 ;  /* 0x00000054002f7308 */ /* 0x000ee20000000800 */
[----:B--2---:R-:W-:-:S07]  /*4b50*/  FADD.FTZ R20, R86, R55 ;  /* 0x0000003756147221 */ /* 0x004fce0000010000 */
[----:B------:R-:W2:Y:S01]  /*4b60*/  MUFU.EX2 R167, R66 ;  /* 0x0000004200a77308 */ /* 0x000ea20000000800 */
[----:B-1----:R-:W-:-:S07]  /*4b70*/  FADD.FTZ R4, R64, R3 ;  /* 0x0000000340047221 */ /* 0x002fce0000010000 */
[----:B------:R-:W1:Y:S01]  /*4b80*/  MUFU.EX2 R28, R28 ;  /* 0x0000001c001c7308 */ /* 0x000e620000000800 */
[C---:B---3--:R-:W-:Y:S01]  /*4b90*/  FADD.FTZ R13, R47.reuse, R20 ;  /* 0x000000142f0d7221 */ /* 0x048fe20000010000 */
[----:B------:R-:W-:-:S06]  /*4ba0*/  F2FP.F16.F32.PACK_AB R162, R47, R86 ;  /* 0x000000562fa2723e */ /* 0x000fcc00000000ff */
[----:B------:R-:W3:Y:S01]  /*4bb0*/  MUFU.EX2 R68, R68 ;  /* 0x0000004400447308 */ /* 0x000ee20000000800 */
[C---:B--2---:R-:W-:Y:S01]  /*4bc0*/  FADD.FTZ R3, R167.reuse, R4 ;  /* 0x00000004a7037221 */ /* 0x044fe20000010000 */
[----:B------:R-:W-:-:S06]  /*4bd0*/  F2FP.F16.F32.PACK_AB R167, R167, R64 ;  /* 0x00000040a7a7723e */ /* 0x000fcc00000000ff */
[----:B------:R-:W2:Y:S01]  /*4be0*/  MUFU.EX2 R161, R70 ;  /* 0x0000004600a17308 */ /* 0x000ea20000000800 */
[----:B-1----:R-:W-:Y:S01]  /*4bf0*/  FADD.FTZ R20, R28, R13 ;  /* 0x0000000d1c147221 */ /* 0x002fe20000010000 */
[----:B------:R-:W-:-:S03]  /*4c00*/  F2FP.F16.F32.PACK_AB R156, R43, R28 ;  /* 0x0000001c2b9c723e */ /* 0x000fc600000000ff */
[----:B------:R-:W-:-:S03]  /*4c10*/  FADD.FTZ R13, R43, R20 ;  /* 0x000000142b0d7221 */ /* 0x000fc60000010000 */
[----:B------:R-:W1:Y:S01]  /*4c20*/  MUFU.EX2 R12, R12 ;  /* 0x0000000c000c7308 */ /* 0x000e620000000800 */
[----:B---3--:R-:W-:-:S07]  /*4c30*/  FADD.FTZ R4, R68, R3 ;  /* 0x0000000344047221 */ /* 0x008fce0000010000 */
        /* <DEDUP_REMOVED lines=15> */
[----:B---3--:R-:W-:-:S07]  /*4d30*/  FADD.FTZ R4, R76, R3 ;  /* 0x000000034c047221 */ /* 0x008fce0000010000 */
[----:B------:R-:W3:Y:S01]  /*4d40*/  MUFU.EX2 R6, R6 ;  /* 0x0000000600067308 */ /* 0x000ee20000000800 */
[C---:B--2---:R-:W-:Y:S01]  /*4d50*/  FADD.FTZ R13, R14.reuse, R13 ;  /* 0x0000000d0e0d7221 */ /* 0x044fe20000010000 */
[----:B------:R-:W-:-:S06]  /*4d60*/  F2FP.F16.F32.PACK_AB R152, R14, R51 ;  /* 0x000000330e98723e */ /* 0x000fcc00000000ff */
[----:B------:R-:W2:Y:S01]  /*4d70*/  MUFU.EX2 R37, R26 ;  /* 0x0000001a00257308 */ /* 0x000ea20000000800 */
[C---:B-1----:R-:W-:Y:S01]  /*4d80*/  FADD.FTZ R3, R157.reuse, R4 ;  /* 0x000000049d037221 */ /* 0x042fe20000010000 */
[----:B------:R-:W-:-:S06]  /*4d90*/  F2FP.F16.F32.PACK_AB R157, R157, R76 ;  /* 0x0000004c9d9d723e */ /* 0x000fcc00000000ff */
[----:B------:R-:W1:Y:S01]  /*4da0*/  MUFU.EX2 R80, R80 ;  /* 0x0000005000507308 */ /* 0x000e620000000800 */
[----:B---3--:R-:W-:Y:S01]  /*4db0*/  FADD.FTZ R12, R6, R13 ;  /* 0x0000000d060c7221 */ /* 0x008fe20000010000 */
[----:B------:R-:W-:-:S04]  /*4dc0*/  VIADD R13, R5, UR42 ;  /* 0x0000002a050d7c36 */ /* 0x000fc80008000000 */
[----:B------:R-:W-:Y:S02]  /*4dd0*/  IMAD.IADD R10, R13, 0x1, R10 ;  /* 0x000000010d0a7824 */ /* 0x000fe400078e020a */
[----:B------:R-:W3:Y:S01]  /*4de0*/  MUFU.EX2 R159, R72 ;  /* 0x00000048009f7308 */ /* 0x000ee20000000800 */
[C---:B--2---:R-:W-:Y:S01]  /*4df0*/  F2FP.F16.F32.PACK_AB R154, R37.reuse, R6 ;  /* 0x00000006259a723e */ /* 0x044fe200000000ff */
[----:B------:R-:W-:-:S06]  /*4e00*/  FADD.FTZ R4, R37, R12 ;  /* 0x0000000c25047221 */ /* 0x000fcc0000010000 */
        /* <DEDUP_REMOVED lines=9> */
[----:B------:R-:W-:-:S03]  /*4ea0*/  F2FP.F16.F32.PACK_AB R153, R153, R100 ;  /* 0x000000649999723e */ /* 0x000fc600000000ff */
[----:B---3--:R-:W-:-:S04]  /*4eb0*/  FADD.FTZ R6, R98, R3 ;  /* 0x0000000362067221 */ /* 0x008fc80000010000 */
[C---:B--2---:R-:W-:Y:S01]  /*4ec0*/  FADD.FTZ R3, R45.reuse, R6 ;  /* 0x000000062d037221 */ /* 0x044fe20000010000 */
[----:B------:R-:W-:Y:S01]  /*4ed0*/  F2FP.F16.F32.PACK_AB R155, R45, R98 ;  /* 0x000000622d9b723e */ /* 0x000fe200000000ff */
[----:B------:R-:W-:Y:S01]  /*4ee0*/  VIADD R6, R88, 0xfffffffe ;  /* 0xfffffffe58067836 */ /* 0x000fe20000000000 */
[----:B------:R-:W-:Y:S06]  /*4ef0*/  @!P2 BRA `(.L_x_893) ;  /* 0x000000000040a947 */ /* 0x000fec0003800000 */
[C---:B------:R-:W-:Y:S01]  /*4f00*/  ISETP.GT.AND P3, PT, R13.reuse, RZ, PT ;  /* 0x000000ff0d00720c */ /* 0x040fe20003f64270 */
[----:B------:R-:W-:-:S12]  /*4f10*/  VIADD R12, R13, 0xffffffff ;  /* 0xffffffff0d0c7836 */ /* 0x000fd80000000000 */
[----:B------:R-:W-:Y:S05]  /*4f20*/  @P3 BRA `(.L_x_894) ;  /* 0x00000000001c3947 */ /* 0x000fea0003800000 */
[----:B------:R-:W-:Y:S01]  /*4f30*/  ISETP.NE.AND P3, PT, R11, 0x1, PT ;  /* 0x000000010b00780c */ /* 0x000fe20003f65270 */
[----:B------:R-:W-:-:S12]  /*4f40*/  IMAD.MOV R13, RZ, RZ, -R13 ;  /* 0x000000ffff0d7224 */ /* 0x000fd800078e0a0d */
[----:B------:R-:W1:Y:S02]  /*4f50*/  @P3 LDC.64 R14, c[0x0][0x9e8] ;  /* 0x00027a00ff0e3b82 */ /* 0x000e640000000a00 */
[----:B-1----:R-:W-:-:S05]  /*4f60*/  @P3 IMAD.HI.U32 R12, R13, R14, RZ ;  /* 0x0000000e0d0c3227 */ /* 0x002fca00078e00ff */
[----:B------:R-:W-:-:S04]  /*4f70*/  @P3 SHF.R.U32.HI R13, RZ, R15, R12 ;  /* 0x0000000fff0d3219 */ /* 0x000fc8000001160c */
[----:B------:R-:W-:Y:S01]  /*4f80*/  LOP3.LUT R12, RZ, R13, RZ, 0x33, !PT ;  /* 0x0000000dff0c7212 */ /* 0x000fe200078e33ff */
[----:B------:R-:W-:Y:S06]  /*4f90*/  BRA `(.L_x_895) ;  /* 0x0000000000107947 */ /* 0x000fec0003800000 */
.L_x_894:
[----:B------:R-:W-:-:S13]  /*4fa0*/  ISETP.NE.AND P3, PT, R11, 0x1, PT ;  /* 0x000000010b00780c */ /* 0x000fda0003f65270 */
[----:B------:R-:W1:Y:S02]  /*4fb0*/  @P3 LDC.64 R14, c[0x0][0x9e8] ;  /* 0x00027a00ff0e3b82 */ /* 0x000e640000000a00 */
[----:B-1----:R-:W-:-:S05]  /*4fc0*/  @P3 IMAD.HI.U32 R14, R12, R14, RZ ;  /* 0x0000000e0c0e3227 */ /* 0x002fca00078e00ff */
[----:B------:R-:W-:-:S07]  /*4fd0*/  @P3 SHF.R.U32.HI R12, RZ, R15, R14 ;  /* 0x0000000fff0c3219 */ /* 0x000fce000001160e */
.L_x_895:
[----:B------:R-:W-:-:S05]  /*4fe0*/  IMAD R11, R12, R11, R11 ;  /* 0x0000000b0c0b7224 */ /* 0x000fca00078e020b */
[----:B------:R-:W-:-:S07]  /*4ff0*/  VIMNMX R10, R10, R11, PT ;  /* 0x0000000b0a0a7248 */ /* 0x000fce0003fe0100 */
.L_x_893:
[----:B------:R-:W-:Y:S02]  /*5000*/  SHF.R.S32.HI R11, RZ, 0x1f, R10 ;  /* 0x0000001fff0b7819 */ /* 0x000fe4000001140a */
[----:B------:R-:W-:Y:S02]  /*5010*/  CS2R R150, SRZ ;  /* 0x0000000000967805 */ /* 0x000fe4000001ff00 */
[----:B------:R-:W-:Y:S02]  /*5020*/  CS2R R148, SRZ ;  /* 0x0000000000947805 */ /* 0x000fe4000001ff00 */
[----:B------:R-:W-:Y:S02]  /*5030*/  CS2R R146, SRZ ;  /* 0x0000000000927805 */ /* 0x000fe4000001ff00 */
[----:B------:R-:W-:Y:S02]  /*5040*/  LEA.HI R11, R11, R10, RZ, 0x7 ;  /* 0x0000000a0b0b7211 */ /* 0x000fe400078f38ff */
[----:B------:R-:W-:-:S02]  /*5050*/  CS2R R144, SRZ ;  /* 0x0000000000907805 */ /* 0x000fc4000001ff00 */
[----:B------:R-:W-:Y:S02]  /*5060*/  CS2R R142, SRZ ;  /* 0x00000000008e7805 */ /* 0x000fe4000001ff00 */
[----:B------:R-:W-:Y:S02]  /*5070*/  CS2R R140, SRZ ;  /* 0x00000000008c7805 */ /* 0x000fe4000001ff00 */
[----:B------:R-:W-:Y:S02]  /*5080*/  SHF.R.S32.HI R11, RZ, 0x7, R11 ;  /* 0x00000007ff0b7819 */ /* 0x000fe4000001140b */
[----:B------:R-:W-:Y:S02]  /*5090*/  CS2R R138, SRZ ;  /* 0x00000000008a7805 */ /* 0x000fe4000001ff00 */
[----:B------:R-:W-:Y:S02]  /*50a0*/  CS2R R136, SRZ ;  /* 0x0000000000887805 */ /* 0x000fe4000001ff00 */
[----:B------:R-:W-:-:S02]  /*50b0*/  CS2R R134, SRZ ;  /* 0x0000000000867805 */ /* 0x000fc4000001ff00 */
[----:B------:R-:W-:Y:S02]  /*50c0*/  VIMNMX R11, R11, UR40, !PT ;  /* 0x000000280b0b7c48 */ /* 0x000fe4000ffe0100 */
[----:B------:R-:W-:Y:S02]  /*50d0*/  CS2R R132, SRZ ;  /* 0x0000000000847805 */ /* 0x000fe4000001ff00 */
[----:B------:R-:W-:Y:S02]  /*50e0*/  CS2R R130, SRZ ;  /* 0x0000000000827805 */ /* 0x000fe4000001ff00 */
[----:B------:R-:W-:Y:S02]  /*50f0*/  CS2R R128, SRZ ;  /* 0x0000000000807805 */ /* 0x000fe4000001ff00 */
[----:B------:R-:W-:Y:S02]  /*5100*/  ISETP.GE.AND P3, PT, R6, R11, PT ;  /* 0x0000000b0600720c */ /* 0x000fe40003f66270 */
        /* <DEDUP_REMOVED lines=20> */
[----:B------:R-:W-:Y:S06]  /*5250*/  @!P3 BRA `(.L_x_896) ;  /* 0x000000380014b947 */ /* 0x000fec0003800000 */
[----:B------:R-:W-:Y:S01]  /*5260*/  IMAD.IADD R10, R0, 0x1, R5 ;  /* 0x00000001000a7824 */ /* 0x000fe200078e0205 */
[----:B------:R-:W-:Y:S01]  /*5270*/  ULDC UR56, c[0x0][0x9e4] ;  /* 0x0002790000387ab9 */ /* 0x000fe20000000800 */
[----:B------:R-:W-:Y:S01]  /*5280*/  IMAD.MOV.U32 R151, RZ, RZ, RZ ;  /* 0x000000ffff977224 */ /* 0x000fe200078e00ff */
[----:B------:R-:W-:Y:S01]  /*5290*/  ULDC UR58, c[0x0][0x288] ;  /* 0x0000a200003a7ab9 */ /* 0x000fe20000000800 */
[----:B------:R-:W-:Y:S01]  /*52a0*/  ULDC UR59, c[0x0][0x9d8] ;  /* 0x00027600003b7ab9 */ /* 0x000fe20000000800 */
[----:B------:R-:W-:-:S05]  /*52b0*/  ULDC UR57, c[0x0][0x9e0] ;  /* 0x0002780000397ab9 */ /* 0x000fca0000000800 */
.L_x_913:
[----:B------:R-:W-:Y:S01]  /*52c0*/  UIADD3 UR61, UR37, 0x1, URZ ;  /* 0x00000001253d7890 */ /* 0x000fe2000fffe03f */
[----:B------:R-:W-:-:S03]  /*52d0*/  ISETP.NE.AND P4, PT, RZ, UR41, PT ;  /* 0x00000029ff007c0c */ /* 0x000fc6000bf85270 */
[----:B------:R-:W-:-:S04]  /*52e0*/  UISETP.NE.AND UP0, UPT, UR61, 0x2, UPT ;  /* 0x000000023d00788c */ /* 0x000fc8000bf05270 */
[----:B------:R-:W-:Y:S02]  /*52f0*/  USEL UR60, URZ, 0x1, UP0 ;  /* 0x000000013f3c7887 */ /* 0x000fe40008000000 */
[----:B------:R-:W-:Y:S02]  /*5300*/  USEL UR61, UR61, URZ, UP0 ;  /* 0x0000003f3d3d7287 */ /* 0x000fe40008000000 */
[----:B------:R-:W-:Y:S02]  /*5310*/  ULOP3.LUT UR60, UR36, UR60, URZ, 0x3c, !UPT ;  /* 0x0000003c243c7292 */ /* 0x000fe4000f8e3c3f */
[----:B------:R-:W-:Y:S10]  /*5320*/  @P4 BRA `(.L_x_897) ;  /* 0x00000000002c4947 */ /* 0x000ff40003800000 */
[----:B------:R-:W-:Y:S05]  /*5330*/  @!P0 BRA `(.L_x_898) ;  /* 0x0000000000048947 */ /* 0x000fea0003800000 */
[----:B------:R-:W-:Y:S01]  /*5340*/  BPT.TRAP 0x1 ;  /* 0x000000040000795c */ /* 0x000fe20000300000 */
.L_x_898:
[----:B------:R-:W-:Y:S01]  /*5350*/  ULEA UR6, UR61, UR39, 0x3 ;  /* 0x000000273d067291 */ /* 0x000fe2000f8e183f */
[----:B------:R-:W-:-:S05]  /*5360*/  IMAD.U32 R9, RZ, RZ, UR60 ;  /* 0x0000003cff097e24 */ /* 0x000fca000f8e00ff */
[----:B------:R-:W-:-:S04]  /*5370*/  SHF.L.U32 R9, R9, 0x1f, RZ ;  /* 0x0000001f09097819 */ /* 0x000fc800000006ff */
[----:B------:R1:W2:Y:S01]  /*5380*/  SYNCS.PHASECHK.TRANS64.TRYWAIT P3, [UR6+0x28830], R9 ;  /* 0x02883009ff0075a7 */ /* 0x0002a20008060146 */
[----:B------:R-:W-:Y:S05]  /*5390*/  @!P0 BRA `(.L_x_899) ;  /* 0x0000000000048947 */ /* 0x000fea0003800000 */
[----:B------:R-:W-:Y:S01]  /*53a0*/  BPT.TRAP 0x1 ;  /* 0x000000040000795c */ /* 0x000fe20000300000 */
.L_x_899:
[----:B--2---:R-:W-:Y:S05]  /*53b0*/  @P3 BRA `(.L_x_897) ;  /* 0x0000000000083947 */ /* 0x004fea0003800000 */
[----:B------:R-:W2:Y:S02]  /*53c0*/  SYNCS.PHASECHK.TRANS64.TRYWAIT P3, [UR6+0x28830], R9 ;  /* 0x02883009ff0075a7 */ /* 0x000ea40008060146 */
[----:B--2---:R-:W-:Y:S05]  /*53d0*/  @!P3 BRA `(.L_x_900) ;  /* 0x000000e400ecb947 */ /* 0x004fea0003800000 */
.L_x_897:
[----:B-12---:R-:W-:Y:S01]  /*53e0*/  VIADD R9, R17, 0x8 ;  /* 0x0000000811097836 */ /* 0x006fe20000000000 */
[----:B------:R-:W-:Y:S01]  /*53f0*/  ULEA UR34, UR61, UR49, 0xb ;  /* 0x000000313d227291 */ /* 0x000fe2000f8e583f */
[----:B------:R-:W-:Y:S01]  /*5400*/  UMOV UR35, 0x40000040 ;  /* 0x4000004000237882 */ /* 0x000fe20000000000 */
[----:B------:R-:W-:Y:S02]  /*5410*/  UMOV UR7, 0x40000040 ;  /* 0x4000004000077882 */ /* 0x000fe40000000000 */
[----:B------:R1:W-:Y:S01]  /*5420*/  BAR.SYNC.DEFER_BLOCKING R9, 0x100 ;  /* 0x000400090000751d */ /* 0x0003e20000010000 */
[----:B------:R-:W-:Y:S02]  /*5430*/  UIADD3 UR6, UR34, 0x2, URZ ;  /* 0x0000000222067890 */ /* 0x000fe4000fffe03f */
[----:B------:R-:W-:Y:S02]  /*5440*/  UIADD3 UR10, UR34, 0x4, URZ ;  /* 0x00000004220a7890 */ /* 0x000fe4000fffe03f */
[----:B------:R-:W-:Y:S01]  /*5450*/  UIADD3 UR14, UR34, 0x6, URZ ;  /* 0x00000006220e7890 */ /* 0x000fe2000fffe03f */
[----:B------:R-:W-:Y:S01]  /*5460*/  UMOV UR11, 0x40000040 ;  /* 0x40000040000b7882 */ /* 0x000fe20000000000 */
[----:B------:R-:W-:Y:S01]  /*5470*/  UMOV UR15, 0x40000040 ;  /* 0x40000040000f7882 */ /* 0x000fe20000000000 */
[----:B------:R-:W-:Y:S01]  /*5480*/  UIADD3 UR18, UR34, 0x400, URZ ;  /* 0x0000040022127890 */ /* 0x000fe2000fffe03f */
[----:B------:R-:W-:Y:S01]  /*5490*/  UMOV UR19, 0x40000040 ;  /* 0x4000004000137882 */ /* 0x000fe20000000000 */
[----:B------:R-:W-:Y:S01]  /*54a0*/  UIADD3 UR22, UR34, 0x402, URZ ;  /* 0x0000040222167890 */ /* 0x000fe2000fffe03f */
[----:B------:R-:W-:Y:S01]  /*54b0*/  UMOV UR23, 0x40000040 ;  /* 0x4000004000177882 */ /* 0x000fe20000000000 */
[----:B------:R-:W-:Y:S01]  /*54c0*/  UIADD3 UR26, UR34, 0x404, URZ ;  /* 0x00000404221a7890 */ /* 0x000fe2000fffe03f */
[----:B------:R-:W-:Y:S01]  /*54d0*/  UMOV UR27, 0x40000040 ;  /* 0x40000040001b7882 */ /* 0x000fe20000000000 */
[----:B------:R-:W-:Y:S01]  /*54e0*/  UIADD3 UR30, UR34, 0x406, URZ ;  /* 0x00000406221e7890 */ /* 0x000fe2000fffe03f */
[----:B------:R-:W-:Y:S01]  /*54f0*/  UMOV UR31, 0x40000040 ;  /* 0x40000040001f7882 */ /* 0x000fe20000000000 */
[----:B------:R-:W-:-:S06]  /*5500*/  WARPGROUP.ARRIVE ;  /* 0x00000000000079c5 */ /* 0x000fcc0000000000 */
[----:B------:R-:W-:Y:S03]  /*5510*/  HGMMA.64x128x16.F32 R24, gdesc[UR32], RZ, !UPT, gsb0 ;  /* 0x01e00000201879f0 */ /* 0x000fe6000c0008ff */
        /* <DEDUP_REMOVED lines=22> */
[----:B-1----:R-:W-:Y:S05]  /*5680*/  @P4 BRA `(.L_x_901) ;  /* 0x00000000002c4947 */ /* 0x002fea0003800000 */
[----:B------:R-:W-:Y:S05]  /*5690*/  @!P0 BRA `(.L_x_902) ;  /* 0x0000000000048947 */ /* 0x000fea0003800000 */
[----:B------:R-:W-:Y:S01]  /*56a0*/  BPT.TRAP 0x1 ;  /* 0x000000040000795c */ /* 0x000fe20000300000 */
.L_x_902:
[----:B------:R-:W-:Y:S01]  /*56b0*/  ULEA UR6, UR37, UR39, 0x3 ;  /* 0x0000002725067291 */ /* 0x000fe2000f8e183f */
[----:B------:R-:W-:-:S05]  /*56c0*/  IMAD.U32 R9, RZ, RZ, UR36 ;  /* 0x00000024ff097e24 */ /* 0x000fca000f8e00ff */
[----:B------:R-:W-:-:S04]  /*56d0*/  SHF.L.U32 R9, R9, 0x1f, RZ ;  /* 0x0000001f09097819 */ /* 0x000fc800000006ff */
[----:B------:R1:W2:Y:S01]  /*56e0*/  SYNCS.PHASECHK.TRANS64.TRYWAIT P3, [UR6+0x28850], R9 ;  /* 0x02885009ff0075a7 */ /* 0x0002a20008060146 */
[----:B------:R-:W-:Y:S05]  /*56f0*/  @!P0 BRA `(.L_x_903) ;  /* 0x0000000000048947 */ /* 0x000fea0003800000 */
[----:B------:R-:W-:Y:S01]  /*5700*/  BPT.TRAP 0x1 ;  /* 0x000000040000795c */ /* 0x000fe20000300000 */
.L_x_903:
[----:B--2---:R-:W-:Y:S05]  /*5710*/  @P3 BRA `(.L_x_901) ;  /* 0x0000000000083947 */ /* 0x004fea0003800000 */
[----:B------:R-:W2:Y:S02]  /*5720*/  SYNCS.PHASECHK.TRANS64.TRYWAIT P3, [UR6+0x28850], R9 ;  /* 0x02885009ff0075a7 */ /* 0x000ea40008060146 */
[----:B--2---:R-:W-:Y:S05]  /*5730*/  @!P3 BRA `(.L_x_904) ;  /* 0x000000e4002cb947 */ /* 0x004fea0003800000 */
.L_x_901:
[----:B------:R-:W-:Y:S01]  /*5740*/  UIADD3 UR6, UR39, 0x400, URZ ;  /* 0x0000040027067890 */ /* 0x000fe2000fffe03f */
[----:B------:R-:W-:Y:S01]  /*5750*/  WARPGROUP.ARRIVE ;  /* 0x00000000000079c5 */ /* 0x000fe20000000000 */
[----:B------:R-:W-:Y:S01]  /*5760*/  UMOV UR7, 0x40000040 ;  /* 0x4000004000077882 */ /* 0x000fe20000000000 */
[----:B------:R-:W-:Y:S01]  /*5770*/  FMUL.FTZ R14, R30, UR59 ;  /* 0x0000003b1e0e7c20 */ /* 0x000fe20008410000 */
[----:B------:R-:W-:Y:S01]  /*5780*/  USHF.R.U32.HI UR6, URZ, 0x4, UR6 ;  /* 0x000000043f067899 */ /* 0x000fe20008011606 */
[----:B------:R-:W-:Y:S01]  /*5790*/  FMUL.FTZ R30, R54, UR59 ;  /* 0x0000003b361e7c20 */ /* 0x000fe20008410000 */
[----:B------:R-:W-:Y:S01]  /*57a0*/  FMUL.FTZ R54, R56, UR59 ;  /* 0x0000003b38367c20 */ /* 0x000fe20008410000 */
[----:B------:R-:W-:Y:S01]  /*57b0*/  FMUL.FTZ R56, R60, UR59 ;  /* 0x0000003b3c387c20 */ /* 0x000fe20008410000 */
[----:B------:R-:W-:Y:S01]  /*57c0*/  ULOP3.LUT UR6, UR6, 0x3fff, URZ, 0xc0, !UPT ;  /* 0x00003fff06067892 */ /* 0x000fe2000f8ec03f */
[----:B--2---:R-:W-:Y:S01]  /*57d0*/  FMUL.FTZ R12, R26, UR59 ;  /* 0x0000003b1a0c7c20 */ /* 0x004fe20008410000 */
[----:B------:R-:W-:Y:S01]  /*57e0*/  FMUL.FTZ R13, R27, UR59 ;  /* 0x0000003b1b0d7c20 */ /* 0x000fe20008410000 */
[----:B------:R-:W-:Y:S01]  /*57f0*/  FMUL.FTZ R21, R34, UR59 ;  /* 0x0000003b22157c20 */ /* 0x000fe20008410000 */
[----:B------:R-:W-:Y:S01]  /*5800*/  ULOP3.LUT UR6, UR6, 0x4000000, URZ, 0xfc, !UPT ;  /* 0x0400000006067892 */ /* 0x000fe2000f8efc3f */
[----:B------:R-:W-:Y:S01]  /*5810*/  FMUL.FTZ R20, R35, UR59 ;  /* 0x0000003b23147c20 */ /* 0x000fe20008410000 */
[----:B-1----:R-:W-:Y:S01]  /*5820*/  FMUL.FTZ R9, R24, UR59 ;  /* 0x0000003b18097c20 */ /* 0x002fe20008410000 */
[----:B------:R-:W-:Y:S01]  /*5830*/  FMUL.FTZ R15, R31, UR59 ;  /* 0x0000003b1f0f7c20 */ /* 0x000fe20008410000 */
[----:B------:R-:W-:Y:S01]  /*5840*/  ULEA UR10, UR37, UR6, 0xb ;  /* 0x00000006250a7291 */ /* 0x000fe2000f8e583f */
[----:B------:R-:W-:Y:S01]  /*5850*/  FMUL.FTZ R34, R36, UR59 ;  /* 0x0000003b24227c20 */ /* 0x000fe20008410000 */
        /* <DEDUP_REMOVED lines=9> */
[----:B------:R-:W-:Y:S01]  /*58f0*/  FMUL.FTZ R37, R59, UR59 ;  /* 0x0000003b3b257c20 */ /* 0x000fe20008410000 */
[----:B------:R-:W-:Y:S01]  /*5900*/  UMOV UR7, 0x40000040 ;  /* 0x4000004000077882 */ /* 0x000fe20000000000 */
[----:B------:R-:W-:Y:S01]  /*5910*/  FMUL.FTZ R38, R62, UR59 ;  /* 0x0000003b3e267c20 */ /* 0x000fe20008410000 */
        /* <DEDUP_REMOVED lines=16> */
[----:B------:R-:W1:Y:S08]  /*5a20*/  MUFU.TANH R9, R9 ;  /* 0x0000000900097308 */ /* 0x000e700000002400 */
[----:B------:R-:W2:Y:S08]  /*5a30*/  MUFU.TANH R12, R12 ;  /* 0x0000000c000c7308 */ /* 0x000eb00000002400 */
[----:B------:R-:W3:Y:S08]  /*5a40*/  MUFU.TANH R13, R13 ;  /* 0x0000000d000d7308 */ /* 0x000ef00000002400 */
[----:B------:R-:W4:Y:S08]  /*5a50*/  MUFU.TANH R14, R14 ;  /* 0x0000000e000e7308 */ /* 0x000f300000002400 */
        /* <DEDUP_REMOVED lines=11> */
[----:B------:R-:W1:Y:S01]  /*5b10*/  MUFU.TANH R30, R30 ;  /* 0x0000001e001e7308 */ /* 0x000e620000002400 */
[----:B------:R-:W-:-:S02]  /*5b20*/  WARPGROUP.DEPBAR.LE gsb0, 0x0 ;  /* 0x00008000000079c5 */ /* 0x000fc40000010000 */
[----:B------:R-:W-:-:S05]  /*5b30*/  WARPGROUP.ARRIVE ;  /* 0x00000000000079c5 */ /* 0x000fca0000000000 */
[----:B------:R-:W1:Y:S01]  /*5b40*/  MUFU.TANH R54, R54 ;  /* 0x0000003600367308 */ /* 0x000e620000002400 */
[----:B------:R-:W-:Y:S01]  /*5b50*/  HGMMA.64x128x16.F32 R88, R176, gdesc[UR4].tnspB, R88, gsb0 ;  /* 0x41e00004b0587df0 */ /* 0x000fe20008000858 */
[----:B------:R-:W-:Y:S01]  /*5b60*/  UIADD3 UR6, UR10, 0x100, URZ ;  /* 0x000001000a067890 */ /* 0x000fe2000fffe03f */
[----:B------:R-:W-:-:S05]  /*5b70*/  UMOV UR7, 0x40000040 ;  /* 0x4000004000077882 */ /* 0x000fca0000000000 */
        /* <DEDUP_REMOVED lines=26> */
[----:B------:R-:W-:Y:S01]  /*5d20*/  WARPGROUP.ARRIVE ;  /* 0x00000000000079c5 */ /* 0x000fe20000000000 */
[----:B------:R-:W-:Y:S01]  /*5d30*/  FMUL.FTZ R169, R48, UR59 ;  /* 0x0000003b30a97c20 */ /* 0x000fe20008410000 */
[----:B------:R-:W-:Y:S01]  /*5d40*/  FMUL.FTZ R48, R83, UR59 ;  /* 0x0000003b53307c20 */ /* 0x000fe20008410000 */
[----:B------:R-:W-:Y:S02]  /*5d50*/  IMAD.SHL.U32 R83, R6, 0x80, RZ ;  /* 0x0000008006537824 */ /* 0x000fe400078e00ff */
[----:B------:R-:W-:Y:S01]  /*5d60*/  FMUL.FTZ R168, R33, UR59 ;  /* 0x0000003b21a87c20 */ /* 0x000fe20008410000 */
[----:B------:R-:W-:Y:S01]  /*5d70*/  FMUL.FTZ R33, R46, UR59 ;  /* 0x0000003b2e217c20 */ /* 0x000fe20008410000 */
[----:B------:R-:W-:Y:S01]  /*5d80*/  HGMMA.64x128x16.F32 R88, R164, gdesc[UR4].tnspB, R88, gsb0 ;  /* 0x41e00004a4587df0 */ /* 0x000fe20008000858 */
[----:B------:R-:W-:Y:S01]  /*5d90*/  UIADD3 UR6, UR10, 0x280, URZ ;  /* 0x000002800a067890 */ /* 0x000fe2000fffe03f */
[----:B------:R-:W-:Y:S01]  /*5da0*/  IADD3 R60, -R83, 0x1, RZ ;  /* 0x00000001533c7810 */ /* 0x000fe20007ffe1ff */
[----:B------:R-:W-:Y:S01]  /*5db0*/  UMOV UR7, 0x40000040 ;  /* 0x4000004000077882 */ /* 0x000fe20000000000 */
[----:B------:R-:W-:Y:S01]  /*5dc0*/  FMUL.FTZ R170, R49, UR59 ;  /* 0x0000003b31aa7c20 */ /* 0x000fe20008410000 */
[----:B------:R-:W-:Y:S01]  /*5dd0*/  FMUL.FTZ R46, R79, UR59 ;  /* 0x0000003b4f2e7c20 */ /* 0x000fe20008410000 */
[----:B------:R-:W-:Y:S01]  /*5de0*/  FMUL.FTZ R49, R82, UR59 ;  /* 0x0000003b52317c20 */ /* 0x000fe20008410000 */
[----:B------:R-:W1:Y:S08]  /*5df0*/  MUFU.TANH R168, R168 ;  /* 0x000000a800a87308 */ /* 0x000e700000002400 */
[----:B------:R-:W1:Y:S08]  /*5e00*/  MUFU.TANH R33, R33 ;  /* 0x0000002100217308 */ /* 0x000e700000002400 */
[----:B------:R-:W1:Y:S08]  /*5e10*/  MUFU.TANH R169, R169 ;  /* 0x000000a900a97308 */ /* 0x000e700000002400 */
[----:B------:R-:W1:Y:S08]  /*5e20*/  MUFU.TANH R170, R170 ;  /* 0x000000aa00aa7308 */ /* 0x000e700000002400 */
[----:B------:R-:W1:Y:S08]  /*5e30*/  MUFU.TANH R46, R46 ;  /* 0x0000002e002e7308 */ /* 0x000e700000002400 */
[----:B------:R-:W1:Y:S08]  /*5e40*/  MUFU.TANH R49, R49 ;  /* 0x0000003100317308 */ /* 0x000e700000002400 */
[----:B------:R-:W1:Y:S08]  /*5e50*/  MUFU.TANH R48, R48 ;  /* 0x0000003000307308 */ /* 0x000e700000002400 */
[----:B------:R1:W1:Y:S01]  /*5e60*/  MUFU.TANH R79, R84 ;  /* 0x00000054004f7308 */ /* 0x0002620000002400 */
[----:B------:R-:W-:-:S02]  /*5e70*/  WARPGROUP.DEPBAR.LE gsb0, 0x0 ;  /* 0x00008000000079c5 */ /* 0x000fc40000010000 */
[----:B------:R-:W-:Y:S01]  /*5e80*/  WARPGROUP.ARRIVE ;  /* 0x00000000000079c5 */ /* 0x000fe20000000000 */
[----:B------:R-:W-:Y:S01]  /*5e90*/  FMUL.FTZ R166, R29, UR59 ;  /* 0x0000003b1da67c20 */ /* 0x000fe20008410000 */
[----:B------:R-:W-:Y:S01]  /*5ea0*/  FMUL.FTZ R29, R55, UR59 ;  /* 0x0000003b371d7c20 */ /* 0x000fe20008410000 */
[----:B------:R-:W-:Y:S01]  /*5eb0*/  FMUL.FTZ R55, R57, UR59 ;  /* 0x0000003b39377c20 */ /* 0x000fe20008410000 */
[----:B------:R-:W-:Y:S01]  /*5ec0*/  FMUL.FTZ R57, R61, UR59 ;  /* 0x0000003b3d397c20 */ /* 0x000fe20008410000 */
[----:B------:R-:W-:Y:S01]  /*5ed0*/  FMUL.FTZ R165, R28, UR59 ;  /* 0x0000003b1ca57c20 */ /* 0x000fe20008410000 */
[----:B------:R-:W-:Y:S01]  /*5ee0*/  HGMMA.64x128x16.F32 R88, R160, gdesc[UR4].tnspB, R88, gsb0 ;  /* 0x41e00004a0587df0 */ /* 0x000fe20008000858 */
[----:B------:R-:W-:Y:S01]  /*5ef0*/  UIADD3 UR6, UR10, 0x300, URZ ;  /* 0x000003000a067890 */ /* 0x000fe2000fffe03f */
[----:B------:R-:W5:Y:S01]  /*5f00*/  LDC R61, c[0x0][0x2e0] ;  /* 0x0000b800ff3d7b82 */ /* 0x000f620000000800 */
[----:B------:R-:W-:Y:S01]  /*5f10*/  UMOV UR7, 0x40000040 ;  /* 0x4000004000077882 */ /* 0x000fe20000000000 */
[----:B------:R-:W-:Y:S01]  /*5f20*/  FMUL.FTZ R28, R51, UR59 ;  /* 0x0000003b331c7c20 */ /* 0x000fe20008410000 */
[----:B------:R-:W-:-:S02]  /*5f30*/  IMAD.U32 R51, RZ, RZ, UR61 ;  /* 0x0000003dff337e24 */ /* 0x000fc4000f8e00ff */
[----:B------:R-:W-:Y:S01]  /*5f40*/  FMUL.FTZ R167, R32, UR59 ;  /* 0x0000003b20a77c20 */ /* 0x000fe20008410000 */
[----:B------:R-:W-:Y:S01]  /*5f50*/  FMUL.FTZ R164, R25, UR59 ;  /* 0x0000003b19a47c20 */ /* 0x000fe20008410000 */
[----:B------:R-:W-:Y:S01]  /*5f60*/  FMUL.FTZ R32, R42, UR59 ;  /* 0x0000003b2a207c20 */ /* 0x000fe20008410000 */
[----:B------:R-:W-:Y:S01]  /*5f70*/  FMUL.FTZ R25, R43, UR59 ;  /* 0x0000003b2b197c20 */ /* 0x000fe20008410000 */
[----:B------:R-:W-:Y:S01]  /*5f80*/  @!P1 LEA R51, R51, UR39, 0x3 ;  /* 0x0000002733339c11 */ /* 0x000fe2000f8e18ff */
[----:B------:R-:W-:Y:S01]  /*5f90*/  FMUL.FTZ R42, R66, UR59 ;  /* 0x0000003b422a7c20 */ /* 0x000fe20008410000 */
[----:B------:R-:W-:Y:S01]  /*5fa0*/  FMUL.FTZ R43, R70, UR59 ;  /* 0x0000003b462b7c20 */ /* 0x000fe20008410000 */
[----:B------:R-:W-:Y:S01]  /*5fb0*/  FMUL.FTZ R66, R72, UR59 ;  /* 0x0000003b48427c20 */ /* 0x000fe20008410000 */
[----:B------:R-:W1:Y:S01]  /*5fc0*/  MUFU.TANH R164, R164 ;  /* 0x000000a400a47308 */ /* 0x000e620000002400 */
[----:B------:R-:W-:-:S05]  /*5fd0*/  @!P1 VIADD R51, R51, 0x28840 ;  /* 0x0002884033339836 */ /* 0x000fca0000000000 */
[----:B------:R-:W-:Y:S02]  /*5fe0*/  @!P1 PRMT R51, RZ, 0x654, R51 ;  /* 0x00000654ff339816 */ /* 0x000fe40000000033 */
[----:B------:R-:W1:Y:S01]  /*5ff0*/  MUFU.TANH R165, R165 ;  /* 0x000000a500a57308 */ /* 0x000e620000002400 */
[----:B-----5:R-:W-:Y:S01]  /*6000*/  IMAD R61, R61, UR45, R60 ;  /* 0x0000002d3d3d7c24 */ /* 0x020fe2000f8e023c */
[----:B------:R-:W-:-:S06]  /*6010*/  IADD3 R60, -R17, 0xb, RZ ;  /* 0x0000000b113c7810 */ /* 0x000fcc0007ffe1ff */
[----:B------:R-:W1:Y:S01]  /*6020*/  MUFU.TANH R166, R166 ;  /* 0x000000a600a67308 */ /* 0x000e620000002400 */
[----:B------:R-:W-:-:S04]  /*6030*/  VIADD R61, R61, -UR58 ;  /* 0x8000003a3d3d7c36 */ /* 0x000fc80008000000 */
[----:B------:R-:W-:-:S03]  /*6040*/  IMAD R61, R16, -0x2, R61 ;  /* 0xfffffffe103d7824 */ /* 0x000fc600078e023d */
        /* <DEDUP_REMOVED lines=19> */
[----:B------:R-:W-:Y:S01]  /*6180*/  FMUL.FTZ R41, R71, UR59 ;  /* 0x0000003b47297c20 */ /* 0x000fe20008410000 */
[----:B------:R-:W-:Y:S01]  /*6190*/  UMOV UR7, 0x40000040 ;  /* 0x4000004000077882 */ /* 0x000fe20000000000 */
        /* <DEDUP_REMOVED lines=12> */
[----:B------:R-:W-:-:S02]  /*6260*/  WARPGROUP.DEPBAR.LE gsb0, 0x0 ;  /* 0x00008000000079c5 */ /* 0x000fc40000010000 */
[----:B------:R-:W-:-:S06]  /*6270*/  WARPGROUP.ARRIVE ;  /* 0x00000000000079c5 */ /* 0x000fcc0000000000 */
[----:B------:R-:W-:Y:S03]  /*6280*/  HGMMA.64x128x16.F32 R88, R152, gdesc[UR4].tnspB, R88, gsb0 ;  /* 0x41e0000498587df0 */ /* 0x000fe60008000858 */
[----:B------:R-:W-:Y:S02]  /*6290*/  WARPGROUP.DEPBAR.LE gsb0, 0x0 ;  /* 0x00008000000079c5 */ /* 0x000fe40000010000 */
[----:B------:R1:W-:Y:S06]  /*62a0*/  BAR.ARV R60, 0x100 ;  /* 0x0004003c0000751d */ /* 0x0003ec0000002000 */
[----:B------:R5:W-:Y:S01]  /*62b0*/  @!P1 SYNCS.ARRIVE.TRANS64.RED.A1T0 RZ, [R51+URZ], RZ ;  /* 0x000000ff33ff99a7 */ /* 0x000be2000810043f */
[----:B------:R-:W-:-:S04]  /*62c0*/  VIADD R153, R61, UR52 ;  /* 0x000000343d997c36 */ /* 0x000fc80008000000 */
[----:B------:R-:W-:Y:S02]  /*62d0*/  IMAD.IADD R67, R0, 0x1, R153 ;  /* 0x0000000100437824 */ /* 0x000fe400078e0299 */
[----:B-----5:R-:W-:Y:S01]  /*62e0*/  FMUL.FTZ R51, R87, UR59 ;  /* 0x0000003b57337c20 */ /* 0x020fe20008410000 */
[----:B------:R-:W-:-:S04]  /*62f0*/  VIADD R87, R61, UR57 ;  /* 0x000000393d577c36 */ /* 0x000fc80008000000 */
[----:B------:R-:W-:Y:S01]  /*6300*/  IMAD.IADD R65, R0, 0x1, R87 ;  /* 0x0000000100417824 */ /* 0x000fe200078e0257 */
[----:B------:R-:W1:Y:S01]  /*6310*/  MUFU.TANH R51, R51 ;  /* 0x0000003300337308 */ /* 0x000e620000002400 */
[----:B--234-:R-:W-:Y:S05]  /*6320*/  @!P2 BRA `(.L_x_905) ;  /* 0x00000000005ca947 */ /* 0x01cfea0003800000 */
[----:B------:R-:W-:Y:S01]  /*6330*/  ISETP.GT.AND P3, PT, R10, -0x1, PT ;  /* 0xffffffff0a00780c */ /* 0x000fe20003f64270 */
[----:B------:R-:W-:-:S12]  /*6340*/  BSSY B0, `(.L_x_906) ;  /* 0x0000011000007945 */ /* 0x000fd80003800000 */
[----:B------:R-:W-:Y:S05]  /*6350*/  @P3 BRA `(.L_x_907) ;  /* 0x0000000000203947 */ /* 0x000fea0003800000 */
[----:B------:R-:W-:Y:S01]  /*6360*/  IMAD.U32 R68, RZ, RZ, UR56 ;  /* 0x00000038ff447e24 */ /* 0x000fe2000f8e00ff */
[----:B------:R-:W-:-:S04]  /*6370*/  LOP3.LUT R69, RZ, R10, RZ, 0x33, !PT ;  /* 0x0000000aff457212 */ /* 0x000fc800078e33ff */
[----:B------:R-:W-:-:S13]  /*6380*/  ISETP.NE.AND P3, PT, R68, 0x1, PT ;  /* 0x000000014400780c */ /* 0x000fda0003f65270 */
[----:B-1----:R-:W1:Y:S02]  /*6390*/  @P3 LDC.64 R60, c[0x0][0x9e8] ;  /* 0x00027a00ff3c3b82 */ /* 0x002e640000000a00 */
[----:B-1----:R-:W-:-:S05]  /*63a0*/  @P3 IMAD.HI.U32 R60, R69, R60, RZ ;  /* 0x0000003c453c3227 */ /* 0x002fca00078e00ff */
[----:B------:R-:W-:-:S04]  /*63b0*/  @P3 SHF.R.U32.HI R69, RZ, R61, R60 ;  /* 0x0000003dff453219 */ /* 0x000fc8000001163c */
[----:B------:R-:W-:Y:S01]  /*63c0*/  LOP3.LUT R60, RZ, R69, RZ, 0x33, !PT ;  /* 0x00000045ff3c7212 */ /* 0x000fe200078e33ff */
[----:B------:R-:W-:Y:S06]  /*63d0*/  BRA `(.L_x_908) ;  /* 0x00000000001c7947 */ /* 0x000fec0003800000 */
.L_x_907:
[----:B------:R-:W-:-:S05]  /*63e0*/  IMAD.U32 R68, RZ, RZ, UR56 ;  /* 0x00000038ff447e24 */ /* 0x000fca000f8e00ff */
[----:B------:R-:W-:-:S13]  /*63f0*/  ISETP.NE.AND P3, PT, R68, 0x1, PT ;  /* 0x000000014400780c */ /* 0x000fda0003f65270 */
[----:B-1----:R-:W1:Y:S01]  /*6400*/  @P3 LDC.64 R60, c[0x0][0x9e8] ;  /* 0x00027a00ff3c3b82 */ /* 0x002e620000000a00 */
[----:B------:R-:W-:-:S04]  /*6410*/  @P3 IMAD.IADD R69, R0, 0x1, R5 ;  /* 0x0000000100453824 */ /* 0x000fc800078e0205 */
[----:B-1----:R-:W-:-:S04]  /*6420*/  @P3 IMAD.HI.U32 R64, R69, R60, RZ ;  /* 0x0000003c45403227 */ /* 0x002fc800078e00ff */
[----:B------:R-:W-:Y:S01]  /*6430*/  IMAD.MOV.U32 R60, RZ, RZ, R10 ;  /* 0x000000ffff3c7224 */ /* 0x000fe200078e000a */
[----:B------:R-:W-:-:S07]  /*6440*/  @P3 SHF.R.U32.HI R60, RZ, R61, R64 ;  /* 0x0000003dff3c3219 */ /* 0x000fce0000011640 */
.L_x_908:
[----:B------:R-:W-:Y:S05]  /*6450*/  BSYNC B0 ;  /* 0x0000000000007941 */ /* 0x000fea0003800000 */
.L_x_906:
[----:B------:R-:W-:-:S04]  /*6460*/  IMAD R61, R60, R68, -R83 ;  /* 0x000000443c3d7224 */ /* 0x000fc800078e0a53 */
[----:B------:R-:W-:-:S05]  /*6470*/  IMAD R60, R16, -0x2, R61 ;  /* 0xfffffffe103c7824 */ /* 0x000fca00078e023d */
[----:B------:R-:W-:Y:S02]  /*6480*/  VIADDMNMX R65, R60, R68, R65, PT ;  /* 0x000000443c417246 */ /* 0x000fe40003800141 */
[----:B------:R-:W-:-:S07]  /*6490*/  VIMNMX R67, R67, R60, !PT ;  /* 0x0000003c43437248 */ /* 0x000fce0007fe0100 */
.L_x_905:
[----:B------:R-:W-:-:S04]  /*64a0*/  ISETP.GT.AND P3, PT, R6, -0x1, PT ;  /* 0xffffffff0600780c */ /* 0x000fc80003f64270 */
[C---:B------:R-:W-:Y:S02]  /*64b0*/  ISETP.GT.AND P5, PT, R67.reuse, RZ, P3 ;  /* 0x000000ff4300720c */ /* 0x040fe40001fa4270 */
[----:B------:R-:W-:Y:S02]  /*64c0*/  ISETP.GT.AND P6, PT, R67, 0x1, P3 ;  /* 0x000000014300780c */ /* 0x000fe40001fc4270 */
[C---:B------:R-:W-:Y:S02]  /*64d0*/  ISETP.LT.OR P5, PT, R65.reuse, 0x1, P5 ;  /* 0x000000014100780c */ /* 0x040fe40002fa1670 */
[----:B------:R-:W-:Y:S02]  /*64e0*/  ISETP.LT.OR P6, PT, R65, 0x2, P6 ;  /* 0x000000024100780c */ /* 0x000fe400037c1670 */
[----:B-1----:R-:W-:Y:S02]  /*64f0*/  FSEL R182, R9, -INF , !P5 ;  /* 0xff80000009b67808 */ /* 0x002fe40006800000 */
[----:B------:R-:W-:-:S02]  /*6500*/  FSEL R180, R164, -INF , !P6 ;  /* 0xff800000a4b47808 */ /* 0x000fc40007000000 */
[C---:B------:R-:W-:Y:S02]  /*6510*/  ISETP.GT.AND P4, PT, R67.reuse, 0x8, P3 ;  /* 0x000000084300780c */ /* 0x040fe40001f84270 */
[C---:B------:R-:W-:Y:S02]  /*6520*/  ISETP.GT.AND P5, PT, R67.reuse, 0x9, P3 ;  /* 0x000000094300780c */ /* 0x040fe40001fa4270 */
[----:B------:R-:W-:Y:S02]  /*6530*/  ISETP.GT.AND P6, PT, R67, 0x10, P3 ;  /* 0x000000104300780c */ /* 0x000fe40001fc4270 */
[C---:B------:R-:W-:Y:S02]  /*6540*/  ISETP.LT.OR P4, PT, R65.reuse, 0x9, P4 ;  /* 0x000000094100780c */ /* 0x040fe40002781670 */
[C---:B------:R-:W-:Y:S02]  /*6550*/  ISETP.LT.OR P5, PT, R65.reuse, 0xa, P5 ;  /* 0x0000000a4100780c */ /* 0x040fe40002fa1670 */
[----:B------:R-:W-:-:S02]  /*6560*/  ISETP.LT.OR P6, PT, R65, 0x11, P6 ;  /* 0x000000114100780c */ /* 0x000fc400037c1670 */
[----:B------:R-:W-:Y:S02]  /*6570*/  FSEL R174, R165, -INF , !P4 ;  /* 0xff800000a5ae7808 */ /* 0x000fe40006000000 */
[----:B------:R-:W-:Y:S02]  /*6580*/  FSEL R196, R166, -INF , !P5 ;  /* 0xff800000a6c47808 */ /* 0x000fe40006800000 */
[----:B------:R-:W-:Y:S02]  /*6590*/  FSEL R176, R167, -INF , !P6 ;  /* 0xff800000a7b07808 */ /* 0x000fe40007000000 */
[C---:B------:R-:W-:Y:S02]  /*65a0*/  ISETP.GT.AND P4, PT, R67.reuse, 0x11, P3 ;  /* 0x000000114300780c */ /* 0x040fe40001f84270 */
[C---:B------:R-:W-:Y:S02]  /*65b0*/  ISETP.GT.AND P5, PT, R67.reuse, 0x18, P3 ;  /* 0x000000184300780c */ /* 0x040fe40001fa4270 */
[----:B------:R-:W-:-:S02]  /*65c0*/  ISETP.GT.AND P6, PT, R67, 0x19, P3 ;  /* 0x000000194300780c */ /* 0x000fc40001fc4270 */
[C---:B------:R-:W-:Y:S02]  /*65d0*/  ISETP.LT.OR P4, PT, R65.reuse, 0x12, P4 ;  /* 0x000000124100780c */ /* 0x040fe40002781670 */
[C---:B------:R-:W-:Y:S02]  /*65e0*/  ISETP.LT.OR P5, PT, R65.reuse, 0x19, P5 ;  /* 0x000000194100780c */ /* 0x040fe40002fa1670 */
[----:B------:R-:W-:Y:S02]  /*65f0*/  ISETP.LT.OR P6, PT, R65, 0x1a, P6 ;  /* 0x0000001a4100780c */ /* 0x000fe400037c1670 */
[----:B------:R-:W-:Y:S02]  /*6600*/  FSEL R194, R168, -INF , !P4 ;  /* 0xff800000a8c27808 */ /* 0x000fe40006000000 */
[----:B------:R-:W-:Y:S02]  /*6610*/  FSEL R178, R34, -INF , !P5 ;  /* 0xff80000022b27808 */ /* 0x000fe40006800000 */
        /* <DEDUP_REMOVED lines=26> */
[----:B------:R-:W-:Y:S01]  /*67c0*/  FSEL R84, R53, -INF , !P5 ;  /* 0xff80000035547808 */ /* 0x000fe20006800000 */
[----:B------:R-:W-:Y:S01]  /*67d0*/  IMAD.IADD R53, R2, 0x1, R87 ;  /* 0x0000000102357824 */ /* 0x000fe200078e0257 */
[----:B------:R-:W-:Y:S02]  /*67e0*/  FSEL R82, R54, -INF , !P6 ;  /* 0xff80000036527808 */ /* 0x000fe40007000000 */
[C---:B------:R-:W-:Y:S02]  /*67f0*/  ISETP.GT.AND P4, PT, R67.reuse, 0x41, P3 ;  /* 0x000000414300780c */ /* 0x040fe40001f84270 */
[C---:B------:R-:W-:Y:S02]  /*6800*/  ISETP.GT.AND P5, PT, R67.reuse, 0x48, P3 ;  /* 0x000000484300780c */ /* 0x040fe40001fa4270 */
[----:B------:R-:W-:-:S02]  /*6810*/  ISETP.GT.AND P6, PT, R67, 0x49, P3 ;  /* 0x000000494300780c */ /* 0x000fc40001fc4270 */
[C---:B------:R-:W-:Y:S02]  /*6820*/  ISETP.LT.OR P4, PT, R65.reuse, 0x42, P4 ;  /* 0x000000424100780c */ /* 0x040fe40002781670 */
[C---:B------:R-:W-:Y:S02]  /*6830*/  ISETP.LT.OR P5, PT, R65.reuse, 0x49, P5 ;  /* 0x000000494100780c */ /* 0x040fe40002fa1670 */
[----:B------:R-:W-:Y:S02]  /*6840*/  ISETP.LT.OR P6, PT, R65, 0x4a, P6 ;  /* 0x0000004a4100780c */ /* 0x000fe400037c1670 */
[----:B------:R-:W-:Y:S01]  /*6850*/  FSEL R80, R55, -INF , !P4 ;  /* 0xff80000037507808 */ /* 0x000fe20006000000 */
[----:B------:R-:W-:Y:S01]  /*6860*/  IMAD.IADD R55, R2, 0x1, R153 ;  /* 0x0000000102377824 */ /* 0x000fe200078e0299 */
        /* <DEDUP_REMOVED lines=37> */
[----:B------:R-:W-:Y:S01]  /*6ac0*/  FSEL R52, R85, -INF , !P6 ;  /* 0xff80000055347808 */ /* 0x000fe20007000000 */
[----:B------:R-:W-:Y:S06]  /*6ad0*/  @!P2 BRA `(.L_x_909) ;  /* 0x000000000058a947 */ /* 0x000fec0003800000 */
[----:B------:R-:W-:Y:S01]  /*6ae0*/  IMAD.IADD R9, R2, 0x1, R5 ;  /* 0x0000000102097824 */ /* 0x000fe200078e0205 */
[----:B------:R-:W-:Y:S04]  /*6af0*/  BSSY B0, `(.L_x_910) ;  /* 0x0000010000007945 */ /* 0x000fe80003800000 */
[----:B------:R-:W-:-:S13]  /*6b00*/  ISETP.GT.AND P4, PT, R9, -0x1, PT ;  /* 0xffffffff0900780c */ /* 0x000fda0003f84270 */
[----:B------:R-:W-:Y:S05]  /*6b10*/  @P4 BRA `(.L_x_911) ;  /* 0x0000000000204947 */ /* 0x000fea0003800000 */
[----:B------:R-:W-:Y:S01]  /*6b20*/  IMAD.U32 R158, RZ, RZ, UR56 ;  /* 0x00000038ff9e7e24 */ /* 0x000fe2000f8e00ff */
[----:B------:R-:W-:-:S04]  /*6b30*/  LOP3.LUT R9, RZ, R9, RZ, 0x33, !PT ;  /* 0x00000009ff097212 */ /* 0x000fc800078e33ff */
[----:B------:R-:W-:-:S13]  /*6b40*/  ISETP.NE.AND P4, PT, R158, 0x1, PT ;  /* 0x000000019e00780c */ /* 0x000fda0003f85270 */
[----:B------:R-:W1:Y:S02]  /*6b50*/  @P4 LDC.64 R34, c[0x0][0x9e8] ;  /* 0x00027a00ff224b82 */ /* 0x000e640000000a00 */
[----:B-1----:R-:W-:-:S05]  /*6b60*/  @P4 IMAD.HI.U32 R34, R9, R34, RZ ;  /* 0x0000002209224227 */ /* 0x002fca00078e00ff */
[----:B------:R-:W-:-:S04]  /*6b70*/  @P4 SHF.R.U32.HI R9, RZ, R35, R34 ;  /* 0x00000023ff094219 */ /* 0x000fc80000011622 */
[----:B------:R-:W-:Y:S01]  /*6b80*/  LOP3.LUT R9, RZ, R9, RZ, 0x33, !PT ;  /* 0x00000009ff097212 */ /* 0x000fe200078e33ff */
[----:B------:R-:W-:Y:S06]  /*6b90*/  BRA `(.L_x_912) ;  /* 0x0000000000147947 */ /* 0x000fec0003800000 */
.L_x_911:
[----:B------:R-:W-:-:S05]  /*6ba0*/  IMAD.U32 R158, RZ, RZ, UR56 ;  /* 0x00000038ff9e7e24 */ /* 0x000fca000f8e00ff */
[----:B------:R-:W-:-:S13]  /*6bb0*/  ISETP.NE.AND P4, PT, R158, 0x1, PT ;  /* 0x000000019e00780c */ /* 0x000fda0003f85270 */
[----:B------:R-:W1:Y:S02]  /*6bc0*/  @P4 LDC.64 R34, c[0x0][0x9e8] ;  /* 0x00027a00ff224b82 */ /* 0x000e640000000a00 */
[----:B-1----:R-:W-:-:S05]  /*6bd0*/  @P4 IMAD.HI.U32 R34, R9, R34, RZ ;  /* 0x0000002209224227 */ /* 0x002fca00078e00ff */
[----:B------:R-:W-:-:S07]  /*6be0*/  @P4 SHF.R.U32.HI R9, RZ, R35, R34 ;  /* 0x00000023ff094219 */ /* 0x000fce0000011622 */
.L_x_912:
[----:B------:R-:W-:Y:S05]  /*6bf0*/  BSYNC B0 ;  /* 0x0000000000007941 */ /* 0x000fea0003800000 */
.L_x_910:
[----:B------:R-:W-:-:S04]  /*6c00*/  IMAD R9, R9, R158, -R83 ;  /* 0x0000009e09097224 */ /* 0x000fc800078e0a53 */
[----:B------:R-:W-:-:S05]  /*6c10*/  IMAD R34, R16, -0x2, R9 ;  /* 0xfffffffe10227824 */ /* 0x000fca00078e0209 */
[----:B------:R-:W-:Y:S02]  /*6c20*/  VIADDMNMX R53, R34, R158, R53, PT ;  /* 0x0000009e22357246 */ /* 0x000fe40003800135 */
[----:B------:R-:W-:-:S07]  /*6c30*/  VIMNMX R55, R55, R34, !PT ;  /* 0x0000002237377248 */ /* 0x000fce0007fe0100 */
.L_x_909:
[----:B------:R-:W-:Y:S01]  /*6c40*/  FMNMX.FTZ R9, R182, R7, !PT ;  /* 0x00000007b6097209 */ /* 0x000fe20007810000 */
[----:B------:R-:W-:Y:S01]  /*6c50*/  UMOV UR36, UR60 ;  /* 0x0000003c00247c82 */ /* 0x000fe20008000000 */
[----:B------:R-:W-:Y:S02]  /*6c60*/  ISETP.GT.AND P5, PT, R55, 0x8, P3 ;  /* 0x000000083700780c */ /* 0x000fe40001fa4270 */
[----:B------:R-:W-:Y:S02]  /*6c70*/  FMNMX.FTZ R9, R180, R9, !PT ;  /* 0x00000009b4097209 */ /* 0x000fe40007810000 */
[----:B------:R-:W-:Y:S02]  /*6c80*/  ISETP.LT.OR P5, PT, R53, 0x9, P5 ;  /* 0x000000093500780c */ /* 0x000fe40002fa1670 */
[----:B------:R-:W-:Y:S02]  /*6c90*/  FMNMX.FTZ R9, R174, R9, !PT ;  /* 0x00000009ae097209 */ /* 0x000fe40007810000 */
[----:B------:R-:W-:-:S02]  /*6ca0*/  FSEL R158, R14, -INF , !P5 ;  /* 0xff8000000e9e7808 */ /* 0x000fc40006800000 */
[----:B------:R-:W-:Y:S02]  /*6cb0*/  FMNMX.FTZ R9, R196, R9, !PT ;  /* 0x00000009c4097209 */ /* 0x000fe40007810000 */
[C---:B------:R-:W-:Y:S02]  /*6cc0*/  ISETP.GT.AND P5, PT, R55.reuse, 0x11, P3 ;  /* 0x000000113700780c */ /* 0x040fe40001fa4270 */
[----:B------:R-:W-:Y:S02]  /*6cd0*/  FMNMX.FTZ R9, R176, R9, !PT ;  /* 0x00000009b0097209 */ /* 0x000fe40007810000 */
[----:B------:R-:W-:Y:S02]  /*6ce0*/  ISETP.GT.AND P4, PT, R55, 0x9, P3 ;  /* 0x000000093700780c */ /* 0x000fe40001f84270 */
[----:B------:R-:W-:Y:S02]  /*6cf0*/  FMNMX.FTZ R9, R194, R9, !PT ;  /* 0x00000009c2097209 */ /* 0x000fe40007810000 */
[----:B------:R-:W-:-:S02]  /*6d00*/  ISETP.LT.OR P5, PT, R53, 0x12, P5 ;  /* 0x000000123500780c */ /* 0x000fc40002fa1670 */
[----:B------:R-:W-:Y:S02]  /*6d10*/  FMNMX.FTZ R9, R178, R9, !PT ;  /* 0x00000009b2097209 */ /* 0x000fe40007810000 */
[----:B------:R-:W-:Y:S02]  /*6d20*/  ISETP.LT.OR P4, PT, R53, 0xa, P4 ;  /* 0x0000000a3500780c */ /* 0x000fe40002781670 */
[----:B------:R-:W-:Y:S02]  /*6d30*/  FMNMX.FTZ R9, R192, R9, !PT ;  /* 0x00000009c0097209 */ /* 0x000fe40007810000 */
[----:B------:R-:W-:Y:S02]  /*6d40*/  FSEL R20, R20, -INF , !P5 ;  /* 0xff80000014147808 */ /* 0x000fe40006800000 */
[----:B------:R-:W-:Y:S02]  /*6d50*/  FMNMX.FTZ R9, R172, R9, !PT ;  /* 0x00000009ac097209 */ /* 0x000fe40007810000 */
[----:B------:R-:W-:-:S02]  /*6d60*/  ISETP.GT.AND P5, PT, R55, 0x19, P3 ;  /* 0x000000193700780c */ /* 0x000fc40001fa4270 */
[----:B------:R-:W-:Y:S02]  /*6d70*/  FMNMX.FTZ R9, R156, R9, !PT ;  /* 0x000000099c097209 */ /* 0x000fe40007810000 */
[----:B------:R-:W-:Y:S02]  /*6d80*/  ISETP.GT.AND P6, PT, R55, 0x1, P3 ;  /* 0x000000013700780c */ /* 0x000fe40001fc4270 */
[----:B------:R-:W-:Y:S02]  /*6d90*/  FMNMX.FTZ R9, R162, R9, !PT ;  /* 0x00000009a2097209 */ /* 0x000fe40007810000 */
[----:B------:R-:W-:Y:S02]  /*6da0*/  FSEL R160, R15, -INF , !P4 ;  /* 0xff8000000fa07808 */ /* 0x000fe40006000000 */
[----:B------:R-:W-:Y:S02]  /*6db0*/  FMNMX.FTZ R9, R154, R9, !PT ;  /* 0x000000099a097209 */ /* 0x000fe40007810000 */
[----:B------:R-:W-:-:S02]  /*6dc0*/  ISETP.GT.AND P4, PT, R55, 0x18, P3 ;  /* 0x000000183700780c */ /* 0x000fc40001f84270 */
[----:B------:R-:W-:Y:S02]  /*6dd0*/  FMNMX.FTZ R9, R152, R9, !PT ;  /* 0x0000000998097209 */ /* 0x000fe40007810000 */
[C---:B------:R-:W-:Y:S02]  /*6de0*/  ISETP.LT.OR P5, PT, R53.reuse, 0x1a, P5 ;  /* 0x0000001a3500780c */ /* 0x040fe40002fa1670 */
[----:B------:R-:W-:Y:S02]  /*6df0*/  FMNMX.FTZ R9, R170, R9, !PT ;  /* 0x00000009aa097209 */ /* 0x000fe40007810000 */
[C---:B------:R-:W-:Y:S02]  /*6e00*/  ISETP.LT.OR P6, PT, R53.reuse, 0x2, P6 ;  /* 0x000000023500780c */ /* 0x040fe400037c1670 */
[----:B------:R-:W-:Y:S02]  /*6e10*/  FMNMX.FTZ R9, R86, R9, !PT ;  /* 0x0000000956097209 */ /* 0x000fe40007810000 */
[----:B------:R-:W-:-:S02]  /*6e20*/  ISETP.LT.OR P4, PT, R53, 0x19, P4 ;  /* 0x000000193500780c */ /* 0x000fc40002781670 */
[----:B------:R-:W-:Y:S02]  /*6e30*/  FMNMX.FTZ R9, R84, R9, !PT ;  /* 0x0000000954097209 */ /* 0x000fe40007810000 */
[----:B------:R-:W-:Y:S02]  /*6e40*/  FSEL R26, R26, -INF , !P5 ;  /* 0xff8000001a1a7808 */ /* 0x000fe40006800000 */
        /* <DEDUP_REMOVED lines=21> */
[----:B------:R-:W-:-:S02]  /*6fa0*/  ISETP.GT.AND P5, PT, R55, RZ, P3 ;  /* 0x000000ff3700720c */ /* 0x000fc40001fa4270 */
[----:B------:R-:W-:Y:S02]  /*6fb0*/  FMNMX.FTZ R9, R60, R9, !PT ;  /* 0x000000093c097209 */ /* 0x000fe40007810000 */
[----:B------:R-:W-:Y:S02]  /*6fc0*/  FSEL R32, R32, -INF , !P4 ;  /* 0xff80000020207808 */ /* 0x000fe40006000000 */
[----:B------:R-:W-:Y:S02]  /*6fd0*/  FMNMX.FTZ R9, R56, R9, !PT ;  /* 0x0000000938097209 */ /* 0x000fe40007810000 */
[----:B------:R-:W-:Y:S02]  /*6fe0*/  ISETP.GT.AND P4, PT, R55, 0x28, P3 ;  /* 0x000000283700780c */ /* 0x000fe40001f84270 */
[----:B------:R-:W-:Y:S02]  /*6ff0*/  FMNMX.FTZ R9, R58, R9, !PT ;  /* 0x000000093a097209 */ /* 0x000fe40007810000 */
[----:B------:R-:W-:-:S02]  /*7000*/  ISETP.LT.OR P5, PT, R53, 0x1, P5 ;  /* 0x000000013500780c */ /* 0x000fc40002fa1670 */
[----:B------:R-:W-:Y:S02]  /*7010*/  FMNMX.FTZ R9, R54, R9, !PT ;  /* 0x0000000936097209 */ /* 0x000fe40007810000 */
[----:B------:R-:W-:Y:S02]  /*7020*/  ISETP.LT.OR P4, PT, R53, 0x29, P4 ;  /* 0x000000293500780c */ /* 0x000fe40002781670 */
[----:B------:R-:W-:Y:S02]  /*7030*/  FMNMX.FTZ R35, R52, R9, !PT ;  /* 0x0000000934237209 */ /* 0x000fe40007810000 */
[----:B------:R-:W1:Y:S01]  /*7040*/  LDC R9, c[0x0][0x988] ;  /* 0x00026200ff097b82 */ /* 0x000e620000000800 */
[----:B------:R-:W-:Y:S02]  /*7050*/  FSEL R27, R12, -INF , !P5 ;  /* 0xff8000000c1b7808 */ /* 0x000fe40006800000 */
[----:B------:R-:W2:Y:S01]  /*7060*/  SHFL.BFLY PT, R34, R35, 0x2, 0x1f ;  /* 0x0c401f0023227f89 */ /* 0x000ea200000e0000 */
[----:B------:R-:W-:-:S02]  /*7070*/  ISETP.GT.AND P5, PT, R55, 0x30, P3 ;  /* 0x000000303700780c */ /* 0x000fc40001fa4270 */
[----:B------:R-:W-:Y:S02]  /*7080*/  FMNMX.FTZ R21, R27, R8, !PT ;  /* 0x000000081b157209 */ /* 0x000fe40007810000 */
[----:B------:R-:W-:Y:S02]  /*7090*/  ISETP.LT.OR P5, PT, R53, 0x31, P5 ;  /* 0x000000313500780c */ /* 0x000fe40002fa1670 */
[----:B------:R-:W-:Y:S02]  /*70a0*/  FMNMX.FTZ R21, R164, R21, !PT ;  /* 0x00000015a4157209 */ /* 0x000fe40007810000 */
[----:B------:R-:W-:Y:S02]  /*70b0*/  FSEL R12, R31, -INF , !P5 ;  /* 0xff8000001f0c7808 */ /* 0x000fe40006800000 */
[----:B------:R-:W-:Y:S02]  /*70c0*/  FMNMX.FTZ R21, R158, R21, !PT ;  /* 0x000000159e157209 */ /* 0x000fe40007810000 */
[----:B------:R-:W-:-:S02]  /*70d0*/  ISETP.GT.AND P5, PT, R55, 0x38, P3 ;  /* 0x000000383700780c */ /* 0x000fc40001fa4270 */
[----:B------:R-:W-:Y:S02]  /*70e0*/  FMNMX.FTZ R25, R160, R21, !PT ;  /* 0x00000015a0197209 */ /* 0x000fe40007810000 */
[----:B------:R-:W-:Y:S02]  /*70f0*/  ISETP.LT.OR P5, PT, R53, 0x39, P5 ;  /* 0x000000393500780c */ /* 0x000fe40002fa1670 */
[----:B------:R-:W-:Y:S02]  /*7100*/  FMNMX.FTZ R25, R14, R25, !PT ;  /* 0x000000190e197209 */ /* 0x000fe40007810000 */
[----:B------:R-:W-:Y:S02]  /*7110*/  FSEL R30, R30, -INF , !P5 ;  /* 0xff8000001e1e7808 */ /* 0x000fe40006800000 */
[----:B------:R-:W-:Y:S02]  /*7120*/  FMNMX.FTZ R25, R20, R25, !PT ;  /* 0x0000001914197209 */ /* 0x000fe40007810000 */
[----:B--2---:R-:W-:-:S02]  /*7130*/  FMNMX.FTZ R57, R35, R34, !PT ;  /* 0x0000002223397209 */ /* 0x004fc40007810000 */
[----:B------:R-:W-:Y:S02]  /*7140*/  FMNMX.FTZ R25, R166, R25, !PT ;  /* 0x00000019a6197209 */ /* 0x000fe40007810000 */
[----:B------:R-:W-:Y:S01]  /*7150*/  ISETP.GT.AND P5, PT, R55, 0x40, P3 ;  /* 0x000000403700780c */ /* 0x000fe20001fa4270 */
[----:B------:R-:W2:Y:S03]  /*7160*/  SHFL.BFLY PT, R34, R57, 0x1, 0x1f ;  /* 0x0c201f0039227f89 */ /* 0x000ea600000e0000 */
[----:B------:R-:W-:Y:S02]  /*7170*/  ISETP.LT.OR P5, PT, R53, 0x41, P5 ;  /* 0x000000413500780c */ /* 0x000fe40002fa1670 */
[----:B--2---:R-:W-:-:S04]  /*7180*/  FMNMX.FTZ R34, R57, R34, !PT ;  /* 0x0000002239227209 */ /* 0x004fc80007810000 */
[C---:B------:R-:W-:Y:S01]  /*7190*/  FSETP.NEU.FTZ.AND P6, PT, R34.reuse, -INF , PT ;  /* 0xff8000002200780b */ /* 0x040fe20003fdd000 */
[----:B-1----:R-:W-:-:S05]  /*71a0*/  FMUL.FTZ R35, R34, R9 ;  /* 0x0000000922237220 */ /* 0x002fca0000410000 */
[----:B------:R-:W-:-:S05]  /*71b0*/  FSEL R35, R35, RZ, P6 ;  /* 0x000000ff23237208 */ /* 0x000fca0003000000 */
[-CC-:B------:R-:W-:Y:S01]  /*71c0*/  FFMA.FTZ R13, R182, R9.reuse, -R35.reuse ;  /* 0x00000009b60d7223 */ /* 0x180fe20000010823 */
[-CC-:B------:R-:W-:Y:S01]  /*71d0*/  FFMA.FTZ R182, R174, R9.reuse, -R35.reuse ;  /* 0x00000009aeb67223 */ /* 0x180fe20000010823 */
[----:B------:R-:W-:Y:S01]  /*71e0*/  FSEL R174, R33, -INF , !P4 ;  /* 0xff80000021ae7808 */ /* 0x000fe20006000000 */
[-CC-:B------:R-:W-:Y:S01]  /*71f0*/  FFMA.FTZ R31, R194, R9.reuse, -R35.reuse ;  /* 0x00000009c21f7223 */ /* 0x180fe20000010823 */
[----:B------:R-:W-:Y:S01]  /*7200*/  ISETP.GT.AND P4, PT, R55, 0x29, P3 ;  /* 0x000000293700780c */ /* 0x000fe20001f84270 */
[-CC-:B------:R-:W-:Y:S01]  /*7210*/  FFMA.FTZ R15, R196, R9.reuse, -R35.reuse ;  /* 0x00000009c40f7223 */ /* 0x180fe20000010823 */
[-CC-:B------:R-:W-:Y:S01]  /*7220*/  FFMA.FTZ R162, R162, R9.reuse, -R35.reuse ;  /* 0x00000009a2a27223 */ /* 0x180fe20000010823 */
[----:B------:R1:W-:Y:S01]  /*7230*/  MUFU.EX2 R21, R31 ;  /* 0x0000001f00157308 */ /* 0x0003e20000000800 */
[----:B------:R-:W-:Y:S01]  /*7240*/  ISETP.LT.OR P4, PT, R53, 0x2a, P4 ;  /* 0x0000002a3500780c */ /* 0x000fe20002781670 */
[-CC-:B------:R-:W-:Y:S01]  /*7250*/  FFMA.FTZ R84, R84, R9.reuse, -R35.reuse ;  /* 0x0000000954547223 */ /* 0x180fe20000010823 */
[-CC-:B------:R-:W-:Y:S01]  /*7260*/  FFMA.FTZ R180, R180, R9.reuse, -R35.reuse ;  /* 0x00000009b4b47223 */ /* 0x180fe20000010823 */
[-CC-:B------:R-:W-:Y:S01]  /*7270*/  FFMA.FTZ R176, R176, R9.reuse, -R35.reuse ;  /* 0x00000009b0b07223 */ /* 0x180fe20000010823 */
[----:B------:R-:W-:Y:S01]  /*7280*/  FSEL R24, R24, -INF , !P4 ;  /* 0xff80000018187808 */ /* 0x000fe20006000000 */
[-CC-:B------:R-:W-:Y:S01]  /*7290*/  FFMA.FTZ R178, R178, R9.reuse, -R35.reuse ;  /* 0x00000009b2b27223 */ /* 0x180fe20000010823 */
[----:B------:R-:W-:Y:S01]  /*72a0*/  ISETP.GT.AND P4, PT, R55, 0x31, P3 ;  /* 0x000000313700780c */ /* 0x000fe20001f84270 */
[----:B------:R-:W-:Y:S01]  /*72b0*/  MUFU.EX2 R13, R13 ;  /* 0x0000000d000d7308 */ /* 0x000fe20000000800 */
[-CC-:B-1----:R-:W-:Y:S01]  /*72c0*/  FFMA.FTZ R31, R192, R9.reuse, -R35.reuse ;  /* 0x00000009c01f7223 */ /* 0x182fe20000010823 */
[----:B------:R-:W-:Y:S01]  /*72d0*/  FSEL R192, R39, -INF , !P5 ;  /* 0xff80000027c07808 */ /* 0x000fe20006800000 */
[-CC-:B------:R-:W-:Y:S01]  /*72e0*/  FFMA.FTZ R39, R152, R9.reuse, -R35.reuse ;  /* 0x0000000998277223 */ /* 0x180fe20000010823 */
[----:B------:R-:W-:Y:S01]  /*72f0*/  ISETP.LT.OR P4, PT, R53, 0x32, P4 ;  /* 0x000000323500780c */ /* 0x000fe20002781670 */
[-CC-:B------:R-:W-:Y:S01]  /*7300*/  FFMA.FTZ R172, R172, R9.reuse, -R35.reuse ;  /* 0x00000009acac7223 */ /* 0x180fe20000010823 */
[C---:B------:R-:W-:Y:S01]  /*7310*/  ISETP.GT.AND P5, PT, R55.reuse, 0x48, P3 ;  /* 0x000000483700780c */ /* 0x040fe20001fa4270 */
[-CC-:B------:R-:W-:Y:S01]  /*7320*/  FFMA.FTZ R64, R64, R9.reuse, -R35.reuse ;  /* 0x0000000940407223 */ /* 0x180fe20000010823 */
[----:B------:R-:W-:Y:S01]  /*7330*/  FSEL R28, R28, -INF , !P4 ;  /* 0xff8000001c1c7808 */ /* 0x000fe20006000000 */
[----:B------:R-:W-:Y:S01]  /*7340*/  MUFU.EX2 R180, R180 ;  /* 0x000000b400b47308 */ /* 0x000fe20000000800 */
[----:B------:R-:W-:Y:S01]  /*7350*/  ISETP.GT.AND P4, PT, R55, 0x39, P3 ;  /* 0x000000393700780c */ /* 0x000fe20001f84270 */
[-CC-:B------:R-:W-:Y:S01]  /*7360*/  FFMA.FTZ R60, R60, R9.reuse, -R35.reuse ;  /* 0x000000093c3c7223 */ /* 0x180fe20000010823 */
[C---:B------:R-:W-:Y:S01]  /*7370*/  ISETP.LT.OR P5, PT, R53.reuse, 0x49, P5 ;  /* 0x000000493500780c */ /* 0x040fe20002fa1670 */
[----:B------:R-:W-:Y:S01]  /*7380*/  FFMA.FTZ R52, R52, R9, -R35 ;  /* 0x0000000934347223 */ /* 0x000fe20000010823 */
[----:B------:R-:W-:-:S02]  /*7390*/  ISETP.LT.OR P4, PT, R53, 0x3a, P4 ;  /* 0x0000003a3500780c */ /* 0x000fc40002781670 */
[----:B------:R-:W-:Y:S01]  /*73a0*/  FSEL R38, R38, -INF , !P5 ;  /* 0xff80000026267808 */ /* 0x000fe20006800000 */
[----:B------:R-:W-:Y:S01]  /*73b0*/  MUFU.EX2 R182, R182 ;  /* 0x000000b600b67308 */ /* 0x000fe20000000800 */
[----:B------:R-:W-:Y:S02]  /*73c0*/  FSEL R194, R29, -INF , !P4 ;  /* 0xff8000001dc27808 */ /* 0x000fe40006000000 */
[----:B------:R-:W-:Y:S02]  /*73d0*/  FMNMX.FTZ R29, R26, R25, !PT ;  /* 0x000000191a1d7209 */ /* 0x000fe40007810000 */
[----:B------:R-:W-:Y:S02]  /*73e0*/  ISETP.GT.AND P4, PT, R55, 0x41, P3 ;  /* 0x000000413700780c */ /* 0x000fe40001f84270 */
[----:B------:R-:W-:Y:S01]  /*73f0*/  FMNMX.FTZ R29, R32, R29, !PT ;  /* 0x0000001d201d7209 */ /* 0x000fe20007810000 */
[----:B------:R1:W-:Y:S01]  /*7400*/  MUFU.EX2 R25, R31 ;  /* 0x0000001f00197308 */ /* 0x0003e20000000800 */
[----:B------:R-:W-:-:S02]  /*7410*/  ISETP.LT.OR P4, PT, R53, 0x42, P4 ;  /* 0x000000423500780c */ /* 0x000fc40002781670 */
[----:B------:R-:W-:Y:S02]  /*7420*/  FMNMX.FTZ R29, R168, R29, !PT ;  /* 0x0000001da81d7209 */ /* 0x000fe40007810000 */
[----:B------:R-:W-:Y:S01]  /*7430*/  FSEL R196, R37, -INF , !P4 ;  /* 0xff80000025c47808 */ /* 0x000fe20006000000 */
[----:B------:R-:W-:Y:S01]  /*7440*/  FFMA.FTZ R37, R156, R9, -R35 ;  /* 0x000000099c257223 */ /* 0x000fe20000010823 */
[----:B------:R-:W-:Y:S01]  /*7450*/  FMNMX.FTZ R29, R174, R29, !PT ;  /* 0x0000001dae1d7209 */ /* 0x000fe20007810000 */
[----:B------:R-:W-:Y:S01]  /*7460*/  MUFU.EX2 R15, R15 ;  /* 0x0000000f000f7308 */ /* 0x000fe20000000800 */
[C---:B------:R-:W-:Y:S02]  /*7470*/  ISETP.GT.AND P4, PT, R55.reuse, 0x49, P3 ;  /* 0x000000493700780c */ /* 0x040fe40001f84270 */
[----:B-1----:R-:W-:Y:S02]  /*7480*/  FMNMX.FTZ R31, R24, R29, !PT ;  /* 0x0000001d181f7209 */ /* 0x002fe40007810000 */
[----:B------:R-:W-:-:S02]  /*7490*/  ISETP.GT.AND P5, PT, R55, 0x50, P3 ;  /* 0x000000503700780c */ /* 0x000fc40001fa4270 */
[----:B------:R-:W-:Y:S01]  /*74a0*/  FMNMX.FTZ R31, R12, R31, !PT ;  /* 0x0000001f0c1f7209 */ /* 0x000fe20007810000 */
[----:B------:R1:W-:Y:S01]  /*74b0*/  MUFU.EX2 R29, R37 ;  /* 0x00000025001d7308 */ /* 0x0003e20000000800 */
[C---:B------:R-:W-:Y:S02]  /*74c0*/  ISETP.LT.OR P4, PT, R53.reuse, 0x4a, P4 ;  /* 0x0000004a3500780c */ /* 0x040fe40002781670 */
[----:B------:R-:W-:Y:S02]  /*74d0*/  FMNMX.FTZ R33, R28, R31, !PT ;  /* 0x0000001f1c217209 */ /* 0x000fe40007810000 */
[----:B------:R-:W-:Y:S02]  /*74e0*/  ISETP.LT.OR P5, PT, R53, 0x51, P5 ;  /* 0x000000513500780c */ /* 0x000fe40002fa1670 */
[----:B------:R-:W-:Y:S01]  /*74f0*/  FMNMX.FTZ R33, R30, R33, !PT ;  /* 0x000000211e217209 */ /* 0x000fe20007810000 */
[----:B------:R2:W-:Y:S01]  /*7500*/  MUFU.EX2 R31, R162 ;  /* 0x000000a2001f7308 */ /* 0x0005e20000000800 */
[----:B------:R-:W-:Y:S01]  /*7510*/  FSEL R156, R36, -INF , !P4 ;  /* 0xff800000249c7808 */ /* 0x000fe20006000000 */
[----:B------:R-:W-:Y:S01]  /*7520*/  FFMA.FTZ R36, R154, R9, -R35 ;  /* 0x000000099a247223 */ /* 0x000fe20000010823 */
[----:B------:R-:W-:-:S02]  /*7530*/  FMNMX.FTZ R33, R194, R33, !PT ;  /* 0x00000021c2217209 */ /* 0x000fc40007810000 */
[C---:B------:R-:W-:Y:S02]  /*7540*/  ISETP.GT.AND P4, PT, R55.reuse, 0x51, P3 ;  /* 0x000000513700780c */ /* 0x040fe40001f84270 */
[----:B------:R-:W-:Y:S01]  /*7550*/  FMNMX.FTZ R33, R192, R33, !PT ;  /* 0x00000021c0217209 */ /* 0x000fe20007810000 */
[----:B------:R-:W-:Y:S01]  /*7560*/  MUFU.EX2 R176, R176 ;  /* 0x000000b000b07308 */ /* 0x000fe20000000800 */
[----:B------:R-:W-:Y:S02]  /*7570*/  FSEL R42, R42, -INF , !P5 ;  /* 0xff8000002a2a7808 */ /* 0x000fe40006800000 */
[----:B-1----:R-:W-:Y:S02]  /*7580*/  FMNMX.FTZ R37, R196, R33, !PT ;  /* 0x00000021c4257209 */ /* 0x002fe40007810000 */
[----:B------:R-:W-:Y:S02]  /*7590*/  ISETP.GT.AND P5, PT, R55, 0x58, P3 ;  /* 0x000000583700780c */ /* 0x000fe40001fa4270 */
[----:B------:R-:W-:Y:S01]  /*75a0*/  ISETP.LT.OR P4, PT, R53, 0x52, P4 ;  /* 0x000000523500780c */ /* 0x000fe20002781670 */
[----:B------:R1:W-:Y:S01]  /*75b0*/  MUFU.EX2 R33, R39 ;  /* 0x0000002700217308 */ /* 0x0003e20000000800 */
[----:B------:R-:W-:-:S02]  /*75c0*/  FMNMX.FTZ R37, R38, R37, !PT ;  /* 0x0000002526257209 */ /* 0x000fc40007810000 */
[----:B------:R-:W-:Y:S02]  /*75d0*/  ISETP.LT.OR P5, PT, R53, 0x59, P5 ;  /* 0x000000593500780c */ /* 0x000fe40002fa1670 */
[----:B------:R-:W-:Y:S02]  /*75e0*/  FSEL R40, R40, -INF , !P4 ;  /* 0xff80000028287808 */ /* 0x000fe40006000000 */
[----:B------:R-:W-:Y:S01]  /*75f0*/  FMNMX.FTZ R37, R156, R37, !PT ;  /* 0x000000259c257209 */ /* 0x000fe20007810000 */
[----:B------:R-:W-:Y:S01]  /*7600*/  MUFU.EX2 R178, R178 ;  /* 0x000000b200b27308 */ /* 0x000fe20000000800 */
[----:B------:R-:W-:Y:S02]  /*7610*/  ISETP.GT.AND P4, PT, R55, 0x59, P3 ;  /* 0x000000593700780c */ /* 0x000fe40001f84270 */
[----:B------:R-:W-:Y:S01]  /*7620*/  FSEL R154, R43, -INF , !P5 ;  /* 0xff8000002b9a7808 */ /* 0x000fe20006800000 */
[----:B------:R-:W-:Y:S01]  /*7630*/  FFMA.FTZ R43, R82, R9, -R35 ;  /* 0x00000009522b7223 */ /* 0x000fe20000010823 */
[----:B------:R-:W-:-:S02]  /*7640*/  FMNMX.FTZ R37, R42, R37, !PT ;  /* 0x000000252a257209 */ /* 0x000fc40007810000 */
[----:B------:R-:W-:Y:S01]  /*7650*/  ISETP.GT.AND P5, PT, R55, 0x60, P3 ;  /* 0x000000603700780c */ /* 0x000fe20001fa4270 */
[----:B------:R-:W-:Y:S01]  /*7660*/  MUFU.EX2 R172, R172 ;  /* 0x000000ac00ac7308 */ /* 0x000fe20000000800 */
[C---:B------:R-:W-:Y:S02]  /*7670*/  ISETP.LT.OR P4, PT, R53.reuse, 0x5a, P4 ;  /* 0x0000005a3500780c */ /* 0x040fe40002781670 */
[----:B------:R-:W-:Y:S02]  /*7680*/  FMNMX.FTZ R37, R40, R37, !PT ;  /* 0x0000002528257209 */ /* 0x000fe40007810000 */
[----:B------:R-:W-:Y:S02]  /*7690*/  ISETP.LT.OR P5, PT, R53, 0x61, P5 ;  /* 0x000000613500780c */ /* 0x000fe40002fa1670 */
[----:B------:R-:W-:Y:S01]  /*76a0*/  FSEL R152, R41, -INF , !P4 ;  /* 0xff80000029987808 */ /* 0x000fe20006000000 */
[-CC-:B------:R-:W-:Y:S01]  /*76b0*/  FFMA.FTZ R41, R170, R9.reuse, -R35.reuse ;  /* 0x00000009aa297223 */ /* 0x180fe20000010823 */
[----:B------:R-:W-:Y:S01]  /*76c0*/  ISETP.GT.AND P4, PT, R55, 0x61, P3 ;  /* 0x000000613700780c */ /* 0x000fe20001f84270 */
[----:B------:R-:W-:Y:S01]  /*76d0*/  FFMA.FTZ R170, R86, R9, -R35 ;  /* 0x0000000956aa7223 */ /* 0x000fe20000010823 */
[----:B------:R-:W-:Y:S01]  /*76e0*/  FMNMX.FTZ R37, R154, R37, !PT ;  /* 0x000000259a257209 */ /* 0x000fe20007810000 */
[----:B------:R-:W-:Y:S01]  /*76f0*/  MUFU.EX2 R36, R36 ;  /* 0x0000002400247308 */ /* 0x000fe20000000800 */
[----:B--2---:R-:W-:-:S02]  /*7700*/  FSEL R162, R44, -INF , !P5 ;  /* 0xff8000002ca27808 */ /* 0x004fc40006800000 */
[----:B------:R-:W-:Y:S02]  /*7710*/  ISETP.GT.AND P5, PT, R55, 0x68, P3 ;  /* 0x000000683700780c */ /* 0x000fe40001fa4270 */
[C---:B------:R-:W-:Y:S02]  /*7720*/  ISETP.LT.OR P4, PT, R53.reuse, 0x62, P4 ;  /* 0x000000623500780c */ /* 0x040fe40002781670 */
[----:B-1----:R-:W-:Y:S01]  /*7730*/  FMNMX.FTZ R39, R152, R37, !PT ;  /* 0x0000002598277209 */ /* 0x002fe20007810000 */
[----:B------:R1:W-:Y:S01]  /*7740*/  MUFU.EX2 R44, R41 ;  /* 0x00000029002c7308 */ /* 0x0003e20000000800 */
[----:B------:R-:W-:Y:S02]  /*7750*/  ISETP.LT.OR P5, PT, R53, 0x69, P5 ;  /* 0x000000693500780c */ /* 0x000fe40002fa1670 */
[----:B------:R-:W-:Y:S01]  /*7760*/  FSEL R86, R45, -INF , !P4 ;  /* 0xff8000002d567808 */ /* 0x000fe20006000000 */
[----:B------:R-:W-:Y:S01]  /*7770*/  FFMA.FTZ R45, R80, R9, -R35 ;  /* 0x00000009502d7223 */ /* 0x000fe20000010823 */
[----:B------:R-:W-:-:S02]  /*7780*/  ISETP.GT.AND P4, PT, R55, 0x69, P3 ;  /* 0x000000693700780c */ /* 0x000fc40001f84270 */
[----:B------:R-:W-:Y:S01]  /*7790*/  FMNMX.FTZ R39, R162, R39, !PT ;  /* 0x00000027a2277209 */ /* 0x000fe20007810000 */
[----:B------:R2:W-:Y:S01]  /*77a0*/  MUFU.EX2 R37, R84 ;  /* 0x0000005400257308 */ /* 0x0005e20000000800 */
[----:B------:R-:W-:Y:S01]  /*77b0*/  FSEL R198, R47, -INF , !P5 ;  /* 0xff8000002fc67808 */ /* 0x000fe20006800000 */
[----:B------:R-:W-:Y:S01]  /*77c0*/  FFMA.FTZ R47, R78, R9, -R35 ;  /* 0x000000094e2f7223 */ /* 0x000fe20000010823 */
[----:B------:R-:W-:Y:S02]  /*77d0*/  ISETP.GT.AND P5, PT, R55, 0x70, P3 ;  /* 0x000000703700780c */ /* 0x000fe40001fa4270 */
[C---:B------:R-:W-:Y:S02]  /*77e0*/  ISETP.LT.OR P4, PT, R53.reuse, 0x6a, P4 ;  /* 0x0000006a3500780c */ /* 0x040fe40002781670 */
[----:B-1----:R-:W-:Y:S01]  /*77f0*/  FMNMX.FTZ R41, R86, R39, !PT ;  /* 0x0000002756297209 */ /* 0x002fe20007810000 */
[----:B------:R-:W-:Y:S01]  /*7800*/  MUFU.EX2 R170, R170 ;  /* 0x000000aa00aa7308 */ /* 0x000fe20000000800 */
[----:B------:R-:W-:-:S02]  /*7810*/  ISETP.LT.OR P5, PT, R53, 0x71, P5 ;  /* 0x000000713500780c */ /* 0x000fc40002fa1670 */
[----:B------:R-:W-:Y:S02]  /*7820*/  FSEL R46, R46, -INF , !P4 ;  /* 0xff8000002e2e7808 */ /* 0x000fe40006000000 */
[----:B------:R-:W-:Y:S02]  /*7830*/  ISETP.GT.AND P4, PT, R55, 0x71, P3 ;  /* 0x000000713700780c */ /* 0x000fe40001f84270 */
[----:B------:R-:W-:Y:S01]  /*7840*/  FMNMX.FTZ R41, R198, R41, !PT ;  /* 0x00000029c6297209 */ /* 0x000fe20007810000 */
[----:B------:R1:W-:Y:S01]  /*7850*/  MUFU.EX2 R39, R43 ;  /* 0x0000002b00277308 */ /* 0x0003e20000000800 */
[----:B------:R-:W-:Y:S02]  /*7860*/  FSEL R82, R49, -INF , !P5 ;  /* 0xff80000031527808 */ /* 0x000fe40006800000 */
[----:B------:R-:W-:Y:S02]  /*7870*/  ISETP.GT.AND P5, PT, R55, 0x78, P3 ;  /* 0x000000783700780c */ /* 0x000fe40001fa4270 */
[----:B------:R-:W-:-:S02]  /*7880*/  ISETP.LT.OR P4, PT, R53, 0x72, P4 ;  /* 0x000000723500780c */ /* 0x000fc40002781670 */
[----:B------:R-:W-:Y:S01]  /*7890*/  FMNMX.FTZ R41, R46, R41, !PT ;  /* 0x000000292e297209 */ /* 0x000fe20007810000 */
[----:B------:R-:W-:Y:S01]  /*78a0*/  MUFU.EX2 R64, R64 ;  /* 0x0000004000407308 */ /* 0x000fe20000000800 */
[----:B------:R-:W-:Y:S01]  /*78b0*/  ISETP.GT.AND P3, PT, R55, 0x79, P3 ;  /* 0x000000793700780c */ /* 0x000fe20001f64270 */
[----:B------:R-:W-:Y:S01]  /*78c0*/  FFMA.FTZ R55, R54, R9, -R35 ;  /* 0x0000000936377223 */ /* 0x000fe20000010823 */
[C---:B------:R-:W-:Y:S02]  /*78d0*/  ISETP.LT.OR P5, PT, R53.reuse, 0x79, P5 ;  /* 0x000000793500780c */ /* 0x040fe40002fa1670 */
[----:B------:R-:W-:Y:S02]  /*78e0*/  FSEL R80, R48, -INF , !P4 ;  /* 0xff80000030507808 */ /* 0x000fe40006000000 */
[----:B------:R-:W-:Y:S01]  /*78f0*/  FMNMX.FTZ R41, R82, R41, !PT ;  /* 0x0000002952297209 */ /* 0x000fe20007810000 */
[----:B------:R3:W-:Y:S01]  /*7900*/  MUFU.EX2 R48, R45 ;  /* 0x0000002d00307308 */ /* 0x0007e20000000800 */
[----:B------:R-:W-:-:S02]  /*7910*/  ISETP.LT.OR P3, PT, R53, 0x7a, P3 ;  /* 0x0000007a3500780c */ /* 0x000fc40001f61670 */
[----:B--2---:R-:W-:Y:S01]  /*7920*/  FSEL R84, R50, -INF , !P5 ;  /* 0xff80000032547808 */ /* 0x004fe20006800000 */
[--C-:B------:R-:W-:Y:S01]  /*7930*/  FFMA.FTZ R50, R72, R9, -R35.reuse ;  /* 0x0000000948327223 */ /* 0x100fe20000010823 */
[----:B-1----:R-:W-:Y:S02]  /*7940*/  FMNMX.FTZ R43, R80, R41, !PT ;  /* 0x00000029502b7209 */ /* 0x002fe40007810000 */
[----:B------:R-:W-:Y:S01]  /*7950*/  FSEL R78, R51, -INF , !P3 ;  /* 0xff800000334e7808 */ /* 0x000fe20005800000 */
[--C-:B------:R-:W-:Y:S01]  /*7960*/  FFMA.FTZ R51, R56, R9, -R35.reuse ;  /* 0x0000000938337223 */ /* 0x100fe20000010823 */
[----:B------:R-:W-:Y:S01]  /*7970*/  FMNMX.FTZ R43, R84, R43, !PT ;  /* 0x0000002b542b7209 */ /* 0x000fe20007810000 */
[--C-:B------:R-:W-:Y:S01]  /*7980*/  FFMA.FTZ R56, R58, R9, -R35.reuse ;  /* 0x000000093a387223 */ /* 0x100fe20000010823 */
[----:B------:R-:W-:Y:S01]  /*7990*/  FSEL R58, R34, RZ, P6 ;  /* 0x000000ff223a7208 */ /* 0x000fe20003000000 */
[----:B------:R1:W-:Y:S01]  /*79a0*/  MUFU.EX2 R41, R47 ;  /* 0x0000002f00297308 */ /* 0x0003e20000000800 */
[----:B------:R-:W-:Y:S01]  /*79b0*/  FMNMX.FTZ R49, R78, R43, !PT ;  /* 0x0000002b4e317209 */ /* 0x000fe20007810000 */
[-CC-:B------:R-:W-:Y:S01]  /*79c0*/  FFMA.FTZ R43, R68, R9.reuse, -R35.reuse ;  /* 0x00000009442b7223 */ /* 0x180fe20000010823 */
[-C--:B---3--:R-:W-:Y:S01]  /*79d0*/  FFMA.FTZ R45, R70, R9.reuse, -R35 ;  /* 0x00000009462d7223 */ /* 0x088fe20000010823 */
[----:B------:R-:W-:Y:S01]  /*79e0*/  FADD.FTZ R58, -R58, R7 ;  /* 0x000000073a3a7221 */ /* 0x000fe20000010100 */
[-CC-:B------:R-:W-:Y:S01]  /*79f0*/  FFMA.FTZ R68, R76, R9.reuse, -R35.reuse ;  /* 0x000000094c447223 */ /* 0x180fe20000010823 */
[----:B------:R-:W2:Y:S01]  /*7a00*/  SHFL.BFLY PT, R72, R49, 0x2, 0x1f ;  /* 0x0c401f0031487f89 */ /* 0x000ea200000e0000 */
[-CC-:B------:R-:W-:Y:S01]  /*7a10*/  FFMA.FTZ R70, R74, R9.reuse, -R35.reuse ;  /* 0x000000094a467223 */ /* 0x180fe20000010823 */
[-C--:B------:R-:W-:Y:S01]  /*7a20*/  FMUL.FTZ R58, R58, R9.reuse ;  /* 0x000000093a3a7220 */ /* 0x080fe20000410000 */
[-CC-:B-1----:R-:W-:Y:S01]  /*7a30*/  FFMA.FTZ R47, R66, R9.reuse, -R35.reuse ;  /* 0x00000009422f7223 */ /* 0x182fe20000010823 */
[----:B------:R-:W-:Y:S08]  /*7a40*/  MUFU.EX2 R50, R50 ;  /* 0x0000003200327308 */ /* 0x000ff00000000800 */
[----:B------:R-:W1:Y:S08]  /*7a50*/  MUFU.EX2 R58, R58 ;  /* 0x0000003a003a7308 */ /* 0x000e700000000800 */
[----:B------:R-:W-:Y:S01]  /*7a60*/  MUFU.EX2 R43, R43 ;  /* 0x0000002b002b7308 */ /* 0x000fe20000000800 */
[----:B--2---:R-:W-:Y:S01]  /*7a70*/  FMNMX.FTZ R72, R49, R72, !PT ;  /* 0x0000004831487209 */ /* 0x004fe20007810000 */
[----:B------:R-:W-:-:S06]  /*7a80*/  FFMA.FTZ R49, R62, R9, -R35 ;  /* 0x000000093e317223 */ /* 0x000fcc0000010823 */
[----:B------:R-:W-:Y:S01]  /*7a90*/  MUFU.EX2 R68, R68 ;  /* 0x0000004400447308 */ /* 0x000fe20000000800 */
[----:B------:R-:W2:Y:S01]  /*7aa0*/  SHFL.BFLY PT, R53, R72, 0x1, 0x1f ;  /* 0x0c201f0048357f89 */ /* 0x000ea200000e0000 */
[----:B-1----:R-:W-:Y:S01]  /*7ab0*/  FFMA.FTZ R7, R58, R4, R13 ;  /* 0x000000043a077223 */ /* 0x002fe2000001000d */
[-C--:B------:R-:W-:Y:S01]  /*7ac0*/  FMUL.FTZ R88, R88, R58.reuse ;  /* 0x0000003a58587220 */ /* 0x080fe20000410000 */
[-C--:B------:R-:W-:Y:S01]  /*7ad0*/  FMUL.FTZ R89, R89, R58.reuse ;  /* 0x0000003a59597220 */ /* 0x080fe20000410000 */
[-C--:B------:R-:W-:Y:S01]  /*7ae0*/  FMUL.FTZ R92, R92, R58.reuse ;  /* 0x0000003a5c5c7220 */ /* 0x080fe20000410000 */
[C---:B------:R-:W-:Y:S01]  /*7af0*/  FADD.FTZ R7, R180.reuse, R7 ;  /* 0x00000007b4077221 */ /* 0x040fe20000010000 */
[----:B------:R-:W-:Y:S01]  /*7b00*/  F2FP.F16.F32.PACK_AB R180, R180, R13 ;  /* 0x0000000db4b4723e */ /* 0x000fe200000000ff */
[----:B------:R-:W-:Y:S01]  /*7b10*/  MUFU.EX2 R45, R45 ;  /* 0x0000002d002d7308 */ /* 0x000fe20000000800 */
[----:B------:R-:W-:Y:S01]  /*7b20*/  FMUL.FTZ R93, R93, R58 ;  /* 0x0000003a5d5d7220 */ /* 0x000fe20000410000 */
[----:B------:R-:W-:Y:S01]  /*7b30*/  FADD.FTZ R4, R182, R7 ;  /* 0x00000007b6047221 */ /* 0x000fe20000010000 */
[----:B------:R-:W-:Y:S01]  /*7b40*/  F2FP.F16.F32.PACK_AB R182, R15, R182 ;  /* 0x000000b60fb6723e */ /* 0x000fe200000000ff */
[-C--:B------:R-:W-:Y:S01]  /*7b50*/  FMUL.FTZ R96, R96, R58.reuse ;  /* 0x0000003a60607220 */ /* 0x080fe20000410000 */
[-C--:B------:R-:W-:Y:S01]  /*7b60*/  FMUL.FTZ R97, R97, R58.reuse ;  /* 0x0000003a61617220 */ /* 0x080fe20000410000 */
[----:B------:R-:W-:Y:S01]  /*7b70*/  FADD.FTZ R7, R15, R4 ;  /* 0x000000040f077221 */ /* 0x000fe20000010000 */
[-C--:B------:R-:W-:Y:S01]  /*7b80*/  FMUL.FTZ R100, R100, R58.reuse ;  /* 0x0000003a64647220 */ /* 0x080fe20000410000 */
[----:B------:R-:W-:Y:S01]  /*7b90*/  MUFU.EX2 R70, R70 ;  /* 0x0000004600467308 */ /* 0x000fe20000000800 */
[----:B------:R-:W-:Y:S01]  /*7ba0*/  FMUL.FTZ R101, R101, R58 ;  /* 0x0000003a65657220 */ /* 0x000fe20000410000 */
[----:B------:R-:W-:Y:S01]  /*7bb0*/  FADD.FTZ R4, R176, R7 ;  /* 0x00000007b0047221 */ /* 0x000fe20000010000 */
[----:B------:R-:W-:Y:S01]  /*7bc0*/  F2FP.F16.F32.PACK_AB R176, R21, R176 ;  /* 0x000000b015b0723e */ /* 0x000fe200000000ff */
[-C--:B------:R-:W-:Y:S01]  /*7bd0*/  FMUL.FTZ R104, R104, R58.reuse ;  /* 0x0000003a68687220 */ /* 0x080fe20000410000 */
[-C--:B------:R-:W-:Y:S01]  /*7be0*/  FMUL.FTZ R105, R105, R58.reuse ;  /* 0x0000003a69697220 */ /* 0x080fe20000410000 */
[----:B------:R-:W-:Y:S01]  /*7bf0*/  FADD.FTZ R7, R21, R4 ;  /* 0x0000000415077221 */ /* 0x000fe20000010000 */
[----:B------:R-:W-:Y:S01]  /*7c00*/  FMUL.FTZ R108, R108, R58 ;  /* 0x0000003a6c6c7220 */ /* 0x000fe20000410000 */
[----:B------:R-:W-:Y:S01]  /*7c10*/  MUFU.EX2 R47, R47 ;  /* 0x0000002f002f7308 */ /* 0x000fe20000000800 */
[----:B--2---:R-:W-:Y:S01]  /*7c20*/  FMNMX.FTZ R54, R72, R53, !PT ;  /* 0x0000003548367209 */ /* 0x004fe20007810000 */
[----:B------:R-:W-:Y:S01]  /*7c30*/  FADD.FTZ R4, R178, R7 ;  /* 0x00000007b2047221 */ /* 0x000fe20000010000 */
[----:B------:R-:W-:Y:S01]  /*7c40*/  F2FP.F16.F32.PACK_AB R178, R25, R178 ;  /* 0x000000b219b2723e */ /* 0x000fe200000000ff */
[-C--:B------:R-:W-:Y:S01]  /*7c50*/  FMUL.FTZ R109, R109, R58.reuse ;  /* 0x0000003a6d6d7220 */ /* 0x080fe20000410000 */
[C---:B------:R-:W-:Y:S01]  /*7c60*/  FSETP.NEU.FTZ.AND P3, PT, R54.reuse, -INF , PT ;  /* 0xff8000003600780b */ /* 0x040fe20003f7d000 */
[----:B------:R-:W-:Y:S01]  /*7c70*/  FADD.FTZ R7, R25, R4 ;  /* 0x0000000419077221 */ /* 0x000fe20000010000 */
[-C--:B------:R-:W-:Y:S01]  /*7c80*/  FMUL.FTZ R35, R54, R9.reuse ;  /* 0x0000000936237220 */ /* 0x080fe20000410000 */
[----:B------:R1:W-:Y:S01]  /*7c90*/  MUFU.EX2 R53, R55 ;  /* 0x0000003700357308 */ /* 0x0003e20000000800 */
[----:B------:R-:W-:Y:S01]  /*7ca0*/  FMUL.FTZ R112, R112, R58 ;  /* 0x0000003a70707220 */ /* 0x000fe20000410000 */
[----:B------:R-:W-:Y:S01]  /*7cb0*/  FADD.FTZ R4, R172, R7 ;  /* 0x00000007ac047221 */ /* 0x000fe20000010000 */
[----:B------:R-:W-:Y:S01]  /*7cc0*/  IMAD.U32 R7, RZ, RZ, UR37 ;  /* 0x00000025ff077e24 */ /* 0x000fe2000f8e00ff */
[----:B------:R-:W-:Y:S01]  /*7cd0*/  FSEL R35, R35, RZ, P3 ;  /* 0x000000ff23237208 */ /* 0x000fe20001800000 */
[----:B------:R-:W-:Y:S01]  /*7ce0*/  UMOV UR37, UR61 ;  /* 0x0000003d00257c82 */ /* 0x000fe20008000000 */
[C---:B------:R-:W-:Y:S01]  /*7cf0*/  FADD.FTZ R4, R29.reuse, R4 ;  /* 0x000000041d047221 */ /* 0x040fe20000010000 */
[----:B------:R-:W-:Y:S01]  /*7d00*/  F2FP.F16.F32.PACK_AB R172, R29, R172 ;  /* 0x000000ac1dac723e */ /* 0x000fe200000000ff */
[----:B------:R-:W-:Y:S01]  /*7d10*/  MUFU.EX2 R49, R49 ;  /* 0x0000003100317308 */ /* 0x000fe20000000800 */
[-CC-:B------:R-:W-:Y:S01]  /*7d20*/  FFMA.FTZ R62, R27, R9.reuse, -R35.reuse ;  /* 0x000000091b3e7223 */ /* 0x180fe20000010823 */
[-CC-:B------:R-:W-:Y:S01]  /*7d30*/  FFMA.FTZ R171, R30, R9.reuse, -R35.reuse ;  /* 0x000000091eab7223 */ /* 0x180fe20000010823 */
[----:B------:R-:W-:Y:S01]  /*7d40*/  FADD.FTZ R27, R31, R4 ;  /* 0x000000041f1b7221 */ /* 0x000fe20000010000 */
[----:B------:R-:W-:Y:S01]  /*7d50*/  @!P1 LEA R30, R7, UR39, 0x3 ;  /* 0x00000027071e9c11 */ /* 0x000fe2000f8e18ff */
[-CC-:B------:R-:W-:Y:S01]  /*7d60*/  FFMA.FTZ R169, R12, R9.reuse, -R35.reuse ;  /* 0x000000090ca97223 */ /* 0x180fe20000010823 */
[----:B------:R-:W-:Y:S01]  /*7d70*/  FSEL R7, R54, RZ, P3 ;  /* 0x000000ff36077208 */ /* 0x000fe20001800000 */
[----:B------:R-:W-:Y:S01]  /*7d80*/  FFMA.FTZ R12, R28, R9, -R35 ;  /* 0x000000091c0c7223 */ /* 0x000fe20000010823 */
[----:B------:R-:W-:Y:S01]  /*7d90*/  FADD.FTZ R28, R36, R27 ;  /* 0x0000001b241c7221 */ /* 0x000fe20000010000 */
[----:B------:R-:W-:-:S02]  /*7da0*/  @!P1 VIADD R27, R30, 0x28860 ;  /* 0x000288601e1b9836 */ /* 0x000fc40000000000 */
[-C--:B------:R-:W-:Y:S01]  /*7db0*/  FFMA.FTZ R181, R164, R9.reuse, -R35 ;  /* 0x00000009a4b57223 */ /* 0x080fe20000010823 */
[----:B------:R-:W-:Y:S01]  /*7dc0*/  FADD.FTZ R4, -R7, R8 ;  /* 0x0000000807047221 */ /* 0x000fe20000010100 */
[----:B------:R-:W-:Y:S01]  /*7dd0*/  FADD.FTZ R7, R33, R28 ;  /* 0x0000001c21077221 */ /* 0x000fe20000010000 */
[----:B------:R-:W-:Y:S01]  /*7de0*/  MUFU.EX2 R62, R62 ;  /* 0x0000003e003e7308 */ /* 0x000fe20000000800 */
[----:B------:R-:W-:Y:S01]  /*7df0*/  @!P1 PRMT R28, RZ, 0x654, R27 ;  /* 0x00000654ff1c9816 */ /* 0x000fe2000000001b */
[-C--:B------:R-:W-:Y:S01]  /*7e00*/  FMUL.FTZ R4, R4, R9.reuse ;  /* 0x0000000904047220 */ /* 0x080fe20000410000 */
[----:B------:R-:W-:Y:S01]  /*7e10*/  FADD.FTZ R27, R44, R7 ;  /* 0x000000072c1b7221 */ /* 0x000fe20000010000 */
[-CC-:B------:R-:W-:Y:S01]  /*7e20*/  FFMA.FTZ R183, R158, R9.reuse, -R35.reuse ;  /* 0x000000099eb77223 */ /* 0x180fe20000010823 */
[-CC-:B------:R-:W-:Y:S01]  /*7e30*/  FFMA.FTZ R66, R160, R9.reuse, -R35.reuse ;  /* 0x00000009a0427223 */ /* 0x180fe20000010823 */
[-C--:B------:R-:W-:Y:S01]  /*7e40*/  FFMA.FTZ R177, R14, R9.reuse, -R35 ;  /* 0x000000090eb17223 */ /* 0x080fe20000010823 */
[----:B------:R-:W-:Y:S01]  /*7e50*/  FADD.FTZ R30, R170, R27 ;  /* 0x0000001baa1e7221 */ /* 0x000fe20000010000 */
[----:B------:R2:W3:Y:S01]  /*7e60*/  MUFU.EX2 R7, R4 ;  /* 0x0000000400077308 */ /* 0x0004e20000000800 */
[-CC-:B------:R-:W-:Y:S01]  /*7e70*/  FFMA.FTZ R14, R20, R9.reuse, -R35.reuse ;  /* 0x00000009140e7223 */ /* 0x180fe20000010823 */
[-CC-:B------:R-:W-:Y:S01]  /*7e80*/  FFMA.FTZ R179, R166, R9.reuse, -R35.reuse ;  /* 0x00000009a6b37223 */ /* 0x180fe20000010823 */
[----:B------:R-:W-:Y:S01]  /*7e90*/  FADD.FTZ R30, R37, R30 ;  /* 0x0000001e251e7221 */ /* 0x000fe20000010000 */
[-CC-:B------:R-:W-:Y:S01]  /*7ea0*/  FFMA.FTZ R20, R26, R9.reuse, -R35.reuse ;  /* 0x000000091a147223 */ /* 0x180fe20000010823 */
[-CC-:B------:R-:W-:Y:S01]  /*7eb0*/  FFMA.FTZ R173, R32, R9.reuse, -R35.reuse ;  /* 0x0000000920ad7223 */ /* 0x180fe20000010823 */
[-CC-:B------:R-:W-:Y:S01]  /*7ec0*/  FFMA.FTZ R26, R168, R9.reuse, -R35.reuse ;  /* 0x00000009a81a7223 */ /* 0x180fe20000010823 */
[----:B-1----:R-:W-:Y:S01]  /*7ed0*/  FADD.FTZ R55, R39, R30 ;  /* 0x0000001e27377221 */ /* 0x002fe20000010000 */
[----:B------:R-:W1:Y:S01]  /*7ee0*/  MUFU.EX2 R181, R181 ;  /* 0x000000b500b57308 */ /* 0x000e620000000800 */
[-CC-:B------:R-:W-:Y:S01]  /*7ef0*/  FFMA.FTZ R175, R174, R9.reuse, -R35.reuse ;  /* 0x00000009aeaf7223 */ /* 0x180fe20000010823 */
[-C--:B------:R-:W-:Y:S01]  /*7f00*/  FFMA.FTZ R24, R24, R9.reuse, -R35 ;  /* 0x0000000918187223 */ /* 0x080fe20000010823 */
[----:B--2---:R-:W-:Y:S01]  /*7f10*/  FADD.FTZ R4, R48, R55 ;  /* 0x0000003730047221 */ /* 0x004fe20000010000 */
[-CC-:B------:R-:W-:Y:S01]  /*7f20*/  FFMA.FTZ R194, R194, R9.reuse, -R35.reuse ;  /* 0x00000009c2c27223 */ /* 0x180fe20000010823 */
[--C-:B------:R-:W-:Y:S01]  /*7f30*/  FFMA.FTZ R165, R192, R9, -R35.reuse ;  /* 0x00000009c0a57223 */ /* 0x100fe20000010823 */
[----:B------:R2:W-:Y:S01]  /*7f40*/  @!P1 SYNCS.ARRIVE.TRANS64.RED.A1T0 RZ, [R28+URZ], RZ ;  /* 0x000000ff1cff99a7 */ /* 0x0005e2000810043f */
[----:B------:R-:W-:Y:S01]  /*7f50*/  FADD.FTZ R55, R41, R4 ;  /* 0x0000000429377221 */ /* 0x000fe20000010000 */
[----:B------:R-:W4:Y:S01]  /*7f60*/  MUFU.EX2 R183, R183 ;  /* 0x000000b700b77308 */ /* 0x000f220000000800 */
[----:B---3--:R-:W-:Y:S01]  /*7f70*/  FFMA.FTZ R4, R7, R3, R62 ;  /* 0x0000000307047223 */ /* 0x008fe2000001003e */
[-C--:B------:R-:W-:Y:S01]  /*7f80*/  FFMA.FTZ R38, R38, R9.reuse, -R35 ;  /* 0x0000000926267223 */ /* 0x080fe20000010823 */
[----:B------:R-:W-:Y:S01]  /*7f90*/  FADD.FTZ R32, R50, R55 ;  /* 0x0000003732207221 */ /* 0x000fe20000010000 */
[-CC-:B------:R-:W-:Y:S01]  /*7fa0*/  FFMA.FTZ R156, R156, R9.reuse, -R35.reuse ;  /* 0x000000099c9c7223 */ /* 0x180fe20000010823 */
[-CC-:B------:R-:W-:Y:S01]  /*7fb0*/  FFMA.FTZ R42, R42, R9.reuse, -R35.reuse ;  /* 0x000000092a2a7223 */ /* 0x180fe20000010823 */
[-CC-:B--2---:R-:W-:Y:S01]  /*7fc0*/  FFMA.FTZ R28, R196, R9.reuse, -R35.reuse ;  /* 0x00000009c41c7223 */ /* 0x184fe20000010823 */
[----:B------:R-:W-:Y:S01]  /*7fd0*/  FADD.FTZ R55, R43, R32 ;  /* 0x000000202b377221 */ /* 0x000fe20000010000 */
[----:B------:R-:W2:Y:S01]  /*7fe0*/  MUFU.EX2 R66, R66 ;  /* 0x0000004200427308 */ /* 0x000ea20000000800 */
[----:B-1----:R-:W-:Y:S01]  /*7ff0*/  FADD.FTZ R4, R181, R4 ;  /* 0x00000004b5047221 */ /* 0x002fe20000010000 */
[-C--:B------:R-:W-:Y:S01]  /*8000*/  FFMA.FTZ R40, R40, R9.reuse, -R35 ;  /* 0x0000000928287223 */ /* 0x080fe20000010823 */
[----:B------:R-:W-:Y:S01]  /*8010*/  FADD.FTZ R32, R68, R55 ;  /* 0x0000003744207221 */ /* 0x000fe20000010000 */
[-CC-:B------:R-:W-:Y:S01]  /*8020*/  FFMA.FTZ R154, R154, R9.reuse, -R35.reuse ;  /* 0x000000099a9a7223 */ /* 0x180fe20000010823 */
[--C-:B------:R-:W-:Y:S01]  /*8030*/  FFMA.FTZ R27, R152, R9, -R35.reuse ;  /* 0x00000009981b7223 */ /* 0x100fe20000010823 */
[----:B------:R-:W-:Y:S01]  /*8040*/  F2FP.F16.F32.PACK_AB R174, R36, R31 ;  /* 0x0000001f24ae723e */ /* 0x000fe200000000ff */
[----:B------:R-:W-:Y:S01]  /*8050*/  FADD.FTZ R13, R45, R32 ;  /* 0x000000202d0d7221 */ /* 0x000fe20000010000 */
[----:B------:R-:W1:Y:S01]  /*8060*/  MUFU.EX2 R177, R177 ;  /* 0x000000b100b17308 */ /* 0x000e620000000800 */
[----:B----4-:R-:W-:Y:S01]  /*8070*/  FADD.FTZ R3, R183, R4 ;  /* 0x00000004b7037221 */ /* 0x010fe20000010000 */
[-C--:B------:R-:W-:Y:S01]  /*8080*/  FFMA.FTZ R30, R162, R9.reuse, -R35 ;  /* 0x00000009a21e7223 */ /* 0x080fe20000010823 */
[----:B------:R-:W-:Y:S01]  /*8090*/  FADD.FTZ R32, R70, R13 ;  /* 0x0000000d46207221 */ /* 0x000fe20000010000 */
[-CC-:B------:R-:W-:Y:S01]  /*80a0*/  FFMA.FTZ R86, R86, R9.reuse, -R35.reuse ;  /* 0x0000000956567223 */ /* 0x180fe20000010823 */
[-CC-:B------:R-:W-:Y:S01]  /*80b0*/  FFMA.FTZ R198, R198, R9.reuse, -R35.reuse ;  /* 0x00000009c6c67223 */ /* 0x180fe20000010823 */
[-C--:B------:R-:W-:Y:S01]  /*80c0*/  FFMA.FTZ R46, R46, R9.reuse, -R35 ;  /* 0x000000092e2e7223 */ /* 0x080fe20000010823 */
[----:B------:R-:W-:Y:S01]  /*80d0*/  FADD.FTZ R13, R47, R32 ;  /* 0x000000202f0d7221 */ /* 0x000fe20000010000 */
[----:B------:R-:W3:Y:S01]  /*80e0*/  MUFU.EX2 R14, R14 ;  /* 0x0000000e000e7308 */ /* 0x000ee20000000800 */
[----:B--2---:R-:W-:Y:S01]  /*80f0*/  FADD.FTZ R4, R66, R3 ;  /* 0x0000000342047221 */ /* 0x004fe20000010000 */
[-C--:B------:R-:W-:Y:S01]  /*8100*/  FFMA.FTZ R82, R82, R9.reuse, -R35 ;  /* 0x0000000952527223 */ /* 0x080fe20000010823 */
[----:B------:R-:W-:Y:S01]  /*8110*/  FADD.FTZ R32, R64, R13 ;  /* 0x0000000d40207221 */ /* 0x000fe20000010000 */
[-CC-:B------:R-:W-:Y:S01]  /*8120*/  FFMA.FTZ R80, R80, R9.reuse, -R35.reuse ;  /* 0x0000000950507223 */ /* 0x180fe20000010823 */
[-CC-:B------:R-:W-:Y:S01]  /*8130*/  FFMA.FTZ R84, R84, R9.reuse, -R35.reuse ;  /* 0x0000000954547223 */ /* 0x180fe20000010823 */
[----:B------:R-:W-:Y:S01]  /*8140*/  FFMA.FTZ R35, R78, R9, -R35 ;  /* 0x000000094e237223 */ /* 0x000fe20000010823 */
[----:B------:R-:W-:Y:S01]  /*8150*/  FADD.FTZ R13, R49, R32 ;  /* 0x00000020310d7221 */ /* 0x000fe20000010000 */
[----:B------:R-:W2:Y:S01]  /*8160*/  MUFU.EX2 R179, R179 ;  /* 0x000000b300b37308 */ /* 0x000ea20000000800 */
[----:B-1----:R-:W-:Y:S01]  /*8170*/  FADD.FTZ R3, R177, R4 ;  /* 0x00000004b1037221 */ /* 0x002fe20000010000 */
[----:B------:R-:W-:Y:S01]  /*8180*/  ISETP.GT.AND P3, PT, R6, R11, PT ;  /* 0x0000000b0600720c */ /* 0x000fe20003f64270 */
[-C--:B------:R-:W-:Y:S01]  /*8190*/  FMUL.FTZ R90, R90, R7.reuse ;  /* 0x000000075a5a7220 */ /* 0x080fe20000410000 */
[-C--:B------:R-:W-:Y:S01]  /*81a0*/  FMUL.FTZ R91, R91, R7.reuse ;  /* 0x000000075b5b7220 */ /* 0x080fe20000410000 */
[-C--:B------:R-:W-:Y:S01]  /*81b0*/  FMUL.FTZ R94, R94, R7.reuse ;  /* 0x000000075e5e7220 */ /* 0x080fe20000410000 */
[-C--:B------:R-:W-:Y:S01]  /*81c0*/  FMUL.FTZ R95, R95, R7.reuse ;  /* 0x000000075f5f7220 */ /* 0x080fe20000410000 */
[-C--:B------:R-:W-:Y:S01]  /*81d0*/  FMUL.FTZ R98, R98, R7.reuse ;  /* 0x0000000762627220 */ /* 0x080fe20000410000 */
[----:B------:R-:W1:Y:S01]  /*81e0*/  MUFU.EX2 R20, R20 ;  /* 0x0000001400147308 */ /* 0x000e620000000800 */
[----:B---3--:R-:W-:Y:S01]  /*81f0*/  FADD.FTZ R4, R14, R3 ;  /* 0x000000030e047221 */ /* 0x008fe20000010000 */
[-C--:B------:R-:W-:Y:S01]  /*8200*/  FMUL.FTZ R99, R99, R7.reuse ;  /* 0x0000000763637220 */ /* 0x080fe20000410000 */
[-C--:B------:R-:W-:Y:S01]  /*8210*/  FMUL.FTZ R102, R102, R7.reuse ;  /* 0x0000000766667220 */ /* 0x080fe20000410000 */
[-C--:B------:R-:W-:Y:S01]  /*8220*/  FMUL.FTZ R103, R103, R7.reuse ;  /* 0x0000000767677220 */ /* 0x080fe20000410000 */
[-C--:B------:R-:W-:Y:S01]  /*8230*/  FMUL.FTZ R106, R106, R7.reuse ;  /* 0x000000076a6a7220 */ /* 0x080fe20000410000 */
[-C--:B------:R-:W-:Y:S01]  /*8240*/  FMUL.FTZ R107, R107, R7.reuse ;  /* 0x000000076b6b7220 */ /* 0x080fe20000410000 */
[-C--:B------:R-:W-:Y:S01]  /*8250*/  FMUL.FTZ R110, R110, R7.reuse ;  /* 0x000000076e6e7220 */ /* 0x080fe20000410000 */
[----:B------:R-:W3:Y:S01]  /*8260*/  MUFU.EX2 R173, R173 ;  /* 0x000000ad00ad7308 */ /* 0x000ee20000000800 */
[----:B--2---:R-:W-:Y:S01]  /*8270*/  FADD.FTZ R3, R179, R4 ;  /* 0x00000004b3037221 */ /* 0x004fe20000010000 */
[-C--:B------:R-:W-:Y:S01]  /*8280*/  FMUL.FTZ R111, R111, R7.reuse ;  /* 0x000000076f6f7220 */ /* 0x080fe20000410000 */
[-C--:B------:R-:W-:Y:S01]  /*8290*/  FMUL.FTZ R114, R114, R7.reuse ;  /* 0x0000000772727220 */ /* 0x080fe20000410000 */
[-C--:B------:R-:W-:Y:S01]  /*82a0*/  FMUL.FTZ R115, R115, R7.reuse ;  /* 0x0000000773737220 */ /* 0x080fe20000410000 */
[-C--:B------:R-:W-:Y:S01]  /*82b0*/  FMUL.FTZ R118, R118, R7.reuse ;  /* 0x0000000776767220 */ /* 0x080fe20000410000 */
[-C--:B------:R-:W-:Y:S01]  /*82c0*/  FMUL.FTZ R119, R119, R7.reuse ;  /* 0x0000000777777220 */ /* 0x080fe20000410000 */
[-C--:B------:R-:W-:Y:S01]  /*82d0*/  FMUL.FTZ R122, R122, R7.reuse ;  /* 0x000000077a7a7220 */ /* 0x080fe20000410000 */
[----:B------:R-:W2:Y:S01]  /*82e0*/  MUFU.EX2 R26, R26 ;  /* 0x0000001a001a7308 */ /* 0x000ea20000000800 */
[----:B-1----:R-:W-:Y:S01]  /*82f0*/  FADD.FTZ R4, R20, R3 ;  /* 0x0000000314047221 */ /* 0x002fe20000010000 */
[-C--:B------:R-:W-:Y:S01]  /*8300*/  FMUL.FTZ R123, R123, R7.reuse ;  /* 0x000000077b7b7220 */ /* 0x080fe20000410000 */
        /* <DEDUP_REMOVED lines=17> */
[----:B------:R-:W-:Y:S01]  /*8420*/  FMUL.FTZ R151, R151, R7 ;  /* 0x0000000797977220 */ /* 0x000fe20000410000 */
[----:B------:R-:W-:Y:S01]  /*8430*/  F2FP.F16.F32.PACK_AB R168, R44, R33 ;  /* 0x000000212ca8723e */ /* 0x000fe200000000ff */
[----:B------:R-:W-:Y:S01]  /*8440*/  FMUL.FTZ R113, R113, R58 ;  /* 0x0000003a71717220 */ /* 0x000fe20000410000 */
[----:B------:R-:W-:Y:S01]  /*8450*/  F2FP.F16.F32.PACK_AB R170, R37, R170 ;  /* 0x000000aa25aa723e */ /* 0x000fe200000000ff */
[----:B------:R-:W2:Y:S01]  /*8460*/  MUFU.EX2 R51, R51 ;  /* 0x0000003300337308 */ /* 0x000ea20000000800 */
[----:B-1----:R-:W-:Y:S01]  /*8470*/  FADD.FTZ R32, R60, R13 ;  /* 0x0000000d3c207221 */ /* 0x002fe20000010000 */
[----:B------:R-:W-:Y:S01]  /*8480*/  F2FP.F16.F32.PACK_AB R164, R48, R39 ;  /* 0x0000002730a4723e */ /* 0x000fe200000000ff */
[-C--:B------:R-:W-:Y:S01]  /*8490*/  FMUL.FTZ R116, R116, R58.reuse ;  /* 0x0000003a74747220 */ /* 0x080fe20000410000 */
[----:B------:R-:W-:Y:S01]  /*84a0*/  F2FP.F16.F32.PACK_AB R166, R50, R41 ;  /* 0x0000002932a6723e */ /* 0x000fe200000000ff */
[-C--:B------:R-:W-:Y:S01]  /*84b0*/  FMUL.FTZ R117, R117, R58.reuse ;  /* 0x0000003a75757220 */ /* 0x080fe20000410000 */
[----:B------:R-:W-:Y:S01]  /*84c0*/  F2FP.F16.F32.PACK_AB R160, R68, R43 ;  /* 0x0000002b44a0723e */ /* 0x000fe200000000ff */
[-C--:B------:R-:W-:Y:S01]  /*84d0*/  FMUL.FTZ R120, R120, R58.reuse ;  /* 0x0000003a78787220 */ /* 0x080fe20000410000 */
[----:B------:R-:W1:Y:S01]  /*84e0*/  MUFU.EX2 R24, R24 ;  /* 0x0000001800187308 */ /* 0x000e620000000800 */
[----:B---3--:R-:W-:Y:S01]  /*84f0*/  FADD.FTZ R3, R175, R4 ;  /* 0x00000004af037221 */ /* 0x008fe20000010000 */
[----:B------:R-:W-:Y:S01]  /*8500*/  F2FP.F16.F32.PACK_AB R162, R70, R45 ;  /* 0x0000002d46a2723e */ /* 0x000fe200000000ff */
[-C--:B------:R-:W-:Y:S01]  /*8510*/  FMUL.FTZ R121, R121, R58.reuse ;  /* 0x0000003a79797220 */ /* 0x080fe20000410000 */
[----:B------:R-:W-:Y:S01]  /*8520*/  F2FP.F16.F32.PACK_AB R158, R60, R49 ;  /* 0x000000313c9e723e */ /* 0x000fe200000000ff */
        /* <DEDUP_REMOVED lines=17> */
[----:B------:R-:W-:Y:S01]  /*8640*/  FMUL.FTZ R149, R149, R58 ;  /* 0x0000003a95957220 */ /* 0x000fe20000410000 */
[----:B------:R-:W-:Y:S01]  /*8650*/  F2FP.F16.F32.PACK_AB R181, R181, R62 ;  /* 0x0000003eb5b5723e */ /* 0x000fe200000000ff */
[----:B------:R-:W1:Y:S01]  /*8660*/  MUFU.EX2 R12, R12 ;  /* 0x0000000c000c7308 */ /* 0x000e620000000800 */
[C---:B---3--:R-:W-:Y:S01]  /*8670*/  FADD.FTZ R32, R56.reuse, R13 ;  /* 0x0000000d38207221 */ /* 0x048fe20000010000 */
[----:B------:R-:W-:Y:S01]  /*8680*/  F2FP.F16.F32.PACK_AB R152, R56, R51 ;  /* 0x000000333898723e */ /* 0x000fe200000000ff */
[----:B------:R-:W-:Y:S01]  /*8690*/  VIADD R6, R6, 0xffffffff ;  /* 0xffffffff06067836 */ /* 0x000fe20000000000 */
[----:B------:R-:W-:Y:S01]  /*86a0*/  F2FP.F16.F32.PACK_AB R183, R66, R183 ;  /* 0x000000b742b7723e */ /* 0x000fe200000000ff */
[----:B------:R-:W-:Y:S01]  /*86b0*/  FADD.FTZ R13, R53, R32 ;  /* 0x00000020350d7221 */ /* 0x000fe20000010000 */
[----:B------:R-:W-:Y:S01]  /*86c0*/  F2FP.F16.F32.PACK_AB R177, R14, R177 ;  /* 0x000000b10eb1723e */ /* 0x000fe200000000ff */
[----:B------:R-:W-:Y:S01]  /*86d0*/  IMAD.MOV.U32 R7, RZ, RZ, R34 ;  /* 0x000000ffff077224 */ /* 0x000fe200078e0022 */
[----:B------:R-:W3:Y:S01]  /*86e0*/  MUFU.EX2 R171, R171 ;  /* 0x000000ab00ab7308 */ /* 0x000ee20000000800 */
[----:B--2---:R-:W-:Y:S01]  /*86f0*/  FADD.FTZ R3, R169, R4 ;  /* 0x00000004a9037221 */ /* 0x004fe20000010000 */
[----:B------:R-:W-:-:S02]  /*8700*/  F2FP.F16.F32.PACK_AB R179, R20, R179 ;  /* 0x000000b314b3723e */ /* 0x000fc400000000ff */
[----:B------:R-:W-:Y:S02]  /*8710*/  F2FP.F16.F32.PACK_AB R173, R26, R173 ;  /* 0x000000ad1aad723e */ /* 0x000fe400000000ff */
[----:B------:R-:W-:Y:S02]  /*8720*/  F2FP.F16.F32.PACK_AB R175, R24, R175 ;  /* 0x000000af18af723e */ /* 0x000fe400000000ff */
[----:B------:R-:W2:Y:S01]  /*8730*/  MUFU.EX2 R8, R194 ;  /* 0x000000c200087308 */ /* 0x000ea20000000800 */
[C---:B-1----:R-:W-:Y:S01]  /*8740*/  FADD.FTZ R32, R12.reuse, R3 ;  /* 0x000000030c207221 */ /* 0x042fe20000010000 */
[----:B------:R-:W-:-:S06]  /*8750*/  F2FP.F16.F32.PACK_AB R169, R12, R169 ;  /* 0x000000a90ca9723e */ /* 0x000fcc00000000ff */
[----:B------:R-:W1:Y:S01]  /*8760*/  MUFU.EX2 R165, R165 ;  /* 0x000000a500a57308 */ /* 0x000e620000000800 */
[----:B---3--:R-:W-:-:S07]  /*8770*/  FADD.FTZ R3, R171, R32 ;  /* 0x00000020ab037221 */ /* 0x008fce0000010000 */
[----:B------:R-:W3:Y:S01]  /*8780*/  MUFU.EX2 R28, R28 ;  /* 0x0000001c001c7308 */ /* 0x000ee20000000800 */
[C---:B--2---:R-:W-:Y:S01]  /*8790*/  FADD.FTZ R32, R8.reuse, R3 ;  /* 0x0000000308207221 */ /* 0x044fe20000010000 */
[----:B------:R-:W-:Y:S01]  /*87a0*/  F2FP.F16.F32.PACK_AB R171, R8, R171 ;  /* 0x000000ab08ab723e */ /* 0x000fe200000000ff */
[----:B------:R-:W-:-:S05]  /*87b0*/  IMAD.MOV.U32 R8, RZ, RZ, R54 ;  /* 0x000000ffff087224 */ /* 0x000fca00078e0036 */
[----:B------:R-:W2:Y:S01]  /*87c0*/  MUFU.EX2 R38, R38 ;  /* 0x0000002600267308 */ /* 0x000ea20000000800 */
[----:B-1----:R-:W-:-:S07]  /*87d0*/  FADD.FTZ R3, R165, R32 ;  /* 0x00000020a5037221 */ /* 0x002fce0000010000 */
[----:B------:R1:W4:Y:S01]  /*87e0*/  MUFU.EX2 R167, R156 ;  /* 0x0000009c00a77308 */ /* 0x0003220000000800 */
[C---:B---3--:R-:W-:Y:S01]  /*87f0*/  FADD.FTZ R3, R28.reuse, R3 ;  /* 0x000000031c037221 */ /* 0x048fe20000010000 */
[----:B------:R-:W-:-:S06]  /*8800*/  F2FP.F16.F32.PACK_AB R165, R28, R165 ;  /* 0x000000a51ca5723e */ /* 0x000fcc00000000ff */
[----:B------:R-:W3:Y:S01]  /*8810*/  MUFU.EX2 R42, R42 ;  /* 0x0000002a002a7308 */ /* 0x000ee20000000800 */
[----:B--2---:R-:W-:Y:S01]  /*8820*/  FADD.FTZ R3, R38, R3 ;  /* 0x0000000326037221 */ /* 0x004fe20000010000 */
[----:B-1----:R-:W-:-:S06]  /*8830*/  F2FP.F16.F32.PACK_AB R156, R64, R47 ;  /* 0x0000002f409c723e */ /* 0x002fcc00000000ff */
[----:B------:R-:W1:Y:S01]  /*8840*/  MUFU.EX2 R40, R40 ;  /* 0x0000002800287308 */ /* 0x000e620000000800 */
[C---:B----4-:R-:W-:Y:S01]  /*8850*/  FADD.FTZ R3, R167.reuse, R3 ;  /* 0x00000003a7037221 */ /* 0x050fe20000010000 */
[----:B------:R-:W-:-:S06]  /*8860*/  F2FP.F16.F32.PACK_AB R167, R167, R38 ;  /* 0x00000026a7a7723e */ /* 0x000fcc00000000ff */
[----:B------:R-:W2:Y:S01]  /*8870*/  MUFU.EX2 R36, R154 ;  /* 0x0000009a00247308 */ /* 0x000ea20000000800 */
[----:B---3--:R-:W-:-:S07]  /*8880*/  FADD.FTZ R3, R42, R3 ;  /* 0x000000032a037221 */ /* 0x008fce0000010000 */
[----:B------:R-:W3:Y:S01]  /*8890*/  MUFU.EX2 R27, R27 ;  /* 0x0000001b001b7308 */ /* 0x000ee20000000800 */
[C---:B-1----:R-:W-:Y:S01]  /*88a0*/  FADD.FTZ R3, R40.reuse, R3 ;  /* 0x0000000328037221 */ /* 0x042fe20000010000 */
[----:B------:R-:W-:-:S06]  /*88b0*/  F2FP.F16.F32.PACK_AB R161, R40, R42 ;  /* 0x0000002a28a1723e */ /* 0x000fcc00000000ff */
        /* <DEDUP_REMOVED lines=8> */
[C---:B--2---:R-:W-:Y:S01]  /*8940*/  FADD.FTZ R3, R86.reuse, R3 ;  /* 0x0000000356037221 */ /* 0x044fe20000010000 */
        /* <DEDUP_REMOVED lines=12> */
[----:B-1----:R-:W-:Y:S01]  /*8a10*/  FADD.FTZ R3, R84, R3 ;  /* 0x0000000354037221 */ /* 0x002fe20000010000 */
[C---:B--2---:R-:W-:Y:S01]  /*8a20*/  FADD.FTZ R4, R52.reuse, R13 ;  /* 0x0000000d34047221 */ /* 0x044fe20000010000 */
[----:B------:R-:W-:Y:S02]  /*8a30*/  F2FP.F16.F32.PACK_AB R154, R52, R53 ;  /* 0x00000035349a723e */ /* 0x000fe400000000ff */
[C---:B---3--:R-:W-:Y:S01]  /*8a40*/  FADD.FTZ R3, R35.reuse, R3 ;  /* 0x0000000323037221 */ /* 0x048fe20000010000 */
[----:B------:R-:W-:Y:S01]  /*8a50*/  F2FP.F16.F32.PACK_AB R155, R35, R84 ;  /* 0x00000054239b723e */ /* 0x000fe200000000ff */
[----:B------:R-:W-:Y:S06]  /*8a60*/  @P3 BRA `(.L_x_913) ;  /* 0xffffffc800143947 */ /* 0x000fec000383ffff */
[----:B------:R-:W-:Y:S01]  /*8a70*/  IMAD.MOV.U32 R8, RZ, RZ, R54 ;  /* 0x000000ffff087224 */ /* 0x000fe200078e0036 */
[----:B------:R-:W-:Y:S01]  /*8a80*/  UMOV UR37, UR61 ;  /* 0x0000003d00257c82 */ /* 0x000fe20008000000 */
[----:B------:R-:W-:Y:S01]  /*8a90*/  IMAD.MOV.U32 R7, RZ, RZ, R34 ;  /* 0x000000ffff077224 */ /* 0x000fe200078e0022 */
[----:B------:R-:W-:-:S06]  /*8aa0*/  UMOV UR36, UR60 ;  /* 0x0000003c00247c82 */ /* 0x000fcc0008000000 */
.L_x_896:
[----:B------:R-:W-:Y:S01]  /*8ab0*/  ULDC UR15, c[0x0][0x9e4] ;  /* 0x00027900000f7ab9 */ /* 0x000fe20000000800 */
[----:B------:R-:W-:Y:S01]  /*8ac0*/  ULDC UR14, c[0x0][0x9dc] ;  /* 0x00027700000e7ab9 */ /* 0x000fe20000000800 */
[----:B------:R-:W-:Y:S02]  /*8ad0*/  UISETP.GE.AND UP0, UPT, UR15, 0x1, UPT ;  /* 0x000000010f00788c */ /* 0x000fe4000bf06270 */
[----:B------:R-:W-:-:S04]  /*8ae0*/  UIADD3 UR14, UR53, -UR14, URZ ;  /* 0x8000000e350e7290 */ /* 0x000fc8000fffe03f */
[----:B------:R-:W-:-:S13]  /*8af0*/  PLOP3.LUT P6, PT, PT, PT, UP0, 0x80, 0x0 ;  /* 0x000000000000781c */ /* 0x000fda0003fcf008 */
[----:B------:R-:W-:Y:S05]  /*8b00*/  @!P6 BRA `(.L_x_914) ;  /* 0x000000000044e947 */ /* 0x000fea0003800000 */
        /* <DEDUP_REMOVED lines=10> */
.L_x_915:
[----:B------:R-:W-:-:S11]  /*8bb0*/  UISETP.NE.AND UP0, UPT, UR15, 0x1, UPT ;  /* 0x000000010f00788c */ /* 0x000fd6000bf05270 */
[----:B------:R-:W-:Y:S02]  /*8bc0*/  @UP0 ULDC.64 UR6, c[0x0][0x9e8] ;  /* 0x00027a0000060ab9 */ /* 0x000fe40000000a00 */
[----:B------:R-:W-:-:S04]  /*8bd0*/  UIMAD.WIDE.U32 UR10, UR53, UR6, URZ ;  /* 0x00000006350a72a5 */ /* 0x000fc8000f8e003f */
[----:B------:R-:W-:-:S12]  /*8be0*/  @UP0 USHF.R.U32.HI UR53, URZ, UR7, UR11 ;  /* 0x000000073f350299 */ /* 0x000fd8000801160b */
.L_x_916:
[----:B------:R-:W-:-:S04]  /*8bf0*/  UIMAD UR53, UR53, UR15, URZ ;  /* 0x0000000f353572a4 */ /* 0x000fc8000f8e023f */
[----:B------:R-:W-:-:S04]  /*8c00*/  UISETP.LT.AND UP0, UPT, UR14, UR53, UPT ;  /* 0x000000350e00728c */ /* 0x000fc8000bf01270 */
[----:B------:R-:W-:-:S12]  /*8c10*/  USEL UR14, UR14, UR53, !UP0 ;  /* 0x000000350e0e7287 */ /* 0x000fd8000c000000 */
.L_x_914:
[----:B------:R-:W-:-:S04]  /*8c20*/  UIADD3 UR14, UR14, 0x7f, URZ ;  /* 0x0000007f0e0e7890 */ /* 0x000fc8000fffe03f */
[----:B------:R-:W-:-:S04]  /*8c30*/  USHF.R.S32.HI UR6, URZ, 0x1f, UR14 ;  /* 0x0000001f3f067899 */ /* 0x000fc8000801140e */
[----:B------:R-:W-:-:S04]  /*8c40*/  ULEA.HI UR6, UR6, UR14, URZ, 0x7 ;  /* 0x0000000e06067291 */ /* 0x000fc8000f8f383f */
[----:B------:R-:W-:-:S04]  /*8c50*/  USHF.R.S32.HI UR6, URZ, 0x7, UR6 ;  /* 0x000000073f067899 */ /* 0x000fc80008011406 */
[----:B------:R-:W-:-:S04]  /*8c60*/  UISETP.LT.AND UP0, UPT, UR40, UR6, UPT ;  /* 0x000000062800728c */ /* 0x000fc8000bf01270 */
[----:B------:R-:W-:-:S06]  /*8c70*/  USEL UR56, UR40, UR6, !UP0 ;  /* 0x0000000628387287 */ /* 0x000fcc000c000000 */
[----:B------:R-:W-:-:S13]  /*8c80*/  ISETP.GE.AND P2, PT, R6, UR56, PT ;  /* 0x0000003806007c0c */ /* 0x000fda000bf46270 */
[----:B------:R-:W-:Y:S05]  /*8c90*/  @!P2 BRA `(.L_x_917) ;  /* 0x0000002400f8a947 */ /* 0x000fea0003800000 */
[----:B------:R-:W-:Y:S01]  /*8ca0*/  IMAD.MOV.U32 R11, RZ, RZ, R8 ;  /* 0x000000ffff0b7224 */ /* 0x000fe200078e0008 */
[----:B------:R-:W-:Y:S01]  /*8cb0*/  UMOV UR58, UR36 ;  /* 0x00000024003a7c82 */ /* 0x000fe20008000000 */
[----:B------:R-:W-:Y:S01]  /*8cc0*/  IMAD.MOV.U32 R10, RZ, RZ, R7 ;  /* 0x000000ffff0a7224 */ /* 0x000fe200078e0007 */
[----:B------:R-:W-:Y:S01]  /*8cd0*/  UMOV UR57, UR37 ;  /* 0x0000002500397c82 */ /* 0x000fe20008000000 */
[----:B------:R-:W-:-:S05]  /*8ce0*/  ULDC UR53, c[0x0][0x9d8] ;  /* 0x0002760000357ab9 */ /* 0x000fca0000000800 */
.L_x_926:
        /* <DEDUP_REMOVED lines=9> */
.L_x_919:
[----:B------:R-:W-:Y:S01]  /*8d80*/  ULEA UR6, UR37, UR39, 0x3 ;  /* 0x0000002725067291 */ /* 0x000fe2000f8e183f */
[----:B------:R-:W-:-:S05]  /*8d90*/  IMAD.U32 R7, RZ, RZ, UR36 ;  /* 0x00000024ff077e24 */ /* 0x000fca000f8e00ff */
[----:B------:R-:W-:-:S04]  /*8da0*/  SHF.L.U32 R7, R7, 0x1f, RZ ;  /* 0x0000001f07077819 */ /* 0x000fc800000006ff */
[----:B------:R1:W2:Y:S01]  /*8db0*/  SYNCS.PHASECHK.TRANS64.TRYWAIT P2, [UR6+0x28830], R7 ;  /* 0x02883007ff0075a7 */ /* 0x0002a20008040146 */
[----:B------:R-:W-:Y:S05]  /*8dc0*/  @!P0 BRA `(.L_x_920) ;  /* 0x0000000000048947 */ /* 0x000fea0003800000 */
[----:B------:R-:W-:Y:S01]  /*8dd0*/  BPT.TRAP 0x1 ;  /* 0x000000040000795c */ /* 0x000fe20000300000 */
.L_x_920:
[----:B--2---:R-:W-:Y:S05]  /*8de0*/  @P2 BRA `(.L_x_918) ;  /* 0x0000000000082947 */ /* 0x004fea0003800000 */
[----:B------:R-:W2:Y:S02]  /*8df0*/  SYNCS.PHASECHK.TRANS64.TRYWAIT P2, [UR6+0x28830], R7 ;  /* 0x02883007ff0075a7 */ /* 0x000ea40008040146 */
[----:B--2---:R-:W-:Y:S05]  /*8e00*/  @!P2 BRA `(.L_x_921) ;  /* 0x000000ac0090a947 */ /* 0x004fea0003800000 */
.L_x_918:
        /* <DEDUP_REMOVED lines=45> */
.L_x_923:
[----:B------:R-:W-:Y:S01]  /*90e0*/  ULEA UR6, UR57, UR39, 0x3 ;  /* 0x0000002739067291 */ /* 0x000fe2000f8e183f */
[----:B------:R-:W-:-:S05]  /*90f0*/  IMAD.U32 R7, RZ, RZ, UR58 ;  /* 0x0000003aff077e24 */ /* 0x000fca000f8e00ff */
[----:B------:R-:W-:-:S04]  /*9100*/  SHF.L.U32 R7, R7, 0x1f, RZ ;  /* 0x0000001f07077819 */ /* 0x000fc800000006ff */
[----:B------:R1:W2:Y:S01]  /*9110*/  SYNCS.PHASECHK.TRANS64.TRYWAIT P2, [UR6+0x28850], R7 ;  /* 0x02885007ff0075a7 */ /* 0x0002a20008040146 */
[----:B------:R-:W-:Y:S05]  /*9120*/  @!P0 BRA `(.L_x_924) ;  /* 0x0000000000048947 */ /* 0x000fea0003800000 */
[----:B------:R-:W-:Y:S01]  /*9130*/  BPT.TRAP 0x1 ;  /* 0x000000040000795c */ /* 0x000fe20000300000 */
.L_x_924:
[----:B--2---:R-:W-:Y:S05]  /*9140*/  @P2 BRA `(.L_x_922) ;  /* 0x0000000000082947 */ /* 0x004fea0003800000 */
[----:B------:R-:W2:Y:S02]  /*9150*/  SYNCS.PHASECHK.TRANS64.TRYWAIT P2, [UR6+0x28850], R7 ;  /* 0x02885007ff0075a7 */ /* 0x000ea40008040146 */
[----:B--2---:R-:W-:Y:S05]  /*9160*/  @!P2 BRA `(.L_x_925) ;  /* 0x000000a800d0a947 */ /* 0x004fea0003800000 */
.L_x_922:
[----:B------:R-:W-:Y:S01]  /*9170*/  UIADD3 UR6, UR39, 0x400, URZ ;  /* 0x0000040027067890 */ /* 0x000fe2000fffe03f */
[----:B------:R-:W-:Y:S01]  /*9180*/  WARPGROUP.ARRIVE ;  /* 0x00000000000079c5 */ /* 0x000fe20000000000 */
[----:B------:R-:W-:Y:S01]  /*9190*/  UMOV UR7, 0x40000040 ;  /* 0x4000004000077882 */ /* 0x000fe20000000000 */
[----:B--2---:R-:W-:Y:S01]  /*91a0*/  FMUL.FTZ R8, R24, UR53 ;  /* 0x0000003518087c20 */ /* 0x004fe20008410000 */
        /* <DEDUP_REMOVED lines=12> */
[----:B------:R-:W-:Y:S01]  /*9270*/  ULEA UR10, UR57, UR6, 0xb ;  /* 0x00000006390a7291 */ /* 0x000fe2000f8e583f */
        /* <DEDUP_REMOVED lines=34> */
[----:B------:R-:W-:Y:S01]  /*94a0*/  MUFU.TANH R194, R194 ;  /* 0x000000c200c27308 */ /* 0x000fe20000002400 */
[----:B-1----:R-:W-:Y:S01]  /*94b0*/  FMNMX.FTZ R7, R28, R7, !PT ;  /* 0x000000071c077209 */ /* 0x002fe20007810000 */
[----:B------:R-:W-:Y:S01]  /*94c0*/  FMUL.FTZ R80, R80, UR53 ;  /* 0x0000003550507c20 */ /* 0x000fe20008410000 */
[----:B------:R-:W-:Y:S01]  /*94d0*/  FMUL.FTZ R44, R46, UR53 ;  /* 0x000000352e2c7c20 */ /* 0x000fe20008410000 */
[----:B------:R-:W-:Y:S01]  /*94e0*/  FMUL.FTZ R228, R81, UR53 ;  /* 0x0000003551e47c20 */ /* 0x000fe20008410000 */
[----:B------:R-:W-:Y:S01]  /*94f0*/  FMUL.FTZ R46, R47, UR53 ;  /* 0x000000352f2e7c20 */ /* 0x000fe20008410000 */
[----:B------:R-:W-:Y:S01]  /*9500*/  FMUL.FTZ R230, R84, UR53 ;  /* 0x0000003554e67c20 */ /* 0x000fe20008410000 */
[----:B------:R-:W-:Y:S01]  /*9510*/  FMUL.FTZ R84, R85, UR53 ;  /* 0x0000003555547c20 */ /* 0x000fe20008410000 */
[----:B------:R-:W-:Y:S01]  /*9520*/  MUFU.TANH R192, R192 ;  /* 0x000000c000c07308 */ /* 0x000fe20000002400 */
[----:B--2---:R-:W-:Y:S01]  /*9530*/  FMNMX.FTZ R7, R32, R7, !PT ;  /* 0x0000000720077209 */ /* 0x004fe20007810000 */
[----:B------:R-:W-:Y:S01]  /*9540*/  FMUL.FTZ R52, R54, UR53 ;  /* 0x0000003536347c20 */ /* 0x000fe20008410000 */
[----:B------:R-:W-:Y:S01]  /*9550*/  FMUL.FTZ R54, R55, UR53 ;  /* 0x0000003537367c20 */ /* 0x000fe20008410000 */
[----:B------:R-:W-:Y:S01]  /*9560*/  FMUL.FTZ R56, R58, UR53 ;  /* 0x000000353a387c20 */ /* 0x000fe20008410000 */
[----:B------:R-:W-:Y:S01]  /*9570*/  FMUL.FTZ R58, R59, UR53 ;  /* 0x000000353b3a7c20 */ /* 0x000fe20008410000 */
[----:B------:R-:W-:Y:S01]  /*9580*/  FMUL.FTZ R60, R62, UR53 ;  /* 0x000000353e3c7c20 */ /* 0x000fe20008410000 */
[----:B------:R-:W-:Y:S01]  /*9590*/  FMUL.FTZ R62, R63, UR53 ;  /* 0x000000353f3e7c20 */ /* 0x000fe20008410000 */
[----:B------:R-:W-:Y:S01]  /*95a0*/  MUFU.TANH R196, R196 ;  /* 0x000000c400c47308 */ /* 0x000fe20000002400 */
[----:B------:R-:W-:Y:S01]  /*95b0*/  FMUL.FTZ R68, R70, UR53 ;  /* 0x0000003546447c20 */ /* 0x000fe20008410000 */
[----:B------:R-:W-:Y:S01]  /*95c0*/  FMUL.FTZ R70, R71, UR53 ;  /* 0x0000003547467c20 */ /* 0x000fe20008410000 */
[----:B------:R-:W-:Y:S01]  /*95d0*/  FMUL.FTZ R72, R74, UR53 ;  /* 0x000000354a487c20 */ /* 0x000fe20008410000 */
[----:B------:R-:W-:Y:S01]  /*95e0*/  FMUL.FTZ R74, R75, UR53 ;  /* 0x000000354b4a7c20 */ /* 0x000fe20008410000 */
[----:B------:R-:W-:Y:S01]  /*95f0*/  FMUL.FTZ R82, R82, UR53 ;  /* 0x0000003552527c20 */ /* 0x000fe20008410000 */
[----:B------:R-:W1:Y:S01]  /*9600*/  LDC R9, c[0x0][0x988] ;  /* 0x00026200ff097b82 */ /* 0x000e620000000800 */
[----:B------:R-:W-:Y:S01]  /*9610*/  FMUL.FTZ R86, R86, UR53 ;  /* 0x0000003556567c20 */ /* 0x000fe20008410000 */
[----:B------:R-:W-:Y:S01]  /*9620*/  MUFU.TANH R198, R198 ;  /* 0x000000c600c67308 */ /* 0x000fe20000002400 */
[C---:B------:R-:W-:Y:S01]  /*9630*/  ISETP.GT.AND P2, PT, R6.reuse, UR56, PT ;  /* 0x0000003806007c0c */ /* 0x040fe2000bf44270 */
[----:B------:R-:W-:Y:S01]  /*9640*/  UMOV UR58, UR36 ;  /* 0x00000024003a7c82 */ /* 0x000fe20008000000 */
[----:B------:R-:W-:-:S05]  /*9650*/  VIADD R6, R6, 0xffffffff ;  /* 0xffffffff06067836 */ /* 0x000fca0000000000 */
[----:B------:R-:W-:Y:S08]  /*9660*/  MUFU.TANH R200, R200 ;  /* 0x000000c800c87308 */ /* 0x000ff00000002400 */
[----:B------:R-:W-:Y:S08]  /*9670*/  MUFU.TANH R202, R202 ;  /* 0x000000ca00ca7308 */ /* 0x000ff00000002400 */
[----:B------:R-:W-:Y:S08]  /*9680*/  MUFU.TANH R204, R204 ;  /* 0x000000cc00cc7308 */ /* 0x000ff00000002400 */
[----:B------:R-:W-:Y:S08]  /*9690*/  MUFU.TANH R206, R206 ;  /* 0x000000ce00ce7308 */ /* 0x000ff00000002400 */
[----:B------:R-:W-:Y:S08]  /*96a0*/  MUFU.TANH R208, R208 ;  /* 0x000000d000d07308 */ /* 0x000ff00000002400 */
[----:B------:R-:W-:Y:S08]  /*96b0*/  MUFU.TANH R210, R210 ;  /* 0x000000d200d27308 */ /* 0x000ff00000002400 */
[----:B------:R-:W-:Y:S08]  /*96c0*/  MUFU.TANH R212, R212 ;  /* 0x000000d400d47308 */ /* 0x000ff00000002400 */
[----:B------:R-:W2:Y:S08]  /*96d0*/  MUFU.TANH R14, R14 ;  /* 0x0000000e000e7308 */ /* 0x000eb00000002400 */
[----:B------:R-:W-:Y:S08]  /*96e0*/  MUFU.TANH R214, R214 ;  /* 0x000000d600d67308 */ /* 0x000ff00000002400 */
[----:B------:R-:W3:Y:S01]  /*96f0*/  MUFU.TANH R20, R20 ;  /* 0x0000001400147308 */ /* 0x000ee20000002400 */
[----:B--2---:R-:W-:-:S07]  /*9700*/  FMNMX.FTZ R25, R14, R11, !PT ;  /* 0x0000000b0e197209 */ /* 0x004fce0007810000 */
[----:B------:R-:W2:Y:S01]  /*9710*/  MUFU.TANH R26, R26 ;  /* 0x0000001a001a7308 */ /* 0x000ea20000002400 */
[----:B------:R-:W-:Y:S02]  /*9720*/  WARPGROUP.DEPBAR.LE gsb0, 0x0 ;  /* 0x00008000000079c5 */ /* 0x000fe40000010000 */
[----:B------:R-:W-:Y:S01]  /*9730*/  WARPGROUP.ARRIVE ;  /* 0x00000000000079c5 */ /* 0x000fe20000000000 */
[----:B------:R-:W-:-:S04]  /*9740*/  FMUL.FTZ R180, R33, UR53 ;  /* 0x0000003521b47c20 */ /* 0x000fc80008410000 */
[----:B------:R-:W4:Y:S01]  /*9750*/  MUFU.TANH R30, R30 ;  /* 0x0000001e001e7308 */ /* 0x000f220000002400 */
[----:B------:R-:W-:Y:S01]  /*9760*/  FMUL.FTZ R182, R35, UR53 ;  /* 0x0000003523b67c20 */ /* 0x000fe20008410000 */
[----:B---3--:R-:W-:Y:S01]  /*9770*/  FMNMX.FTZ R25, R20, R25, !PT ;  /* 0x0000001914197209 */ /* 0x008fe20007810000 */
[----:B------:R-:W-:Y:S01]  /*9780*/  HGMMA.64x128x16.F32 R88, R176, gdesc[UR4].tnspB, R88, gsb0 ;  /* 0x41e00004b0587df0 */ /* 0x000fe20008000858 */
[----:B------:R-:W-:Y:S01]  /*9790*/  UIADD3 UR6, UR10, 0x100, URZ ;  /* 0x000001000a067890 */ /* 0x000fe2000fffe03f */
[----:B------:R-:W-:-:S03]  /*97a0*/  UMOV UR7, 0x40000040 ;  /* 0x4000004000077882 */ /* 0x000fc60000000000 */
[----:B------:R-:W3:Y:S01]  /*97b0*/  MUFU.TANH R180, R180 ;  /* 0x000000b400b47308 */ /* 0x000ee20000002400 */
[----:B--2---:R-:W-:-:S07]  /*97c0*/  FMNMX.FTZ R25, R26, R25, !PT ;  /* 0x000000191a197209 */ /* 0x004fce0007810000 */
[----:B------:R-:W-:Y:S01]  /*97d0*/  MUFU.TANH R216, R216 ;  /* 0x000000d800d87308 */ /* 0x000fe20000002400 */
[----:B----4-:R-:W-:-:S07]  /*97e0*/  FMNMX.FTZ R25, R30, R25, !PT ;  /* 0x000000191e197209 */ /* 0x010fce0007810000 */
[----:B------:R-:W2:Y:S01]  /*97f0*/  MUFU.TANH R34, R34 ;  /* 0x0000002200227308 */ /* 0x000ea20000002400 */
[----:B---3--:R-:W-:-:S04]  /*9800*/  FMNMX.FTZ R7, R180, R7, !PT ;  /* 0x00000007b4077209 */ /* 0x008fc80007810000 */
[----:B------:R-:W-:-:S03]  /*9810*/  FMNMX.FTZ R7, R194, R7, !PT ;  /* 0x00000007c2077209 */ /* 0x000fc60007810000 */
[----:B------:R-:W-:Y:S01]  /*9820*/  MUFU.TANH R218, R218 ;  /* 0x000000da00da7308 */ /* 0x000fe20000002400 */
[----:B------:R-:W-:-:S04]  /*9830*/  FMNMX.FTZ R7, R192, R7, !PT ;  /* 0x00000007c0077209 */ /* 0x000fc80007810000 */
[----:B------:R-:W-:-:S03]  /*9840*/  FMNMX.FTZ R7, R196, R7, !PT ;  /* 0x00000007c4077209 */ /* 0x000fc60007810000 */
[----:B------:R-:W3:Y:S01]  /*9850*/  MUFU.TANH R182, R182 ;  /* 0x000000b600b67308 */ /* 0x000ee20000002400 */
[----:B------:R-:W-:Y:S02]  /*9860*/  FMNMX.FTZ R7, R198, R7, !PT ;  /* 0x00000007c6077209 */ /* 0x000fe40007810000 */
[----:B--2---:R-:W-:Y:S02]  /*9870*/  FMNMX.FTZ R25, R34, R25, !PT ;  /* 0x0000001922197209 */ /* 0x004fe40007810000 */
[----:B------:R-:W-:-:S03]  /*9880*/  FMNMX.FTZ R7, R200, R7, !PT ;  /* 0x00000007c8077209 */ /* 0x000fc60007810000 */
[----:B------:R-:W-:Y:S08]  /*9890*/  MUFU.TANH R220, R220 ;  /* 0x000000dc00dc7308 */ /* 0x000ff00000002400 */
[----:B------:R-:W2:Y:S01]  /*98a0*/  MUFU.TANH R36, R36 ;  /* 0x0000002400247308 */ /* 0x000ea20000002400 */
[----:B---3--:R-:W-:-:S07]  /*98b0*/  FMNMX.FTZ R29, R182, R25, !PT ;  /* 0x00000019b61d7209 */ /* 0x008fce0007810000 */
[----:B------:R-:W-:Y:S08]  /*98c0*/  MUFU.TANH R222, R222 ;  /* 0x000000de00de7308 */ /* 0x000ff00000002400 */
[----:B------:R-:W3:Y:S01]  /*98d0*/  MUFU.TANH R38, R38 ;  /* 0x0000002600267308 */ /* 0x000ee20000002400 */
[----:B--2---:R-:W-:-:S07]  /*98e0*/  FMNMX.FTZ R29, R36, R29, !PT ;  /* 0x0000001d241d7209 */ /* 0x004fce0007810000 */
        /* <DEDUP_REMOVED lines=12> */
[----:B------:R-:W-:Y:S01]  /*99b0*/  MUFU.TANH R230, R230 ;  /* 0x000000e600e67308 */ /* 0x000fe20000002400 */
[----:B------:R-:W-:Y:S02]  /*99c0*/  WARPGROUP.DEPBAR.LE gsb0, 0x0 ;  /* 0x00008000000079c5 */ /* 0x000fe40000010000 */
[----:B------:R-:W-:Y:S01]  /*99d0*/  WARPGROUP.ARRIVE ;  /* 0x00000000000079c5 */ /* 0x000fe20000000000 */
[----:B------:R-:W-:Y:S01]  /*99e0*/  FMUL.FTZ R176, R45, UR53 ;  /* 0x000000352db07c20 */ /* 0x000fe20008410000 */
[----:B------:R-:W-:Y:S01]  /*99f0*/  FMUL.FTZ R178, R48, UR53 ;  /* 0x0000003530b27c20 */ /* 0x000fe20008410000 */
[----:B------:R-:W-:Y:S01]  /*9a00*/  FMUL.FTZ R48, R50, UR53 ;  /* 0x0000003532307c20 */ /* 0x000fe20008410000 */
[----:B------:R-:W-:Y:S01]  /*9a10*/  FMUL.FTZ R50, R51, UR53 ;  /* 0x0000003533327c20 */ /* 0x000fe20008410000 */
[----:B------:R-:W-:Y:S01]  /*9a20*/  MUFU.TANH R84, R84 ;  /* 0x0000005400547308 */ /* 0x000fe20000002400 */
[----:B------:R-:W-:Y:S01]  /*9a30*/  HGMMA.64x128x16.F32 R88, R172, gdesc[UR4].tnspB, R88, gsb0 ;  /* 0x41e00004ac587df0 */ /* 0x000fe20008000858 */
[----:B------:R-:W-:Y:S01]  /*9a40*/  UIADD3 UR6, UR10, 0x180, URZ ;  /* 0x000001800a067890 */ /* 0x000fe2000fffe03f */
[----:B---3--:R-:W-:Y:S01]  /*9a50*/  FMNMX.FTZ R31, R46, R31, !PT ;  /* 0x0000001f2e1f7209 */ /* 0x008fe20007810000 */
[----:B------:R-:W-:-:S04]  /*9a60*/  UMOV UR7, 0x40000040 ;  /* 0x4000004000077882 */ /* 0x000fc80000000000 */
[----:B------:R-:W2:Y:S08]  /*9a70*/  MUFU.TANH R176, R176 ;  /* 0x000000b000b07308 */ /* 0x000eb00000002400 */
[----:B------:R-:W3:Y:S08]  /*9a80*/  MUFU.TANH R178, R178 ;  /* 0x000000b200b27308 */ /* 0x000ef00000002400 */
[----:B------:R-:W4:Y:S01]  /*9a90*/  MUFU.TANH R48, R48 ;  /* 0x0000003000307308 */ /* 0x000f220000002400 */
[----:B--2---:R-:W-:-:S07]  /*9aa0*/  FMNMX.FTZ R7, R176, R7, !PT ;  /* 0x00000007b0077209 */ /* 0x004fce0007810000 */
[----:B------:R-:W2:Y:S01]  /*9ab0*/  MUFU.TANH R50, R50 ;  /* 0x0000003200327308 */ /* 0x000ea20000002400 */
[----:B---3--:R-:W-:-:S04]  /*9ac0*/  FMNMX.FTZ R7, R178, R7, !PT ;  /* 0x00000007b2077209 */ /* 0x008fc80007810000 */
[----:B------:R-:W-:-:S03]  /*9ad0*/  FMNMX.FTZ R7, R202, R7, !PT ;  /* 0x00000007ca077209 */ /* 0x000fc60007810000 */
[----:B------:R-:W3:Y:S01]  /*9ae0*/  MUFU.TANH R52, R52 ;  /* 0x0000003400347308 */ /* 0x000ee20000002400 */
[----:B------:R-:W-:Y:S02]  /*9af0*/  FMNMX.FTZ R7, R204, R7, !PT ;  /* 0x00000007cc077209 */ /* 0x000fe40007810000 */
[----:B----4-:R-:W-:Y:S02]  /*9b00*/  FMNMX.FTZ R31, R48, R31, !PT ;  /* 0x0000001f301f7209 */ /* 0x010fe40007810000 */
[----:B------:R-:W-:-:S03]  /*9b10*/  FMNMX.FTZ R7, R206, R7, !PT ;  /* 0x00000007ce077209 */ /* 0x000fc60007810000 */
[----:B------:R-:W4:Y:S01]  /*9b20*/  MUFU.TANH R54, R54 ;  /* 0x0000003600367308 */ /* 0x000f220000002400 */
[----:B------:R-:W-:Y:S02]  /*9b30*/  FMNMX.FTZ R7, R208, R7, !PT ;  /* 0x00000007d0077209 */ /* 0x000fe40007810000 */
[----:B--2---:R-:W-:Y:S02]  /*9b40*/  FMNMX.FTZ R33, R50, R31, !PT ;  /* 0x0000001f32217209 */ /* 0x004fe40007810000 */
[----:B------:R-:W-:-:S03]  /*9b50*/  FMNMX.FTZ R7, R210, R7, !PT ;  /* 0x00000007d2077209 */ /* 0x000fc60007810000 */
[----:B------:R-:W2:Y:S01]  /*9b60*/  MUFU.TANH R56, R56 ;  /* 0x0000003800387308 */ /* 0x000ea20000002400 */
[----:B------:R-:W-:Y:S02]  /*9b70*/  FMNMX.FTZ R7, R212, R7, !PT ;  /* 0x00000007d4077209 */ /* 0x000fe40007810000 */
[----:B---3--:R-:W-:Y:S02]  /*9b80*/  FMNMX.FTZ R33, R52, R33, !PT ;  /* 0x0000002134217209 */ /* 0x008fe40007810000 */
[----:B------:R-:W-:-:S03]  /*9b90*/  FMNMX.FTZ R7, R214, R7, !PT ;  /* 0x00000007d6077209 */ /* 0x000fc60007810000 */
[----:B------:R-:W3:Y:S01]  /*9ba0*/  MUFU.TANH R58, R58 ;  /* 0x0000003a003a7308 */ /* 0x000ee20000002400 */
[----:B----4-:R-:W-:-:S07]  /*9bb0*/  FMNMX.FTZ R33, R54, R33, !PT ;  /* 0x0000002136217209 */ /* 0x010fce0007810000 */
[----:B------:R-:W4:Y:S01]  /*9bc0*/  MUFU.TANH R60, R60 ;  /* 0x0000003c003c7308 */ /* 0x000f220000002400 */
[----:B--2---:R-:W-:-:S07]  /*9bd0*/  FMNMX.FTZ R33, R56, R33, !PT ;  /* 0x0000002138217209 */ /* 0x004fce0007810000 */
[----:B------:R-:W2:Y:S01]  /*9be0*/  MUFU.TANH R62, R62 ;  /* 0x0000003e003e7308 */ /* 0x000ea20000002400 */
[----:B---3--:R-:W-:-:S07]  /*9bf0*/  FMNMX.FTZ R37, R58, R33, !PT ;  /* 0x000000213a257209 */ /* 0x008fce0007810000 */
[----:B------:R-:W-:Y:S01]  /*9c00*/  MUFU.TANH R68, R68 ;  /* 0x0000004400447308 */ /* 0x000fe20000002400 */
[----:B----4-:R-:W-:-:S07]  /*9c10*/  FMNMX.FTZ R37, R60, R37, !PT ;  /* 0x000000253c257209 */ /* 0x010fce0007810000 */
[----:B------:R-:W-:Y:S01]  /*9c20*/  MUFU.TANH R70, R70 ;  /* 0x0000004600467308 */ /* 0x000fe20000002400 */
[----:B--2---:R-:W-:-:S07]  /*9c30*/  FMNMX.FTZ R37, R62, R37, !PT ;  /* 0x000000253e257209 */ /* 0x004fce0007810000 */
        /* <DEDUP_REMOVED lines=9> */
[----:B------:R-:W-:Y:S02]  /*9cd0*/  FMUL.FTZ R66, R67, UR53 ;  /* 0x0000003543427c20 */ /* 0x000fe40008410000 */
[----:B------:R-:W-:Y:S01]  /*9ce0*/  HGMMA.64x128x16.F32 R88, R168, gdesc[UR4].tnspB, R88, gsb0 ;  /* 0x41e00004a8587df0 */ /* 0x000fe20008000858 */
[----:B------:R-:W-:Y:S01]  /*9cf0*/  UIADD3 UR6, UR10, 0x200, URZ ;  /* 0x000002000a067890 */ /* 0x000fe2000fffe03f */
[----:B------:R-:W2:Y:S01]  /*9d00*/  MUFU.TANH R172, R172 ;  /* 0x000000ac00ac7308 */ /* 0x000ea20000002400 */
[----:B------:R-:W-:-:S07]  /*9d10*/  UMOV UR7, 0x40000040 ;  /* 0x4000004000077882 */ /* 0x000fce0000000000 */
[----:B------:R-:W3:Y:S08]  /*9d20*/  MUFU.TANH R174, R174 ;  /* 0x000000ae00ae7308 */ /* 0x000ef00000002400 */
[----:B------:R-:W4:Y:S01]  /*9d30*/  MUFU.TANH R64, R64 ;  /* 0x0000004000407308 */ /* 0x000f220000002400 */
[----:B--2---:R-:W-:-:S07]  /*9d40*/  FMNMX.FTZ R7, R172, R7, !PT ;  /* 0x00000007ac077209 */ /* 0x004fce0007810000 */
[----:B------:R-:W2:Y:S01]  /*9d50*/  MUFU.TANH R66, R66 ;  /* 0x0000004200427308 */ /* 0x000ea20000002400 */
[----:B---3--:R-:W-:-:S04]  /*9d60*/  FMNMX.FTZ R7, R174, R7, !PT ;  /* 0x00000007ae077209 */ /* 0x008fc80007810000 */
[----:B------:R-:W-:-:S04]  /*9d70*/  FMNMX.FTZ R7, R216, R7, !PT ;  /* 0x00000007d8077209 */ /* 0x000fc80007810000 */
[----:B------:R-:W-:Y:S02]  /*9d80*/  FMNMX.FTZ R7, R218, R7, !PT ;  /* 0x00000007da077209 */ /* 0x000fe40007810000 */
[----:B----4-:R-:W-:Y:S02]  /*9d90*/  FMNMX.FTZ R37, R64, R37, !PT ;  /* 0x0000002540257209 */ /* 0x010fe40007810000 */
[----:B------:R-:W-:-:S04]  /*9da0*/  FMNMX.FTZ R7, R220, R7, !PT ;  /* 0x00000007dc077209 */ /* 0x000fc80007810000 */
[----:B------:R-:W-:Y:S02]  /*9db0*/  FMNMX.FTZ R7, R222, R7, !PT ;  /* 0x00000007de077209 */ /* 0x000fe40007810000 */
[----:B--2---:R-:W-:Y:S02]  /*9dc0*/  FMNMX.FTZ R39, R66, R37, !PT ;  /* 0x0000002542277209 */ /* 0x004fe40007810000 */
[----:B------:R-:W-:Y:S02]  /*9dd0*/  FMNMX.FTZ R7, R224, R7, !PT ;  /* 0x00000007e0077209 */ /* 0x000fe40007810000 */
[----:B------:R-:W-:Y:S02]  /*9de0*/  FMNMX.FTZ R39, R68, R39, !PT ;  /* 0x0000002744277209 */ /* 0x000fe40007810000 */
[----:B------:R-:W-:Y:S02]  /*9df0*/  FMNMX.FTZ R7, R226, R7, !PT ;  /* 0x00000007e2077209 */ /* 0x000fe40007810000 */
[----:B------:R-:W-:-:S02]  /*9e00*/  FMNMX.FTZ R39, R70, R39, !PT ;  /* 0x0000002746277209 */ /* 0x000fc40007810000 */
[----:B------:R-:W-:Y:S02]  /*9e10*/  FMNMX.FTZ R7, R80, R7, !PT ;  /* 0x0000000750077209 */ /* 0x000fe40007810000 */
[----:B------:R-:W-:Y:S02]  /*9e20*/  FMNMX.FTZ R39, R72, R39, !PT ;  /* 0x0000002748277209 */ /* 0x000fe40007810000 */
[----:B------:R-:W-:Y:S02]  /*9e30*/  FMNMX.FTZ R7, R228, R7, !PT ;  /* 0x00000007e4077209 */ /* 0x000fe40007810000 */
[----:B------:R-:W-:Y:S02]  /*9e40*/  FMNMX.FTZ R41, R74, R39, !PT ;  /* 0x000000274a297209 */ /* 0x000fe40007810000 */
[----:B------:R-:W-:-:S04]  /*9e50*/  FMNMX.FTZ R7, R230, R7, !PT ;  /* 0x00000007e6077209 */ /* 0x000fc80007810000 */
[----:B------:R-:W-:-:S05]  /*9e60*/  FMNMX.FTZ R7, R84, R7, !PT ;  /* 0x0000000754077209 */ /* 0x000fca0007810000 */
[----:B------:R-:W2:Y:S02]  /*9e70*/  SHFL.BFLY PT, R76, R7, 0x2, 0x1f ;  /* 0x0c401f00074c7f89 */ /* 0x000ea400000e0000 */
[----:B--2---:R-:W-:Y:S01]  /*9e80*/  FMNMX.FTZ R13, R7, R76, !PT ;  /* 0x0000004c070d7209 */ /* 0x004fe20007810000 */
[----:B------:R-:W-:Y:S01]  /*9e90*/  FMUL.FTZ R76, R78, UR53 ;  /* 0x000000354e4c7c20 */ /* 0x000fe20008410000 */
[----:B------:R-:W-:-:S03]  /*9ea0*/  FMUL.FTZ R78, R79, UR53 ;  /* 0x000000354f4e7c20 */ /* 0x000fc60008410000 */
[----:B------:R-:W2:Y:S02]  /*9eb0*/  SHFL.BFLY PT, R232, R13, 0x1, 0x1f ;  /* 0x0c201f000de87f89 */ /* 0x000ea400000e0000 */
[----:B------:R-:W3:Y:S08]  /*9ec0*/  MUFU.TANH R76, R76 ;  /* 0x0000004c004c7308 */ /* 0x000ef00000002400 */
[----:B------:R-:W4:Y:S01]  /*9ed0*/  MUFU.TANH R78, R78 ;  /* 0x0000004e004e7308 */ /* 0x000f220000002400 */
[----:B---3--:R-:W-:-:S02]  /*9ee0*/  FMNMX.FTZ R41, R76, R41, !PT ;  /* 0x000000294c297209 */ /* 0x008fc40007810000 */
[----:B--2---:R-:W-:Y:S02]  /*9ef0*/  FMNMX.FTZ R7, R13, R232, !PT ;  /* 0x000000e80d077209 */ /* 0x004fe40007810000 */
[----:B----4-:R-:W-:-:S03]  /*9f00*/  FMNMX.FTZ R41, R78, R41, !PT ;  /* 0x000000294e297209 */ /* 0x010fc60007810000 */
[C---:B------:R-:W-:Y:S01]  /*9f10*/  FADD.FTZ R10, -R7.reuse, R10 ;  /* 0x0000000a070a7221 */ /* 0x040fe20000010100 */
[----:B-1----:R-:W-:Y:S01]  /*9f20*/  FMUL.FTZ R35, R7, R9 ;  /* 0x0000000907237220 */ /* 0x002fe20000410000 */
[----:B------:R-:W-:Y:S02]  /*9f30*/  FMNMX.FTZ R41, R82, R41, !PT ;  /* 0x0000002952297209 */ /* 0x000fe40007810000 */
[-C--:B------:R-:W-:Y:S01]  /*9f40*/  FMUL.FTZ R13, R10, R9.reuse ;  /* 0x000000090a0d7220 */ /* 0x080fe20000410000 */
[-CC-:B------:R-:W-:Y:S01]  /*9f50*/  FFMA.FTZ R10, R8, R9.reuse, -R35.reuse ;  /* 0x00000009080a7223 */ /* 0x180fe20000010823 */
[-CC-:B------:R-:W-:Y:S01]  /*9f60*/  FFMA.FTZ R194, R194, R9.reuse, -R35.reuse ;  /* 0x00000009c2c27223 */ /* 0x180fe20000010823 */
[-CC-:B------:R-:W-:Y:S01]  /*9f70*/  FFMA.FTZ R196, R196, R9.reuse, -R35.reuse ;  /* 0x00000009c4c47223 */ /* 0x180fe20000010823 */
[-CC-:B------:R-:W-:Y:S01]  /*9f80*/  FFMA.FTZ R200, R200, R9.reuse, -R35.reuse ;  /* 0x00000009c8c87223 */ /* 0x180fe20000010823 */
[-CC-:B------:R-:W-:Y:S01]  /*9f90*/  FFMA.FTZ R15, R12, R9.reuse, -R35.reuse ;  /* 0x000000090c0f7223 */ /* 0x180fe20000010823 */
[-CC-:B------:R-:W-:Y:S01]  /*9fa0*/  FFMA.FTZ R12, R24, R9.reuse, -R35.reuse ;  /* 0x00000009180c7223 */ /* 0x180fe20000010823 */
[----:B------:R-:W-:Y:S01]  /*9fb0*/  FFMA.FTZ R21, R28, R9, -R35 ;  /* 0x000000091c157223 */ /* 0x000fe20000010823 */
[----:B------:R-:W-:-:S02]  /*9fc0*/  WARPGROUP.DEPBAR.LE gsb0, 0x0 ;  /* 0x00008000000079c5 */ /* 0x000fc40000010000 */
[----:B------:R-:W-:Y:S01]  /*9fd0*/  WARPGROUP.ARRIVE ;  /* 0x00000000000079c5 */ /* 0x000fe20000000000 */
[----:B------:R-:W-:Y:S01]  /*9fe0*/  FMUL.FTZ R168, R83, UR53 ;  /* 0x0000003553a87c20 */ /* 0x000fe20008410000 */
[----:B------:R-:W-:Y:S01]  /*9ff0*/  FMUL.FTZ R170, R87, UR53 ;  /* 0x0000003557aa7c20 */ /* 0x000fe20008410000 */
[-CC-:B------:R-:W-:Y:S01]  /*a000*/  FFMA.FTZ R24, R32, R9.reuse, -R35.reuse ;  /* 0x0000000920187223 */ /* 0x180fe20000010823 */
[----:B------:R1:W-:Y:S01]  /*a010*/  MUFU.EX2 R25, R194 ;  /* 0x000000c200197308 */ /* 0x0003e20000000800 */
[-CC-:B------:R-:W-:Y:S01]  /*a020*/  FFMA.FTZ R28, R192, R9.reuse, -R35.reuse ;  /* 0x00000009c01c7223 */ /* 0x180fe20000010823 */
[----:B------:R-:W-:Y:S01]  /*a030*/  HGMMA.64x128x16.F32 R88, R164, gdesc[UR4].tnspB, R88, gsb0 ;  /* 0x41e00004a4587df0 */ /* 0x000fe20008000858 */
[----:B------:R-:W-:Y:S01]  /*a040*/  UIADD3 UR6, UR10, 0x280, URZ ;  /* 0x000002800a067890 */ /* 0x000fe2000fffe03f */
[-CC-:B------:R-:W-:Y:S01]  /*a050*/  FFMA.FTZ R32, R198, R9.reuse, -R35.reuse ;  /* 0x00000009c6207223 */ /* 0x180fe20000010823 */
[----:B------:R-:W-:Y:S01]  /*a060*/  UMOV UR7, 0x40000040 ;  /* 0x4000004000077882 */ /* 0x000fe20000000000 */
[-CC-:B------:R-:W-:Y:S01]  /*a070*/  FFMA.FTZ R51, R80, R9.reuse, -R35.reuse ;  /* 0x0000000950337223 */ /* 0x180fe20000010823 */
[-CC-:B------:R-:W-:Y:S01]  /*a080*/  FFMA.FTZ R27, R180, R9.reuse, -R35.reuse ;  /* 0x00000009b41b7223 */ /* 0x180fe20000010823 */
[----:B------:R-:W2:Y:S01]  /*a090*/  MUFU.TANH R168, R168 ;  /* 0x000000a800a87308 */ /* 0x000ea20000002400 */
[-CC-:B------:R-:W-:Y:S01]  /*a0a0*/  FFMA.FTZ R178, R178, R9.reuse, -R35.reuse ;  /* 0x00000009b2b27223 */ /* 0x180fe20000010823 */
[-CC-:B------:R-:W-:Y:S01]  /*a0b0*/  FFMA.FTZ R204, R204, R9.reuse, -R35.reuse ;  /* 0x00000009cccc7223 */ /* 0x180fe20000010823 */
[-CC-:B------:R-:W-:Y:S01]  /*a0c0*/  FFMA.FTZ R208, R208, R9.reuse, -R35.reuse ;  /* 0x00000009d0d07223 */ /* 0x180fe20000010823 */
[-CC-:B------:R-:W-:Y:S01]  /*a0d0*/  FFMA.FTZ R212, R212, R9.reuse, -R35.reuse ;  /* 0x00000009d4d47223 */ /* 0x180fe20000010823 */
[-CC-:B------:R-:W-:Y:S01]  /*a0e0*/  FFMA.FTZ R192, R214, R9.reuse, -R35.reuse ;  /* 0x00000009d6c07223 */ /* 0x180fe20000010823 */
[-CC-:B-1----:R-:W-:Y:S01]  /*a0f0*/  FFMA.FTZ R194, R174, R9.reuse, -R35.reuse ;  /* 0x00000009aec27223 */ /* 0x182fe20000010823 */
[-CC-:B------:R-:W-:Y:S01]  /*a100*/  FFMA.FTZ R45, R216, R9.reuse, -R35.reuse ;  /* 0x00000009d82d7223 */ /* 0x180fe20000010823 */
[----:B------:R-:W1:Y:S01]  /*a110*/  MUFU.TANH R170, R170 ;  /* 0x000000aa00aa7308 */ /* 0x000e620000002400 */
[-CC-:B------:R-:W-:Y:S01]  /*a120*/  FFMA.FTZ R47, R220, R9.reuse, -R35.reuse ;  /* 0x00000009dc2f7223 */ /* 0x180fe20000010823 */
[-CC-:B------:R-:W-:Y:S01]  /*a130*/  FFMA.FTZ R198, R222, R9.reuse, -R35.reuse ;  /* 0x00000009dec67223 */ /* 0x180fe20000010823 */
[-CC-:B------:R-:W-:Y:S01]  /*a140*/  FFMA.FTZ R80, R228, R9.reuse, -R35.reuse ;  /* 0x00000009e4507223 */ /* 0x180fe20000010823 */
[-CC-:B------:R-:W-:Y:S01]  /*a150*/  FFMA.FTZ R230, R230, R9.reuse, -R35.reuse ;  /* 0x00000009e6e67223 */ /* 0x180fe20000010823 */
[----:B------:R-:W-:-:S03]  /*a160*/  FFMA.FTZ R84, R84, R9, -R35 ;  /* 0x0000000954547223 */ /* 0x000fc60000010823 */
[----:B------:R3:W-:Y:S01]  /*a170*/  MUFU.EX2 R29, R196 ;  /* 0x000000c4001d7308 */ /* 0x0007e20000000800 */
[----:B--2---:R-:W-:-:S04]  /*a180*/  FMNMX.FTZ R43, R168, R41, !PT ;  /* 0x00000029a82b7209 */ /* 0x004fc80007810000 */
[----:B------:R-:W-:-:S03]  /*a190*/  FMNMX.FTZ R43, R86, R43, !PT ;  /* 0x0000002b562b7209 */ /* 0x000fc60007810000 */
[----:B------:R2:W-:Y:S01]  /*a1a0*/  MUFU.EX2 R31, R200 ;  /* 0x000000c8001f7308 */ /* 0x0005e20000000800 */
[----:B-1----:R-:W-:Y:S01]  /*a1b0*/  FMNMX.FTZ R8, R170, R43, !PT ;  /* 0x0000002baa087209 */ /* 0x002fe20007810000 */
[-CC-:B------:R-:W-:Y:S01]  /*a1c0*/  FFMA.FTZ R43, R172, R9.reuse, -R35.reuse ;  /* 0x00000009ac2b7223 */ /* 0x180fe20000010823 */
[----:B---3--:R-:W-:-:S03]  /*a1d0*/  FFMA.FTZ R196, R218, R9, -R35 ;  /* 0x00000009dac47223 */ /* 0x008fc60000010823 */
[----:B------:R-:W1:Y:S02]  /*a1e0*/  SHFL.BFLY PT, R49, R8, 0x2, 0x1f ;  /* 0x0c401f0008317f89 */ /* 0x000e6400000e0000 */
[----:B------:R-:W-:Y:S01]  /*a1f0*/  MUFU.EX2 R13, R13 ;  /* 0x0000000d000d7308 */ /* 0x000fe20000000800 */
[----:B--2---:R-:W-:-:S07]  /*a200*/  FFMA.FTZ R200, R226, R9, -R35 ;  /* 0x00000009e2c87223 */ /* 0x004fce0000010823 */
[----:B------:R-:W2:Y:S08]  /*a210*/  MUFU.EX2 R10, R10 ;  /* 0x0000000a000a7308 */ /* 0x000eb00000000800 */
[----:B------:R-:W3:Y:S01]  /*a220*/  MUFU.EX2 R15, R15 ;  /* 0x0000000f000f7308 */ /* 0x000ee20000000800 */
[----:B-1----:R-:W-:Y:S01]  /*a230*/  FMNMX.FTZ R53, R8, R49, !PT ;  /* 0x0000003108357209 */ /* 0x002fe20007810000 */
[----:B------:R-:W-:-:S06]  /*a240*/  FFMA.FTZ R49, R224, R9, -R35 ;  /* 0x00000009e0317223 */ /* 0x000fcc0000010823 */
[----:B------:R-:W-:Y:S01]  /*a250*/  MUFU.EX2 R12, R12 ;  /* 0x0000000c000c7308 */ /* 0x000fe20000000800 */
[----:B--2---:R-:W-:Y:S01]  /*a260*/  FFMA.FTZ R4, R13, R4, R10 ;  /* 0x000000040d047223 */ /* 0x004fe2000001000a */
[----:B------:R-:W1:Y:S06]  /*a270*/  SHFL.BFLY PT, R8, R53, 0x1, 0x1f ;  /* 0x0c201f0035087f89 */ /* 0x000e6c00000e0000 */
[----:B------:R-:W-:Y:S01]  /*a280*/  MUFU.EX2 R21, R21 ;  /* 0x0000001500157308 */ /* 0x000fe20000000800 */
[----:B---3--:R-:W-:-:S07]  /*a290*/  F2FP.F16.F32.PACK_AB R180, R15, R10 ;  /* 0x0000000a0fb4723e */ /* 0x008fce00000000ff */
[----:B------:R-:W-:Y:S08]  /*a2a0*/  MUFU.EX2 R24, R24 ;  /* 0x0000001800187308 */ /* 0x000ff00000000800 */
[----:B------:R-:W-:Y:S01]  /*a2b0*/  MUFU.EX2 R27, R27 ;  /* 0x0000001b001b7308 */ /* 0x000fe20000000800 */
[----:B-1----:R-:W-:-:S07]  /*a2c0*/  FMNMX.FTZ R8, R53, R8, !PT ;  /* 0x0000000835087209 */ /* 0x002fce0007810000 */
[----:B------:R-:W1:Y:S08]  /*a2d0*/  MUFU.EX2 R28, R28 ;  /* 0x0000001c001c7308 */ /* 0x000e700000000800 */
[----:B------:R-:W2:Y:S08]  /*a2e0*/  MUFU.EX2 R32, R32 ;  /* 0x0000002000207308 */ /* 0x000eb00000000800 */
[----:B------:R1:W-:Y:S08]  /*a2f0*/  MUFU.EX2 R33, R178 ;  /* 0x000000b200217308 */ /* 0x0003f00000000800 */
[----:B------:R-:W-:Y:S01]  /*a300*/  MUFU.EX2 R37, R204 ;  /* 0x000000cc00257308 */ /* 0x000fe20000000800 */
[----:B-1----:R-:W-:-:S02]  /*a310*/  F2FP.F16.F32.PACK_AB R178, R28, R25 ;  /* 0x000000191cb2723e */ /* 0x002fc400000000ff */
[----:B--2---:R-:W-:-:S05]  /*a320*/  F2FP.F16.F32.PACK_AB R172, R32, R29 ;  /* 0x0000001d20ac723e */ /* 0x004fca00000000ff */
[----:B------:R-:W-:Y:S08]  /*a330*/  MUFU.EX2 R39, R208 ;  /* 0x000000d000277308 */ /* 0x000ff00000000800 */
[----:B------:R-:W-:Y:S01]  /*a340*/  MUFU.EX2 R41, R212 ;  /* 0x000000d400297308 */ /* 0x000fe20000000800 */
[----:B------:R-:W-:Y:S02]  /*a350*/  WARPGROUP.DEPBAR.LE gsb0, 0x0 ;  /* 0x00008000000079c5 */ /* 0x000fe40000010000 */
[----:B------:R-:W-:Y:S01]  /*a360*/  WARPGROUP.ARRIVE ;  /* 0x00000000000079c5 */ /* 0x000fe20000000000 */
[-CC-:B------:R-:W-:Y:S01]  /*a370*/  FFMA.FTZ R164, R176, R9.reuse, -R35.reuse ;  /* 0x00000009b0a47223 */ /* 0x180fe20000010823 */
[----:B------:R-:W-:-:S03]  /*a380*/  FFMA.FTZ R166, R202, R9, -R35 ;  /* 0x00000009caa67223 */ /* 0x000fc60000010823 */
[----:B------:R-:W-:Y:S01]  /*a390*/  MUFU.EX2 R192, R192 ;  /* 0x000000c000c07308 */ /* 0x000fe20000000800 */
[----:B------:R-:W-:Y:S01]  /*a3a0*/  F2FP.F16.F32.PACK_AB R176, R27, R24 ;  /* 0x000000181bb0723e */ /* 0x000fe200000000ff */
[----:B------:R-:W-:Y:S01]  /*a3b0*/  HGMMA.64x128x16.F32 R88, R160, gdesc[UR4].tnspB, R88, gsb0 ;  /* 0x41e00004a0587df0 */ /* 0x000fe20008000858 */
[----:B------:R-:W-:Y:S01]  /*a3c0*/  UIADD3 UR6, UR10, 0x300, URZ ;  /* 0x000003000a067890 */ /* 0x000fe2000fffe03f */
[----:B------:R-:W-:-:S04]  /*a3d0*/  UMOV UR7, 0x40000040 ;  /* 0x4000004000077882 */ /* 0x000fc80000000000 */
[----:B------:R-:W1:Y:S08]  /*a3e0*/  MUFU.EX2 R164, R164 ;  /* 0x000000a400a47308 */ /* 0x000e700000000800 */
        /* <DEDUP_REMOVED lines=9> */
[----:B------:R-:W1:Y:S08]  /*a480*/  MUFU.EX2 R200, R200 ;  /* 0x000000c800c87308 */ /* 0x000e700000000800 */
[----:B------:R-:W-:Y:S08]  /*a490*/  MUFU.EX2 R51, R51 ;  /* 0x0000003300337308 */ /* 0x000ff00000000800 */
[----:B------:R-:W-:Y:S08]  /*a4a0*/  MUFU.EX2 R80, R80 ;  /* 0x0000005000507308 */ /* 0x000ff00000000800 */
[----:B------:R-:W-:Y:S08]  /*a4b0*/  MUFU.EX2 R53, R230 ;  /* 0x000000e600357308 */ /* 0x000ff00000000800 */
[----:B------:R-:W-:Y:S01]  /*a4c0*/  MUFU.EX2 R84, R84 ;  /* 0x0000005400547308 */ /* 0x000fe20000000800 */
[----:B------:R-:W-:-:S02]  /*a4d0*/  WARPGROUP.DEPBAR.LE gsb0, 0x0 ;  /* 0x00008000000079c5 */ /* 0x000fc40000010000 */
[----:B------:R-:W-:Y:S01]  /*a4e0*/  WARPGROUP.ARRIVE ;  /* 0x00000000000079c5 */ /* 0x000fe20000000000 */
[-CC-:B------:R-:W-:Y:S01]  /*a4f0*/  FFMA.FTZ R160, R206, R9.reuse, -R35.reuse ;  /* 0x00000009cea07223 */ /* 0x180fe20000010823 */
[----:B------:R-:W-:Y:S01]  /*a500*/  FFMA.FTZ R162, R210, R9, -R35 ;  /* 0x00000009d2a27223 */ /* 0x000fe20000010823 */
[----:B------:R-:W-:-:S03]  /*a510*/  IMAD.U32 R35, RZ, RZ, UR37 ;  /* 0x00000025ff237e24 */ /* 0x000fc6000f8e00ff */
[----:B------:R-:W-:Y:S01]  /*a520*/  HGMMA.64x128x16.F32 R88, R156, gdesc[UR4].tnspB, R88, gsb0 ;  /* 0x41e000049c587df0 */ /* 0x000fe20008000858 */
[----:B------:R-:W-:Y:S01]  /*a530*/  UIADD3 UR6, UR10, 0x380, URZ ;  /* 0x000003800a067890 */ /* 0x000fe2000fffe03f */
[----:B------:R-:W-:Y:S01]  /*a540*/  @!P1 LEA R35, R35, UR39, 0x3 ;  /* 0x0000002723239c11 */ /* 0x000fe2000f8e18ff */
[----:B------:R-:W-:Y:S01]  /*a550*/  UMOV UR7, 0x40000040 ;  /* 0x4000004000077882 */ /* 0x000fe20000000000 */
[----:B------:R-:W-:Y:S03]  /*a560*/  MUFU.EX2 R160, R160 ;  /* 0x000000a000a07308 */ /* 0x000fe60000000800 */
[----:B------:R-:W-:-:S05]  /*a570*/  @!P1 VIADD R35, R35, 0x28840 ;  /* 0x0002884023239836 */ /* 0x000fca0000000000 */
[----:B------:R-:W-:Y:S01]  /*a580*/  @!P1 PRMT R35, RZ, 0x654, R35 ;  /* 0x00000654ff239816 */ /* 0x000fe20000000023 */
[----:B------:R-:W-:Y:S01]  /*a590*/  MUFU.EX2 R162, R162 ;  /* 0x000000a200a27308 */ /* 0x000fe20000000800 */
[----:B------:R-:W-:Y:S02]  /*a5a0*/  WARPGROUP.DEPBAR.LE gsb0, 0x0 ;  /* 0x00008000000079c5 */ /* 0x000fe40000010000 */
[----:B------:R-:W-:Y:S01]  /*a5b0*/  WARPGROUP.ARRIVE ;  /* 0x00000000000079c5 */ /* 0x000fe20000000000 */
[C---:B------:R-:W-:Y:S01]  /*a5c0*/  FADD.FTZ R156, -R8.reuse, R11 ;  /* 0x0000000b089c7221 */ /* 0x040fe20000010100 */
[----:B------:R-:W-:Y:S01]  /*a5d0*/  FMUL.FTZ R11, R8, R9 ;  /* 0x00000009080b7220 */ /* 0x000fe20000410000 */
[----:B-1----:R-:W-:Y:S02]  /*a5e0*/  F2FP.F16.F32.PACK_AB R158, R200, R49 ;  /* 0x00000031c89e723e */ /* 0x002fe400000000ff */
[-C--:B------:R-:W-:Y:S01]  /*a5f0*/  FMUL.FTZ R156, R156, R9.reuse ;  /* 0x000000099c9c7220 */ /* 0x080fe20000410000 */
[----:B------:R-:W-:Y:S01]  /*a600*/  HGMMA.64x128x16.F32 R88, R152, gdesc[UR4].tnspB, R88, gsb0 ;  /* 0x41e0000498587df0 */ /* 0x000fe20008000858 */
[-CC-:B------:R-:W-:Y:S01]  /*a610*/  FFMA.FTZ R181, R14, R9.reuse, -R11.reuse ;  /* 0x000000090eb57223 */ /* 0x180fe2000001080b */
[-CC-:B------:R-:W-:Y:S01]  /*a620*/  FFMA.FTZ R14, R20, R9.reuse, -R11.reuse ;  /* 0x00000009140e7223 */ /* 0x180fe2000001080b */
[----:B------:R1:W-:Y:S01]  /*a630*/  MUFU.EX2 R202, R156 ;  /* 0x0000009c00ca7308 */ /* 0x0003e20000000800 */
[-CC-:B------:R-:W-:Y:S01]  /*a640*/  FFMA.FTZ R183, R26, R9.reuse, -R11.reuse ;  /* 0x000000091ab77223 */ /* 0x180fe2000001080b */
[-CC-:B------:R-:W-:Y:S01]  /*a650*/  FFMA.FTZ R20, R30, R9.reuse, -R11.reuse ;  /* 0x000000091e147223 */ /* 0x180fe2000001080b */
[-CC-:B------:R-:W-:Y:S01]  /*a660*/  FFMA.FTZ R177, R34, R9.reuse, -R11.reuse ;  /* 0x0000000922b17223 */ /* 0x180fe2000001080b */
[-CC-:B------:R-:W-:Y:S01]  /*a670*/  FFMA.FTZ R175, R44, R9.reuse, -R11.reuse ;  /* 0x000000092caf7223 */ /* 0x180fe2000001080b */
[----:B------:R-:W-:Y:S01]  /*a680*/  IADD3 R44, -R17, 0xb, RZ ;  /* 0x0000000b112c7810 */ /* 0x000fe20007ffe1ff */
[-CC-:B------:R-:W-:Y:S01]  /*a690*/  FFMA.FTZ R179, R36, R9.reuse, -R11.reuse ;  /* 0x0000000924b37223 */ /* 0x180fe2000001080b */
[-CC-:B------:R-:W-:Y:S01]  /*a6a0*/  FFMA.FTZ R26, R42, R9.reuse, -R11.reuse ;  /* 0x000000092a1a7223 */ /* 0x180fe2000001080b */
[----:B------:R-:W2:Y:S01]  /*a6b0*/  MUFU.EX2 R181, R181 ;  /* 0x000000b500b57308 */ /* 0x000ea20000000800 */
[-CC-:B-1----:R-:W-:Y:S01]  /*a6c0*/  FFMA.FTZ R156, R182, R9.reuse, -R11.reuse ;  /* 0x00000009b69c7223 */ /* 0x182fe2000001080b */
        /* <DEDUP_REMOVED lines=11> */
[----:B------:R-:W-:Y:S01]  /*a780*/  F2FP.F16.F32.PACK_AB R182, R21, R12 ;  /* 0x0000000c15b6723e */ /* 0x000fe200000000ff */
[-CC-:B------:R-:W-:Y:S01]  /*a790*/  FFMA.FTZ R64, R64, R9.reuse, -R11.reuse ;  /* 0x0000000940407223 */ /* 0x180fe2000001080b */
[----:B------:R-:W-:Y:S01]  /*a7a0*/  FFMA.FTZ R66, R66, R9, -R11 ;  /* 0x0000000942427223 */ /* 0x000fe2000001080b */
[----:B------:R-:W3:Y:S01]  /*a7b0*/  MUFU.EX2 R183, R183 ;  /* 0x000000b700b77308 */ /* 0x000ee20000000800 */
[----:B--2---:R-:W-:Y:S01]  /*a7c0*/  FFMA.FTZ R3, R202, R3, R181 ;  /* 0x00000003ca037223 */ /* 0x004fe200000100b5 */
[-CC-:B------:R-:W-:Y:S01]  /*a7d0*/  FFMA.FTZ R68, R68, R9.reuse, -R11.reuse ;  /* 0x0000000944447223 */ /* 0x180fe2000001080b */
[-CC-:B------:R-:W-:Y:S01]  /*a7e0*/  FFMA.FTZ R70, R70, R9.reuse, -R11.reuse ;  /* 0x0000000946467223 */ /* 0x180fe2000001080b */
[-CC-:B------:R-:W-:Y:S01]  /*a7f0*/  FFMA.FTZ R72, R72, R9.reuse, -R11.reuse ;  /* 0x0000000948487223 */ /* 0x180fe2000001080b */
[-CC-:B------:R-:W-:Y:S01]  /*a800*/  FFMA.FTZ R74, R74, R9.reuse, -R11.reuse ;  /* 0x000000094a4a7223 */ /* 0x180fe2000001080b */
[-CC-:B------:R-:W-:Y:S01]  /*a810*/  FFMA.FTZ R76, R76, R9.reuse, -R11.reuse ;  /* 0x000000094c4c7223 */ /* 0x180fe2000001080b */
[-C--:B------:R-:W-:Y:S01]  /*a820*/  FFMA.FTZ R78, R78, R9.reuse, -R11 ;  /* 0x000000094e4e7223 */ /* 0x080fe2000001080b */
[----:B------:R-:W2:Y:S01]  /*a830*/  MUFU.EX2 R20, R20 ;  /* 0x0000001400147308 */ /* 0x000ea20000000800 */
[----:B-1----:R-:W-:Y:S01]  /*a840*/  FADD.FTZ R42, R14, R3 ;  /* 0x000000030e2a7221 */ /* 0x002fe20000010000 */
[-CC-:B------:R-:W-:Y:S01]  /*a850*/  FFMA.FTZ R82, R82, R9.reuse, -R11.reuse ;  /* 0x0000000952527223 */ /* 0x180fe2000001080b */
[----:B------:R-:W-:Y:S01]  /*a860*/  FFMA.FTZ R86, R86, R9, -R11 ;  /* 0x0000000956567223 */ /* 0x000fe2000001080b */
[----:B------:R-:W-:Y:S01]  /*a870*/  IMAD.U32 R46, RZ, RZ, UR57 ;  /* 0x00000039ff2e7e24 */ /* 0x000fe2000f8e00ff */
[----:B------:R-:W-:Y:S01]  /*a880*/  UMOV UR57, UR37 ;  /* 0x0000002500397c82 */ /* 0x000fe20008000000 */
[----:B------:R-:W-:-:S02]  /*a890*/  F2FP.F16.F32.PACK_AB R181, R14, R181 ;  /* 0x000000b50eb5723e */ /* 0x000fc400000000ff */
[----:B------:R-:W1:Y:S01]  /*a8a0*/  MUFU.EX2 R177, R177 ;  /* 0x000000b100b17308 */ /* 0x000e620000000800 */
[----:B---3--:R-:W-:Y:S01]  /*a8b0*/  FADD.FTZ R3, R183, R42 ;  /* 0x0000002ab7037221 */ /* 0x008fe20000010000 */
[----:B------:R-:W-:-:S05]  /*a8c0*/  @!P1 LEA R46, R46, UR39, 0x3 ;  /* 0x000000272e2e9c11 */ /* 0x000fca000f8e18ff */
[----:B------:R-:W-:Y:S01]  /*a8d0*/  @!P1 VIADD R46, R46, 0x28860 ;  /* 0x000288602e2e9836 */ /* 0x000fe20000000000 */
[----:B------:R-:W3:Y:S01]  /*a8e0*/  MUFU.EX2 R156, R156 ;  /* 0x0000009c009c7308 */ /* 0x000ee20000000800 */
[C---:B--2---:R-:W-:Y:S01]  /*a8f0*/  FADD.FTZ R42, R20.reuse, R3 ;  /* 0x00000003142a7221 */ /* 0x044fe20000010000 */
[----:B------:R-:W-:Y:S02]  /*a900*/  F2FP.F16.F32.PACK_AB R183, R20, R183 ;  /* 0x000000b714b7723e */ /* 0x000fe400000000ff */
[----:B------:R-:W-:-:S04]  /*a910*/  @!P1 PRMT R46, RZ, 0x654, R46 ;  /* 0x00000654ff2e9816 */ /* 0x000fc8000000002e */
[----:B------:R-:W2:Y:S01]  /*a920*/  MUFU.EX2 R179, R179 ;  /* 0x000000b300b37308 */ /* 0x000ea20000000800 */
[----:B-1----:R-:W-:-:S07]  /*a930*/  FADD.FTZ R3, R177, R42 ;  /* 0x0000002ab1037221 */ /* 0x002fce0000010000 */
[----:B------:R-:W1:Y:S01]  /*a940*/  MUFU.EX2 R38, R38 ;  /* 0x0000002600267308 */ /* 0x000e620000000800 */
[C---:B---3--:R-:W-:Y:S01]  /*a950*/  FADD.FTZ R42, R156.reuse, R3 ;  /* 0x000000039c2a7221 */ /* 0x048fe20000010000 */
[----:B------:R-:W-:Y:S02]  /*a960*/  F2FP.F16.F32.PACK_AB R177, R156, R177 ;  /* 0x000000b19cb1723e */ /* 0x000fe400000000ff */
[----:B------:R-:W-:-:S04]  /*a970*/  F2FP.F16.F32.PACK_AB R156, R198, R47 ;  /* 0x0000002fc69c723e */ /* 0x000fc800000000ff */
[----:B------:R-:W3:Y:S08]  /*a980*/  MUFU.EX2 R173, R173 ;  /* 0x000000ad00ad7308 */ /* 0x000ef00000000800 */
[----:B------:R-:W4:Y:S08]  /*a990*/  MUFU.EX2 R26, R26 ;  /* 0x0000001a001a7308 */ /* 0x000f300000000800 */
[----:B------:R-:W5:Y:S08]  /*a9a0*/  MUFU.EX2 R175, R175 ;  /* 0x000000af00af7308 */ /* 0x000f700000000800 */
[----:B------:R-:W5:Y:S08]  /*a9b0*/  MUFU.EX2 R30, R30 ;  /* 0x0000001e001e7308 */ /* 0x000f700000000800 */
[----:B------:R-:W5:Y:S08]  /*a9c0*/  MUFU.EX2 R169, R169 ;  /* 0x000000a900a97308 */ /* 0x000f700000000800 */
[----:B------:R-:W5:Y:S08]  /*a9d0*/  MUFU.EX2 R34, R34 ;  /* 0x0000002200227308 */ /* 0x000f700000000800 */
[----:B------:R-:W5:Y:S08]  /*a9e0*/  MUFU.EX2 R171, R171 ;  /* 0x000000ab00ab7308 */ /* 0x000f700000000800 */
[----:B------:R-:W5:Y:S08]  /*a9f0*/  MUFU.EX2 R36, R36 ;  /* 0x0000002400247308 */ /* 0x000f700000000800 */
[----:B------:R-:W5:Y:S01]  /*aa00*/  MUFU.EX2 R165, R165 ;  /* 0x000000a500a57308 */ /* 0x000f620000000800 */
[----:B------:R-:W-:-:S02]  /*aa10*/  WARPGROUP.DEPBAR.LE gsb0, 0x0 ;  /* 0x00008000000079c5 */ /* 0x000fc40000010000 */
[----:B------:R2:W-:Y:S06]  /*aa20*/  BAR.ARV R44, 0x100 ;  /* 0x0004002c0000751d */ /* 0x0005ec0000002000 */
[----:B------:R1:W-:Y:S01]  /*aa30*/  @!P1 SYNCS.ARRIVE.TRANS64.RED.A1T0 RZ, [R35+URZ], RZ ;  /* 0x000000ff23ff99a7 */ /* 0x0003e2000810043f */
[----:B------:R-:W5:Y:S01]  /*aa40*/  MUFU.EX2 R40, R40 ;  /* 0x0000002800287308 */ /* 0x000f620000000800 */
[----:B------:R-:W-:Y:S01]  /*aa50*/  F2FP.F16.F32.PACK_AB R152, R80, R51 ;  /* 0x000000335098723e */ /* 0x000fe200000000ff */
[----:B------:R-:W-:Y:S01]  /*aa60*/  FMUL.FTZ R88, R88, R13 ;  /* 0x0000000d58587220 */ /* 0x000fe20000410000 */
[----:B------:R-:W-:Y:S01]  /*aa70*/  F2FP.F16.F32.PACK_AB R154, R84, R53 ;  /* 0x00000035549a723e */ /* 0x000fe200000000ff */
[-C--:B------:R-:W-:Y:S01]  /*aa80*/  FMUL.FTZ R89, R89, R13.reuse ;  /* 0x0000000d59597220 */ /* 0x080fe20000410000 */
[-C--:B------:R-:W-:Y:S01]  /*aa90*/  FMUL.FTZ R92, R92, R13.reuse ;  /* 0x0000000d5c5c7220 */ /* 0x080fe20000410000 */
[----:B------:R-:W-:Y:S01]  /*aaa0*/  FMUL.FTZ R93, R93, R13 ;  /* 0x0000000d5d5d7220 */ /* 0x000fe20000410000 */
[----:B-1----:R-:W-:Y:S01]  /*aab0*/  FADD.FTZ R35, R15, R4 ;  /* 0x000000040f237221 */ /* 0x002fe20000010000 */
[----:B------:R-:W-:Y:S01]  /*aac0*/  FFMA.FTZ R4, R62, R9, -R11 ;  /* 0x000000093e047223 */ /* 0x000fe2000001080b */
[----:B------:R-:W1:Y:S01]  /*aad0*/  MUFU.EX2 R167, R167 ;  /* 0x000000a700a77308 */ /* 0x000e620000000800 */
[----:B------:R1:W-:Y:S01]  /*aae0*/  @!P1 SYNCS.ARRIVE.TRANS64.RED.A1T0 RZ, [R46+URZ], RZ ;  /* 0x000000ff2eff99a7 */ /* 0x0003e2000810043f */
[----:B--2---:R-:W-:Y:S01]  /*aaf0*/  FADD.FTZ R44, R12, R35 ;  /* 0x000000230c2c7221 */ /* 0x004fe20000010000 */
[-C--:B------:R-:W-:Y:S01]  /*ab00*/  FMUL.FTZ R96, R96, R13.reuse ;  /* 0x0000000d60607220 */ /* 0x080fe20000410000 */
[-C--:B------:R-:W-:Y:S01]  /*ab10*/  FMUL.FTZ R97, R97, R13.reuse ;  /* 0x0000000d61617220 */ /* 0x080fe20000410000 */
[-C--:B------:R-:W-:Y:S01]  /*ab20*/  FMUL.FTZ R100, R100, R13.reuse ;  /* 0x0000000d64647220 */ /* 0x080fe20000410000 */
[----:B------:R-:W-:Y:S01]  /*ab30*/  FADD.FTZ R35, R21, R44 ;  /* 0x0000002c15237221 */ /* 0x000fe20000010000 */
[-C--:B------:R-:W-:Y:S01]  /*ab40*/  FMUL.FTZ R101, R101, R13.reuse ;  /* 0x0000000d65657220 */ /* 0x080fe20000410000 */
[----:B------:R-:W2:Y:S01]  /*ab50*/  MUFU.EX2 R4, R4 ;  /* 0x0000000400047308 */ /* 0x000ea20000000800 */
[----:B------:R-:W-:Y:S01]  /*ab60*/  FMUL.FTZ R104, R104, R13 ;  /* 0x0000000d68687220 */ /* 0x000fe20000410000 */
[----:B------:R-:W-:Y:S01]  /*ab70*/  FADD.FTZ R44, R24, R35 ;  /* 0x00000023182c7221 */ /* 0x000fe20000010000 */
[----:B------:R-:W-:Y:S01]  /*ab80*/  FADD.FTZ R35, R179, R42 ;  /* 0x0000002ab3237221 */ /* 0x000fe20000010000 */
[----:B------:R-:W-:Y:S01]  /*ab90*/  F2FP.F16.F32.PACK_AB R179, R38, R179 ;  /* 0x000000b326b3723e */ /* 0x000fe200000000ff */
[-C--:B------:R-:W-:Y:S01]  /*aba0*/  FMUL.FTZ R105, R105, R13.reuse ;  /* 0x0000000d69697220 */ /* 0x080fe20000410000 */
[----:B------:R-:W-:Y:S01]  /*abb0*/  FADD.FTZ R44, R27, R44 ;  /* 0x0000002c1b2c7221 */ /* 0x000fe20000010000 */
[-C--:B------:R-:W-:Y:S01]  /*abc0*/  FMUL.FTZ R108, R108, R13.reuse ;  /* 0x0000000d6c6c7220 */ /* 0x080fe20000410000 */
[----:B------:R-:W2:Y:S01]  /*abd0*/  MUFU.EX2 R64, R64 ;  /* 0x0000004000407308 */ /* 0x000ea20000000800 */
[-C--:B------:R-:W-:Y:S01]  /*abe0*/  FMUL.FTZ R109, R109, R13.reuse ;  /* 0x0000000d6d6d7220 */ /* 0x080fe20000410000 */
[----:B------:R-:W-:Y:S01]  /*abf0*/  FADD.FTZ R3, R25, R44 ;  /* 0x0000002c19037221 */ /* 0x000fe20000010000 */
[----:B------:R-:W-:Y:S01]  /*ac00*/  FADD.FTZ R44, R38, R35 ;  /* 0x00000023262c7221 */ /* 0x000fe20000010000 */
[-C--:B------:R-:W-:Y:S01]  /*ac10*/  FMUL.FTZ R112, R112, R13.reuse ;  /* 0x0000000d70707220 */ /* 0x080fe20000410000 */
[----:B------:R-:W-:Y:S01]  /*ac20*/  FMUL.FTZ R113, R113, R13 ;  /* 0x0000000d71717220 */ /* 0x000fe20000410000 */
[----:B------:R-:W-:Y:S01]  /*ac30*/  FADD.FTZ R42, R28, R3 ;  /* 0x000000031c2a7221 */ /* 0x000fe20000010000 */
[----:B---3--:R-:W-:Y:S01]  /*ac40*/  FADD.FTZ R35, R173, R44 ;  /* 0x0000002cad237221 */ /* 0x008fe20000010000 */
[----:B------:R-:W3:Y:S01]  /*ac50*/  MUFU.EX2 R66, R66 ;  /* 0x0000004200427308 */ /* 0x000ee20000000800 */
[C---:B----4-:R-:W-:Y:S01]  /*ac60*/  F2FP.F16.F32.PACK_AB R173, R26.reuse, R173 ;  /* 0x000000ad1aad723e */ /* 0x050fe200000000ff */
[----:B------:R-:W-:Y:S01]  /*ac70*/  FADD.FTZ R3, R29, R42 ;  /* 0x0000002a1d037221 */ /* 0x000fe20000010000 */
[----:B------:R-:W-:Y:S01]  /*ac80*/  FADD.FTZ R44, R26, R35 ;  /* 0x000000231a2c7221 */ /* 0x000fe20000010000 */
[-C--:B------:R-:W-:Y:S01]  /*ac90*/  FMUL.FTZ R116, R116, R13.reuse ;  /* 0x0000000d74747220 */ /* 0x080fe20000410000 */
[----:B------:R-:W-:Y:S01]  /*aca0*/  FMUL.FTZ R117, R117, R13 ;  /* 0x0000000d75757220 */ /* 0x000fe20000410000 */
[----:B------:R-:W-:Y:S01]  /*acb0*/  FADD.FTZ R42, R32, R3 ;  /* 0x00000003202a7221 */ /* 0x000fe20000010000 */
[----:B-----5:R-:W-:Y:S01]  /*acc0*/  FADD.FTZ R55, R175, R44 ;  /* 0x0000002caf377221 */ /* 0x020fe20000010000 */
[----:B------:R-:W4:Y:S01]  /*acd0*/  MUFU.EX2 R68, R68 ;  /* 0x0000004400447308 */ /* 0x000f220000000800 */
[-C--:B------:R-:W-:Y:S01]  /*ace0*/  FFMA.FTZ R3, R168, R9.reuse, -R11 ;  /* 0x00000009a8037223 */ /* 0x080fe2000001080b */
[----:B------:R-:W-:Y:S01]  /*acf0*/  FADD.FTZ R35, R31, R42 ;  /* 0x0000002a1f237221 */ /* 0x000fe20000010000 */
[----:B------:R-:W-:Y:S01]  /*ad00*/  FADD.FTZ R44, R30, R55 ;  /* 0x000000371e2c7221 */ /* 0x000fe20000010000 */
[----:B------:R-:W-:Y:S01]  /*ad10*/  FFMA.FTZ R11, R170, R9, -R11 ;  /* 0x00000009aa0b7223 */ /* 0x000fe2000001080b */
[----:B------:R-:W-:Y:S01]  /*ad20*/  F2FP.F16.F32.PACK_AB R168, R166, R33 ;  /* 0x00000021a6a8723e */ /* 0x000fe200000000ff */
[----:B------:R-:W-:Y:S01]  /*ad30*/  FADD.FTZ R42, R164, R35 ;  /* 0x00000023a42a7221 */ /* 0x000fe20000010000 */
[----:B------:R-:W-:Y:S01]  /*ad40*/  FADD.FTZ R15, R169, R44 ;  /* 0x0000002ca90f7221 */ /* 0x000fe20000010000 */
[----:B------:R-:W5:Y:S01]  /*ad50*/  MUFU.EX2 R70, R70 ;  /* 0x0000004600467308 */ /* 0x000f620000000800 */
[----:B------:R-:W-:Y:S01]  /*ad60*/  F2FP.F16.F32.PACK_AB R170, R160, R37 ;  /* 0x00000025a0aa723e */ /* 0x000fe200000000ff */
[----:B------:R-:W-:Y:S01]  /*ad70*/  FADD.FTZ R35, R33, R42 ;  /* 0x0000002a21237221 */ /* 0x000fe20000010000 */
[----:B------:R-:W-:Y:S01]  /*ad80*/  FADD.FTZ R12, R34, R15 ;  /* 0x0000000f220c7221 */ /* 0x000fe20000010000 */
[----:B------:R-:W-:Y:S01]  /*ad90*/  F2FP.F16.F32.PACK_AB R164, R162, R39 ;  /* 0x00000027a2a4723e */ /* 0x000fe200000000ff */
[----:B------:R-:W-:Y:S01]  /*ada0*/  FMUL.FTZ R120, R120, R13 ;  /* 0x0000000d78787220 */ /* 0x000fe20000410000 */
        /* <DEDUP_REMOVED lines=13> */
[C---:B------:R-:W-:Y:S01]  /*ae80*/  FADD.FTZ R12, R40.reuse, R21 ;  /* 0x00000015280c7221 */ /* 0x040fe20000010000 */
[----:B------:R-:W-:Y:S01]  /*ae90*/  F2FP.F16.F32.PACK_AB R165, R40, R165 ;  /* 0x000000a528a5723e */ /* 0x000fe200000000ff */
[----:B------:R-:W-:Y:S01]  /*aea0*/  FMUL.FTZ R124, R124, R13 ;  /* 0x0000000d7c7c7220 */ /* 0x000fe20000410000 */
[----:B------:R-:W-:Y:S01]  /*aeb0*/  FADD.FTZ R10, R162, R15 ;  /* 0x0000000fa20a7221 */ /* 0x000fe20000010000 */
[----:B-1----:R-:W-:Y:S01]  /*aec0*/  FADD.FTZ R21, R167, R12 ;  /* 0x0000000ca7157221 */ /* 0x002fe20000010000 */
[----:B------:R-:W-:Y:S01]  /*aed0*/  MUFU.EX2 R76, R76 ;  /* 0x0000004c004c7308 */ /* 0x000fe20000000800 */
[C---:B--2---:R-:W-:Y:S01]  /*aee0*/  F2FP.F16.F32.PACK_AB R167, R4.reuse, R167 ;  /* 0x000000a704a7723e */ /* 0x044fe200000000ff */
[----:B------:R-:W-:Y:S01]  /*aef0*/  FADD.FTZ R15, R41, R10 ;  /* 0x0000000a290f7221 */ /* 0x000fe20000010000 */
[----:B------:R-:W-:Y:S01]  /*af00*/  FADD.FTZ R21, R4, R21 ;  /* 0x0000001504157221 */ /* 0x000fe20000010000 */
[C---:B------:R-:W-:Y:S01]  /*af10*/  F2FP.F16.F32.PACK_AB R166, R192.reuse, R41 ;  /* 0x00000029c0a6723e */ /* 0x040fe200000000ff */
[----:B------:R-:W-:Y:S01]  /*af20*/  FMUL.FTZ R125, R125, R13 ;  /* 0x0000000d7d7d7220 */ /* 0x000fe20000410000 */
[----:B------:R-:W-:Y:S01]  /*af30*/  FADD.FTZ R10, R192, R15 ;  /* 0x0000000fc00a7221 */ /* 0x000fe20000010000 */
[----:B------:R-:W-:Y:S01]  /*af40*/  FADD.FTZ R21, R64, R21 ;  /* 0x0000001540157221 */ /* 0x000fe20000010000 */
[----:B------:R-:W1:Y:S01]  /*af50*/  MUFU.EX2 R78, R78 ;  /* 0x0000004e004e7308 */ /* 0x000e620000000800 */
[----:B------:R-:W-:Y:S01]  /*af60*/  F2FP.F16.F32.PACK_AB R160, R194, R43 ;  /* 0x0000002bc2a0723e */ /* 0x000fe200000000ff */
[----:B------:R-:W-:Y:S01]  /*af70*/  FADD.FTZ R15, R43, R10 ;  /* 0x0000000a2b0f7221 */ /* 0x000fe20000010000 */
[C---:B---3--:R-:W-:Y:S01]  /*af80*/  FADD.FTZ R21, R66.reuse, R21 ;  /* 0x0000001542157221 */ /* 0x048fe20000010000 */
[----:B------:R-:W-:Y:S01]  /*af90*/  F2FP.F16.F32.PACK_AB R161, R66, R64 ;  /* 0x0000004042a1723e */ /* 0x000fe200000000ff */
[----:B------:R-:W-:Y:S01]  /*afa0*/  FMUL.FTZ R128, R128, R13 ;  /* 0x0000000d80807220 */ /* 0x000fe20000410000 */
[----:B------:R-:W-:Y:S01]  /*afb0*/  FADD.FTZ R10, R194, R15 ;  /* 0x0000000fc20a7221 */ /* 0x000fe20000010000 */
[----:B----4-:R-:W-:Y:S01]  /*afc0*/  FADD.FTZ R21, R68, R21 ;  /* 0x0000001544157221 */ /* 0x010fe20000010000 */
[----:B------:R-:W2:Y:S01]  /*afd0*/  MUFU.EX2 R82, R82 ;  /* 0x0000005200527308 */ /* 0x000ea20000000800 */
[----:B------:R-:W-:Y:S01]  /*afe0*/  F2FP.F16.F32.PACK_AB R162, R196, R45 ;  /* 0x0000002dc4a2723e */ /* 0x000fe200000000ff */
[----:B------:R-:W-:Y:S01]  /*aff0*/  FADD.FTZ R15, R45, R10 ;  /* 0x0000000a2d0f7221 */ /* 0x000fe20000010000 */
[C---:B-----5:R-:W-:Y:S01]  /*b000*/  FADD.FTZ R21, R70.reuse, R21 ;  /* 0x0000001546157221 */ /* 0x060fe20000010000 */
[----:B------:R-:W-:Y:S01]  /*b010*/  F2FP.F16.F32.PACK_AB R163, R70, R68 ;  /* 0x0000004446a3723e */ /* 0x000fe200000000ff */
[-C--:B------:R-:W-:Y:S01]  /*b020*/  FMUL.FTZ R129, R129, R13.reuse ;  /* 0x0000000d81817220 */ /* 0x080fe20000410000 */
[----:B------:R-:W-:Y:S01]  /*b030*/  FADD.FTZ R10, R196, R15 ;  /* 0x0000000fc40a7221 */ /* 0x000fe20000010000 */
[----:B------:R-:W-:Y:S01]  /*b040*/  FADD.FTZ R21, R72, R21 ;  /* 0x0000001548157221 */ /* 0x000fe20000010000 */
[----:B------:R3:W4:Y:S01]  /*b050*/  MUFU.EX2 R153, R3 ;  /* 0x0000000300997308 */ /* 0x0007220000000800 */
[C---:B------:R-:W-:Y:S01]  /*b060*/  F2FP.F16.F32.PACK_AB R157, R74.reuse, R72 ;  /* 0x000000484a9d723e */ /* 0x040fe200000000ff */
[----:B------:R-:W-:Y:S01]  /*b070*/  FADD.FTZ R15, R47, R10 ;  /* 0x0000000a2f0f7221 */ /* 0x000fe20000010000 */
[----:B------:R-:W-:Y:S01]  /*b080*/  FADD.FTZ R21, R74, R21 ;  /* 0x000000154a157221 */ /* 0x000fe20000010000 */
[----:B-1----:R-:W-:Y:S01]  /*b090*/  F2FP.F16.F32.PACK_AB R159, R78, R76 ;  /* 0x0000004c4e9f723e */ /* 0x002fe200000000ff */
[-C--:B------:R-:W-:Y:S01]  /*b0a0*/  FMUL.FTZ R132, R132, R13.reuse ;  /* 0x0000000d84847220 */ /* 0x080fe20000410000 */
[----:B------:R-:W-:Y:S01]  /*b0b0*/  FADD.FTZ R4, R198, R15 ;  /* 0x0000000fc6047221 */ /* 0x000fe20000010000 */
[----:B------:R-:W-:Y:S01]  /*b0c0*/  FADD.FTZ R21, R76, R21 ;  /* 0x000000154c157221 */ /* 0x000fe20000010000 */
[----:B------:R-:W1:Y:S01]  /*b0d0*/  MUFU.EX2 R86, R86 ;  /* 0x0000005600567308 */ /* 0x000e620000000800 */
[-C--:B------:R-:W-:Y:S01]  /*b0e0*/  FMUL.FTZ R133, R133, R13.reuse ;  /* 0x0000000d85857220 */ /* 0x080fe20000410000 */
[----:B---3--:R-:W-:Y:S01]  /*b0f0*/  FADD.FTZ R3, R49, R4 ;  /* 0x0000000431037221 */ /* 0x008fe20000010000 */
[----:B------:R-:W-:Y:S01]  /*b100*/  FADD.FTZ R21, R78, R21 ;  /* 0x000000154e157221 */ /* 0x000fe20000010000 */
[-C--:B------:R-:W-:Y:S01]  /*b110*/  FMUL.FTZ R136, R136, R13.reuse ;  /* 0x0000000d88887220 */ /* 0x080fe20000410000 */
[-C--:B------:R-:W-:Y:S01]  /*b120*/  FMUL.FTZ R137, R137, R13.reuse ;  /* 0x0000000d89897220 */ /* 0x080fe20000410000 */
[----:B------:R-:W-:Y:S01]  /*b130*/  FADD.FTZ R4, R200, R3 ;  /* 0x00000003c8047221 */ /* 0x000fe20000010000 */
[----:B--2---:R-:W-:Y:S01]  /*b140*/  FADD.FTZ R21, R82, R21 ;  /* 0x0000001552157221 */ /* 0x004fe20000010000 */
[----:B------:R-:W2:Y:S01]  /*b150*/  MUFU.EX2 R11, R11 ;  /* 0x0000000b000b7308 */ /* 0x000ea20000000800 */
[-C--:B------:R-:W-:Y:S01]  /*b160*/  FMUL.FTZ R140, R140, R13.reuse ;  /* 0x0000000d8c8c7220 */ /* 0x080fe20000410000 */
[----:B------:R-:W-:Y:S01]  /*b170*/  FADD.FTZ R3, R51, R4 ;  /* 0x0000000433037221 */ /* 0x000fe20000010000 */
[C---:B----4-:R-:W-:Y:S01]  /*b180*/  FADD.FTZ R21, R153.reuse, R21 ;  /* 0x0000001599157221 */ /* 0x050fe20000010000 */
[----:B------:R-:W-:Y:S01]  /*b190*/  F2FP.F16.F32.PACK_AB R153, R153, R82 ;  /* 0x000000529999723e */ /* 0x000fe200000000ff */
[-C--:B------:R-:W-:Y:S01]  /*b1a0*/  FMUL.FTZ R141, R141, R13.reuse ;  /* 0x0000000d8d8d7220 */ /* 0x080fe20000410000 */
[----:B------:R-:W-:Y:S01]  /*b1b0*/  FADD.FTZ R4, R80, R3 ;  /* 0x0000000350047221 */ /* 0x000fe20000010000 */
[-C--:B------:R-:W-:Y:S01]  /*b1c0*/  FMUL.FTZ R144, R144, R13.reuse ;  /* 0x0000000d90907220 */ /* 0x080fe20000410000 */
[-C--:B------:R-:W-:Y:S01]  /*b1d0*/  FMUL.FTZ R145, R145, R13.reuse ;  /* 0x0000000d91917220 */ /* 0x080fe20000410000 */
[----:B-1----:R-:W-:Y:S01]  /*b1e0*/  FADD.FTZ R21, R86, R21 ;  /* 0x0000001556157221 */ /* 0x002fe20000010000 */
[----:B------:R-:W-:Y:S01]  /*b1f0*/  FADD.FTZ R3, R53, R4 ;  /* 0x0000000435037221 */ /* 0x000fe20000010000 */
[-C--:B------:R-:W-:Y:S01]  /*b200*/  FMUL.FTZ R148, R148, R13.reuse ;  /* 0x0000000d94947220 */ /* 0x080fe20000410000 */
[----:B------:R-:W-:Y:S01]  /*b210*/  FMUL.FTZ R149, R149, R13 ;  /* 0x0000000d95957220 */ /* 0x000fe20000410000 */
[-C--:B------:R-:W-:Y:S01]  /*b220*/  FMUL.FTZ R90, R90, R202.reuse ;  /* 0x000000ca5a5a7220 */ /* 0x080fe20000410000 */
[----:B------:R-:W-:Y:S01]  /*b230*/  FADD.FTZ R4, R84, R3 ;  /* 0x0000000354047221 */ /* 0x000fe20000010000 */
[-C--:B------:R-:W-:Y:S01]  /*b240*/  FMUL.FTZ R91, R91, R202.reuse ;  /* 0x000000ca5b5b7220 */ /* 0x080fe20000410000 */
[----:B------:R-:W-:Y:S01]  /*b250*/  FMUL.FTZ R94, R94, R202 ;  /* 0x000000ca5e5e7220 */ /* 0x000fe20000410000 */
[C---:B--2---:R-:W-:Y:S01]  /*b260*/  FADD.FTZ R3, R11.reuse, R21 ;  /* 0x000000150b037221 */ /* 0x044fe20000010000 */
        /* <DEDUP_REMOVED lines=30> */
[----:B------:R-:W-:-:S02]  /*b450*/  IMAD.MOV.U32 R11, RZ, RZ, R8 ;  /* 0x000000ffff0b7224 */ /* 0x000fc400078e0008 */
[----:B------:R-:W-:Y:S01]  /*b460*/  IMAD.MOV.U32 R10, RZ, RZ, R7 ;  /* 0x000000ffff0a7224 */ /* 0x000fe200078e0007 */
[----:B------:R-:W-:Y:S06]  /*b470*/  @P2 BRA `(.L_x_926) ;  /* 0xffffffd8001c2947 */ /* 0x000fec000383ffff */
.L_x_917:
[----:B------:R-:W-:-:S13]  /*b480*/  ISETP.GE.AND P2, PT, R6, UR40, PT ;  /* 0x0000002806007c0c */ /* 0x000fda000bf46270 */
[----:B------:R-:W-:Y:S05]  /*b490*/  @!P2 BRA `(.L_x_927) ;  /* 0x000000380010a947 */ /* 0x000fea0003800000 */
[----:B------:R-:W-:Y:S01]  /*b4a0*/  IMAD.MOV.U32 R12, RZ, RZ, R8 ;  /* 0x000000ffff0c7224 */ /* 0x000fe200078e0008 */
[----:B------:R-:W-:Y:S01]  /*b4b0*/  UMOV UR60, UR36 ;  /* 0x00000024003c7c82 */ /* 0x000fe20008000000 */
[----:B------:R-:W-:Y:S01]  /*b4c0*/  IMAD.MOV.U32 R11, RZ, RZ, R7 ;  /* 0x000000ffff0b7224 */ /* 0x000fe200078e0007 */
[----:B------:R-:W-:Y:S01]  /*b4d0*/  UMOV UR59, UR37 ;  /* 0x00000025003b7c82 */ /* 0x000fe20008000000 */
[----:B------:R-:W-:Y:S01]  /*b4e0*/  IMAD.IADD R10, R0, 0x1, R5 ;  /* 0x00000001000a7824 */ /* 0x000fe200078e0205 */
[----:B------:R-:W-:Y:S01]  /*b4f0*/  ULDC UR53, c[0x0][0x9e4] ;  /* 0x0002790000357ab9 */ /* 0x000fe20000000800 */
[----:B------:R-:W-:Y:S01]  /*b500*/  ULDC UR57, c[0x0][0x288] ;  /* 0x0000a20000397ab9 */ /* 0x000fe20000000800 */
[----:B------:R-:W-:Y:S01]  /*b510*/  ULDC UR58, c[0x0][0x9d8] ;  /* 0x00027600003a7ab9 */ /* 0x000fe20000000800 */
[----:B------:R-:W-:-:S05]  /*b520*/  ULDC UR56, c[0x0][0x9e0] ;  /* 0x0002780000387ab9 */ /* 0x000fca0000000800 */
.L_x_944:
        /* <DEDUP_REMOVED lines=9> */
.L_x_929:
[----:B------:R-:W-:Y:S01]  /*b5c0*/  ULEA UR6, UR37, UR39, 0x3 ;  /* 0x0000002725067291 */ /* 0x000fe2000f8e183f */
[----:B------:R-:W-:-:S05]  /*b5d0*/  IMAD.U32 R7, RZ, RZ, UR36 ;  /* 0x00000024ff077e24 */ /* 0x000fca000f8e00ff */
[----:B------:R-:W-:-:S04]  /*b5e0*/  SHF.L.U32 R7, R7, 0x1f, RZ ;  /* 0x0000001f07077819 */ /* 0x000fc800000006ff */
[----:B------:R1:W2:Y:S01]  /*b5f0*/  SYNCS.PHASECHK.TRANS64.TRYWAIT P2, [UR6+0x28830], R7 ;  /* 0x02883007ff0075a7 */ /* 0x0002a20008040146 */
[----:B------:R-:W-:Y:S05]  /*b600*/  @!P0 BRA `(.L_x_930) ;  /* 0x0000000000048947 */ /* 0x000fea0003800000 */
[----:B------:R-:W-:Y:S01]  /*b610*/  BPT.TRAP 0x1 ;  /* 0x000000040000795c */ /* 0x000fe20000300000 */
.L_x_930:
[----:B--2---:R-:W-:Y:S05]  /*b620*/  @P2 BRA `(.L_x_928) ;  /* 0x0000000000082947 */ /* 0x004fea0003800000 */
[----:B------:R-:W2:Y:S02]  /*b630*/  SYNCS.PHASECHK.TRANS64.TRYWAIT P2, [UR6+0x28830], R7 ;  /* 0x02883007ff0075a7 */ /* 0x000ea40008040146 */
[----:B--2---:R-:W-:Y:S05]  /*b640*/  @!P2 BRA `(.L_x_931) ;  /* 0x0000008400b0a947 */ /* 0x004fea0003800000 */
.L_x_928:
        /* <DEDUP_REMOVED lines=45> */
.L_x_933:
[----:B------:R-:W-:Y:S01]  /*b920*/  ULEA UR6, UR59, UR39, 0x3 ;  /* 0x000000273b067291 */ /* 0x000fe2000f8e183f */
[----:B------:R-:W-:-:S05]  /*b930*/  IMAD.U32 R7, RZ, RZ, UR60 ;  /* 0x0000003cff077e24 */ /* 0x000fca000f8e00ff */
[----:B------:R-:W-:-:S04]  /*b940*/  SHF.L.U32 R7, R7, 0x1f, RZ ;  /* 0x0000001f07077819 */ /* 0x000fc800000006ff */
[----:B------:R1:W2:Y:S01]  /*b950*/  SYNCS.PHASECHK.TRANS64.TRYWAIT P2, [UR6+0x28850], R7 ;  /* 0x02885007ff0075a7 */ /* 0x0002a20008040146 */
[----:B------:R-:W-:Y:S05]  /*b960*/  @!P0 BRA `(.L_x_934) ;  /* 0x0000000000048947 */ /* 0x000fea0003800000 */
[----:B------:R-:W-:Y:S01]  /*b970*/  BPT.TRAP 0x1 ;  /* 0x000000040000795c */ /* 0x000fe20000300000 */
.L_x_934:
[----:B--2---:R-:W-:Y:S05]  /*b980*/  @P2 BRA `(.L_x_932) ;  /* 0x0000000000082947 */ /* 0x004fea0003800000 */
[----:B------:R-:W2:Y:S02]  /*b990*/  SYNCS.PHASECHK.TRANS64.TRYWAIT P2, [UR6+0x28850], R7 ;  /* 0x02885007ff0075a7 */ /* 0x000ea40008040146 */
[----:B--2---:R-:W-:Y:S05]  /*b9a0*/  @!P2 BRA `(.L_x_935) ;  /* 0x0000008000f0a947 */ /* 0x004fea0003800000 */
.L_x_932:
        /* <DEDUP_REMOVED lines=9> */
[----:B------:R-:W-:Y:S01]  /*ba40*/  FMUL.FTZ R57, R60, UR58 ;  /* 0x0000003a3c397c20 */ /* 0x000fe20008410000 */
[----:B------:R-:W-:-:S02]  /*ba50*/  IMAD.U32 R60, RZ, RZ, UR37 ;  /* 0x00000025ff3c7e24 */ /* 0x000fc4000f8e00ff */
[----:B------:R-:W-:Y:S01]  /*ba60*/  FMUL.FTZ R15, R30, UR58 ;  /* 0x0000003a1e0f7c20 */ /* 0x000fe20008410000 */
[----:B------:R-:W-:Y:S01]  /*ba70*/  ULOP3.LUT UR6, UR6, 0x4000000, URZ, 0xfc, !UPT ;  /* 0x0400000006067892 */ /* 0x000fe2000f8efc3f */
[----:B------:R-:W-:Y:S01]  /*ba80*/  FMUL.FTZ R30, R54, UR58 ;  /* 0x0000003a361e7c20 */ /* 0x000fe20008410000 */
[----:B------:R-:W-:Y:S01]  /*ba90*/  FMUL.FTZ R21, R34, UR58 ;  /* 0x0000003a22157c20 */ /* 0x000fe20008410000 */
[----:B------:R-:W-:Y:S01]  /*baa0*/  @!P1 LEA R60, R60, UR39, 0x3 ;  /* 0x000000273c3c9c11 */ /* 0x000fe2000f8e18ff */
[----:B------:R-:W-:Y:S01]  /*bab0*/  ULEA UR10, UR59, UR6, 0xb ;  /* 0x000000063b0a7291 */ /* 0x000fe2000f8e583f */
[----:B--2---:R-:W-:Y:S01]  /*bac0*/  FMUL.FTZ R8, R26, UR58 ;  /* 0x0000003a1a087c20 */ /* 0x004fe20008410000 */
[----:B------:R-:W-:Y:S01]  /*bad0*/  FMUL.FTZ R34, R59, UR58 ;  /* 0x0000003a3b227c20 */ /* 0x000fe20008410000 */
[----:B------:R-:W-:Y:S01]  /*bae0*/  FMUL.FTZ R26, R51, UR58 ;  /* 0x0000003a331a7c20 */ /* 0x000fe20008410000 */
[----:B------:R-:W-:Y:S01]  /*baf0*/  FMUL.FTZ R59, R64, UR58 ;  /* 0x0000003a403b7c20 */ /* 0x000fe20008410000 */
[----:B-1----:R-:W-:Y:S01]  /*bb00*/  FMUL.FTZ R7, R24, UR58 ;  /* 0x0000003a18077c20 */ /* 0x002fe20008410000 */
        /* <DEDUP_REMOVED lines=14> */
[----:B------:R-:W-:Y:S01]  /*bbf0*/  IADD3 R69, -R17, 0xb, RZ ;  /* 0x0000000b11457810 */ /* 0x000fe20007ffe1ff */
        /* <DEDUP_REMOVED lines=60> */
[----:B------:R-:W1:Y:S01]  /*bfc0*/  MUFU.TANH R53, R53 ;  /* 0x0000003500357308 */ /* 0x000e620000002400 */
[----:B------:R-:W-:Y:S02]  /*bfd0*/  WARPGROUP.DEPBAR.LE gsb0, 0x0 ;  /* 0x00008000000079c5 */ /* 0x000fe40000010000 */
[----:B------:R-:W-:-:S06]  /*bfe0*/  WARPGROUP.ARRIVE ;  /* 0x00000000000079c5 */ /* 0x000fcc0000000000 */
[----:B------:R-:W-:Y:S01]  /*bff0*/  HGMMA.64x128x16.F32 R88, R168, gdesc[UR4].tnspB, R88, gsb0 ;  /* 0x41e00004a8587df0 */ /* 0x000fe20008000858 */
[----:B------:R-:W-:Y:S01]  /*c000*/  UIADD3 UR6, UR10, 0x200, URZ ;  /* 0x000002000a067890 */ /* 0x000fe2000fffe03f */
[----:B------:R-:W-:Y:S01]  /*c010*/  UMOV UR7, 0x40000040 ;  /* 0x4000004000077882 */ /* 0x000fe20000000000 */
[----:B------:R-:W-:Y:S02]  /*c020*/  WARPGROUP.DEPBAR.LE gsb0, 0x0 ;  /* 0x00008000000079c5 */ /* 0x000fe40000010000 */
[----:B------:R-:W-:Y:S01]  /*c030*/  WARPGROUP.ARRIVE ;  /* 0x00000000000079c5 */ /* 0x000fe20000000000 */
[----:B------:R-:W-:Y:S01]  /*c040*/  FMUL.FTZ R168, R36, UR58 ;  /* 0x0000003a24a87c20 */ /* 0x000fe20008410000 */
[----:B------:R-:W-:Y:S02]  /*c050*/  FMUL.FTZ R36, R71, UR58 ;  /* 0x0000003a47247c20 */ /* 0x000fe40008410000 */
[----:B------:R1:W1:Y:S03]  /*c060*/  MUFU.TANH R71, R76 ;  /* 0x0000004c00477308 */ /* 0x0002660000002400 */
[----:B------:R-:W-:Y:S01]  /*c070*/  HGMMA.64x128x16.F32 R88, R164, gdesc[UR4].tnspB, R88, gsb0 ;  /* 0x41e00004a4587df0 */ /* 0x000fe20008000858 */
[----:B------:R-:W-:Y:S01]  /*c080*/  UIADD3 UR6, UR10, 0x280, URZ ;  /* 0x000002800a067890 */ /* 0x000fe2000fffe03f */
[----:B------:R-:W-:-:S03]  /*c090*/  UMOV UR7, 0x40000040 ;  /* 0x4000004000077882 */ /* 0x000fc60000000000 */
[----:B------:R-:W1:Y:S08]  /*c0a0*/  MUFU.TANH R168, R168 ;  /* 0x000000a800a87308 */ /* 0x000e700000002400 */
[----:B------:R-:W1:Y:S01]  /*c0b0*/  MUFU.TANH R36, R36 ;  /* 0x0000002400247308 */ /* 0x000e620000002400 */
[----:B------:R-:W-:Y:S02]  /*c0c0*/  WARPGROUP.DEPBAR.LE gsb0, 0x0 ;  /* 0x00008000000079c5 */ /* 0x000fe40000010000 */
        /* <DEDUP_REMOVED lines=11> */
[----:B------:R-:W-:Y:S01]  /*c180*/  FMUL.FTZ R46, R79, UR58 ;  /* 0x0000003a4f2e7c20 */ /* 0x000fe20008410000 */
[----:B------:R-:W-:-:S02]  /*c190*/  IMAD.SHL.U32 R79, R6, 0x80, RZ ;  /* 0x00000080064f7824 */ /* 0x000fc400078e00ff */
[----:B------:R-:W-:Y:S01]  /*c1a0*/  FMUL.FTZ R164, R28, UR58 ;  /* 0x0000003a1ca47c20 */ /* 0x000fe20008410000 */
[----:B------:R-:W-:Y:S01]  /*c1b0*/  FMUL.FTZ R28, R39, UR58 ;  /* 0x0000003a271c7c20 */ /* 0x000fe20008410000 */
[----:B------:R-:W-:Y:S01]  /*c1c0*/  FMUL.FTZ R39, R58, UR58 ;  /* 0x0000003a3a277c20 */ /* 0x000fe20008410000 */
[----:B------:R-:W-:Y:S01]  /*c1d0*/  FMUL.FTZ R58, R61, UR58 ;  /* 0x0000003a3d3a7c20 */ /* 0x000fe20008410000 */
[----:B------:R-:W-:Y:S01]  /*c1e0*/  IADD3 R54, -R79, 0x1, RZ ;  /* 0x000000014f367810 */ /* 0x000fe20007ffe1ff */
[----:B------:R-:W-:Y:S02]  /*c1f0*/  @!P1 VIADD R61, R60, 0x28840 ;  /* 0x000288403c3d9836 */ /* 0x000fe40000000000 */
[----:B------:R-:W-:Y:S01]  /*c200*/  FMUL.FTZ R166, R32, UR58 ;  /* 0x0000003a20a67c20 */ /* 0x000fe20008410000 */
[----:B------:R-:W-:Y:S01]  /*c210*/  FMUL.FTZ R32, R42, UR58 ;  /* 0x0000003a2a207c20 */ /* 0x000fe20008410000 */
[----:B------:R-:W-:Y:S01]  /*c220*/  FMUL.FTZ R42, R66, UR58 ;  /* 0x0000003a422a7c20 */ /* 0x000fe20008410000 */
[----:B------:R-:W1:Y:S01]  /*c230*/  MUFU.TANH R164, R164 ;  /* 0x000000a400a47308 */ /* 0x000e620000002400 */
[----:B------:R-:W-:-:S07]  /*c240*/  @!P1 PRMT R61, RZ, 0x654, R61 ;  /* 0x00000654ff3d9816 */ /* 0x000fce000000003d */
[----:B------:R1:W1:Y:S01]  /*c250*/  MUFU.TANH R66, R73 ;  /* 0x0000004900427308 */ /* 0x0002620000002400 */
[----:B-----5:R-:W-:Y:S02]  /*c260*/  IMAD R60, R65, UR45, R54 ;  /* 0x0000002d413c7c24 */ /* 0x020fe4000f8e0236 */
[----:B------:R-:W-:-:S05]  /*c270*/  FMUL.FTZ R54, R87, UR58 ;  /* 0x0000003a57367c20 */ /* 0x000fca0008410000 */
        /* <DEDUP_REMOVED lines=36> */
[----:B------:R-:W1:Y:S01]  /*c4c0*/  MUFU.TANH R54, R54 ;  /* 0x0000003600367308 */ /* 0x000e620000002400 */
[----:B------:R-:W-:-:S02]  /*c4d0*/  WARPGROUP.DEPBAR.LE gsb0, 0x0 ;  /* 0x00008000000079c5 */ /* 0x000fc40000010000 */
[----:B------:R-:W-:-:S06]  /*c4e0*/  WARPGROUP.ARRIVE ;  /* 0x00000000000079c5 */ /* 0x000fcc0000000000 */
[----:B------:R-:W-:Y:S03]  /*c4f0*/  HGMMA.64x128x16.F32 R88, R152, gdesc[UR4].tnspB, R88, gsb0 ;  /* 0x41e0000498587df0 */ /* 0x000fe60008000858 */
[----:B------:R-:W-:Y:S02]  /*c500*/  WARPGROUP.DEPBAR.LE gsb0, 0x0 ;  /* 0x00008000000079c5 */ /* 0x000fe40000010000 */
[----:B------:R1:W-:Y:S06]  /*c510*/  BAR.ARV R69, 0x100 ;  /* 0x000400450000751d */ /* 0x0003ec0000002000 */
[----:B------:R5:W-:Y:S02]  /*c520*/  @!P1 SYNCS.ARRIVE.TRANS64.RED.A1T0 RZ, [R61+URZ], RZ ;  /* 0x000000ff3dff99a7 */ /* 0x000be4000810043f */
[----:B-----5:R-:W-:-:S04]  /*c530*/  VIADD R61, R60, -UR57 ;  /* 0x800000393c3d7c36 */ /* 0x020fc80008000000 */
[----:B------:R-:W-:-:S04]  /*c540*/  IMAD R61, R16, -0x2, R61 ;  /* 0xfffffffe103d7824 */ /* 0x000fc800078e023d */
[C---:B------:R-:W-:Y:S02]  /*c550*/  VIADD R83, R61.reuse, UR56 ;  /* 0x000000383d537c36 */ /* 0x040fe40008000000 */
[----:B------:R-:W-:Y:S02]  /*c560*/  VIADD R87, R61, UR52 ;  /* 0x000000343d577c36 */ /* 0x000fe40008000000 */
[C---:B------:R-:W-:Y:S02]  /*c570*/  IMAD.IADD R65, R0.reuse, 0x1, R83 ;  /* 0x0000000100417824 */ /* 0x040fe400078e0253 */
[----:B------:R-:W-:Y:S01]  /*c580*/  IMAD.IADD R67, R0, 0x1, R87 ;  /* 0x0000000100437824 */ /* 0x000fe200078e0257 */
[----:B-1234-:R-:W-:Y:S06]  /*c590*/  @!P6 BRA `(.L_x_936) ;  /* 0x00000000005ce947 */ /* 0x01efec0003800000 */
[----:B------:R-:W-:Y:S01]  /*c5a0*/  ISETP.GT.AND P2, PT, R10, -0x1, PT ;  /* 0xffffffff0a00780c */ /* 0x000fe20003f44270 */
[----:B------:R-:W-:-:S12]  /*c5b0*/  BSSY B0, `(.L_x_937) ;  /* 0x0000011000007945 */ /* 0x000fd80003800000 */
        /* <DEDUP_REMOVED lines=9> */
.L_x_938:
[----:B------:R-:W-:-:S05]  /*c650*/  IMAD.U32 R70, RZ, RZ, UR53 ;  /* 0x00000035ff467e24 */ /* 0x000fca000f8e00ff */
[----:B------:R-:W-:-:S13]  /*c660*/  ISETP.NE.AND P2, PT, R70, 0x1, PT ;  /* 0x000000014600780c */ /* 0x000fda0003f45270 */
[----:B------:R-:W1:Y:S01]  /*c670*/  @P2 LDC.64 R60, c[0x0][0x9e8] ;  /* 0x00027a00ff3c2b82 */ /* 0x000e620000000a00 */
[----:B------:R-:W-:-:S04]  /*c680*/  @P2 IMAD.IADD R69, R0, 0x1, R5 ;  /* 0x0000000100452824 */ /* 0x000fc800078e0205 */
[----:B-1----:R-:W-:-:S04]  /*c690*/  @P2 IMAD.HI.U32 R72, R69, R60, RZ ;  /* 0x0000003c45482227 */ /* 0x002fc800078e00ff */
[----:B------:R-:W-:Y:S01]  /*c6a0*/  IMAD.MOV.U32 R60, RZ, RZ, R10 ;  /* 0x000000ffff3c7224 */ /* 0x000fe200078e000a */
[----:B------:R-:W-:-:S07]  /*c6b0*/  @P2 SHF.R.U32.HI R60, RZ, R61, R72 ;  /* 0x0000003dff3c2219 */ /* 0x000fce0000011648 */
.L_x_939:
[----:B------:R-:W-:Y:S05]  /*c6c0*/  BSYNC B0 ;  /* 0x0000000000007941 */ /* 0x000fea0003800000 */
.L_x_937:
[----:B------:R-:W-:-:S04]  /*c6d0*/  IMAD R61, R60, R70, -R79 ;  /* 0x000000463c3d7224 */ /* 0x000fc800078e0a4f */
[----:B------:R-:W-:-:S05]  /*c6e0*/  IMAD R60, R16, -0x2, R61 ;  /* 0xfffffffe103c7824 */ /* 0x000fca00078e023d */
[----:B------:R-:W-:Y:S02]  /*c6f0*/  VIADDMNMX R65, R60, R70, R65, PT ;  /* 0x000000463c417246 */ /* 0x000fe40003800141 */
[----:B------:R-:W-:-:S07]  /*c700*/  VIMNMX R67, R67, R60, !PT ;  /* 0x0000003c43437248 */ /* 0x000fce0007fe0100 */
.L_x_936:
[----:B------:R-:W-:-:S04]  /*c710*/  ISETP.GT.AND P2, PT, R6, -0x1, PT ;  /* 0xffffffff0600780c */ /* 0x000fc80003f44270 */
[C---:B------:R-:W-:Y:S02]  /*c720*/  ISETP.GT.AND P4, PT, R67.reuse, RZ, P2 ;  /* 0x000000ff4300720c */ /* 0x040fe40001784270 */
[----:B------:R-:W-:Y:S02]  /*c730*/  ISETP.GT.AND P5, PT, R67, 0x1, P2 ;  /* 0x000000014300780c */ /* 0x000fe400017a4270 */
[C---:B------:R-:W-:Y:S02]  /*c740*/  ISETP.LT.OR P4, PT, R65.reuse, 0x1, P4 ;  /* 0x000000014100780c */ /* 0x040fe40002781670 */
[----:B------:R-:W-:Y:S02]  /*c750*/  ISETP.LT.OR P5, PT, R65, 0x2, P5 ;  /* 0x000000024100780c */ /* 0x000fe40002fa1670 */
        /* <DEDUP_REMOVED lines=38> */
[----:B------:R-:W-:Y:S01]  /*c9c0*/  IMAD.IADD R49, R2, 0x1, R83 ;  /* 0x0000000102317824 */ /* 0x000fe200078e0253 */
[----:B------:R-:W-:-:S02]  /*c9d0*/  ISETP.GT.AND P3, PT, R67, 0x38, P2 ;  /* 0x000000384300780c */ /* 0x000fc40001764270 */
[C---:B------:R-:W-:Y:S02]  /*c9e0*/  ISETP.GT.AND P4, PT, R67.reuse, 0x39, P2 ;  /* 0x000000394300780c */ /* 0x040fe40001784270 */
[----:B------:R-:W-:Y:S02]  /*c9f0*/  ISETP.GT.AND P5, PT, R67, 0x40, P2 ;  /* 0x000000404300780c */ /* 0x000fe400017a4270 */
[C---:B------:R-:W-:Y:S02]  /*ca00*/  ISETP.LT.OR P3, PT, R65.reuse, 0x39, P3 ;  /* 0x000000394100780c */ /* 0x040fe40001f61670 */
[C---:B------:R-:W-:Y:S02]  /*ca10*/  ISETP.LT.OR P4, PT, R65.reuse, 0x3a, P4 ;  /* 0x0000003a4100780c */ /* 0x040fe40002781670 */
[----:B------:R-:W-:Y:S02]  /*ca20*/  ISETP.LT.OR P5, PT, R65, 0x41, P5 ;  /* 0x000000414100780c */ /* 0x000fe40002fa1670 */
[----:B------:R-:W-:Y:S01]  /*ca30*/  FSEL R152, R51, -INF , !P3 ;  /* 0xff80000033987808 */ /* 0x000fe20005800000 */
[----:B------:R-:W-:Y:S01]  /*ca40*/  IMAD.IADD R51, R2, 0x1, R87 ;  /* 0x0000000102337824 */ /* 0x000fe200078e0257 */
[----:B------:R-:W-:-:S02]  /*ca50*/  FSEL R86, R52, -INF , !P4 ;  /* 0xff80000034567808 */ /* 0x000fc40006000000 */
[----:B------:R-:W-:Y:S02]  /*ca60*/  FSEL R84, R55, -INF , !P5 ;  /* 0xff80000037547808 */ /* 0x000fe40006800000 */
[C---:B------:R-:W-:Y:S02]  /*ca70*/  ISETP.GT.AND P3, PT, R67.reuse, 0x41, P2 ;  /* 0x000000414300780c */ /* 0x040fe40001764270 */
[C---:B------:R-:W-:Y:S02]  /*ca80*/  ISETP.GT.AND P4, PT, R67.reuse, 0x48, P2 ;  /* 0x000000484300780c */ /* 0x040fe40001784270 */
[----:B------:R-:W-:Y:S02]  /*ca90*/  ISETP.GT.AND P5, PT, R67, 0x49, P2 ;  /* 0x000000494300780c */ /* 0x000fe400017a4270 */
[C---:B------:R-:W-:Y:S02]  /*caa0*/  ISETP.LT.OR P3, PT, R65.reuse, 0x42, P3 ;  /* 0x000000424100780c */ /* 0x040fe40001f61670 */
[----:B------:R-:W-:-:S02]  /*cab0*/  ISETP.LT.OR P4, PT, R65, 0x49, P4 ;  /* 0x000000494100780c */ /* 0x000fc40002781670 */
[----:B------:R-:W-:Y:S02]  /*cac0*/  ISETP.LT.OR P5, PT, R65, 0x4a, P5 ;  /* 0x0000004a4100780c */ /* 0x000fe40002fa1670 */
[----:B------:R-:W-:Y:S02]  /*cad0*/  FSEL R82, R56, -INF , !P3 ;  /* 0xff80000038527808 */ /* 0x000fe40005800000 */
[----:B------:R-:W-:Y:S02]  /*cae0*/  FSEL R80, R57, -INF , !P4 ;  /* 0xff80000039507808 */ /* 0x000fe40006000000 */
[----:B------:R-:W-:Y:S02]  /*caf0*/  FSEL R74, R58, -INF , !P5 ;  /* 0xff8000003a4a7808 */ /* 0x000fe40006800000 */
[C---:B------:R-:W-:Y:S02]  /*cb00*/  ISETP.GT.AND P3, PT, R67.reuse, 0x50, P2 ;  /* 0x000000504300780c */ /* 0x040fe40001764270 */
[----:B------:R-:W-:-:S02]  /*cb10*/  ISETP.GT.AND P4, PT, R67, 0x51, P2 ;  /* 0x000000514300780c */ /* 0x000fc40001784270 */
[----:B------:R-:W-:Y:S02]  /*cb20*/  ISETP.GT.AND P5, PT, R67, 0x58, P2 ;  /* 0x000000584300780c */ /* 0x000fe400017a4270 */
[C---:B------:R-:W-:Y:S02]  /*cb30*/  ISETP.LT.OR P3, PT, R65.reuse, 0x51, P3 ;  /* 0x000000514100780c */ /* 0x040fe40001f61670 */
[C---:B------:R-:W-:Y:S02]  /*cb40*/  ISETP.LT.OR P4, PT, R65.reuse, 0x52, P4 ;  /* 0x000000524100780c */ /* 0x040fe40002781670 */
[----:B------:R-:W-:Y:S02]  /*cb50*/  ISETP.LT.OR P5, PT, R65, 0x59, P5 ;  /* 0x000000594100780c */ /* 0x000fe40002fa1670 */
[----:B------:R-:W-:Y:S02]  /*cb60*/  FSEL R70, R59, -INF , !P3 ;  /* 0xff8000003b467808 */ /* 0x000fe40005800000 */
        /* <DEDUP_REMOVED lines=42> */
.L_x_942:
[----:B------:R-:W-:-:S05]  /*ce10*/  IMAD.U32 R160, RZ, RZ, UR53 ;  /* 0x00000035ffa07e24 */ /* 0x000fca000f8e00ff */
[----:B------:R-:W-:-:S13]  /*ce20*/  ISETP.NE.AND P3, PT, R160, 0x1, PT ;  /* 0x00000001a000780c */ /* 0x000fda0003f65270 */
[----:B------:R-:W1:Y:S02]  /*ce30*/  @P3 LDC.64 R40, c[0x0][0x9e8] ;  /* 0x00027a00ff283b82 */ /* 0x000e640000000a00 */
[----:B-1----:R-:W-:-:S05]  /*ce40*/  @P3 IMAD.HI.U32 R40, R7, R40, RZ ;  /* 0x0000002807283227 */ /* 0x002fca00078e00ff */
[----:B------:R-:W-:-:S07]  /*ce50*/  @P3 SHF.R.U32.HI R7, RZ, R41, R40 ;  /* 0x00000029ff073219 */ /* 0x000fce0000011628 */
.L_x_943:
[----:B------:R-:W-:Y:S05]  /*ce60*/  BSYNC B0 ;  /* 0x0000000000007941 */ /* 0x000fea0003800000 */
.L_x_941:
[----:B------:R-:W-:-:S04]  /*ce70*/  IMAD R7, R7, R160, -R79 ;  /* 0x000000a007077224 */ /* 0x000fc800078e0a4f */
[----:B------:R-:W-:-:S05]  /*ce80*/  IMAD R40, R16, -0x2, R7 ;  /* 0xfffffffe10287824 */ /* 0x000fca00078e0207 */
[----:B------:R-:W-:Y:S02]  /*ce90*/  VIADDMNMX R49, R40, R160, R49, PT ;  /* 0x000000a028317246 */ /* 0x000fe40003800131 */
[----:B------:R-:W-:-:S07]  /*cea0*/  VIMNMX R51, R51, R40, !PT ;  /* 0x0000002833337248 */ /* 0x000fce0007fe0100 */
.L_x_940:
[----:B------:R-:W-:Y:S01]  /*ceb0*/  FMNMX.FTZ R7, R180, R11, !PT ;  /* 0x0000000bb4077209 */ /* 0x000fe20007810000 */
[----:B------:R-:W1:Y:S01]  /*cec0*/  LDC R9, c[0x0][0x988] ;  /* 0x00026200ff097b82 */ /* 0x000e620000000800 */
[----:B------:R-:W-:Y:S01]  /*ced0*/  ISETP.GT.AND P4, PT, R51, 0x8, P2 ;  /* 0x000000083300780c */ /* 0x000fe20001784270 */
[----:B------:R-:W-:Y:S01]  /*cee0*/  UMOV UR60, UR36 ;  /* 0x00000024003c7c82 */ /* 0x000fe20008000000 */
[----:B------:R-:W-:Y:S02]  /*cef0*/  FMNMX.FTZ R7, R170, R7, !PT ;  /* 0x00000007aa077209 */ /* 0x000fe40007810000 */
[----:B------:R-:W-:Y:S02]  /*cf00*/  ISETP.LT.OR P4, PT, R49, 0x9, P4 ;  /* 0x000000093100780c */ /* 0x000fe40002781670 */
[----:B------:R-:W-:Y:S02]  /*cf10*/  FMNMX.FTZ R7, R172, R7, !PT ;  /* 0x00000007ac077209 */ /* 0x000fe40007810000 */
[----:B------:R-:W-:-:S02]  /*cf20*/  ISETP.GT.AND P5, PT, R51, 0x1, P2 ;  /* 0x000000013300780c */ /* 0x000fc400017a4270 */
[----:B------:R-:W-:Y:S02]  /*cf30*/  FMNMX.FTZ R7, R192, R7, !PT ;  /* 0x00000007c0077209 */ /* 0x000fe40007810000 */
[----:B------:R-:W-:Y:S02]  /*cf40*/  ISETP.LT.OR P5, PT, R49, 0x2, P5 ;  /* 0x000000023100780c */ /* 0x000fe40002fa1670 */
[----:B------:R-:W-:Y:S02]  /*cf50*/  FMNMX.FTZ R7, R176, R7, !PT ;  /* 0x00000007b0077209 */ /* 0x000fe40007810000 */
[----:B------:R-:W-:Y:S02]  /*cf60*/  ISETP.GT.AND P3, PT, R51, 0x9, P2 ;  /* 0x000000093300780c */ /* 0x000fe40001764270 */
[----:B------:R-:W-:Y:S02]  /*cf70*/  FMNMX.FTZ R7, R196, R7, !PT ;  /* 0x00000007c4077209 */ /* 0x000fe40007810000 */
[----:B------:R-:W-:-:S02]  /*cf80*/  FSEL R164, R13, -INF , !P5 ;  /* 0xff8000000da47808 */ /* 0x000fc40006800000 */
[----:B------:R-:W-:Y:S02]  /*cf90*/  FMNMX.FTZ R7, R178, R7, !PT ;  /* 0x00000007b2077209 */ /* 0x000fe40007810000 */
[----:B------:R-:W-:Y:S02]  /*cfa0*/  ISETP.GT.AND P5, PT, R51, 0x10, P2 ;  /* 0x000000103300780c */ /* 0x000fe400017a4270 */
[----:B------:R-:W-:Y:S02]  /*cfb0*/  FMNMX.FTZ R7, R194, R7, !PT ;  /* 0x00000007c2077209 */ /* 0x000fe40007810000 */
[C---:B------:R-:W-:Y:S02]  /*cfc0*/  ISETP.LT.OR P3, PT, R49.reuse, 0xa, P3 ;  /* 0x0000000a3100780c */ /* 0x040fe40001f61670 */
[----:B------:R-:W-:Y:S02]  /*cfd0*/  FMNMX.FTZ R7, R174, R7, !PT ;  /* 0x00000007ae077209 */ /* 0x000fe40007810000 */
[----:B------:R-:W-:-:S02]  /*cfe0*/  ISETP.LT.OR P5, PT, R49, 0x11, P5 ;  /* 0x000000113100780c */ /* 0x000fc40002fa1670 */
        /* <DEDUP_REMOVED lines=22> */
[----:B------:R-:W-:-:S05]  /*d150*/  FMNMX.FTZ R40, R52, R7, !PT ;  /* 0x0000000734287209 */ /* 0x000fca0007810000 */
[----:B------:R-:W2:Y:S02]  /*d160*/  SHFL.BFLY PT, R7, R40, 0x2, 0x1f ;  /* 0x0c401f0028077f89 */ /* 0x000ea400000e0000 */
[----:B--2---:R-:W-:Y:S02]  /*d170*/  FMNMX.FTZ R41, R40, R7, !PT ;  /* 0x0000000728297209 */ /* 0x004fe40007810000 */
[----:B------:R-:W-:Y:S02]  /*d180*/  FSEL R40, R15, -INF , !P4 ;  /* 0xff8000000f287808 */ /* 0x000fe40006000000 */
[----:B------:R-:W-:Y:S01]  /*d190*/  ISETP.GT.AND P4, PT, R51, 0x11, P2 ;  /* 0x000000113300780c */ /* 0x000fe20001784270 */
[----:B------:R-:W2:Y:S03]  /*d1a0*/  SHFL.BFLY PT, R160, R41, 0x1, 0x1f ;  /* 0x0c201f0029a07f89 */ /* 0x000ea600000e0000 */
[----:B------:R-:W-:-:S04]  /*d1b0*/  ISETP.LT.OR P4, PT, R49, 0x12, P4 ;  /* 0x000000123100780c */ /* 0x000fc80002781670 */
[----:B------:R-:W-:Y:S02]  /*d1c0*/  FSEL R20, R20, -INF , !P4 ;  /* 0xff80000014147808 */ /* 0x000fe40006000000 */
[----:B------:R-:W-:-:S04]  /*d1d0*/  ISETP.GT.AND P4, PT, R51, 0x19, P2 ;  /* 0x000000193300780c */ /* 0x000fc80001784270 */
[----:B------:R-:W-:-:S04]  /*d1e0*/  ISETP.LT.OR P4, PT, R49, 0x1a, P4 ;  /* 0x0000001a3100780c */ /* 0x000fc80002781670 */
[----:B------:R-:W-:Y:S02]  /*d1f0*/  FSEL R28, R28, -INF , !P4 ;  /* 0xff8000001c1c7808 */ /* 0x000fe40006000000 */
[----:B------:R-:W-:-:S04]  /*d200*/  ISETP.GT.AND P4, PT, R51, 0x21, P2 ;  /* 0x000000213300780c */ /* 0x000fc80001784270 */
[----:B------:R-:W-:Y:S02]  /*d210*/  ISETP.LT.OR P4, PT, R49, 0x22, P4 ;  /* 0x000000223100780c */ /* 0x000fe40002781670 */
[----:B--2---:R-:W-:Y:S02]  /*d220*/  FMNMX.FTZ R7, R41, R160, !PT ;  /* 0x000000a029077209 */ /* 0x004fe40007810000 */
[----:B------:R-:W-:Y:S02]  /*d230*/  FSEL R160, R14, -INF , !P3 ;  /* 0xff8000000ea07808 */ /* 0x000fe40005800000 */
[----:B------:R-:W-:Y:S01]  /*d240*/  FSEL R14, R21, -INF , !P5 ;  /* 0xff800000150e7808 */ /* 0x000fe20006800000 */
[C---:B-1----:R-:W-:Y:S01]  /*d250*/  FMUL.FTZ R41, R7.reuse, R9 ;  /* 0x0000000907297220 */ /* 0x042fe20000410000 */
[----:B------:R-:W-:Y:S02]  /*d260*/  FSETP.NEU.FTZ.AND P5, PT, R7, -INF , PT ;  /* 0xff8000000700780b */ /* 0x000fe40003fbd000 */
[----:B------:R-:W-:-:S02]  /*d270*/  ISETP.GT.AND P3, PT, R51, 0x18, P2 ;  /* 0x000000183300780c */ /* 0x000fc40001764270 */
[----:B------:R-:W-:Y:S02]  /*d280*/  FSEL R41, R41, RZ, P5 ;  /* 0x000000ff29297208 */ /* 0x000fe40002800000 */
[----:B------:R-:W-:-:S03]  /*d290*/  ISETP.LT.OR P3, PT, R49, 0x19, P3 ;  /* 0x000000193100780c */ /* 0x000fc60001f61670 */
[-CC-:B------:R-:W-:Y:S01]  /*d2a0*/  FFMA.FTZ R13, R180, R9.reuse, -R41.reuse ;  /* 0x00000009b40d7223 */ /* 0x180fe20000010829 */
[-CC-:B------:R-:W-:Y:S01]  /*d2b0*/  FFMA.FTZ R180, R170, R9.reuse, -R41.reuse ;  /* 0x00000009aab47223 */ /* 0x180fe20000010829 */
[----:B------:R-:W-:Y:S01]  /*d2c0*/  FSEL R170, R27, -INF , !P4 ;  /* 0xff8000001baa7808 */ /* 0x000fe20006000000 */
[-CC-:B------:R-:W-:Y:S01]  /*d2d0*/  FFMA.FTZ R182, R172, R9.reuse, -R41.reuse ;  /* 0x00000009acb67223 */ /* 0x180fe20000010829 */
[----:B------:R-:W-:Y:S01]  /*d2e0*/  ISETP.GT.AND P4, PT, R51, RZ, P2 ;  /* 0x000000ff3300720c */ /* 0x000fe20001784270 */
[-CC-:B------:R-:W-:Y:S01]  /*d2f0*/  FFMA.FTZ R15, R192, R9.reuse, -R41.reuse ;  /* 0x00000009c00f7223 */ /* 0x180fe20000010829 */
[----:B------:R-:W-:Y:S01]  /*d300*/  FSEL R168, R29, -INF , !P3 ;  /* 0xff8000001da87808 */ /* 0x000fe20005800000 */
[-CC-:B------:R-:W-:Y:S01]  /*d310*/  FFMA.FTZ R84, R84, R9.reuse, -R41.reuse ;  /* 0x0000000954547223 */ /* 0x180fe20000010829 */
[----:B------:R-:W-:Y:S01]  /*d320*/  ISETP.LT.OR P4, PT, R49, 0x1, P4 ;  /* 0x000000013100780c */ /* 0x000fe20002781670 */
[-CC-:B------:R-:W-:Y:S01]  /*d330*/  FFMA.FTZ R55, R56, R9.reuse, -R41.reuse ;  /* 0x0000000938377223 */ /* 0x180fe20000010829 */
[----:B------:R-:W-:Y:S01]  /*d340*/  ISETP.GT.AND P3, PT, R51, 0x20, P2 ;  /* 0x000000203300780c */ /* 0x000fe20001764270 */
[----:B------:R-:W-:Y:S01]  /*d350*/  MUFU.EX2 R13, R13 ;  /* 0x0000000d000d7308 */ /* 0x000fe20000000800 */
[----:B------:R-:W-:Y:S01]  /*d360*/  FSEL R29, R8, -INF , !P4 ;  /* 0xff800000081d7808 */ /* 0x000fe20006000000 */
[-CC-:B------:R-:W-:Y:S01]  /*d370*/  FFMA.FTZ R8, R196, R9.reuse, -R41.reuse ;  /* 0x00000009c4087223 */ /* 0x180fe20000010829 */
[----:B------:R-:W-:Y:S01]  /*d380*/  ISETP.LT.OR P3, PT, R49, 0x21, P3 ;  /* 0x000000213100780c */ /* 0x000fe20001f61670 */
[-CC-:B------:R-:W-:Y:S01]  /*d390*/  FFMA.FTZ R176, R176, R9.reuse, -R41.reuse ;  /* 0x00000009b0b07223 */ /* 0x180fe20000010829 */
[----:B------:R-:W-:Y:S01]  /*d3a0*/  FMNMX.FTZ R21, R29, R12, !PT ;  /* 0x0000000c1d157209 */ /* 0x000fe20007810000 */
[--C-:B------:R-:W-:Y:S01]  /*d3b0*/  FFMA.FTZ R178, R178, R9, -R41.reuse ;  /* 0x00000009b2b27223 */ /* 0x100fe20000010829 */
[----:B------:R-:W-:Y:S01]  /*d3c0*/  FSEL R32, R32, -INF , !P3 ;  /* 0xff80000020207808 */ /* 0x000fe20005800000 */
[----:B------:R-:W-:Y:S01]  /*d3d0*/  MUFU.EX2 R180, R180 ;  /* 0x000000b400b47308 */ /* 0x000fe20000000800 */
[----:B------:R-:W-:Y:S01]  /*d3e0*/  FMNMX.FTZ R21, R164, R21, !PT ;  /* 0x00000015a4157209 */ /* 0x000fe20007810000 */
[-CC-:B------:R-:W-:Y:S01]  /*d3f0*/  FFMA.FTZ R86, R86, R9.reuse, -R41.reuse ;  /* 0x0000000956567223 */ /* 0x180fe20000010829 */
[----:B------:R-:W-:Y:S01]  /*d400*/  ISETP.GT.AND P3, PT, R51, 0x28, P2 ;  /* 0x000000283300780c */ /* 0x000fe20001764270 */
[--C-:B------:R-:W-:Y:S01]  /*d410*/  FFMA.FTZ R66, R66, R9, -R41.reuse ;  /* 0x0000000942427223 */ /* 0x100fe20000010829 */
[----:B------:R-:W-:Y:S01]  /*d420*/  FMNMX.FTZ R21, R40, R21, !PT ;  /* 0x0000001528157209 */ /* 0x000fe20007810000 */
[--C-:B------:R-:W-:Y:S01]  /*d430*/  FFMA.FTZ R62, R62, R9, -R41.reuse ;  /* 0x000000093e3e7223 */ /* 0x100fe20000010829 */
[----:B------:R-:W-:Y:S01]  /*d440*/  ISETP.LT.OR P3, PT, R49, 0x29, P3 ;  /* 0x000000293100780c */ /* 0x000fe20001f61670 */
[----:B------:R-:W-:Y:S01]  /*d450*/  MUFU.EX2 R182, R182 ;  /* 0x000000b600b67308 */ /* 0x000fe20000000800 */
[----:B------:R-:W-:Y:S01]  /*d460*/  FMNMX.FTZ R27, R160, R21, !PT ;  /* 0x00000015a01b7209 */ /* 0x000fe20007810000 */
[----:B------:R-:W-:Y:S01]  /*d470*/  FFMA.FTZ R52, R52, R9, -R41 ;  /* 0x0000000934347223 */ /* 0x000fe20000010829 */
[----:B------:R-:W-:-:S02]  /*d480*/  FSEL R172, R33, -INF , !P3 ;  /* 0xff80000021ac7808 */ /* 0x000fc40005800000 */
[----:B------:R-:W-:Y:S02]  /*d490*/  FMNMX.FTZ R27, R14, R27, !PT ;  /* 0x0000001b0e1b7209 */ /* 0x000fe40007810000 */
[C---:B------:R-:W-:Y:S01]  /*d4a0*/  ISETP.GT.AND P3, PT, R51.reuse, 0x29, P2 ;  /* 0x000000293300780c */ /* 0x040fe20001764270 */
[----:B------:R1:W-:Y:S01]  /*d4b0*/  MUFU.EX2 R21, R8 ;  /* 0x0000000800157308 */ /* 0x0003e20000000800 */
[----:B------:R-:W-:Y:S02]  /*d4c0*/  FMNMX.FTZ R27, R20, R27, !PT ;  /* 0x0000001b141b7209 */ /* 0x000fe40007810000 */
[----:B------:R-:W-:Y:S02]  /*d4d0*/  ISETP.GT.AND P4, PT, R51, 0x30, P2 ;  /* 0x000000303300780c */ /* 0x000fe40001784270 */
[----:B------:R-:W-:Y:S02]  /*d4e0*/  FMNMX.FTZ R27, R168, R27, !PT ;  /* 0x0000001ba81b7209 */ /* 0x000fe40007810000 */
[C---:B------:R-:W-:Y:S01]  /*d4f0*/  ISETP.LT.OR P3, PT, R49.reuse, 0x2a, P3 ;  /* 0x0000002a3100780c */ /* 0x040fe20001f61670 */
[----:B------:R-:W-:Y:S01]  /*d500*/  MUFU.EX2 R15, R15 ;  /* 0x0000000f000f7308 */ /* 0x000fe20000000800 */
[----:B------:R-:W-:Y:S01]  /*d510*/  FMNMX.FTZ R27, R28, R27, !PT ;  /* 0x0000001b1c1b7209 */ /* 0x000fe20007810000 */
[----:B-1----:R-:W-:Y:S01]  /*d520*/  FFMA.FTZ R8, R174, R9, -R41 ;  /* 0x00000009ae087223 */ /* 0x002fe20000010829 */
[----:B------:R-:W-:-:S02]  /*d530*/  ISETP.LT.OR P4, PT, R49, 0x31, P4 ;  /* 0x000000313100780c */ /* 0x000fc40002781670 */
[----:B------:R-:W-:Y:S02]  /*d540*/  FSEL R24, R24, -INF , !P3 ;  /* 0xff80000018187808 */ /* 0x000fe40005800000 */
[----:B------:R-:W-:Y:S01]  /*d550*/  ISETP.GT.AND P3, PT, R51, 0x31, P2 ;  /* 0x000000313300780c */ /* 0x000fe20001764270 */
[----:B------:R-:W-:Y:S01]  /*d560*/  MUFU.EX2 R176, R176 ;  /* 0x000000b000b07308 */ /* 0x000fe20000000800 */
[----:B------:R-:W-:Y:S02]  /*d570*/  FMNMX.FTZ R27, R32, R27, !PT ;  /* 0x0000001b201b7209 */ /* 0x000fe40007810000 */
[----:B------:R-:W-:Y:S02]  /*d580*/  FSEL R192, R31, -INF , !P4 ;  /* 0xff8000001fc07808 */ /* 0x000fe40006000000 */
[----:B------:R-:W-:Y:S02]  /*d590*/  ISETP.GT.AND P4, PT, R51, 0x38, P2 ;  /* 0x000000383300780c */ /* 0x000fe40001784270 */
[----:B------:R-:W-:Y:S01]  /*d5a0*/  ISETP.LT.OR P3, PT, R49, 0x32, P3 ;  /* 0x000000323100780c */ /* 0x000fe20001f61670 */
[----:B------:R-:W-:Y:S01]  /*d5b0*/  MUFU.EX2 R178, R178 ;  /* 0x000000b200b27308 */ /* 0x000fe20000000800 */
[----:B------:R-:W-:-:S02]  /*d5c0*/  FMNMX.FTZ R31, R170, R27, !PT ;  /* 0x0000001baa1f7209 */ /* 0x000fc40007810000 */
[----:B------:R-:W-:Y:S02]  /*d5d0*/  ISETP.LT.OR P4, PT, R49, 0x39, P4 ;  /* 0x000000393100780c */ /* 0x000fe40002781670 */
[----:B------:R-:W-:Y:S02]  /*d5e0*/  FSEL R26, R26, -INF , !P3 ;  /* 0xff8000001a1a7808 */ /* 0x000fe40005800000 */
[----:B------:R-:W-:Y:S01]  /*d5f0*/  FMNMX.FTZ R31, R172, R31, !PT ;  /* 0x0000001fac1f7209 */ /* 0x000fe20007810000 */
[----:B------:R1:W-:Y:S01]  /*d600*/  MUFU.EX2 R27, R8 ;  /* 0x00000008001b7308 */ /* 0x0003e20000000800 */
[----:B------:R-:W-:Y:S02]  /*d610*/  ISETP.GT.AND P3, PT, R51, 0x39, P2 ;  /* 0x000000393300780c */ /* 0x000fe40001764270 */
[----:B------:R-:W-:Y:S02]  /*d620*/  FSEL R30, R30, -INF , !P4 ;  /* 0xff8000001e1e7808 */ /* 0x000fe40006000000 */
[----:B------:R-:W-:-:S02]  /*d630*/  FMNMX.FTZ R31, R24, R31, !PT ;  /* 0x0000001f181f7209 */ /* 0x000fc40007810000 */
[----:B------:R-:W-:Y:S01]  /*d640*/  ISETP.GT.AND P4, PT, R51, 0x40, P2 ;  /* 0x000000403300780c */ /* 0x000fe20001784270 */
[----:B------:R-:W-:Y:S01]  /*d650*/  MUFU.EX2 R86, R86 ;  /* 0x0000005600567308 */ /* 0x000fe20000000800 */
[C---:B------:R-:W-:Y:S01]  /*d660*/  ISETP.LT.OR P3, PT, R49.reuse, 0x3a, P3 ;  /* 0x0000003a3100780c */ /* 0x040fe20001f61670 */
[--C-:B-1----:R-:W-:Y:S01]  /*d670*/  FFMA.FTZ R8, R158, R9, -R41.reuse ;  /* 0x000000099e087223 */ /* 0x102fe20000010829 */
[----:B------:R-:W-:Y:S02]  /*d680*/  FMNMX.FTZ R31, R192, R31, !PT ;  /* 0x0000001fc01f7209 */ /* 0x000fe40007810000 */
[----:B------:R-:W-:Y:S02]  /*d690*/  ISETP.LT.OR P4, PT, R49, 0x41, P4 ;  /* 0x000000413100780c */ /* 0x000fe40002781670 */
[----:B------:R-:W-:Y:S01]  /*d6a0*/  FSEL R196, R25, -INF , !P3 ;  /* 0xff80000019c47808 */ /* 0x000fe20005800000 */
[----:B------:R-:W-:Y:S01]  /*d6b0*/  FFMA.FTZ R25, R194, R9, -R41 ;  /* 0x00000009c2197223 */ /* 0x000fe20000010829 */
[----:B------:R-:W-:Y:S01]  /*d6c0*/  ISETP.GT.AND P3, PT, R51, 0x41, P2 ;  /* 0x000000413300780c */ /* 0x000fe20001764270 */
[----:B------:R-:W-:Y:S01]  /*d6d0*/  MUFU.EX2 R66, R66 ;  /* 0x0000004200427308 */ /* 0x000fe20000000800 */
[----:B------:R-:W-:-:S02]  /*d6e0*/  FMNMX.FTZ R33, R26, R31, !PT ;  /* 0x0000001f1a217209 */ /* 0x000fc40007810000 */
[----:B------:R-:W-:Y:S02]  /*d6f0*/  FSEL R194, R39, -INF , !P4 ;  /* 0xff80000027c27808 */ /* 0x000fe40006000000 */
[----:B------:R-:W-:Y:S02]  /*d700*/  ISETP.GT.AND P4, PT, R51, 0x48, P2 ;  /* 0x000000483300780c */ /* 0x000fe40001784270 */
[C---:B------:R-:W-:Y:S01]  /*d710*/  ISETP.LT.OR P3, PT, R49.reuse, 0x42, P3 ;  /* 0x000000423100780c */ /* 0x040fe20001f61670 */
[----:B------:R1:W-:Y:S01]  /*d720*/  MUFU.EX2 R31, R8 ;  /* 0x00000008001f7308 */ /* 0x0003e20000000800 */
[----:B------:R-:W-:Y:S02]  /*d730*/  FMNMX.FTZ R33, R30, R33, !PT ;  /* 0x000000211e217209 */ /* 0x000fe40007810000 */
[----:B------:R-:W-:Y:S02]  /*d740*/  ISETP.LT.OR P4, PT, R49, 0x49, P4 ;  /* 0x000000493100780c */ /* 0x000fe40002781670 */
[----:B------:R-:W-:Y:S01]  /*d750*/  FSEL R174, R34, -INF , !P3 ;  /* 0xff80000022ae7808 */ /* 0x000fe20005800000 */
[--C-:B------:R-:W-:Y:S01]  /*d760*/  FFMA.FTZ R34, R166, R9, -R41.reuse ;  /* 0x00000009a6227223 */ /* 0x100fe20000010829 */
[----:B------:R-:W-:Y:S01]  /*d770*/  ISETP.GT.AND P3, PT, R51, 0x49, P2 ;  /* 0x000000493300780c */ /* 0x000fe20001764270 */
[----:B------:R-:W-:Y:S01]  /*d780*/  MUFU.EX2 R25, R25 ;  /* 0x0000001900197308 */ /* 0x000fe20000000800 */
[----:B------:R-:W-:Y:S01]  /*d790*/  FMNMX.FTZ R33, R196, R33, !PT ;  /* 0x00000021c4217209 */ /* 0x000fe20007810000 */
[----:B-1----:R-:W-:Y:S01]  /*d7a0*/  FFMA.FTZ R8, R156, R9, -R41 ;  /* 0x000000099c087223 */ /* 0x002fe20000010829 */
[----:B------:R-:W-:-:S02]  /*d7b0*/  FSEL R38, R38, -INF , !P4 ;  /* 0xff80000026267808 */ /* 0x000fc40006000000 */
[----:B------:R-:W-:Y:S02]  /*d7c0*/  ISETP.GT.AND P4, PT, R51, 0x50, P2 ;  /* 0x000000503300780c */ /* 0x000fe40001784270 */
[C---:B------:R-:W-:Y:S01]  /*d7d0*/  ISETP.LT.OR P3, PT, R49.reuse, 0x4a, P3 ;  /* 0x0000004a3100780c */ /* 0x040fe20001f61670 */
[----:B------:R-:W-:Y:S01]  /*d7e0*/  MUFU.EX2 R34, R34 ;  /* 0x0000002200227308 */ /* 0x000fe20000000800 */
[----:B------:R-:W-:Y:S02]  /*d7f0*/  FMNMX.FTZ R33, R194, R33, !PT ;  /* 0x00000021c2217209 */ /* 0x000fe40007810000 */
[----:B------:R-:W-:Y:S02]  /*d800*/  ISETP.LT.OR P4, PT, R49, 0x51, P4 ;  /* 0x000000513100780c */ /* 0x000fe40002781670 */
[----:B------:R-:W-:Y:S02]  /*d810*/  FSEL R166, R35, -INF , !P3 ;  /* 0xff80000023a67808 */ /* 0x000fe40005800000 */
[----:B------:R-:W-:Y:S01]  /*d820*/  ISETP.GT.AND P3, PT, R51, 0x51, P2 ;  /* 0x000000513300780c */ /* 0x000fe20001764270 */
[----:B------:R-:W-:Y:S01]  /*d830*/  MUFU.EX2 R62, R62 ;  /* 0x0000003e003e7308 */ /* 0x000fe20000000800 */
[----:B------:R-:W-:-:S02]  /*d840*/  FMNMX.FTZ R35, R174, R33, !PT ;  /* 0x00000021ae237209 */ /* 0x000fc40007810000 */
[----:B------:R-:W-:Y:S01]  /*d850*/  FSEL R158, R42, -INF , !P4 ;  /* 0xff8000002a9e7808 */ /* 0x000fe20006000000 */
[----:B------:R-:W-:Y:S01]  /*d860*/  FFMA.FTZ R42, R162, R9, -R41 ;  /* 0x00000009a22a7223 */ /* 0x000fe20000010829 */
[----:B------:R-:W-:Y:S02]  /*d870*/  ISETP.GT.AND P4, PT, R51, 0x58, P2 ;  /* 0x000000583300780c */ /* 0x000fe40001784270 */
[C---:B------:R-:W-:Y:S01]  /*d880*/  ISETP.LT.OR P3, PT, R49.reuse, 0x52, P3 ;  /* 0x000000523100780c */ /* 0x040fe20001f61670 */
[----:B------:R1:W-:Y:S01]  /*d890*/  MUFU.EX2 R33, R8 ;  /* 0x0000000800217308 */ /* 0x0003e20000000800 */
[----:B------:R-:W-:Y:S02]  /*d8a0*/  FMNMX.FTZ R35, R38, R35, !PT ;  /* 0x0000002326237209 */ /* 0x000fe40007810000 */
[----:B------:R-:W-:Y:S02]  /*d8b0*/  ISETP.LT.OR P4, PT, R49, 0x59, P4 ;  /* 0x000000593100780c */ /* 0x000fe40002781670 */
[----:B------:R-:W-:-:S02]  /*d8c0*/  FSEL R162, R37, -INF , !P3 ;  /* 0xff80000025a27808 */ /* 0x000fc40005800000 */
[----:B------:R-:W-:Y:S01]  /*d8d0*/  FMNMX.FTZ R35, R166, R35, !PT ;  /* 0x00000023a6237209 */ /* 0x000fe20007810000 */
[----:B------:R-:W-:Y:S01]  /*d8e0*/  MUFU.EX2 R42, R42 ;  /* 0x0000002a002a7308 */ /* 0x000fe20000000800 */
[----:B------:R-:W-:Y:S01]  /*d8f0*/  ISETP.GT.AND P3, PT, R51, 0x59, P2 ;  /* 0x000000593300780c */ /* 0x000fe20001764270 */
[----:B-1----:R-:W-:Y:S01]  /*d900*/  FFMA.FTZ R8, R152, R9, -R41 ;  /* 0x0000000998087223 */ /* 0x002fe20000010829 */
[----:B------:R-:W-:Y:S02]  /*d910*/  FSEL R198, R43, -INF , !P4 ;  /* 0xff8000002bc67808 */ /* 0x000fe40006000000 */
[----:B------:R-:W-:Y:S02]  /*d920*/  FMNMX.FTZ R35, R158, R35, !PT ;  /* 0x000000239e237209 */ /* 0x000fe40007810000 */
[----:B------:R-:W-:Y:S01]  /*d930*/  ISETP.GT.AND P4, PT, R51, 0x60, P2 ;  /* 0x000000603300780c */ /* 0x000fe20001784270 */
[----:B------:R-:W-:Y:S01]  /*d940*/  MUFU.EX2 R52, R52 ;  /* 0x0000003400347308 */ /* 0x000fe20000000800 */
[----:B------:R-:W-:-:S02]  /*d950*/  ISETP.LT.OR P3, PT, R49, 0x5a, P3 ;  /* 0x0000005a3100780c */ /* 0x000fc40001f61670 */
[----:B------:R-:W-:Y:S02]  /*d960*/  FMNMX.FTZ R37, R162, R35, !PT ;  /* 0x00000023a2257209 */ /* 0x000fe40007810000 */
[----:B------:R-:W-:Y:S02]  /*d970*/  ISETP.LT.OR P4, PT, R49, 0x61, P4 ;  /* 0x000000613100780c */ /* 0x000fe40002781670 */
[----:B------:R-:W-:Y:S01]  /*d980*/  FSEL R156, R36, -INF , !P3 ;  /* 0xff800000249c7808 */ /* 0x000fe20005800000 */
[----:B------:R-:W-:Y:S01]  /*d990*/  FFMA.FTZ R36, R154, R9, -R41 ;  /* 0x000000099a247223 */ /* 0x000fe20000010829 */
[----:B------:R-:W-:Y:S01]  /*d9a0*/  ISETP.GT.AND P3, PT, R51, 0x61, P2 ;  /* 0x000000613300780c */ /* 0x000fe20001764270 */
[----:B------:R-:W-:Y:S01]  /*d9b0*/  MUFU.EX2 R35, R8 ;  /* 0x0000000800237308 */ /* 0x000fe20000000800 */
[----:B------:R-:W-:Y:S02]  /*d9c0*/  FMNMX.FTZ R37, R198, R37, !PT ;  /* 0x00000025c6257209 */ /* 0x000fe40007810000 */
[----:B------:R-:W-:-:S02]  /*d9d0*/  FSEL R44, R44, -INF , !P4 ;  /* 0xff8000002c2c7808 */ /* 0x000fc40006000000 */
[----:B------:R-:W-:Y:S02]  /*d9e0*/  ISETP.GT.AND P4, PT, R51, 0x68, P2 ;  /* 0x000000683300780c */ /* 0x000fe40001784270 */
[C---:B------:R-:W-:Y:S01]  /*d9f0*/  ISETP.LT.OR P3, PT, R49.reuse, 0x62, P3 ;  /* 0x000000623100780c */ /* 0x040fe20001f61670 */
[----:B------:R-:W-:Y:S01]  /*da00*/  MUFU.EX2 R36, R36 ;  /* 0x0000002400247308 */ /* 0x000fe20000000800 */
[----:B------:R-:W-:Y:S02]  /*da10*/  FMNMX.FTZ R37, R156, R37, !PT ;  /* 0x000000259c257209 */ /* 0x000fe40007810000 */
[----:B------:R-:W-:Y:S02]  /*da20*/  ISETP.LT.OR P4, PT, R49, 0x69, P4 ;  /* 0x000000693100780c */ /* 0x000fe40002781670 */
[----:B------:R-:W-:Y:S01]  /*da30*/  FSEL R152, R45, -INF , !P3 ;  /* 0xff8000002d987808 */ /* 0x000fe20005800000 */
[----:B------:R-:W-:Y:S01]  /*da40*/  FFMA.FTZ R45, R82, R9, -R41 ;  /* 0x00000009522d7223 */ /* 0x000fe20000010829 */
[----:B------:R-:W-:-:S02]  /*da50*/  ISETP.GT.AND P3, PT, R51, 0x69, P2 ;  /* 0x000000693300780c */ /* 0x000fc40001764270 */
[----:B------:R-:W-:Y:S02]  /*da60*/  FMNMX.FTZ R37, R44, R37, !PT ;  /* 0x000000252c257209 */ /* 0x000fe40007810000 */
[----:B------:R-:W-:Y:S01]  /*da70*/  FSEL R154, R47, -INF , !P4 ;  /* 0xff8000002f9a7808 */ /* 0x000fe20006000000 */
[----:B------:R-:W-:Y:S01]  /*da80*/  FFMA.FTZ R47, R80, R9, -R41 ;  /* 0x00000009502f7223 */ /* 0x000fe20000010829 */
[----:B------:R-:W-:Y:S02]  /*da90*/  ISETP.GT.AND P4, PT, R51, 0x70, P2 ;  /* 0x000000703300780c */ /* 0x000fe40001784270 */
[C---:B------:R-:W-:Y:S02]  /*daa0*/  ISETP.LT.OR P3, PT, R49.reuse, 0x6a, P3 ;  /* 0x0000006a3100780c */ /* 0x040fe40001f61670 */
[----:B------:R-:W-:Y:S02]  /*dab0*/  FMNMX.FTZ R39, R152, R37, !PT ;  /* 0x0000002598277209 */ /* 0x000fe40007810000 */
[----:B------:R-:W-:Y:S01]  /*dac0*/  ISETP.LT.OR P4, PT, R49, 0x71, P4 ;  /* 0x000000713100780c */ /* 0x000fe20002781670 */
[----:B------:R1:W-:Y:S01]  /*dad0*/  MUFU.EX2 R37, R84 ;  /* 0x0000005400257308 */ /* 0x0003e20000000800 */
[----:B------:R-:W-:-:S02]  /*dae0*/  FSEL R46, R46, -INF , !P3 ;  /* 0xff8000002e2e7808 */ /* 0x000fc40005800000 */
[C---:B------:R-:W-:Y:S02]  /*daf0*/  ISETP.GT.AND P3, PT, R51.reuse, 0x71, P2 ;  /* 0x000000713300780c */ /* 0x040fe40001764270 */
[----:B------:R-:W-:Y:S02]  /*db00*/  FMNMX.FTZ R39, R154, R39, !PT ;  /* 0x000000279a277209 */ /* 0x000fe40007810000 */
[----:B------:R-:W-:Y:S02]  /*db10*/  FSEL R50, R50, -INF , !P4 ;  /* 0xff80000032327808 */ /* 0x000fe40006000000 */
[----:B------:R-:W-:Y:S02]  /*db20*/  ISETP.GT.AND P4, PT, R51, 0x78, P2 ;  /* 0x000000783300780c */ /* 0x000fe40001784270 */
[----:B------:R-:W-:Y:S02]  /*db30*/  ISETP.LT.OR P3, PT, R49, 0x72, P3 ;  /* 0x000000723100780c */ /* 0x000fe40001f61670 */
[----:B------:R-:W-:-:S02]  /*db40*/  FMNMX.FTZ R39, R46, R39, !PT ;  /* 0x000000272e277209 */ /* 0x000fc40007810000 */
[----:B------:R-:W-:Y:S01]  /*db50*/  ISETP.GT.AND P2, PT, R51, 0x79, P2 ;  /* 0x000000793300780c */ /* 0x000fe20001744270 */
[-CC-:B------:R-:W-:Y:S01]  /*db60*/  FFMA.FTZ R51, R58, R9.reuse, -R41.reuse ;  /* 0x000000093a337223 */ /* 0x180fe20000010829 */
[C---:B------:R-:W-:Y:S01]  /*db70*/  ISETP.LT.OR P4, PT, R49.reuse, 0x79, P4 ;  /* 0x000000793100780c */ /* 0x040fe20002781670 */
[----:B------:R-:W-:Y:S01]  /*db80*/  FFMA.FTZ R58, R60, R9, -R41 ;  /* 0x000000093c3a7223 */ /* 0x000fe20000010829 */
[----:B------:R-:W-:Y:S02]  /*db90*/  FSEL R82, R48, -INF , !P3 ;  /* 0xff80000030527808 */ /* 0x000fe40005800000 */
[----:B------:R-:W-:Y:S01]  /*dba0*/  FMNMX.FTZ R39, R50, R39, !PT ;  /* 0x0000002732277209 */ /* 0x000fe20007810000 */
[----:B------:R2:W-:Y:S01]  /*dbb0*/  MUFU.EX2 R48, R45 ;  /* 0x0000002d00307308 */ /* 0x0005e20000000800 */
[----:B------:R-:W-:Y:S02]  /*dbc0*/  ISETP.LT.OR P2, PT, R49, 0x7a, P2 ;  /* 0x0000007a3100780c */ /* 0x000fe40001741670 */
[----:B-1----:R-:W-:-:S02]  /*dbd0*/  FSEL R84, R53, -INF , !P4 ;  /* 0xff80000035547808 */ /* 0x002fc40006000000 */
[----:B------:R-:W-:Y:S02]  /*dbe0*/  FMNMX.FTZ R43, R82, R39, !PT ;  /* 0x00000027522b7209 */ /* 0x000fe40007810000 */
[----:B------:R-:W-:Y:S01]  /*dbf0*/  FSEL R80, R54, -INF , !P2 ;  /* 0xff80000036507808 */ /* 0x000fe20005000000 */
[----:B------:R1:W-:Y:S01]  /*dc00*/  MUFU.EX2 R39, R47 ;  /* 0x0000002f00277308 */ /* 0x0003e20000000800 */
[----:B------:R-:W-:Y:S01]  /*dc10*/  FMNMX.FTZ R43, R84, R43, !PT ;  /* 0x0000002b542b7209 */ /* 0x000fe20007810000 */
[-CC-:B--2---:R-:W-:Y:S01]  /*dc20*/  FFMA.FTZ R45, R72, R9.reuse, -R41.reuse ;  /* 0x00000009482d7223 */ /* 0x184fe20000010829 */
[----:B------:R-:W-:Y:S01]  /*dc30*/  FSEL R60, R7, RZ, P5 ;  /* 0x000000ff073c7208 */ /* 0x000fe20002800000 */
[--C-:B------:R-:W-:Y:S01]  /*dc40*/  FFMA.FTZ R54, R74, R9, -R41.reuse ;  /* 0x000000094a367223 */ /* 0x100fe20000010829 */
[----:B------:R-:W-:Y:S01]  /*dc50*/  FMNMX.FTZ R8, R80, R43, !PT ;  /* 0x0000002b50087209 */ /* 0x000fe20007810000 */
[-CC-:B------:R-:W-:Y:S01]  /*dc60*/  FFMA.FTZ R43, R70, R9.reuse, -R41.reuse ;  /* 0x00000009462b7223 */ /* 0x180fe20000010829 */
[-C--:B------:R-:W-:Y:S01]  /*dc70*/  FFMA.FTZ R70, R78, R9.reuse, -R41 ;  /* 0x000000094e467223 */ /* 0x080fe20000010829 */
[----:B------:R-:W-:Y:S01]  /*dc80*/  FADD.FTZ R60, -R60, R11 ;  /* 0x0000000b3c3c7221 */ /* 0x000fe20000010100 */
[-CC-:B------:R-:W-:Y:S01]  /*dc90*/  FFMA.FTZ R72, R76, R9.reuse, -R41.reuse ;  /* 0x000000094c487223 */ /* 0x180fe20000010829 */
[----:B------:R-:W2:Y:S01]  /*dca0*/  SHFL.BFLY PT, R49, R8, 0x2, 0x1f ;  /* 0x0c401f0008317f89 */ /* 0x000ea200000e0000 */
[-CC-:B-1----:R-:W-:Y:S01]  /*dcb0*/  FFMA.FTZ R47, R68, R9.reuse, -R41.reuse ;  /* 0x00000009442f7223 */ /* 0x182fe20000010829 */
[----:B------:R-:W-:Y:S01]  /*dcc0*/  FMUL.FTZ R56, R60, R9 ;  /* 0x000000093c387220 */ /* 0x000fe20000410000 */
[----:B------:R-:W-:Y:S08]  /*dcd0*/  MUFU.EX2 R54, R54 ;  /* 0x0000003600367308 */ /* 0x000ff00000000800 */
[----:B------:R-:W1:Y:S08]  /*dce0*/  MUFU.EX2 R56, R56 ;  /* 0x0000003800387308 */ /* 0x000e700000000800 */
[----:B------:R-:W-:Y:S01]  /*dcf0*/  MUFU.EX2 R43, R43 ;  /* 0x0000002b002b7308 */ /* 0x000fe20000000800 */
[----:B--2---:R-:W-:Y:S01]  /*dd00*/  FMNMX.FTZ R53, R8, R49, !PT ;  /* 0x0000003108357209 */ /* 0x004fe20007810000 */
[----:B------:R-:W-:-:S06]  /*dd10*/  FFMA.FTZ R49, R64, R9, -R41 ;  /* 0x0000000940317223 */ /* 0x000fcc0000010829 */
[----:B------:R-:W-:Y:S01]  /*dd20*/  MUFU.EX2 R70, R70 ;  /* 0x0000004600467308 */ /* 0x000fe20000000800 */
[-C--:B-1----:R-:W-:Y:S01]  /*dd30*/  FMUL.FTZ R88, R88, R56.reuse ;  /* 0x0000003858587220 */ /* 0x082fe20000410000 */
[----:B------:R-:W1:Y:S01]  /*dd40*/  SHFL.BFLY PT, R8, R53, 0x1, 0x1f ;  /* 0x0c201f0035087f89 */ /* 0x000e6200000e0000 */
[-C--:B------:R-:W-:Y:S01]  /*dd50*/  FMUL.FTZ R89, R89, R56.reuse ;  /* 0x0000003859597220 */ /* 0x080fe20000410000 */
[-C--:B------:R-:W-:Y:S01]  /*dd60*/  FMUL.FTZ R92, R92, R56.reuse ;  /* 0x000000385c5c7220 */ /* 0x080fe20000410000 */
[-C--:B------:R-:W-:Y:S01]  /*dd70*/  FMUL.FTZ R93, R93, R56.reuse ;  /* 0x000000385d5d7220 */ /* 0x080fe20000410000 */
[-C--:B------:R-:W-:Y:S01]  /*dd80*/  FMUL.FTZ R96, R96, R56.reuse ;  /* 0x0000003860607220 */ /* 0x080fe20000410000 */
[-C--:B------:R-:W-:Y:S01]  /*dd90*/  FMUL.FTZ R97, R97, R56.reuse ;  /* 0x0000003861617220 */ /* 0x080fe20000410000 */
[----:B------:R-:W-:Y:S01]  /*dda0*/  MUFU.EX2 R45, R45 ;  /* 0x0000002d002d7308 */ /* 0x000fe20000000800 */
[-C--:B------:R-:W-:Y:S01]  /*ddb0*/  FMUL.FTZ R100, R100, R56.reuse ;  /* 0x0000003864647220 */ /* 0x080fe20000410000 */
[-C--:B------:R-:W-:Y:S01]  /*ddc0*/  FMUL.FTZ R101, R101, R56.reuse ;  /* 0x0000003865657220 */ /* 0x080fe20000410000 */
        /* <DEDUP_REMOVED lines=14> */
[----:B------:R-:W-:Y:S01]  /*deb0*/  FMUL.FTZ R128, R128, R56 ;  /* 0x0000003880807220 */ /* 0x000fe20000410000 */
[----:B-1----:R-:W-:Y:S01]  /*dec0*/  FMNMX.FTZ R8, R53, R8, !PT ;  /* 0x0000000835087209 */ /* 0x002fe20007810000 */
[-C--:B------:R-:W-:Y:S01]  /*ded0*/  FMUL.FTZ R129, R129, R56.reuse ;  /* 0x0000003881817220 */ /* 0x080fe20000410000 */
[-C--:B------:R-:W-:Y:S01]  /*dee0*/  FMUL.FTZ R132, R132, R56.reuse ;  /* 0x0000003884847220 */ /* 0x080fe20000410000 */
[-C--:B------:R-:W-:Y:S01]  /*def0*/  FMUL.FTZ R133, R133, R56.reuse ;  /* 0x0000003885857220 */ /* 0x080fe20000410000 */
[C---:B------:R-:W-:Y:S01]  /*df00*/  FSETP.NEU.FTZ.AND P2, PT, R8.reuse, -INF , PT ;  /* 0xff8000000800780b */ /* 0x040fe20003f5d000 */
[-C--:B------:R-:W-:Y:S01]  /*df10*/  FMUL.FTZ R11, R8, R9.reuse ;  /* 0x00000009080b7220 */ /* 0x080fe20000410000 */
[----:B------:R1:W-:Y:S01]  /*df20*/  MUFU.EX2 R53, R55 ;  /* 0x0000003700357308 */ /* 0x0003e20000000800 */
[-C--:B------:R-:W-:Y:S01]  /*df30*/  FMUL.FTZ R136, R136, R56.reuse ;  /* 0x0000003888887220 */ /* 0x080fe20000410000 */
[-C--:B------:R-:W-:Y:S01]  /*df40*/  FMUL.FTZ R137, R137, R56.reuse ;  /* 0x0000003889897220 */ /* 0x080fe20000410000 */
[----:B------:R-:W-:Y:S01]  /*df50*/  FMUL.FTZ R140, R140, R56 ;  /* 0x000000388c8c7220 */ /* 0x000fe20000410000 */
[----:B------:R-:W-:Y:S01]  /*df60*/  FSEL R41, R11, RZ, P2 ;  /* 0x000000ff0b297208 */ /* 0x000fe20001000000 */
[----:B------:R-:W-:Y:S01]  /*df70*/  FFMA.FTZ R11, R56, R4, R13 ;  /* 0x00000004380b7223 */ /* 0x000fe2000001000d */
[-C--:B------:R-:W-:Y:S01]  /*df80*/  FMUL.FTZ R141, R141, R56.reuse ;  /* 0x000000388d8d7220 */ /* 0x080fe20000410000 */
[----:B------:R-:W-:Y:S01]  /*df90*/  FMUL.FTZ R144, R144, R56 ;  /* 0x0000003890907220 */ /* 0x000fe20000410000 */
[----:B------:R-:W-:Y:S01]  /*dfa0*/  MUFU.EX2 R49, R49 ;  /* 0x0000003100317308 */ /* 0x000fe20000000800 */
[----:B------:R-:W-:Y:S01]  /*dfb0*/  FADD.FTZ R11, R180, R11 ;  /* 0x0000000bb40b7221 */ /* 0x000fe20000010000 */
[----:B------:R-:W-:Y:S01]  /*dfc0*/  FFMA.FTZ R173, R32, R9, -R41 ;  /* 0x0000000920ad7223 */ /* 0x000fe20000010829 */
[----:B------:R-:W-:-:S02]  /*dfd0*/  IMAD.U32 R32, RZ, RZ, UR59 ;  /* 0x0000003bff207e24 */ /* 0x000fc4000f8e00ff */
[-C--:B------:R-:W-:Y:S01]  /*dfe0*/  FFMA.FTZ R60, R29, R9.reuse, -R41 ;  /* 0x000000091d3c7223 */ /* 0x080fe20000010829 */
[----:B------:R-:W-:Y:S01]  /*dff0*/  FADD.FTZ R4, R182, R11 ;  /* 0x0000000bb6047221 */ /* 0x000fe20000010000 */
[-CC-:B------:R-:W-:Y:S01]  /*e000*/  FFMA.FTZ R171, R30, R9.reuse, -R41.reuse ;  /* 0x000000091eab7223 */ /* 0x180fe20000010829 */
[-CC-:B------:R-:W-:Y:S01]  /*e010*/  FFMA.FTZ R181, R164, R9.reuse, -R41.reuse ;  /* 0x00000009a4b57223 */ /* 0x180fe20000010829 */
[----:B------:R-:W-:Y:S01]  /*e020*/  @!P1 LEA R32, R32, UR39, 0x3 ;  /* 0x0000002720209c11 */ /* 0x000fe2000f8e18ff */
[----:B------:R-:W-:Y:S01]  /*e030*/  FADD.FTZ R11, R15, R4 ;  /* 0x000000040f0b7221 */ /* 0x000fe20000010000 */
[----:B------:R-:W-:Y:S01]  /*e040*/  MUFU.EX2 R60, R60 ;  /* 0x0000003c003c7308 */ /* 0x000fe20000000800 */
[-CC-:B------:R-:W-:Y:S01]  /*e050*/  FFMA.FTZ R183, R40, R9.reuse, -R41.reuse ;  /* 0x0000000928b77223 */ /* 0x180fe20000010829 */
[-C--:B------:R-:W-:Y:S01]  /*e060*/  FFMA.FTZ R40, R160, R9.reuse, -R41 ;  /* 0x00000009a0287223 */ /* 0x080fe20000010829 */
[----:B------:R-:W-:Y:S01]  /*e070*/  FADD.FTZ R4, R176, R11 ;  /* 0x0000000bb0047221 */ /* 0x000fe20000010000 */
[-CC-:B------:R-:W-:Y:S01]  /*e080*/  FFMA.FTZ R177, R14, R9.reuse, -R41.reuse ;  /* 0x000000090eb17223 */ /* 0x180fe20000010829 */
[-CC-:B------:R-:W-:Y:S01]  /*e090*/  FFMA.FTZ R14, R20, R9.reuse, -R41.reuse ;  /* 0x00000009140e7223 */ /* 0x180fe20000010829 */
[-CC-:B------:R-:W-:Y:S01]  /*e0a0*/  FFMA.FTZ R179, R168, R9.reuse, -R41.reuse ;  /* 0x00000009a8b37223 */ /* 0x180fe20000010829 */
[----:B------:R-:W-:Y:S01]  /*e0b0*/  FADD.FTZ R11, R21, R4 ;  /* 0x00000004150b7221 */ /* 0x000fe20000010000 */
[----:B------:R-:W-:Y:S01]  /*e0c0*/  MUFU.EX2 R181, R181 ;  /* 0x000000b500b57308 */ /* 0x000fe20000000800 */
[-CC-:B------:R-:W-:Y:S01]  /*e0d0*/  FFMA.FTZ R20, R28, R9.reuse, -R41.reuse ;  /* 0x000000091c147223 */ /* 0x180fe20000010829 */
[-C--:B------:R-:W-:Y:S01]  /*e0e0*/  FFMA.FTZ R28, R170, R9.reuse, -R41 ;  /* 0x00000009aa1c7223 */ /* 0x080fe20000010829 */
[----:B------:R-:W-:Y:S01]  /*e0f0*/  FADD.FTZ R4, R178, R11 ;  /* 0x0000000bb2047221 */ /* 0x000fe20000010000 */
[-CC-:B------:R-:W-:Y:S01]  /*e100*/  FFMA.FTZ R175, R172, R9.reuse, -R41.reuse ;  /* 0x00000009acaf7223 */ /* 0x180fe20000010829 */
[--C-:B------:R-:W-:Y:S01]  /*e110*/  FFMA.FTZ R38, R38, R9, -R41.reuse ;  /* 0x0000000926267223 */ /* 0x100fe20000010829 */
[----:B------:R-:W-:Y:S01]  /*e120*/  F2FP.F16.F32.PACK_AB R180, R180, R13 ;  /* 0x0000000db4b4723e */ /* 0x000fe200000000ff */
[----:B------:R-:W-:Y:S01]  /*e130*/  FADD.FTZ R4, R25, R4 ;  /* 0x0000000419047221 */ /* 0x000fe20000010000 */
[----:B------:R-:W-:Y:S01]  /*e140*/  MUFU.EX2 R183, R183 ;  /* 0x000000b700b77308 */ /* 0x000fe20000000800 */
[-CC-:B------:R-:W-:Y:S01]  /*e150*/  FFMA.FTZ R24, R24, R9.reuse, -R41.reuse ;  /* 0x0000000918187223 */ /* 0x180fe20000010829 */
[-CC-:B------:R-:W-:Y:S01]  /*e160*/  FFMA.FTZ R169, R192, R9.reuse, -R41.reuse ;  /* 0x00000009c0a97223 */ /* 0x180fe20000010829 */
[----:B------:R-:W-:Y:S01]  /*e170*/  FADD.FTZ R11, R27, R4 ;  /* 0x000000041b0b7221 */ /* 0x000fe20000010000 */
[--C-:B------:R-:W-:Y:S01]  /*e180*/  FFMA.FTZ R26, R26, R9, -R41.reuse ;  /* 0x000000091a1a7223 */ /* 0x100fe20000010829 */
[----:B------:R-:W-:Y:S01]  /*e190*/  F2FP.F16.F32.PACK_AB R172, R34, R27 ;  /* 0x0000001b22ac723e */ /* 0x000fe200000000ff */
[-C--:B------:R-:W-:Y:S01]  /*e1a0*/  FFMA.FTZ R196, R196, R9.reuse, -R41 ;  /* 0x00000009c4c47223 */ /* 0x080fe20000010829 */
[----:B------:R-:W-:Y:S01]  /*e1b0*/  FADD.FTZ R4, R34, R11 ;  /* 0x0000000b22047221 */ /* 0x000fe20000010000 */
[----:B------:R-:W-:Y:S01]  /*e1c0*/  FSEL R11, R8, RZ, P2 ;  /* 0x000000ff080b7208 */ /* 0x000fe20001000000 */
[----:B------:R-:W-:Y:S01]  /*e1d0*/  MUFU.EX2 R40, R40 ;  /* 0x0000002800287308 */ /* 0x000fe20000000800 */
[-CC-:B------:R-:W-:Y:S01]  /*e1e0*/  FFMA.FTZ R165, R194, R9.reuse, -R41.reuse ;  /* 0x00000009c2a57223 */ /* 0x180fe20000010829 */
[----:B------:R-:W-:Y:S01]  /*e1f0*/  FADD.FTZ R29, R31, R4 ;  /* 0x000000041f1d7221 */ /* 0x000fe20000010000 */
[-CC-:B------:R-:W-:Y:S01]  /*e200*/  FFMA.FTZ R166, R166, R9.reuse, -R41.reuse ;  /* 0x00000009a6a67223 */ /* 0x180fe20000010829 */
[----:B------:R-:W-:Y:S01]  /*e210*/  FADD.FTZ R4, -R11, R12 ;  /* 0x0000000c0b047221 */ /* 0x000fe20000010100 */
[----:B------:R-:W-:Y:S01]  /*e220*/  FFMA.FTZ R158, R158, R9, -R41 ;  /* 0x000000099e9e7223 */ /* 0x000fe20000010829 */
[----:B------:R-:W-:Y:S01]  /*e230*/  FADD.FTZ R30, R42, R29 ;  /* 0x0000001d2a1e7221 */ /* 0x000fe20000010000 */
[----:B------:R-:W-:-:S02]  /*e240*/  @!P1 VIADD R29, R32, 0x28860 ;  /* 0x00028860201d9836 */ /* 0x000fc40000000000 */
[-C--:B------:R-:W-:Y:S01]  /*e250*/  FMUL.FTZ R4, R4, R9.reuse ;  /* 0x0000000904047220 */ /* 0x080fe20000410000 */
[----:B------:R-:W-:Y:S01]  /*e260*/  MUFU.EX2 R177, R177 ;  /* 0x000000b100b17308 */ /* 0x000fe20000000800 */
[----:B------:R-:W-:Y:S01]  /*e270*/  FADD.FTZ R11, R33, R30 ;  /* 0x0000001e210b7221 */ /* 0x000fe20000010000 */
[-C--:B------:R-:W-:Y:S01]  /*e280*/  FFMA.FTZ R162, R162, R9.reuse, -R41 ;  /* 0x00000009a2a27223 */ /* 0x080fe20000010829 */
[----:B------:R-:W-:Y:S01]  /*e290*/  @!P1 PRMT R29, RZ, 0x654, R29 ;  /* 0x00000654ff1d9816 */ /* 0x000fe2000000001d */
[-C--:B------:R-:W-:Y:S01]  /*e2a0*/  FFMA.FTZ R198, R198, R9.reuse, -R41 ;  /* 0x00000009c6c67223 */ /* 0x080fe20000010829 */
[----:B------:R-:W-:Y:S01]  /*e2b0*/  FADD.FTZ R30, R36, R11 ;  /* 0x0000000b241e7221 */ /* 0x000fe20000010000 */
[-CC-:B------:R-:W-:Y:S01]  /*e2c0*/  FFMA.FTZ R44, R44, R9.reuse, -R41.reuse ;  /* 0x000000092c2c7223 */ /* 0x180fe20000010829 */
[----:B------:R2:W-:Y:S01]  /*e2d0*/  @!P1 SYNCS.ARRIVE.TRANS64.RED.A1T0 RZ, [R29+URZ], RZ ;  /* 0x000000ff1dff99a7 */ /* 0x0005e2000810043f */
[----:B------:R-:W3:Y:S01]  /*e2e0*/  MUFU.EX2 R11, R4 ;  /* 0x00000004000b7308 */ /* 0x000ee20000000800 */
[-CC-:B------:R-:W-:Y:S01]  /*e2f0*/  FFMA.FTZ R46, R46, R9.reuse, -R41.reuse ;  /* 0x000000092e2e7223 */ /* 0x180fe20000010829 */
[-CC-:B------:R-:W-:Y:S01]  /*e300*/  FFMA.FTZ R50, R50, R9.reuse, -R41.reuse ;  /* 0x0000000932327223 */ /* 0x180fe20000010829 */
[-CC-:B------:R-:W-:Y:S01]  /*e310*/  FFMA.FTZ R82, R82, R9.reuse, -R41.reuse ;  /* 0x0000000952527223 */ /* 0x180fe20000010829 */
[-CC-:B------:R-:W-:Y:S01]  /*e320*/  FFMA.FTZ R84, R84, R9.reuse, -R41.reuse ;  /* 0x0000000954547223 */ /* 0x180fe20000010829 */
[----:B------:R-:W-:Y:S01]  /*e330*/  ISETP.GT.AND P2, PT, R6, UR40, PT ;  /* 0x0000002806007c0c */ /* 0x000fe2000bf44270 */
[----:B------:R-:W-:Y:S01]  /*e340*/  UMOV UR59, UR37 ;  /* 0x00000025003b7c82 */ /* 0x000fe20008000000 */
[----:B--2---:R-:W-:Y:S01]  /*e350*/  FADD.FTZ R29, R35, R30 ;  /* 0x0000001e231d7221 */ /* 0x004fe20000010000 */
[----:B------:R-:W2:Y:S01]  /*e360*/  MUFU.EX2 R14, R14 ;  /* 0x0000000e000e7308 */ /* 0x000ea20000000800 */
[-C--:B------:R-:W-:Y:S01]  /*e370*/  FFMA.FTZ R30, R174, R9.reuse, -R41 ;  /* 0x00000009ae1e7223 */ /* 0x080fe20000010829 */
[----:B------:R-:W-:Y:S01]  /*e380*/  F2FP.F16.F32.PACK_AB R182, R15, R182 ;  /* 0x000000b60fb6723e */ /* 0x000fe200000000ff */
[----:B------:R-:W-:Y:S01]  /*e390*/  FADD.FTZ R32, R86, R29 ;  /* 0x0000001d56207221 */ /* 0x000fe20000010000 */
[-CC-:B------:R-:W-:Y:S01]  /*e3a0*/  FFMA.FTZ R29, R156, R9.reuse, -R41.reuse ;  /* 0x000000099c1d7223 */ /* 0x180fe20000010829 */
[----:B------:R-:W-:Y:S01]  /*e3b0*/  F2FP.F16.F32.PACK_AB R176, R21, R176 ;  /* 0x000000b015b0723e */ /* 0x000fe200000000ff */
[----:B------:R-:W-:Y:S01]  /*e3c0*/  FMUL.FTZ R145, R145, R56 ;  /* 0x0000003891917220 */ /* 0x000fe20000410000 */
[----:B-1----:R-:W-:Y:S01]  /*e3d0*/  FADD.FTZ R55, R37, R32 ;  /* 0x0000002025377221 */ /* 0x002fe20000010000 */
[----:B------:R-:W1:Y:S01]  /*e3e0*/  MUFU.EX2 R179, R179 ;  /* 0x000000b300b37308 */ /* 0x000e620000000800 */
[----:B------:R-:W-:Y:S01]  /*e3f0*/  FFMA.FTZ R32, R152, R9, -R41 ;  /* 0x0000000998207223 */ /* 0x000fe20000010829 */
[----:B---3--:R-:W-:Y:S01]  /*e400*/  FMUL.FTZ R90, R90, R11 ;  /* 0x0000000b5a5a7220 */ /* 0x008fe20000410000 */
[----:B------:R-:W-:Y:S01]  /*e410*/  FADD.FTZ R4, R48, R55 ;  /* 0x0000003730047221 */ /* 0x000fe20000010000 */
[-CC-:B------:R-:W-:Y:S01]  /*e420*/  FFMA.FTZ R55, R154, R9.reuse, -R41.reuse ;  /* 0x000000099a377223 */ /* 0x180fe20000010829 */
[----:B------:R-:W-:Y:S01]  /*e430*/  FFMA.FTZ R41, R80, R9, -R41 ;  /* 0x0000000950297223 */ /* 0x000fe20000010829 */
[----:B------:R-:W-:Y:S01]  /*e440*/  FMUL.FTZ R91, R91, R11 ;  /* 0x0000000b5b5b7220 */ /* 0x000fe20000410000 */
[----:B------:R-:W-:Y:S01]  /*e450*/  FADD.FTZ R57, R39, R4 ;  /* 0x0000000427397221 */ /* 0x000fe20000010000 */
[----:B------:R-:W-:Y:S01]  /*e460*/  FFMA.FTZ R4, R11, R3, R60 ;  /* 0x000000030b047223 */ /* 0x000fe2000001003c */
[----:B------:R-:W3:Y:S01]  /*e470*/  MUFU.EX2 R20, R20 ;  /* 0x0000001400147308 */ /* 0x000ee20000000800 */
[-C--:B------:R-:W-:Y:S01]  /*e480*/  FMUL.FTZ R94, R94, R11.reuse ;  /* 0x0000000b5e5e7220 */ /* 0x080fe20000410000 */
[----:B------:R-:W-:Y:S01]  /*e490*/  FADD.FTZ R64, R54, R57 ;  /* 0x0000003936407221 */ /* 0x000fe20000010000 */
[----:B------:R-:W-:Y:S01]  /*e4a0*/  FADD.FTZ R4, R181, R4 ;  /* 0x00000004b5047221 */ /* 0x000fe20000010000 */
[-C--:B------:R-:W-:Y:S01]  /*e4b0*/  FMUL.FTZ R95, R95, R11.reuse ;  /* 0x0000000b5f5f7220 */ /* 0x080fe20000410000 */
[-C--:B------:R-:W-:Y:S01]  /*e4c0*/  FMUL.FTZ R98, R98, R11.reuse ;  /* 0x0000000b62627220 */ /* 0x080fe20000410000 */
[----:B------:R-:W-:Y:S01]  /*e4d0*/  FADD.FTZ R57, R43, R64 ;  /* 0x000000402b397221 */ /* 0x000fe20000010000 */
[----:B------:R-:W-:Y:S01]  /*e4e0*/  FADD.FTZ R3, R183, R4 ;  /* 0x00000004b7037221 */ /* 0x000fe20000010000 */
[----:B------:R-:W4:Y:S01]  /*e4f0*/  MUFU.EX2 R173, R173 ;  /* 0x000000ad00ad7308 */ /* 0x000f220000000800 */
[-C--:B------:R-:W-:Y:S01]  /*e500*/  FMUL.FTZ R99, R99, R11.reuse ;  /* 0x0000000b63637220 */ /* 0x080fe20000410000 */
[----:B------:R-:W-:Y:S01]  /*e510*/  FADD.FTZ R64, R70, R57 ;  /* 0x0000003946407221 */ /* 0x000fe20000010000 */
[----:B------:R-:W-:Y:S01]  /*e520*/  FADD.FTZ R4, R40, R3 ;  /* 0x0000000328047221 */ /* 0x000fe20000010000 */
[-C--:B------:R-:W-:Y:S01]  /*e530*/  FMUL.FTZ R102, R102, R11.reuse ;  /* 0x0000000b66667220 */ /* 0x080fe20000410000 */
[-C--:B------:R-:W-:Y:S01]  /*e540*/  FMUL.FTZ R103, R103, R11.reuse ;  /* 0x0000000b67677220 */ /* 0x080fe20000410000 */
[----:B------:R-:W-:Y:S01]  /*e550*/  FADD.FTZ R13, R45, R64 ;  /* 0x000000402d0d7221 */ /* 0x000fe20000010000 */
[----:B------:R-:W-:Y:S01]  /*e560*/  FADD.FTZ R3, R177, R4 ;  /* 0x00000004b1037221 */ /* 0x000fe20000010000 */
[----:B------:R-:W5:Y:S01]  /*e570*/  MUFU.EX2 R28, R28 ;  /* 0x0000001c001c7308 */ /* 0x000f620000000800 */
[-C--:B------:R-:W-:Y:S01]  /*e580*/  FMUL.FTZ R106, R106, R11.reuse ;  /* 0x0000000b6a6a7220 */ /* 0x080fe20000410000 */
[-C--:B------:R-:W-:Y:S01]  /*e590*/  FMUL.FTZ R107, R107, R11.reuse ;  /* 0x0000000b6b6b7220 */ /* 0x080fe20000410000 */
[----:B--2---:R-:W-:Y:S01]  /*e5a0*/  FADD.FTZ R4, R14, R3 ;  /* 0x000000030e047221 */ /* 0x004fe20000010000 */
[-C--:B------:R-:W-:Y:S01]  /*e5b0*/  FMUL.FTZ R110, R110, R11.reuse ;  /* 0x0000000b6e6e7220 */ /* 0x080fe20000410000 */
[-C--:B------:R-:W-:Y:S01]  /*e5c0*/  FMUL.FTZ R111, R111, R11.reuse ;  /* 0x0000000b6f6f7220 */ /* 0x080fe20000410000 */
[-C--:B------:R-:W-:Y:S01]  /*e5d0*/  FMUL.FTZ R114, R114, R11.reuse ;  /* 0x0000000b72727220 */ /* 0x080fe20000410000 */
[----:B-1----:R-:W-:Y:S01]  /*e5e0*/  FADD.FTZ R3, R179, R4 ;  /* 0x00000004b3037221 */ /* 0x002fe20000010000 */
[----:B------:R1:W-:Y:S01]  /*e5f0*/  MUFU.EX2 R68, R38 ;  /* 0x0000002600447308 */ /* 0x0003e20000000800 */
[-C--:B------:R-:W-:Y:S01]  /*e600*/  FMUL.FTZ R115, R115, R11.reuse ;  /* 0x0000000b73737220 */ /* 0x080fe20000410000 */
[-C--:B------:R-:W-:Y:S01]  /*e610*/  FMUL.FTZ R118, R118, R11.reuse ;  /* 0x0000000b76767220 */ /* 0x080fe20000410000 */
[----:B---3--:R-:W-:Y:S01]  /*e620*/  FADD.FTZ R4, R20, R3 ;  /* 0x0000000314047221 */ /* 0x008fe20000010000 */
[-C--:B------:R-:W-:Y:S01]  /*e630*/  FMUL.FTZ R119, R119, R11.reuse ;  /* 0x0000000b77777220 */ /* 0x080fe20000410000 */
[-C--:B------:R-:W-:Y:S01]  /*e640*/  FMUL.FTZ R122, R122, R11.reuse ;  /* 0x0000000b7a7a7220 */ /* 0x080fe20000410000 */
[-C--:B------:R-:W-:Y:S01]  /*e650*/  FMUL.FTZ R123, R123, R11.reuse ;  /* 0x0000000b7b7b7220 */ /* 0x080fe20000410000 */
[----:B----4-:R-:W-:Y:S01]  /*e660*/  FADD.FTZ R3, R173, R4 ;  /* 0x00000004ad037221 */ /* 0x010fe20000010000 */
[----:B------:R-:W2:Y:S01]  /*e670*/  MUFU.EX2 R175, R175 ;  /* 0x000000af00af7308 */ /* 0x000ea20000000800 */
[----:B-1----:R-:W-:Y:S01]  /*e680*/  FADD.FTZ R38, R72, R13 ;  /* 0x0000000d48267221 */ /* 0x002fe20000010000 */
[-C--:B------:R-:W-:Y:S01]  /*e690*/  FMUL.FTZ R126, R126, R11.reuse ;  /* 0x0000000b7e7e7220 */ /* 0x080fe20000410000 */
[----:B-----5:R-:W-:Y:S01]  /*e6a0*/  FADD.FTZ R4, R28, R3 ;  /* 0x000000031c047221 */ /* 0x020fe20000010000 */
[-C--:B------:R-:W-:Y:S01]  /*e6b0*/  FMUL.FTZ R127, R127, R11.reuse ;  /* 0x0000000b7f7f7220 */ /* 0x080fe20000410000 */
[----:B------:R-:W-:Y:S01]  /*e6c0*/  FADD.FTZ R13, R47, R38 ;  /* 0x000000262f0d7221 */ /* 0x000fe20000010000 */
[-C--:B------:R-:W-:Y:S01]  /*e6d0*/  FMUL.FTZ R130, R130, R11.reuse ;  /* 0x0000000b82827220 */ /* 0x080fe20000410000 */
[-C--:B------:R-:W-:Y:S01]  /*e6e0*/  FMUL.FTZ R131, R131, R11.reuse ;  /* 0x0000000b83837220 */ /* 0x080fe20000410000 */
[----:B------:R-:W1:Y:S01]  /*e6f0*/  MUFU.EX2 R51, R51 ;  /* 0x0000003300337308 */ /* 0x000e620000000800 */
[----:B------:R-:W-:Y:S01]  /*e700*/  FADD.FTZ R34, R66, R13 ;  /* 0x0000000d42227221 */ /* 0x000fe20000010000 */
[-C--:B------:R-:W-:Y:S01]  /*e710*/  FMUL.FTZ R134, R134, R11.reuse ;  /* 0x0000000b86867220 */ /* 0x080fe20000410000 */
[-C--:B------:R-:W-:Y:S01]  /*e720*/  FMUL.FTZ R135, R135, R11.reuse ;  /* 0x0000000b87877220 */ /* 0x080fe20000410000 */
[-C--:B------:R-:W-:Y:S01]  /*e730*/  FMUL.FTZ R138, R138, R11.reuse ;  /* 0x0000000b8a8a7220 */ /* 0x080fe20000410000 */
[----:B------:R-:W-:Y:S01]  /*e740*/  FADD.FTZ R13, R49, R34 ;  /* 0x00000022310d7221 */ /* 0x000fe20000010000 */
[-C--:B------:R-:W-:Y:S01]  /*e750*/  FMUL.FTZ R139, R139, R11.reuse ;  /* 0x0000000b8b8b7220 */ /* 0x080fe20000410000 */
[-C--:B------:R-:W-:Y:S01]  /*e760*/  FMUL.FTZ R142, R142, R11.reuse ;  /* 0x0000000b8e8e7220 */ /* 0x080fe20000410000 */
[----:B------:R-:W3:Y:S01]  /*e770*/  MUFU.EX2 R24, R24 ;  /* 0x0000001800187308 */ /* 0x000ee20000000800 */
[----:B------:R-:W-:Y:S01]  /*e780*/  FADD.FTZ R34, R62, R13 ;  /* 0x0000000d3e227221 */ /* 0x000fe20000010000 */
[----:B--2---:R-:W-:Y:S01]  /*e790*/  FADD.FTZ R3, R175, R4 ;  /* 0x00000004af037221 */ /* 0x004fe20000010000 */
[-C--:B------:R-:W-:Y:S01]  /*e7a0*/  FMUL.FTZ R143, R143, R11.reuse ;  /* 0x0000000b8f8f7220 */ /* 0x080fe20000410000 */
[-C--:B------:R-:W-:Y:S01]  /*e7b0*/  FMUL.FTZ R146, R146, R11.reuse ;  /* 0x0000000b92927220 */ /* 0x080fe20000410000 */
[-C--:B------:R-:W-:Y:S01]  /*e7c0*/  FMUL.FTZ R147, R147, R11.reuse ;  /* 0x0000000b93937220 */ /* 0x080fe20000410000 */
[-C--:B------:R-:W-:Y:S01]  /*e7d0*/  FMUL.FTZ R150, R150, R11.reuse ;  /* 0x0000000b96967220 */ /* 0x080fe20000410000 */
[----:B------:R-:W-:Y:S01]  /*e7e0*/  FMUL.FTZ R151, R151, R11 ;  /* 0x0000000b97977220 */ /* 0x000fe20000410000 */
[----:B------:R-:W2:Y:S01]  /*e7f0*/  MUFU.EX2 R58, R58 ;  /* 0x0000003a003a7308 */ /* 0x000ea20000000800 */
[----:B-1----:R-:W-:Y:S01]  /*e800*/  FADD.FTZ R13, R51, R34 ;  /* 0x00000022330d7221 */ /* 0x002fe20000010000 */
[----:B------:R-:W-:Y:S01]  /*e810*/  F2FP.F16.F32.PACK_AB R178, R25, R178 ;  /* 0x000000b219b2723e */ /* 0x000fe200000000ff */
[-C--:B------:R-:W-:Y:S01]  /*e820*/  FMUL.FTZ R148, R148, R56.reuse ;  /* 0x0000003894947220 */ /* 0x080fe20000410000 */
[----:B------:R-:W-:Y:S01]  /*e830*/  F2FP.F16.F32.PACK_AB R174, R42, R31 ;  /* 0x0000001f2aae723e */ /* 0x000fe200000000ff */
[----:B------:R-:W-:Y:S01]  /*e840*/  FMUL.FTZ R149, R149, R56 ;  /* 0x0000003895957220 */ /* 0x000fe20000410000 */
[----:B------:R-:W-:Y:S01]  /*e850*/  F2FP.F16.F32.PACK_AB R168, R36, R33 ;  /* 0x0000002124a8723e */ /* 0x000fe200000000ff */
[----:B------:R-:W-:Y:S01]  /*e860*/  VIADD R6, R6, 0xffffffff ;  /* 0xffffffff06067836 */ /* 0x000fe20000000000 */
[----:B------:R-:W1:Y:S01]  /*e870*/  MUFU.EX2 R169, R169 ;  /* 0x000000a900a97308 */ /* 0x000e620000000800 */
[----:B---3--:R-:W-:Y:S01]  /*e880*/  FADD.FTZ R4, R24, R3 ;  /* 0x0000000318047221 */ /* 0x008fe20000010000 */
[----:B------:R-:W-:Y:S01]  /*e890*/  F2FP.F16.F32.PACK_AB R170, R86, R35 ;  /* 0x0000002356aa723e */ /* 0x000fe200000000ff */
[----:B------:R-:W-:Y:S01]  /*e8a0*/  IMAD.MOV.U32 R11, RZ, RZ, R7 ;  /* 0x000000ffff0b7224 */ /* 0x000fe200078e0007 */
[----:B------:R-:W-:-:S02]  /*e8b0*/  F2FP.F16.F32.PACK_AB R164, R48, R37 ;  /* 0x0000002530a4723e */ /* 0x000fc400000000ff */
[----:B------:R-:W-:Y:S02]  /*e8c0*/  F2FP.F16.F32.PACK_AB R160, R70, R43 ;  /* 0x0000002b46a0723e */ /* 0x000fe400000000ff */
[----:B------:R-:W3:Y:S01]  /*e8d0*/  MUFU.EX2 R26, R26 ;  /* 0x0000001a001a7308 */ /* 0x000ee20000000800 */
[----:B--2---:R-:W-:Y:S01]  /*e8e0*/  FADD.FTZ R34, R58, R13 ;  /* 0x0000000d3a227221 */ /* 0x004fe20000010000 */
[----:B------:R-:W-:Y:S02]  /*e8f0*/  F2FP.F16.F32.PACK_AB R156, R66, R47 ;  /* 0x0000002f429c723e */ /* 0x000fe400000000ff */
[----:B------:R-:W-:Y:S01]  /*e900*/  F2FP.F16.F32.PACK_AB R152, R58, R51 ;  /* 0x000000333a98723e */ /* 0x000fe200000000ff */
[----:B------:R-:W-:Y:S01]  /*e910*/  FADD.FTZ R13, R53, R34 ;  /* 0x00000022350d7221 */ /* 0x000fe20000010000 */
[C---:B------:R-:W-:Y:S02]  /*e920*/  F2FP.F16.F32.PACK_AB R154, R52.reuse, R53 ;  /* 0x00000035349a723e */ /* 0x040fe400000000ff */
[----:B------:R-:W2:Y:S01]  /*e930*/  MUFU.EX2 R171, R171 ;  /* 0x000000ab00ab7308 */ /* 0x000ea20000000800 */
[----:B-1----:R-:W-:Y:S01]  /*e940*/  FADD.FTZ R3, R169, R4 ;  /* 0x00000004a9037221 */ /* 0x002fe20000010000 */
[----:B------:R-:W-:Y:S01]  /*e950*/  FADD.FTZ R4, R52, R13 ;  /* 0x0000000d34047221 */ /* 0x000fe20000010000 */
[----:B------:R-:W-:-:S02]  /*e960*/  F2FP.F16.F32.PACK_AB R181, R181, R60 ;  /* 0x0000003cb5b5723e */ /* 0x000fc400000000ff */
[----:B------:R-:W-:Y:S02]  /*e970*/  F2FP.F16.F32.PACK_AB R183, R40, R183 ;  /* 0x000000b728b7723e */ /* 0x000fe400000000ff */
[----:B------:R-:W-:Y:S01]  /*e980*/  F2FP.F16.F32.PACK_AB R177, R14, R177 ;  /* 0x000000b10eb1723e */ /* 0x000fe200000000ff */
[----:B------:R-:W1:Y:S01]  /*e990*/  MUFU.EX2 R12, R196 ;  /* 0x000000c4000c7308 */ /* 0x000e620000000800 */
[----:B---3--:R-:W-:Y:S01]  /*e9a0*/  FADD.FTZ R34, R26, R3 ;  /* 0x000000031a227221 */ /* 0x008fe20000010000 */
[----:B------:R-:W-:Y:S02]  /*e9b0*/  F2FP.F16.F32.PACK_AB R179, R20, R179 ;  /* 0x000000b314b3723e */ /* 0x000fe400000000ff */
[----:B------:R-:W-:Y:S02]  /*e9c0*/  F2FP.F16.F32.PACK_AB R173, R28, R173 ;  /* 0x000000ad1cad723e */ /* 0x000fe400000000ff */
[----:B------:R-:W-:Y:S02]  /*e9d0*/  F2FP.F16.F32.PACK_AB R175, R24, R175 ;  /* 0x000000af18af723e */ /* 0x000fe400000000ff */
[----:B------:R-:W3:Y:S01]  /*e9e0*/  MUFU.EX2 R165, R165 ;  /* 0x000000a500a57308 */ /* 0x000ee20000000800 */
[----:B--2---:R-:W-:Y:S01]  /*e9f0*/  FADD.FTZ R3, R171, R34 ;  /* 0x00000022ab037221 */ /* 0x004fe20000010000 */
[----:B------:R-:W-:-:S06]  /*ea00*/  F2FP.F16.F32.PACK_AB R169, R26, R169 ;  /* 0x000000a91aa9723e */ /* 0x000fcc00000000ff */
[----:B------:R-:W2:Y:S01]  /*ea10*/  MUFU.EX2 R30, R30 ;  /* 0x0000001e001e7308 */ /* 0x000ea20000000800 */
[C---:B-1----:R-:W-:Y:S01]  /*ea20*/  FADD.FTZ R34, R12.reuse, R3 ;  /* 0x000000030c227221 */ /* 0x042fe20000010000 */
[----:B------:R-:W-:Y:S01]  /*ea30*/  F2FP.F16.F32.PACK_AB R171, R12, R171 ;  /* 0x000000ab0cab723e */ /* 0x000fe200000000ff */
[----:B------:R-:W-:-:S05]  /*ea40*/  IMAD.MOV.U32 R12, RZ, RZ, R8 ;  /* 0x000000ffff0c7224 */ /* 0x000fca00078e0008 */
[----:B------:R1:W4:Y:S01]  /*ea50*/  MUFU.EX2 R167, R166 ;  /* 0x000000a600a77308 */ /* 0x0003220000000800 */
[----:B---3--:R-:W-:-:S07]  /*ea60*/  FADD.FTZ R3, R165, R34 ;  /* 0x00000022a5037221 */ /* 0x008fce0000010000 */
[----:B------:R3:W5:Y:S01]  /*ea70*/  MUFU.EX2 R64, R158 ;  /* 0x0000009e00407308 */ /* 0x0007620000000800 */
[----:B--2---:R-:W-:Y:S01]  /*ea80*/  FADD.FTZ R3, R30, R3 ;  /* 0x000000031e037221 */ /* 0x004fe20000010000 */
[----:B-1----:R-:W-:Y:S02]  /*ea90*/  F2FP.F16.F32.PACK_AB R166, R54, R39 ;  /* 0x0000002736a6723e */ /* 0x002fe400000000ff */
[----:B------:R-:W-:Y:S01]  /*eaa0*/  F2FP.F16.F32.PACK_AB R165, R30, R165 ;  /* 0x000000a51ea5723e */ /* 0x000fe200000000ff */
[----:B------:R-:W-:-:S03]  /*eab0*/  FADD.FTZ R3, R68, R3 ;  /* 0x0000000344037221 */ /* 0x000fc60000010000 */
[----:B------:R1:W2:Y:S01]  /*eac0*/  MUFU.EX2 R161, R162 ;  /* 0x000000a200a17308 */ /* 0x0002a20000000800 */
[C---:B----4-:R-:W-:Y:S01]  /*ead0*/  FADD.FTZ R3, R167.reuse, R3 ;  /* 0x00000003a7037221 */ /* 0x050fe20000010000 */
[----:B---3--:R-:W-:Y:S02]  /*eae0*/  F2FP.F16.F32.PACK_AB R158, R62, R49 ;  /* 0x000000313e9e723e */ /* 0x008fe400000000ff */
[----:B------:R-:W-:-:S04]  /*eaf0*/  F2FP.F16.F32.PACK_AB R167, R167, R68 ;  /* 0x00000044a7a7723e */ /* 0x000fc800000000ff */
[----:B------:R-:W3:Y:S01]  /*eb00*/  MUFU.EX2 R198, R198 ;  /* 0x000000c600c67308 */ /* 0x000ee20000000800 */
[----:B-----5:R-:W-:Y:S01]  /*eb10*/  FADD.FTZ R3, R64, R3 ;  /* 0x0000000340037221 */ /* 0x020fe20000010000 */
[----:B-1----:R-:W-:-:S06]  /*eb20*/  F2FP.F16.F32.PACK_AB R162, R72, R45 ;  /* 0x0000002d48a2723e */ /* 0x002fcc00000000ff */
        /* <DEDUP_REMOVED lines=22> */
[----:B------:R-:W-:-:S03]  /*ec90*/  F2FP.F16.F32.PACK_AB R153, R82, R50 ;  /* 0x000000325299723e */ /* 0x000fc600000000ff */
[----:B--2---:R-:W-:-:S04]  /*eca0*/  FADD.FTZ R3, R84, R3 ;  /* 0x0000000354037221 */ /* 0x004fc80000010000 */
[C---:B---3--:R-:W-:Y:S01]  /*ecb0*/  FADD.FTZ R3, R41.reuse, R3 ;  /* 0x0000000329037221 */ /* 0x048fe20000010000 */
[----:B------:R-:W-:Y:S01]  /*ecc0*/  F2FP.F16.F32.PACK_AB R155, R41, R84 ;  /* 0x00000054299b723e */ /* 0x000fe200000000ff */
[----:B------:R-:W-:Y:S06]  /*ecd0*/  @P2 BRA `(.L_x_944) ;  /* 0xffffffc800142947 */ /* 0x000fec000383ffff */
.L_x_927:
[----:B------:R-:W-:Y:S06]  /*ece0*/  BAR.ARV 0x8, 0x120 ;  /* 0x0204800000007b1d */ /* 0x000fec0000002000 */
[----:B------:R-:W-:Y:S05]  /*ecf0*/  @!P0 BRA `(.L_x_945) ;  /* 0x0000000000048947 */ /* 0x000fea0003800000 */
[----:B------:R-:W-:Y:S01]  /*ed00*/  BPT.TRAP 0x1 ;  /* 0x000000040000795c */ /* 0x000fe20000300000 */
.L_x_945:
[----:B------:R-:W-:Y:S01]  /*ed10*/  ULEA UR5, UR37, UR39, 0x3 ;  /* 0x0000002725057291 */ /* 0x000fe2000f8e183f */
[----:B------:R-:W-:-:S05]  /*ed20*/  IMAD.U32 R0, RZ, RZ, UR36 ;  /* 0x00000024ff007e24 */ /* 0x000fca000f8e00ff */
[----:B------:R-:W-:-:S04]  /*ed30*/  SHF.L.U32 R0, R0, 0x1f, RZ ;  /* 0x0000001f00007819 */ /* 0x000fc800000006ff */
[----:B------:R1:W2:Y:S01]  /*ed40*/  SYNCS.PHASECHK.TRANS64.TRYWAIT P2, [UR5+0x28850], R0 ;  /* 0x02885000ff0075a7 */ /* 0x0002a20008040145 */
[----:B------:R-:W-:Y:S05]  /*ed50*/  @!P0 BRA `(.L_x_946) ;  /* 0x0000000000048947 */ /* 0x000fea0003800000 */
[----:B------:R-:W-:Y:S01]  /*ed60*/  BPT.TRAP 0x1 ;  /* 0x000000040000795c */ /* 0x000fe20000300000 */
.L_x_946:
[----:B--2---:R-:W-:Y:S05]  /*ed70*/  @P2 BRA `(.L_x_947) ;  /* 0x0000000000082947 */ /* 0x004fea0003800000 */
[----:B------:R-:W2:Y:S02]  /*ed80*/  SYNCS.PHASECHK.TRANS64.TRYWAIT P0, [UR5+0x28850], R0 ;  /* 0x02885000ff0075a7 */ /* 0x000ea40008000145 */
[----:B--2---:R-:W-:Y:S05]  /*ed90*/  @!P0 BRA `(.L_x_948) ;  /* 0x00000050000c8947 */ /* 0x004fea0003800000 */
.L_x_947:
[----:B------:R-:W-:Y:S01]  /*eda0*/  UIADD3 UR39, UR39, 0x400, URZ ;  /* 0x0000040027277890 */ /* 0x000fe2000fffe03f */
[----:B------:R-:W-:Y:S01]  /*edb0*/  WARPGROUP.ARRIVE ;  /* 0x00000000000079c5 */ /* 0x000fe20000000000 */
[----:B------:R-:W-:Y:S01]  /*edc0*/  UMOV UR7, 0x40000040 ;  /* 0x4000004000077882 */ /* 0x000fe20000000000 */
[----:B--2---:R-:W2:Y:S01]  /*edd0*/  SHFL.BFLY PT, R5, R4, 0x2, 0x1f ;  /* 0x0c401f0004057f89 */ /* 0x004ea200000e0000 */
[----:B------:R-:W-:Y:S01]  /*ede0*/  USHF.R.U32.HI UR39, URZ, 0x4, UR39 ;  /* 0x000000043f277899 */ /* 0x000fe20008011627 */
[----:B------:R-:W-:Y:S01]  /*edf0*/  IMAD.U32 R15, RZ, RZ, UR5 ;  /* 0x00000005ff0f7e24 */ /* 0x000fe2000f8e00ff */
[----:B------:R-:W-:Y:S01]  /*ee00*/  UIADD3 UR46, UR46, 0x1, URZ ;  /* 0x000000012e2e7890 */ /* 0x000fe2000fffe03f */
[----:B-1----:R-:W1:Y:S01]  /*ee10*/  SHFL.BFLY PT, R0, R3, 0x2, 0x1f ;  /* 0x0c401f0003007f89 */ /* 0x002e6200000e0000 */
[----:B------:R-:W-:-:S04]  /*ee20*/  ULOP3.LUT UR39, UR39, 0x3fff, URZ, 0xc0, !UPT ;  /* 0x00003fff27277892 */ /* 0x000fc8000f8ec03f */
[----:B------:R-:W-:-:S04]  /*ee30*/  ULOP3.LUT UR4, UR39, 0x4000000, URZ, 0xfc, !UPT ;  /* 0x0400000027047892 */ /* 0x000fc8000f8efc3f */
[----:B------:R-:W-:Y:S02]  /*ee40*/  ULEA UR4, UR37, UR4, 0xb ;  /* 0x0000000425047291 */ /* 0x000fe4000f8e583f */
[----:B------:R-:W-:-:S04]  /*ee50*/  UIADD3 UR37, UR37, 0x1, URZ ;  /* 0x0000000125257890 */ /* 0x000fc8000fffe03f */
[----:B------:R-:W-:Y:S01]  /*ee60*/  UISETP.NE.AND UP0, UPT, UR37, 0x2, UPT ;  /* 0x000000022500788c */ /* 0x000fe2000bf05270 */
[----:B------:R-:W-:Y:S02]  /*ee70*/  UMOV UR6, UR4 ;  /* 0x0000000400067c82 */ /* 0x000fe40008000000 */
[----:B------:R-:W-:Y:S01]  /*ee80*/  HGMMA.64x128x16.F32 R88, R180, gdesc[UR4].tnspB, R88, gsb0 ;  /* 0x41e00004b4587df0 */ /* 0x000fe20008000858 */
[----:B------:R-:W-:Y:S01]  /*ee90*/  UIADD3 UR6, UR4, 0x80, URZ ;  /* 0x0000008004067890 */ /* 0x000fe2000fffe03f */
[----:B--2---:R-:W-:Y:S01]  /*eea0*/  FADD.FTZ R5, R5, R4 ;  /* 0x0000000405057221 */ /* 0x004fe20000010000 */
[----:B------:R-:W-:Y:S01]  /*eeb0*/  UMOV UR7, 0x40000040 ;  /* 0x4000004000077882 */ /* 0x000fe20000000000 */
[----:B------:R-:W-:Y:S02]  /*eec0*/  IMAD.MOV.U32 R4, RZ, RZ, RZ ;  /* 0x000000ffff047224 */ /* 0x000fe400078e00ff */
[----:B-1----:R-:W-:Y:S01]  /*eed0*/  FADD.FTZ R2, R0, R3 ;  /* 0x0000000300027221 */ /* 0x002fe20000010000 */
[----:B------:R-:W-:Y:S01]  /*eee0*/  USEL UR37, UR37, URZ, UP0 ;  /* 0x0000003f25257287 */ /* 0x000fe20008000000 */
[----:B------:R-:W1:Y:S04]  /*eef0*/  SHFL.BFLY PT, R0, R5, 0x1, 0x1f ;  /* 0x0c201f0005007f89 */ /* 0x000e6800000e0000 */
[----:B------:R-:W2:Y:S01]  /*ef00*/  SHFL.BFLY PT, R11, R2, 0x1, 0x1f ;  /* 0x0c201f00020b7f89 */ /* 0x000ea200000e0000 */
[----:B-1----:R-:W-:Y:S01]  /*ef10*/  FADD.FTZ R13, R5, R0 ;  /* 0x00000000050d7221 */ /* 0x002fe20000010000 */
[----:B------:R-:W-:-:S02]  /*ef20*/  IMAD.MOV.U32 R0, RZ, RZ, -0x800000 ;  /* 0xff800000ff007424 */ /* 0x000fc400078e00ff */
[----:B--2---:R-:W-:Y:S02]  /*ef30*/  FADD.FTZ R14, R2, R11 ;  /* 0x0000000b020e7221 */ /* 0x004fe40000010000 */
[----:B------:R-:W-:Y:S01]  /*ef40*/  FSETP.NE.FTZ.AND P0, PT, R13, RZ, PT ;  /* 0x000000ff0d00720b */ /* 0x000fe20003f15000 */
[----:B------:R-:W-:Y:S02]  /*ef50*/  IMAD.MOV.U32 R11, RZ, RZ, RZ ;  /* 0x000000ffff0b7224 */ /* 0x000fe400078e00ff */
[----:B------:R-:W-:Y:S01]  /*ef60*/  IMAD.MOV.U32 R2, RZ, RZ, -0x800000 ;  /* 0xff800000ff027424 */ /* 0x000fe200078e00ff */
[----:B------:R-:W-:-:S09]  /*ef70*/  FSETP.NE.FTZ.AND P2, PT, R14, RZ, PT ;  /* 0x000000ff0e00720b */ /* 0x000fd20003f55000 */
[C---:B------:R-:W-:Y:S01]  /*ef80*/  @P0 FMUL.FTZ R6, R9.reuse, 0.69314718246459960938 ;  /* 0x3f31721809060820 */ /* 0x040fe20000410000 */
[----:B------:R-:W1:Y:S03]  /*ef90*/  @P0 MUFU.LG2 R10, R13 ;  /* 0x0000000d000a0308 */ /* 0x000e660000000c00 */
[----:B------:R-:W-:Y:S01]  /*efa0*/  @P2 FMUL.FTZ R20, R9, 0.69314718246459960938 ;  /* 0x3f31721809142820 */ /* 0x000fe20000410000 */
[----:B------:R-:W-:-:S04]  /*efb0*/  @!P1 VIADD R9, R15, 0x28860 ;  /* 0x000288600f099836 */ /* 0x000fc80000000000 */
[----:B------:R-:W2:Y:S01]  /*efc0*/  @P2 MUFU.LG2 R12, R14 ;  /* 0x0000000e000c2308 */ /* 0x000ea20000000c00 */
[----:B------:R-:W-:-:S07]  /*efd0*/  @!P1 PRMT R9, RZ, 0x654, R9 ;  /* 0x00000654ff099816 */ /* 0x000fce0000000009 */
[----:B------:R-:W3:Y:S01]  /*efe0*/  @P0 MUFU.RCP R4, R13 ;  /* 0x0000000d00040308 */ /* 0x000ee20000001000 */
[----:B-1----:R-:W-:-:S04]  /*eff0*/  @P0 FMUL.FTZ R3, R10, 0.69314718246459960938 ;  /* 0x3f3172180a030820 */ /* 0x002fc80000410000 */
[----:B------:R-:W-:Y:S01]  /*f000*/  @P0 FFMA.FTZ R2, R6, R7, R3 ;  /* 0x0000000706020223 */ /* 0x000fe20000010003 */
[----:B------:R-:W-:Y:S02]  /*f010*/  PLOP3.LUT P0, PT, PT, PT, PT, 0x8, 0x0 ;  /* 0x000000000000781c */ /* 0x000fe40003f0e170 */
[----:B------:R-:W1:Y:S01]  /*f020*/  @P2 MUFU.RCP R11, R14 ;  /* 0x0000000e000b2308 */ /* 0x000e620000001000 */
        /* <DEDUP_REMOVED lines=33> */
[----:B------:R-:W-:-:S04]  /*f240*/  USEL UR4, URZ, 0x1, UP0 ;  /* 0x000000013f047887 */ /* 0x000fc80008000000 */
[----:B------:R-:W-:Y:S01]  /*f250*/  ULOP3.LUT UR36, UR36, UR4, URZ, 0x3c, !UPT ;  /* 0x0000000424247292 */ /* 0x000fe2000f8e3c3f */
[----:B------:R-:W-:Y:S02]  /*f260*/  WARPGROUP.DEPBAR.LE gsb0, 0x0 ;  /* 0x00008000000079c5 */ /* 0x000fe40000010000 */
[----:B------:R-:W-:-:S06]  /*f270*/  WARPGROUP.ARRIVE ;  /* 0x00000000000079c5 */ /* 0x000fcc0000000000 */
[----:B------:R-:W-:Y:S03]  /*f280*/  HGMMA.64x128x16.F32 R88, R152, gdesc[UR4].tnspB, R88, gsb0 ;  /* 0x41e0000498587df0 */ /* 0x000fe60008000858 */
[----:B------:R-:W-:Y:S02]  /*f290*/  WARPGROUP.DEPBAR.LE gsb0, 0x0 ;  /* 0x00008000000079c5 */ /* 0x000fe40000010000 */
[----:B------:R2:W-:Y:S01]  /*f2a0*/  @!P1 SYNCS.ARRIVE.TRANS64.RED.A1T0 RZ, [R9+URZ], RZ ;  /* 0x000000ff09ff99a7 */ /* 0x0005e2000810043f */
[-C--:B---3--:R-:W-:Y:S01]  /*f2b0*/  FMUL.FTZ R8, R88, R4.reuse ;  /* 0x0000000458087220 */ /* 0x088fe20000410000 */
        /* <DEDUP_REMOVED lines=62> */
[----:B--2---:R-:W-:-:S07]  /*f6a0*/  FMUL.FTZ R151, R151, R11 ;  /* 0x0000000b97977220 */ /* 0x004fce0000410000 */
.L_x_878:
[----:B------:R-:W1:Y:S08]  /*f6b0*/  S2UR UR4, SR_CgaCtaId ;  /* 0x00000000000479c3 */ /* 0x000e700000008800 */
[----:B------:R-:W-:Y:S06]  /*f6c0*/  BAR.SYNC.DEFER_BLOCKING 0x5, 0x120 ;  /* 0x0144800000007b1d */ /* 0x000fec0000010000 */
[----:B------:R-:W-:-:S02]  /*f6d0*/  UMOV UR39, 0x400 ;  /* 0x0000040000277882 */ /* 0x000fc40000000000 */
[----:B-1----:R-:W-:-:S09]  /*f6e0*/  ULEA UR39, UR4, UR39, 0x18 ;  /* 0x0000002704277291 */ /* 0x002fd2000f8ec03f */
[----:B------:R-:W1:Y:S02]  /*f6f0*/  LDS R4, [UR39+0x288d0] ;  /* 0x0288d027ff047984 */ /* 0x000e640008000800 */
[----:B-1----:R-:W-:Y:S01]  /*f700*/  R2UR UR4, R4 ;  /* 0x00000000040472ca */ /* 0x002fe200000e0000 */
[----:B------:R-:W-:Y:S06]  /*f710*/  BAR.ARV 0x4, 0x120 ;  /* 0x0104800000007b1d */ /* 0x000fec0000002000 */
[----:B------:R-:W-:Y:S08]  /*f720*/  @P0 BRA `(.L_x_949) ;  /* 0x0000000800500947 */ /* 0x000ff00003800000 */
[C---:B------:R-:W-:Y:S01]  /*f730*/  IADD3 R27, P2, R18.reuse, 0x20, RZ ;  /* 0x00000020121b7810 */ /* 0x040fe20007f5e0ff */
[----:B------:R-:W-:Y:S01]  /*f740*/  VIADD R31, R187, UR42 ;  /* 0x0000002abb1f7c36 */ /* 0x000fe20008000000 */
[C---:B------:R-:W-:Y:S01]  /*f750*/  IADD3 R25, P6, R18.reuse, 0x40, RZ ;  /* 0x0000004012197810 */ /* 0x040fe20007fde0ff */
[----:B------:R-:W-:Y:S01]  /*f760*/  BAR.SYNC.DEFER_BLOCKING 0x1, 0x100 ;  /* 0x0044000000007b1d */ /* 0x000fe20000010000 */
[----:B------:R-:W-:Y:S01]  /*f770*/  LOP3.LUT R26, R27, 0x380, RZ, 0xc0, !PT ;  /* 0x000003801b1a7812 */ /* 0x000fe200078ec0ff */
[----:B------:R-:W-:Y:S01]  /*f780*/  VIADD R4, R31, 0x8 ;  /* 0x000000081f047836 */ /* 0x000fe20000000000 */
[C---:B------:R-:W-:Y:S01]  /*f790*/  IADD3 R15, P4, R18.reuse, 0x4000, RZ ;  /* 0x00004000120f7810 */ /* 0x040fe20007f9e0ff */
[----:B------:R-:W-:Y:S01]  /*f7a0*/  USHF.R.S32.HI UR5, URZ, 0x1f, UR43 ;  /* 0x0000001f3f057899 */ /* 0x000fe2000801142b */
[----:B------:R-:W-:-:S03]  /*f7b0*/  LOP3.LUT R5, R18, 0x380, RZ, 0xc0, !PT ;  /* 0x0000038012057812 */ /* 0x000fc600078ec0ff */
[----:B------:R-:W1:Y:S01]  /*f7c0*/  LDC.64 R32, c[0x0][0xb78] ;  /* 0x0002de00ff207b82 */ /* 0x000e620000000a00 */
[----:B------:R-:W-:Y:S01]  /*f7d0*/  SHF.R.U64 R26, R26, 0x3, RZ ;  /* 0x000000031a1a7819 */ /* 0x000fe200000012ff */
[----:B------:R-:W-:Y:S01]  /*f7e0*/  ULDC UR10, c[0x0][0xa88] ;  /* 0x0002a200000a7ab9 */ /* 0x000fe20000000800 */
[----:B------:R-:W-:Y:S01]  /*f7f0*/  LOP3.LUT R24, R25, 0x380, RZ, 0xc0, !PT ;  /* 0x0000038019187812 */ /* 0x000fe200078ec0ff */
[----:B------:R-:W-:Y:S01]  /*f800*/  ULDC.64 UR8, c[0x0][0xb70] ;  /* 0x0002dc0000087ab9 */ /* 0x000fe20000000a00 */
[----:B------:R-:W-:Y:S01]  /*f810*/  LOP3.LUT P0, RZ, R186, 0x3, RZ, 0xc0, !PT ;  /* 0x00000003baff7812 */ /* 0x000fe2000780c0ff */
[----:B------:R-:W-:Y:S01]  /*f820*/  UIMAD UR5, UR5, UR8, URZ ;  /* 0x00000008050572a4 */ /* 0x000fe2000f8e023f */
[----:B------:R-:W-:Y:S01]  /*f830*/  LOP3.LUT R14, R15, 0x380, RZ, 0xc0, !PT ;  /* 0x000003800f0e7812 */ /* 0x000fe200078ec0ff */
[----:B------:R-:W-:Y:S01]  /*f840*/  UIMAD.WIDE.U32 UR6, UR43, UR8, URZ ;  /* 0x000000082b0672a5 */ /* 0x000fe2000f8e003f */
[----:B------:R-:W-:Y:S01]  /*f850*/  SHF.R.U64 R5, R5, 0x3, RZ ;  /* 0x0000000305057819 */ /* 0x000fe200000012ff */
[----:B------:R-:W-:Y:S01]  /*f860*/  UIMAD UR5, UR43, UR9, UR5 ;  /* 0x000000092b0572a4 */ /* 0x000fe2000f8e0205 */
[----:B------:R-:W-:Y:S01]  /*f870*/  LOP3.LUT R26, R26, R27, RZ, 0x3c, !PT ;  /* 0x0000001b1a1a7212 */ /* 0x000fe200078e3cff */
[----:B------:R-:W-:Y:S01]  /*f880*/  IMAD.X R27, RZ, RZ, R19, P2 ;  /* 0x000000ffff1b7224 */ /* 0x000fe200010e0613 */
[----:B------:R-:W-:Y:S01]  /*f890*/  SHF.R.U64 R24, R24, 0x3, RZ ;  /* 0x0000000318187819 */ /* 0x000fe200000012ff */
[----:B------:R-:W-:Y:S01]  /*f8a0*/  USHF.R.S32.HI UR8, URZ, 0x1f, UR44 ;  /* 0x0000001f3f087899 */ /* 0x000fe2000801142c */
[----:B------:R-:W-:Y:S01]  /*f8b0*/  IADD3 R11, P2, R18, 0x4040, RZ ;  /* 0x00004040120b7810 */ /* 0x000fe20007f5e0ff */
[----:B------:R-:W-:Y:S01]  /*f8c0*/  UIADD3 UR5, UR7, UR5, URZ ;  /* 0x0000000507057290 */ /* 0x000fe2000fffe03f */
[----:B------:R-:W-:-:S02]  /*f8d0*/  ISETP.GE.OR P1, PT, R4, UR10, P0 ;  /* 0x0000000a04007c0c */ /* 0x000fc40008726670 */
[----:B------:R-:W-:Y:S02]  /*f8e0*/  SHF.R.U64 R14, R14, 0x3, RZ ;  /* 0x000000030e0e7819 */ /* 0x000fe400000012ff */
[----:B------:R-:W-:Y:S02]  /*f8f0*/  IADD3 R21, P5, R18, 0x60, RZ ;  /* 0x0000006012157810 */ /* 0x000fe40007fbe0ff */
[----:B------:R-:W-:Y:S01]  /*f900*/  LOP3.LUT R4, R5, R18, RZ, 0x3c, !PT ;  /* 0x0000001205047212 */ /* 0x000fe200078e3cff */
[--C-:B------:R-:W-:Y:S01]  /*f910*/  IMAD.MOV.U32 R5, RZ, RZ, R19.reuse ;  /* 0x000000ffff057224 */ /* 0x100fe200078e0013 */
[----:B------:R-:W-:Y:S01]  /*f920*/  LOP3.LUT R24, R24, R25, RZ, 0x3c, !PT ;  /* 0x0000001918187212 */ /* 0x000fe200078e3cff */
[----:B------:R-:W-:Y:S01]  /*f930*/  IMAD.X R25, RZ, RZ, R19, P6 ;  /* 0x000000ffff197224 */ /* 0x000fe200030e0613 */
[----:B------:R-:W-:Y:S02]  /*f940*/  LOP3.LUT R10, R11, 0x380, RZ, 0xc0, !PT ;  /* 0x000003800b0a7812 */ /* 0x000fe400078ec0ff */
[----:B------:R-:W-:-:S02]  /*f950*/  LOP3.LUT R14, R14, R15, RZ, 0x3c, !PT ;  /* 0x0000000f0e0e7212 */ /* 0x000fc400078e3cff */
[----:B------:R-:W-:Y:S02]  /*f960*/  LOP3.LUT R20, R21, 0x380, RZ, 0xc0, !PT ;  /* 0x0000038015147812 */ /* 0x000fe400078ec0ff */
[C---:B------:R-:W-:Y:S02]  /*f970*/  IADD3 R13, P3, R18.reuse, 0x4020, RZ ;  /* 0x00004020120d7810 */ /* 0x040fe40007f7e0ff */
[----:B------:R-:W-:Y:S02]  /*f980*/  IADD3 R15, P6, R18, 0x4060, RZ ;  /* 0x00004060120f7810 */ /* 0x000fe40007fde0ff */
[----:B------:R-:W-:Y:S02]  /*f990*/  MOV R9, R4 ;  /* 0x0000000400097202 */ /* 0x000fe40000000f00 */
[----:B------:R-:W-:Y:S02]  /*f9a0*/  SHF.R.U64 R10, R10, 0x3, RZ ;  /* 0x000000030a0a7819 */ /* 0x000fe400000012ff */
[----:B------:R-:W-:-:S02]  /*f9b0*/  F2FP.F16.F32.PACK_AB R4, R89, R8 ;  /* 0x000000085904723e */ /* 0x000fc400000000ff */
[----:B------:R-:W-:Y:S02]  /*f9c0*/  SHF.R.U64 R20, R20, 0x3, RZ ;  /* 0x0000000314147819 */ /* 0x000fe400000012ff */
[----:B------:R-:W-:Y:S02]  /*f9d0*/  LOP3.LUT R12, R13, 0x380, RZ, 0xc0, !PT ;  /* 0x000003800d0c7812 */ /* 0x000fe400078ec0ff */
[----:B------:R-:W-:Y:S02]  /*f9e0*/  LOP3.LUT R8, R15, 0x380, RZ, 0xc0, !PT ;  /* 0x000003800f087812 */ /* 0x000fe400078ec0ff */
[----:B------:R-:W-:Y:S02]  /*f9f0*/  F2FP.F16.F32.PACK_AB R5, R91, R90 ;  /* 0x0000005a5b05723e */ /* 0x000fe400000000ff */
[----:B------:R-:W-:Y:S02]  /*fa00*/  F2FP.F16.F32.PACK_AB R6, R6, R3 ;  /* 0x000000030606723e */ /* 0x000fe400000000ff */
[----:B------:R-:W-:-:S02]  /*fa10*/  F2FP.F16.F32.PACK_AB R7, R7, R94 ;  /* 0x0000005e0707723e */ /* 0x000fc400000000ff */
[----:B------:R-:W-:Y:S01]  /*fa20*/  LOP3.LUT R10, R10, R11, RZ, 0x3c, !PT ;  /* 0x0000000b0a0a7212 */ /* 0x000fe200078e3cff */
[--C-:B------:R-:W-:Y:S01]  /*fa30*/  IMAD.X R11, RZ, RZ, R19.reuse, P2 ;  /* 0x000000ffff0b7224 */ /* 0x100fe200010e0613 */
[----:B------:R-:W-:Y:S01]  /*fa40*/  LOP3.LUT R20, R20, R21, RZ, 0x3c, !PT ;  /* 0x0000001514147212 */ /* 0x000fe200078e3cff */
[--C-:B------:R-:W-:Y:S01]  /*fa50*/  IMAD.X R21, RZ, RZ, R19.reuse, P5 ;  /* 0x000000ffff157224 */ /* 0x100fe200028e0613 */
[----:B------:R-:W-:Y:S01]  /*fa60*/  SHF.R.U64 R12, R12, 0x3, RZ ;  /* 0x000000030c0c7819 */ /* 0x000fe200000012ff */
[----:B------:R2:W-:Y:S01]  /*fa70*/  STSM.16.M88.4 [R9], R4 ;  /* 0x0000000409007844 */ /* 0x0005e20000000200 */
[----:B------:R-:W-:Y:S02]  /*fa80*/  SHF.R.U64 R8, R8, 0x3, RZ ;  /* 0x0000000308087819 */ /* 0x000fe400000012ff */
[----:B------:R-:W-:Y:S02]  /*fa90*/  MOV R28, R24 ;  /* 0x00000018001c7202 */ /* 0x000fe40000000f00 */
[----:B------:R-:W-:Y:S01]  /*faa0*/  LOP3.LUT R12, R12, R13, RZ, 0x3c, !PT ;  /* 0x0000000d0c0c7212 */ /* 0x000fe200078e3cff */
[--C-:B------:R-:W-:Y:S01]  /*fab0*/  IMAD.X R13, RZ, RZ, R19.reuse, P3 ;  /* 0x000000ffff0d7224 */ /* 0x100fe200018e0613 */
[----:B------:R-:W-:Y:S01]  /*fac0*/  LOP3.LUT R8, R8, R15, RZ, 0x3c, !PT ;  /* 0x0000000f08087212 */ /* 0x000fe200078e3cff */
[----:B------:R-:W-:Y:S01]  /*fad0*/  IMAD.X R15, RZ, RZ, R19, P4 ;  /* 0x000000ffff0f7224 */ /* 0x000fe200020e0613 */
[----:B------:R-:W-:Y:S01]  /*fae0*/  MOV R24, R10 ;  /* 0x0000000a00187202 */ /* 0x000fe20000000f00 */
[----:B-1----:R-:W-:Y:S01]  /*faf0*/  IMAD R10, R32, UR8, RZ ;  /* 0x00000008200a7c24 */ /* 0x002fe2000f8e02ff */
[----:B------:R-:W-:-:S02]  /*fb00*/  MOV R29, R26 ;  /* 0x0000001a001d7202 */ /* 0x000fc40000000f00 */
[----:B------:R-:W-:Y:S01]  /*fb10*/  MOV R27, R20 ;  /* 0x00000014001b7202 */ /* 0x000fe20000000f00 */
[----:B------:R-:W-:Y:S01]  /*fb20*/  IMAD.U32 R21, RZ, RZ, UR7 ;  /* 0x00000007ff157e24 */ /* 0x000fe2000f8e00ff */
[----:B------:R-:W-:Y:S01]  /*fb30*/  MOV R26, R14 ;  /* 0x0000000e001a7202 */ /* 0x000fe20000000f00 */
[----:B--2---:R-:W-:Y:S01]  /*fb40*/  IMAD.X R9, RZ, RZ, R19, P6 ;  /* 0x000000ffff097224 */ /* 0x004fe200030e0613 */
[----:B------:R-:W-:Y:S01]  /*fb50*/  F2FP.F16.F32.PACK_AB R4, R97, R96 ;  /* 0x000000606104723e */ /* 0x000fe200000000ff */
[----:B------:R-:W-:Y:S01]  /*fb60*/  IMAD.U32 R20, RZ, RZ, UR6 ;  /* 0x00000006ff147e24 */ /* 0x000fe2000f8e00ff */
[----:B------:R-:W-:Y:S01]  /*fb70*/  F2FP.F16.F32.PACK_AB R5, R99, R98 ;  /* 0x000000626305723e */ /* 0x000fe200000000ff */
[----:B------:R-:W-:Y:S01]  /*fb80*/  IMAD.U32 R21, RZ, RZ, UR5 ;  /* 0x00000005ff157e24 */ /* 0x000fe2000f8e00ff */
[----:B------:R-:W-:Y:S01]  /*fb90*/  F2FP.F16.F32.PACK_AB R6, R101, R100 ;  /* 0x000000646506723e */ /* 0x000fe200000000ff */
[----:B------:R-:W-:Y:S01]  /*fba0*/  IMAD R30, R33, UR44, R10 ;  /* 0x0000002c211e7c24 */ /* 0x000fe2000f8e020a */
[----:B------:R-:W-:Y:S01]  /*fbb0*/  F2FP.F16.F32.PACK_AB R7, R103, R102 ;  /* 0x000000666707723e */ /* 0x000fe200000000ff */
[----:B------:R-:W-:Y:S01]  /*fbc0*/  IMAD.WIDE.U32 R20, R32, UR44, R20 ;  /* 0x0000002c20147c25 */ /* 0x000fe2000f8e0014 */
[----:B------:R-:W-:Y:S01]  /*fbd0*/  MOV R3, R8 ;  /* 0x0000000800037202 */ /* 0x000fe20000000f00 */
[----:B------:R-:W-:Y:S01]  /*fbe0*/  ULDC.64 UR6, c[0x0][0xb40] ;  /* 0x0002d00000067ab9 */ /* 0x000fe20000000a00 */
[----:B------:R-:W-:Y:S01]  /*fbf0*/  MOV R25, R12 ;  /* 0x0000000c00197202 */ /* 0x000fe20000000f00 */
[----:B------:R1:W-:Y:S01]  /*fc00*/  STSM.16.M88.4 [R29], R4 ;  /* 0x000000041d007844 */ /* 0x0003e20000000200 */
[----:B------:R-:W-:-:S02]  /*fc10*/  F2FP.F16.F32.PACK_AB R8, R105, R104 ;  /* 0x000000686908723e */ /* 0x000fc400000000ff */
[----:B------:R-:W-:Y:S02]  /*fc20*/  F2FP.F16.F32.PACK_AB R9, R107, R106 ;  /* 0x0000006a6b09723e */ /* 0x000fe400000000ff */
[----:B------:R-:W-:Y:S02]  /*fc30*/  F2FP.F16.F32.PACK_AB R10, R109, R108 ;  /* 0x0000006c6d0a723e */ /* 0x000fe400000000ff */
[----:B------:R-:W-:Y:S02]  /*fc40*/  F2FP.F16.F32.PACK_AB R11, R111, R110 ;  /* 0x0000006e6f0b723e */ /* 0x000fe400000000ff */
[----:B------:R-:W-:Y:S02]  /*fc50*/  F2FP.F16.F32.PACK_AB R120, R121, R120 ;  /* 0x000000787978723e */ /* 0x000fe400000000ff */
[----:B------:R-:W-:Y:S01]  /*fc60*/  F2FP.F16.F32.PACK_AB R12, R113, R112 ;  /* 0x00000070710c723e */ /* 0x000fe200000000ff */
[----:B------:R-:W-:Y:S01]  /*fc70*/  STSM.16.M88.4 [R28], R8 ;  /* 0x000000081c007844 */ /* 0x000fe20000000200 */
[----:B------:R-:W-:-:S02]  /*fc80*/  F2FP.F16.F32.PACK_AB R13, R115, R114 ;  /* 0x00000072730d723e */ /* 0x000fc400000000ff */
[----:B------:R-:W-:Y:S02]  /*fc90*/  F2FP.F16.F32.PACK_AB R14, R117, R116 ;  /* 0x00000074750e723e */ /* 0x000fe400000000ff */
[----:B------:R-:W-:Y:S02]  /*fca0*/  F2FP.F16.F32.PACK_AB R15, R119, R118 ;  /* 0x00000076770f723e */ /* 0x000fe400000000ff */
[----:B------:R-:W-:Y:S02]  /*fcb0*/  F2FP.F16.F32.PACK_AB R121, R123, R122 ;  /* 0x0000007a7b79723e */ /* 0x000fe400000000ff */
[----:B------:R-:W-:Y:S01]  /*fcc0*/  F2FP.F16.F32.PACK_AB R128, R129, R128 ;  /* 0x000000808180723e */ /* 0x000fe200000000ff */
[----:B------:R-:W-:Y:S01]  /*fcd0*/  STSM.16.M88.4 [R27], R12 ;  /* 0x0000000c1b007844 */ /* 0x000fe20000000200 */
[----:B------:R-:W-:Y:S02]  /*fce0*/  F2FP.F16.F32.PACK_AB R122, R125, R124 ;  /* 0x0000007c7d7a723e */ /* 0x000fe400000000ff */
[----:B------:R-:W-:-:S02]  /*fcf0*/  F2FP.F16.F32.PACK_AB R123, R127, R126 ;  /* 0x0000007e7f7b723e */ /* 0x000fc400000000ff */
[----:B------:R-:W-:Y:S02]  /*fd00*/  F2FP.F16.F32.PACK_AB R129, R131, R130 ;  /* 0x000000828381723e */ /* 0x000fe400000000ff */
[----:B------:R-:W-:Y:S01]  /*fd10*/  F2FP.F16.F32.PACK_AB R136, R137, R136 ;  /* 0x000000888988723e */ /* 0x000fe200000000ff */
[----:B------:R-:W-:Y:S01]  /*fd20*/  STSM.16.M88.4 [R26], R120 ;  /* 0x000000781a007844 */ /* 0x000fe20000000200 */
        /* <DEDUP_REMOVED lines=10> */
[----:B------:R-:W-:Y:S02]  /*fdd0*/  F2FP.F16.F32.PACK_AB R147, R151, R150 ;  /* 0x000000969793723e */ /* 0x000fe400000000ff */
[----:B-1----:R-:W-:Y:S02]  /*fde0*/  SHF.R.S32.HI R5, RZ, 0x1f, R31 ;  /* 0x0000001fff057819 */ /* 0x002fe4000001141f */
[C---:B------:R-:W-:Y:S01]  /*fdf0*/  IADD3 R6, P2, R31.reuse, R20, RZ ;  /* 0x000000141f067210 */ /* 0x040fe20007f5e0ff */
[----:B------:R-:W-:Y:S01]  /*fe00*/  STSM.16.M88.4 [R3], R144 ;  /* 0x0000009003007844 */ /* 0x000fe20000000200 */
[----:B------:R-:W-:-:S02]  /*fe10*/  ISETP.GE.OR P0, PT, R31, UR10, P0 ;  /* 0x0000000a1f007c0c */ /* 0x000fc40008706670 */
[----:B------:R-:W-:Y:S01]  /*fe20*/  IADD3.X R5, R5, R21, R30, P2, !PT ;  /* 0x0000001505057210 */ /* 0x000fe200017fe41e */
[----:B------:R-:W-:Y:S01]  /*fe30*/  @!PT LDS RZ, [RZ] ;  /* 0x00000000fffff984 */ /* 0x000fe20000000800 */
[----:B------:R-:W-:Y:S01]  /*fe40*/  @!PT LDS RZ, [RZ] ;  /* 0x00000000fffff984 */ /* 0x000fe20000000800 */
[----:B------:R-:W-:Y:S01]  /*fe50*/  @!PT LDS RZ, [RZ] ;  /* 0x00000000fffff984 */ /* 0x000fe20000000800 */
[----:B------:R-:W-:Y:S01]  /*fe60*/  @!PT LDS RZ, [RZ] ;  /* 0x00000000fffff984 */ /* 0x000fe20000000800 */
[----:B------:R1:W-:Y:S06]  /*fe70*/  MEMBAR.ALL.CTA ;  /* 0x0000000000007992 */ /* 0x0003ec0000008000 */
[----:B-1----:R-:W1:Y:S02]  /*fe80*/  FENCE.VIEW.ASYNC.S ;  /* 0x00000000000073c6 */ /* 0x002e640000000000 */
[----:B-1----:R-:W-:Y:S06]  /*fe90*/  BAR.ARV 0x1, 0x120 ;  /* 0x0044800000007b1d */ /* 0x002fec0000002000 */
[----:B------:R-:W-:-:S04]  /*fea0*/  LEA R4, P2, R6, UR6, 0x2 ;  /* 0x0000000606047c11 */ /* 0x000fc8000f8410ff */
[----:B------:R-:W-:Y:S02]  /*feb0*/  LEA.HI.X R5, R6, UR7, R5, 0x2, P2 ;  /* 0x0000000706057c11 */ /* 0x000fe400090f1405 */
[----:B------:R-:W1:Y:S04]  /*fec0*/  SHFL.IDX PT, R6, R189, RZ, 0x1f ;  /* 0x00001fffbd067589 */ /* 0x000e6800000e0000 */
[----:B------:R2:W-:Y:S04]  /*fed0*/  @!P1 STG.E desc[UR50][R4.64+0x20], R0 ;  /* 0x0000200004009986 */ /* 0x0005e8000c101932 */
[----:B------:R2:W-:Y:S01]  /*fee0*/  @!P0 STG.E desc[UR50][R4.64], R2 ;  /* 0x0000000204008986 */ /* 0x0005e2000c101932 */
[----:B-1----:R-:W-:-:S13]  /*fef0*/  ISETP.NE.AND P0, PT, R6, 0x7, PT ;  /* 0x000000070600780c */ /* 0x002fda0003f05270 */
[----:B--2---:R-:W-:Y:S05]  /*ff00*/  @P0 BRA `(.L_x_950) ;  /* 0x0000000800740947 */ /* 0x004fea0003800000 */
[----:B------:R-:W-:Y:S01]  /*ff10*/  BAR.SYNC.DEFER_BLOCKING 0x1, 0x120 ;  /* 0x0044800000007b1d */ /* 0x000fe20000010000 */
[----:B------:R-:W-:-:S05]  /*ff20*/  ELECT P0, URZ, PT ;  /* 0x00000000003f782f */ /* 0x000fca0003800000 */
[----:B------:R-:W-:Y:S08]  /*ff30*/  BSSY B0, `(.L_x_951) ;  /* 0x0000012000007945 */ /* 0x000ff00003800000 */
[----:B------:R-:W-:Y:S05]  /*ff40*/  @!P0 BRA `(.L_x_952) ;  /* 0x0000000000408947 */ /* 0x000fea0003800000 */
[----:B------:R-:W-:Y:S02]  /*ff50*/  UIADD3 UR6, UP0, UR54, 0x9f0, URZ ;  /* 0x000009f036067890 */ /* 0x000fe4000ff1e03f */
[----:B------:R-:W-:Y:S02]  /*ff60*/  UIADD3 UR5, UR39, 0x4000, URZ ;  /* 0x0000400027057890 */ /* 0x000fe4000fffe03f */
[----:B------:R-:W-:Y:S01]  /*ff70*/  UIADD3.X UR7, URZ, UR55, URZ, UP0, !UPT ;  /* 0x000000373f077290 */ /* 0x000fe200087fe43f */
[----:B------:R-:W-:Y:S01]  /*ff80*/  UMOV UR41, URZ ;  /* 0x0000003f00297c82 */ /* 0x000fe20008000000 */
[----:B------:R-:W-:Y:S01]  /*ff90*/  UMOV UR45, URZ ;  /* 0x0000003f002d7c82 */ /* 0x000fe20008000000 */
[----:B------:R-:W-:Y:S01]  /*ffa0*/  UMOV UR40, UR39 ;  /* 0x0000002700287c82 */ /* 0x000fe20008000000 */
[----:B------:R-:W-:-:S05]  /*ffb0*/  UMOV UR8, 0x40 ;  /* 0x0000004000087882 */ /* 0x000fca0000000000 */
        /* <DEDUP_REMOVED lines=9> */
.L_x_952:
[----:B------:R-:W-:Y:S05]  /*10050*/  BSYNC B0 ;  /* 0x0000000000007941 */ /* 0x000fea0003800000 */
.L_x_951:
[----:B------:R-:W-:Y:S05]  /*10060*/  BRA `(.L_x_950) ;  /* 0x00000008001c7947 */ /* 0x000fea0003800000 */
.L_x_949:
[----:B------:R-:W1:Y:S01]  /*10070*/  LDC R12, c[0x0][0xdac] ;  /* 0x00036b00ff0c7b82 */ /* 0x000e620000000800 */
[----:B------:R-:W-:Y:S01]  /*10080*/  ISETP.GT.AND P0, PT, R190, 0x7f, PT ;  /* 0x0000007fbe00780c */ /* 0x000fe20003f04270 */
[----:B------:R-:W-:Y:S01]  /*10090*/  USHF.R.S32.HI UR6, URZ, 0x1f, UR43 ;  /* 0x0000001f3f067899 */ /* 0x000fe2000801142b */
[----:B------:R-:W-:Y:S01]  /*100a0*/  BSSY B0, `(.L_x_953) ;  /* 0x000001c000007945 */ /* 0x000fe20003800000 */
[----:B------:R-:W-:Y:S01]  /*100b0*/  USHF.R.S32.HI UR7, URZ, 0x1f, UR44 ;  /* 0x0000001f3f077899 */ /* 0x000fe2000801142c */
[----:B------:R-:W-:-:S03]  /*100c0*/  SHF.R.S32.HI R23, RZ, 0x1f, R22 ;  /* 0x0000001fff177819 */ /* 0x000fc60000011416 */
[----:B------:R-:W2:Y:S08]  /*100d0*/  LDC.64 R6, c[0x0][0xae0] ;  /* 0x0002b800ff067b82 */ /* 0x000eb00000000a00 */
[----:B------:R-:W3:Y:S01]  /*100e0*/  LDC.64 R8, c[0x0][0xae8] ;  /* 0x0002ba00ff087b82 */ /* 0x000ee20000000a00 */
[----:B------:R-:W-:Y:S05]  /*100f0*/  @P0 BRA `(.L_x_954) ;  /* 0x0000000000580947 */ /* 0x000fea0003800000 */
[----:B------:R-:W4:Y:S01]  /*10100*/  S2R R0, SR_TID.X ;  /* 0x0000000000007919 */ /* 0x000f220000002100 */
[----:B------:R-:W-:Y:S01]  /*10110*/  IMAD.U32 R2, RZ, RZ, UR42 ;  /* 0x0000002aff027e24 */ /* 0x000fe2000f8e00ff */
[----:B------:R-:W-:-:S04]  /*10120*/  ULDC UR5, c[0x0][0xa88] ;  /* 0x0002a20000057ab9 */ /* 0x000fc80000000800 */
[----:B----4-:R-:W-:-:S04]  /*10130*/  IADD3 R2, R2, -0x80, R0 ;  /* 0xffffff8002027810 */ /* 0x010fc80007ffe000 */
[----:B------:R-:W-:-:S13]  /*10140*/  ISETP.GE.AND P0, PT, R2, UR5, PT ;  /* 0x0000000502007c0c */ /* 0x000fda000bf06270 */
[----:B------:R-:W-:Y:S05]  /*10150*/  @P0 BRA `(.L_x_954) ;  /* 0x0000000000400947 */ /* 0x000fea0003800000 */
[----:B------:R-:W4:Y:S01]  /*10160*/  LDC.64 R4, c[0x0][0xb70] ;  /* 0x0002dc00ff047b82 */ /* 0x000f220000000a00 */
[----:B------:R-:W-:Y:S01]  /*10170*/  SHF.R.S32.HI R3, RZ, 0x1f, R2 ;  /* 0x0000001fff037819 */ /* 0x000fe20000011402 */
[----:B------:R-:W-:-:S06]  /*10180*/  ULDC.64 UR8, c[0x0][0xb40] ;  /* 0x0002d00000087ab9 */ /* 0x000fcc0000000a00 */
[----:B------:R-:W5:Y:S01]  /*10190*/  LDC.64 R10, c[0x0][0xb78] ;  /* 0x0002de00ff0a7b82 */ /* 0x000f620000000a00 */
[C---:B----4-:R-:W-:Y:S02]  /*101a0*/  IMAD R0, R4.reuse, UR6, RZ ;  /* 0x0000000604007c24 */ /* 0x050fe4000f8e02ff */
[----:B------:R-:W-:-:S04]  /*101b0*/  IMAD.WIDE.U32 R2, R4, UR43, R2 ;  /* 0x0000002b04027c25 */ /* 0x000fc8000f8e0002 */
[----:B------:R-:W-:Y:S02]  /*101c0*/  IMAD R5, R5, UR43, R0 ;  /* 0x0000002b05057c24 */ /* 0x000fe4000f8e0200 */
[C---:B-----5:R-:W-:Y:S02]  /*101d0*/  IMAD R0, R10.reuse, UR7, RZ ;  /* 0x000000070a007c24 */ /* 0x060fe4000f8e02ff */
[----:B------:R-:W-:Y:S02]  /*101e0*/  IMAD.IADD R3, R3, 0x1, R5 ;  /* 0x0000000103037824 */ /* 0x000fe400078e0205 */
[----:B------:R-:W-:Y:S02]  /*101f0*/  IMAD R5, R11, UR44, R0 ;  /* 0x0000002c0b057c24 */ /* 0x000fe4000f8e0200 */
[----:B------:R-:W-:-:S04]  /*10200*/  IMAD.WIDE.U32 R2, R10, UR44, R2 ;  /* 0x0000002c0a027c25 */ /* 0x000fc8000f8e0002 */
[----:B------:R-:W-:Y:S01]  /*10210*/  IMAD.IADD R3, R3, 0x1, R5 ;  /* 0x0000000103037824 */ /* 0x000fe200078e0205 */
[----:B------:R-:W-:-:S04]  /*10220*/  LEA R4, P0, R2, UR8, 0x2 ;  /* 0x0000000802047c11 */ /* 0x000fc8000f8010ff */
[----:B------:R-:W-:Y:S01]  /*10230*/  LEA.HI.X R5, R2, UR9, R3, 0x2, P0 ;  /* 0x0000000902057c11 */ /* 0x000fe200080f1403 */
[----:B------:R-:W-:-:S05]  /*10240*/  IMAD.MOV.U32 R3, RZ, RZ, -0x800000 ;  /* 0xff800000ff037424 */ /* 0x000fca00078e00ff */
[----:B------:R4:W-:Y:S03]  /*10250*/  STG.E desc[UR50][R4.64], R3 ;  /* 0x0000000304007986 */ /* 0x0009e6000c101932 */
.L_x_954:
[----:B------:R-:W-:Y:S05]  /*10260*/  BSYNC B0 ;  /* 0x0000000000007941 */ /* 0x000fea0003800000 */
.L_x_953:
[----:B------:R-:W-:Y:S01]  /*10270*/  ULDC UR5, c[0x0][0xa88] ;  /* 0x0002a20000057ab9 */ /* 0x000fe20000000800 */
[C---:B--2---:R-:W-:Y:S01]  /*10280*/  IMAD R0, R6.reuse, UR6, RZ ;  /* 0x0000000606007c24 */ /* 0x044fe2000f8e02ff */
[----:B------:R-:W-:Y:S01]  /*10290*/  UIADD3 UR42, -UR42, UR5, URZ ;  /* 0x000000052a2a7290 */ /* 0x000fe2000fffe13f */
[----:B----4-:R-:W-:Y:S01]  /*102a0*/  IMAD.WIDE.U32 R2, R6, UR43, R22 ;  /* 0x0000002b06027c25 */ /* 0x010fe2000f8e0016 */
[----:B------:R-:W-:Y:S01]  /*102b0*/  ULOP3.LUT UR48, URZ, UR48, URZ, 0x33, !UPT ;  /* 0x000000303f307292 */ /* 0x000fe2000f8e333f */
[----:B------:R-:W-:Y:S01]  /*102c0*/  SHF.R.S32.HI R185, RZ, 0x1f, R184 ;  /* 0x0000001fffb97819 */ /* 0x000fe200000114b8 */
[----:B------:R-:W-:Y:S01]  /*102d0*/  BSSY B0, `(.L_x_955) ;  /* 0x0000021000007945 */ /* 0x000fe20003800000 */
[----:B------:R-:W-:Y:S01]  /*102e0*/  IMAD R5, R7, UR43, R0 ;  /* 0x0000002b07057c24 */ /* 0x000fe2000f8e0200 */
[C---:B------:R-:W-:Y:S01]  /*102f0*/  ISETP.GE.AND P2, PT, R184.reuse, UR42, PT ;  /* 0x0000002ab8007c0c */ /* 0x040fe2000bf46270 */
[C---:B------:R-:W-:Y:S02]  /*10300*/  VIADD R0, R184.reuse, 0x40 ;  /* 0x00000040b8007836 */ /* 0x040fe40000000000 */
[----:B------:R-:W-:-:S02]  /*10310*/  VIADD R4, R184, 0x20 ;  /* 0x00000020b8047836 */ /* 0x000fc40000000000 */
[----:B------:R-:W-:Y:S01]  /*10320*/  IMAD.IADD R3, R3, 0x1, R5 ;  /* 0x0000000103037824 */ /* 0x000fe200078e0205 */
[----:B------:R-:W-:Y:S01]  /*10330*/  ISETP.GE.AND P0, PT, R0, UR42, PT ;  /* 0x0000002a00007c0c */ /* 0x000fe2000bf06270 */
[----:B---3--:R-:W-:Y:S01]  /*10340*/  IMAD R0, R8, UR7, RZ ;  /* 0x0000000708007c24 */ /* 0x008fe2000f8e02ff */
[----:B------:R-:W-:Y:S01]  /*10350*/  ISETP.GE.AND P4, PT, R4, UR42, PT ;  /* 0x0000002a04007c0c */ /* 0x000fe2000bf86270 */
[----:B------:R-:W-:Y:S02]  /*10360*/  VIADD R4, R184, 0x60 ;  /* 0x00000060b8047836 */ /* 0x000fe40000000000 */
[----:B------:R-:W-:Y:S02]  /*10370*/  IMAD R9, R9, UR44, R0 ;  /* 0x0000002c09097c24 */ /* 0x000fe4000f8e0200 */
[----:B-1----:R-:W-:Y:S01]  /*10380*/  VIADD R5, R12, UR48 ;  /* 0x000000300c057c36 */ /* 0x002fe20008000000 */
[----:B------:R-:W-:Y:S01]  /*10390*/  ISETP.GE.AND P1, PT, R4, UR42, PT ;  /* 0x0000002a04007c0c */ /* 0x000fe2000bf26270 */
[----:B------:R-:W-:-:S04]  /*103a0*/  IMAD.WIDE.U32 R6, R8, UR44, R2 ;  /* 0x0000002c08067c25 */ /* 0x000fc8000f8e0002 */
[----:B------:R-:W-:-:S04]  /*103b0*/  IMAD.WIDE R4, R5, 0x80, R184 ;  /* 0x0000008005047825 */ /* 0x000fc800078e02b8 */
[----:B------:R-:W-:Y:S01]  /*103c0*/  IMAD.IADD R11, R7, 0x1, R9 ;  /* 0x00000001070b7824 */ /* 0x000fe200078e0209 */
[----:B------:R-:W-:Y:S06]  /*103d0*/  @P2 BRA `(.L_x_956) ;  /* 0x0000000000402947 */ /* 0x000fec0003800000 */
[----:B------:R-:W-:Y:S01]  /*103e0*/  ULDC.64 UR6, c[0x0][0xad8] ;  /* 0x0002b60000067ab9 */ /* 0x000fe20000000a00 */
[C---:B------:R-:W-:Y:S01]  /*103f0*/  VIADD R0, R22.reuse, 0x40 ;  /* 0x0000004016007836 */ /* 0x040fe20000000000 */
[----:B------:R-:W-:Y:S01]  /*10400*/  ULDC UR5, c[0x0][0xa8c] ;  /* 0x0002a30000057ab9 */ /* 0x000fe20000000800 */
[----:B------:R-:W-:Y:S01]  /*10410*/  IMAD R9, R5, UR6, RZ ;  /* 0x0000000605097c24 */ /* 0x000fe2000f8e02ff */
[----:B------:R-:W-:Y:S01]  /*10420*/  ISETP.GE.AND P2, PT, R22, UR5, PT ;  /* 0x0000000516007c0c */ /* 0x000fe2000bf46270 */
[----:B------:R-:W-:Y:S01]  /*10430*/  IMAD.MOV.U32 R2, RZ, RZ, R6 ;  /* 0x000000ffff027224 */ /* 0x000fe200078e0006 */
[----:B------:R-:W-:Y:S01]  /*10440*/  ISETP.GE.AND P3, PT, R0, UR5, PT ;  /* 0x0000000500007c0c */ /* 0x000fe2000bf66270 */
[----:B------:R-:W-:Y:S02]  /*10450*/  IMAD.MOV.U32 R3, RZ, RZ, R11 ;  /* 0x000000ffff037224 */ /* 0x000fe400078e000b */
[C---:B------:R-:W-:Y:S02]  /*10460*/  IMAD R9, R4.reuse, UR7, R9 ;  /* 0x0000000704097c24 */ /* 0x040fe4000f8e0209 */
[----:B------:R-:W-:Y:S01]  /*10470*/  IMAD.WIDE.U32 R2, R4, UR6, R2 ;  /* 0x0000000604027c25 */ /* 0x000fe2000f8e0002 */
[----:B------:R-:W-:-:S03]  /*10480*/  ULDC.64 UR6, c[0x0][0xa80] ;  /* 0x0002a00000067ab9 */ /* 0x000fc60000000a00 */
[----:B------:R-:W-:Y:S01]  /*10490*/  IMAD.IADD R3, R3, 0x1, R9 ;  /* 0x0000000103037824 */ /* 0x000fe200078e0209 */
[----:B------:R-:W-:-:S04]  /*104a0*/  LEA R8, P5, R2, UR6, 0x1 ;  /* 0x0000000602087c11 */ /* 0x000fc8000f8a08ff */
[----:B------:R-:W-:-:S05]  /*104b0*/  LEA.HI.X R9, R2, UR7, R3, 0x1, P5 ;  /* 0x0000000702097c11 */ /* 0x000fca000a8f0c03 */
[----:B------:R1:W-:Y:S04]  /*104c0*/  @!P2 STG.E.128 desc[UR50][R8.64], RZ ;  /* 0x000000ff0800a986 */ /* 0x0003e8000c101d32 */
[----:B------:R1:W-:Y:S02]  /*104d0*/  @!P3 STG.E.128 desc[UR50][R8.64+0x80], RZ ;  /* 0x000080ff0800b986 */ /* 0x0003e4000c101d32 */
.L_x_956:
[----:B------:R-:W-:Y:S05]  /*104e0*/  BSYNC B0 ;  /* 0x0000000000007941 */ /* 0x000fea0003800000 */
.L_x_955:
[----:B------:R-:W-:Y:S04]  /*104f0*/  BSSY B0, `(.L_x_957) ;  /* 0x0000014000007945 */ /* 0x000fe80003800000 */
[----:B------:R-:W-:Y:S05]  /*10500*/  @P4 BRA `(.L_x_958) ;  /* 0x0000000000484947 */ /* 0x000fea0003800000 */
[----:B-1----:R-:W-:Y:S01]  /*10510*/  IADD3 R9, P2, R4, 0x20, RZ ;  /* 0x0000002004097810 */ /* 0x002fe20007f5e0ff */
[----:B------:R-:W-:Y:S01]  /*10520*/  ULDC.64 UR6, c[0x0][0xad8] ;  /* 0x0002b60000067ab9 */ /* 0x000fe20000000a00 */
[----:B------:R-:W-:Y:S01]  /*10530*/  IMAD.MOV.U32 R2, RZ, RZ, R6 ;  /* 0x000000ffff027224 */ /* 0x000fe200078e0006 */
[----:B------:R-:W-:Y:S01]  /*10540*/  ULDC UR5, c[0x0][0xa8c] ;  /* 0x0002a30000057ab9 */ /* 0x000fe20000000800 */
[----:B------:R-:W-:Y:S01]  /*10550*/  IMAD.MOV.U32 R3, RZ, RZ, R11 ;  /* 0x000000ffff037224 */ /* 0x000fe200078e000b */
[C---:B------:R-:W-:Y:S01]  /*10560*/  ISETP.GE.AND P3, PT, R22.reuse, UR5, PT ;  /* 0x0000000516007c0c */ /* 0x040fe2000bf66270 */
[----:B------:R-:W-:Y:S02]  /*10570*/  IMAD.X R0, RZ, RZ, R5, P2 ;  /* 0x000000ffff007224 */ /* 0x000fe400010e0605 */
[----:B------:R-:W-:Y:S02]  /*10580*/  VIADD R8, R22, 0x40 ;  /* 0x0000004016087836 */ /* 0x000fe40000000000 */
[----:B------:R-:W-:-:S02]  /*10590*/  IMAD R0, R0, UR6, RZ ;  /* 0x0000000600007c24 */ /* 0x000fc4000f8e02ff */
[----:B------:R-:W-:Y:S01]  /*105a0*/  IMAD.WIDE.U32 R2, R9, UR6, R2 ;  /* 0x0000000609027c25 */ /* 0x000fe2000f8e0002 */
[----:B------:R-:W-:-:S03]  /*105b0*/  ISETP.GE.AND P4, PT, R8, UR5, PT ;  /* 0x0000000508007c0c */ /* 0x000fc6000bf86270 */
[----:B------:R-:W-:Y:S01]  /*105c0*/  IMAD R9, R9, UR7, R0 ;  /* 0x0000000709097c24 */ /* 0x000fe2000f8e0200 */
[----:B------:R-:W-:Y:S02]  /*105d0*/  ULDC.64 UR6, c[0x0][0xa80] ;  /* 0x0002a00000067ab9 */ /* 0x000fe40000000a00 */
[----:B------:R-:W-:Y:S01]  /*105e0*/  LEA R8, P2, R2, UR6, 0x1 ;  /* 0x0000000602087c11 */ /* 0x000fe2000f8408ff */
[----:B------:R-:W-:-:S05]  /*105f0*/  IMAD.IADD R3, R3, 0x1, R9 ;  /* 0x0000000103037824 */ /* 0x000fca00078e0209 */
[----:B------:R-:W-:-:S05]  /*10600*/  LEA.HI.X R9, R2, UR7, R3, 0x1, P2 ;  /* 0x0000000702097c11 */ /* 0x000fca00090f0c03 */
[----:B------:R2:W-:Y:S04]  /*10610*/  @!P3 STG.E.128 desc[UR50][R8.64], RZ ;  /* 0x000000ff0800b986 */ /* 0x0005e8000c101d32 */
[----:B------:R2:W-:Y:S02]  /*10620*/  @!P4 STG.E.128 desc[UR50][R8.64+0x80], RZ ;  /* 0x000080ff0800c986 */ /* 0x0005e4000c101d32 */
.L_x_958:
[----:B------:R-:W-:Y:S05]  /*10630*/  BSYNC B0 ;  /* 0x0000000000007941 */ /* 0x000fea0003800000 */
.L_x_957:
[----:B------:R-:W-:Y:S04]  /*10640*/  BSSY B0, `(.L_x_959) ;  /* 0x0000014000007945 */ /* 0x000fe80003800000 */
[----:B------:R-:W-:Y:S05]  /*10650*/  @P0 BRA `(.L_x_960) ;  /* 0x0000000000480947 */ /* 0x000fea0003800000 */
[----:B-12---:R-:W-:Y:S01]  /*10660*/  IADD3 R9, P0, R4, 0x40, RZ ;  /* 0x0000004004097810 */ /* 0x006fe20007f1e0ff */
        /* <DEDUP_REMOVED lines=17> */
.L_x_960:
[----:B------:R-:W-:Y:S05]  /*10780*/  BSYNC B0 ;  /* 0x0000000000007941 */ /* 0x000fea0003800000 */
.L_x_959:
[----:B------:R-:W-:Y:S04]  /*10790*/  BSSY B0, `(.L_x_950) ;  /* 0x0000014000007945 */ /* 0x000fe80003800000 */
[----:B------:R-:W-:Y:S05]  /*107a0*/  @P1 BRA `(.L_x_961) ;  /* 0x0000000000481947 */ /* 0x000fea0003800000 */
[----:B------:R-:W-:Y:S01]  /*107b0*/  IADD3 R7, P0, R4, 0x60, RZ ;  /* 0x0000006004077810 */ /* 0x000fe20007f1e0ff */
        /* <DEDUP_REMOVED lines=17> */
.L_x_961:
[----:B------:R-:W-:Y:S05]  /*108d0*/  BSYNC B0 ;  /* 0x0000000000007941 */ /* 0x000fea0003800000 */
.L_x_950:
[----:B------:R-:W5:Y:S02]  /*108e0*/  LDC R0, c[0x0][0xda8] ;  /* 0x00036a00ff007b82 */ /* 0x000f640000000800 */
[----:B-----5:R-:W-:-:S13]  /*108f0*/  ISETP.LE.AND P0, PT, R0, UR4, PT ;  /* 0x0000000400007c0c */ /* 0x020fda000bf03270 */
[----:B------:R-:W-:Y:S05]  /*10900*/  @!P0 BRA `(.L_x_962) ;  /* 0xffffff04002c8947 */ /* 0x000fea000383ffff */
[----:B------:R-:W-:Y:S05]  /*10910*/  EXIT ;  /* 0x000000000000794d */ /* 0x000fea0003800000 */
.L_x_868:
[----:B------:R-:W-:-:S08]  /*10920*/  NOP ;  /* 0x0000000000007918 */ /* 0x000fd00000000000 */
[----:B------:R-:W1:-:S00]  /*10930*/  USETMAXREG.DEALLOC.CTAPOOL 0x18 ;  /* 0x00000018000079c8 */ /* 0x000e4000080e0500 */
[----:B-1----:R-:W-:-:S06]  /*10940*/  LOP3.LUT R0, R0, 0x3, RZ, 0xc0, !PT ;  /* 0x0000000300007812 */ /* 0x002fcc00078ec0ff */
[----:B------:R-:W1:Y:S02]  /*10950*/  SHFL.IDX PT, R0, R0, RZ, 0x1f ;  /* 0x00001fff00007589 */ /* 0x000e6400000e0000 */
[----:B-1----:R-:W-:-:S13]  /*10960*/  ISETP.NE.AND P0, PT, R0, RZ, PT ;  /* 0x000000ff0000720c */ /* 0x002fda0003f05270 */
[----:B------:R-:W-:Y:S05]  /*10970*/  @P0 EXIT ;  /* 0x000000000000094d */ /* 0x000fea0003800000 */
[----:B------:R-:W1:Y:S01]  /*10980*/  S2UR UR4, SR_CTAID.X ;  /* 0x00000000000479c3 */ /* 0x000e620000002500 */
[----:B------:R-:W-:Y:S01]  /*10990*/  UMOV UR47, URZ ;  /* 0x0000003f002f7c82 */ /* 0x000fe20008000000 */
[----:B------:R-:W-:Y:S02]  /*109a0*/  IMAD.MOV.U32 R16, RZ, RZ, RZ ;  /* 0x000000ffff107224 */ /* 0x000fe400078e00ff */
[----:B------:R-:W-:-:S04]  /*109b0*/  IMAD.MOV.U32 R17, RZ, RZ, 0x1 ;  /* 0x00000001ff117424 */ /* 0x000fc800078e00ff */
[----:B------:R-:W1:Y:S02]  /*109c0*/  LDC R0, c[0x0][0xda8] ;  /* 0x00036a00ff007b82 */ /* 0x000e640000000800 */
[----:B-1----:R-:W-:-:S13]  /*109d0*/  ISETP.LE.AND P0, PT, R0, UR4, PT ;  /* 0x0000000400007c0c */ /* 0x002fda000bf03270 */
[----:B------:R-:W-:Y:S05]  /*109e0*/  @P0 BRA `(.L_x_963) ;  /* 0x0000002c006c0947 */ /* 0x000fea0003800000 */
[----:B------:R-:W-:Y:S01]  /*109f0*/  IMAD.U32 R19, RZ, RZ, UR4 ;  /* 0x00000004ff137e24 */ /* 0x000fe2000f8e00ff */
[----:B------:R-:W-:Y:S01]  /*10a00*/  ULDC UR46, c[0x0][0xc] ;  /* 0x00000300002e7ab9 */ /* 0x000fe20000000800 */
[----:B------:R-:W-:Y:S01]  /*10a10*/  IMAD.MOV.U32 R17, RZ, RZ, 0x1 ;  /* 0x00000001ff117424 */ /* 0x000fe200078e00ff */
[----:B------:R-:W-:Y:S01]  /*10a20*/  ULDC.64 UR48, c[0x0][0x198] ;  /* 0x0000660000307ab9 */ /* 0x000fe20000000a00 */
[----:B------:R-:W-:Y:S01]  /*10a30*/  IMAD.MOV.U32 R16, RZ, RZ, RZ ;  /* 0x000000ffff107224 */ /* 0x000fe200078e00ff */
[----:B------:R-:W-:-:S06]  /*10a40*/  UMOV UR47, URZ ;  /* 0x0000003f002f7c82 */ /* 0x000fcc0008000000 */
.L_x_1017:
[----:B------:R-:W-:Y:S01]  /*10a50*/  ULDC UR8, c[0x0][0xdd0] ;  /* 0x0003740000087ab9 */ /* 0x000fe20000000800 */
[----:B-1----:R-:W1:Y:S01]  /*10a60*/  LDC R0, c[0x0][0xde8] ;  /* 0x00037a00ff007b82 */ /* 0x002e620000000800 */
[C---:B------:R-:W-:Y:S01]  /*10a70*/  R2UR UR6, R19.reuse ;  /* 0x00000000130672ca */ /* 0x040fe200000e0000 */
[----:B------:R-:W-:Y:S01]  /*10a80*/  UISETP.NE.AND UP0, UPT, UR8, 0x1, UPT ;  /* 0x000000010800788c */ /* 0x000fe2000bf05270 */
[----:B------:R-:W-:-:S10]  /*10a90*/  R2UR UR7, R19 ;  /* 0x00000000130772ca */ /* 0x000fd400000e0000 */
[----:B------:R-:W-:Y:S01]  /*10aa0*/  @UP0 ULDC UR4, c[0x0][0xdd4] ;  /* 0x0003750000040ab9 */ /* 0x000fe20000000800 */
[----:B------:R-:W-:Y:S01]  /*10ab0*/  @UP0 ULDC UR9, c[0x0][0xdd8] ;  /* 0x0003760000090ab9 */ /* 0x000fe20000000800 */
[----:B------:R-:W-:-:S04]  /*10ac0*/  UIMAD.WIDE.U32 UR4, UR6, UR4, URZ ;  /* 0x00000004060472a5 */ /* 0x000fc8000f8e003f */
[----:B------:R-:W-:-:S04]  /*10ad0*/  @UP0 USHF.R.U32.HI UR6, URZ, UR9, UR5 ;  /* 0x000000093f060299 */ /* 0x000fc80008011605 */
[----:B------:R-:W-:Y:S02]  /*10ae0*/  UIADD3 UR4, -UR6, URZ, URZ ;  /* 0x0000003f06047290 */ /* 0x000fe4000fffe13f */
[----:B-1----:R-:W-:Y:S02]  /*10af0*/  ISETP.LE.AND P0, PT, R0, UR6, PT ;  /* 0x0000000600007c0c */ /* 0x002fe4000bf03270 */
[----:B------:R-:W-:-:S11]  /*10b00*/  UIMAD UR8, UR8, UR4, UR7 ;  /* 0x00000004080872a4 */ /* 0x000fd6000f8e0207 */
[----:B------:R-:W-:Y:S05]  /*10b10*/  @!P0 BRA `(.L_x_964) ;  /* 0x0000000000208947 */ /* 0x000fea0003800000 */
        /* <DEDUP_REMOVED lines=8> */
.L_x_964:
[----:B------:R-:W-:Y:S01]  /*10ba0*/  ULDC UR9, c[0x0][0xdc4] ;  /* 0x0003710000097ab9 */ /* 0x000fe20000000800 */
[----:B------:R-:W-:Y:S01]  /*10bb0*/  UMOV UR7, UR8 ;  /* 0x0000000800077c82 */ /* 0x000fe20008000000 */
[----:B------:R-:W-:-:S11]  /*10bc0*/  UISETP.NE.AND UP0, UPT, UR9, 0x1, UPT ;  /* 0x000000010900788c */ /* 0x000fd6000bf05270 */
[----:B------:R-:W-:Y:S02]  /*10bd0*/  @UP0 ULDC.64 UR10, c[0x0][0xdc8] ;  /* 0x00037200000a0ab9 */ /* 0x000fe40000000a00 */
[----:B------:R-:W-:-:S04]  /*10be0*/  UIMAD.WIDE.U32 UR4, UR8, UR10, URZ ;  /* 0x0000000a080472a5 */ /* 0x000fc8000f8e003f */
[----:B------:R-:W-:-:S04]  /*10bf0*/  @UP0 USHF.R.U32.HI UR7, URZ, UR11, UR5 ;  /* 0x0000000b3f070299 */ /* 0x000fc80008011605 */
[----:B------:R-:W-:-:S12]  /*10c00*/  UIMAD UR4, UR7, UR9, URZ ;  /* 0x00000009070472a4 */ /* 0x000fd8000f8e023f */
.L_x_965:
[----:B------:R-:W-:Y:S01]  /*10c10*/  ULDC.64 UR10, c[0x0][0x3f8] ;  /* 0x0000fe00000a7ab9 */ /* 0x000fe20000000a00 */
[----:B------:R-:W-:Y:S02]  /*10c20*/  UIADD3 UR8, UR8, -UR4, URZ ;  /* 0x8000000408087290 */ /* 0x000fe4000fffe03f */
[----:B------:R-:W-:Y:S02]  /*10c30*/  UISETP.NE.U32.AND UP0, UPT, UR10, URZ, UPT ;  /* 0x0000003f0a00728c */ /* 0x000fe4000bf05070 */
[----:B------:R-:W-:Y:S01]  /*10c40*/  ULOP3.LUT UR7, URZ, UR7, URZ, 0x33, !UPT ;  /* 0x000000073f077292 */ /* 0x000fe2000f8e333f */
[----:B------:R-:W-:Y:S01]  /*10c50*/  ULDC UR10, c[0x0][0xdb8] ;  /* 0x00036e00000a7ab9 */ /* 0x000fe20000000800 */
[----:B------:R-:W-:Y:S01]  /*10c60*/  ULDC.64 UR4, c[0x0][0x9e0] ;  /* 0x0002780000047ab9 */ /* 0x000fe20000000a00 */
[----:B------:R-:W-:Y:S01]  /*10c70*/  UISETP.NE.AND UP1, UPT, UR10, 0x1, UPT ;  /* 0x000000010a00788c */ /* 0x000fe2000bf25270 */
[----:B------:R-:W-:Y:S01]  /*10c80*/  ULDC UR9, c[0x0][0xdc4] ;  /* 0x0003710000097ab9 */ /* 0x000fe20000000800 */
[----:B------:R-:W-:Y:S01]  /*10c90*/  ULDC UR41, c[0x0][0xdac] ;  /* 0x00036b0000297ab9 */ /* 0x000fe20000000800 */
[----:B------:R-:W-:-:S02]  /*10ca0*/  UISETP.GE.AND UP2, UPT, UR5, 0x1, UPT ;  /* 0x000000010500788c */ /* 0x000fc4000bf46270 */
[----:B------:R-:W-:Y:S02]  /*10cb0*/  UIMAD UR9, UR6, UR9, UR8 ;  /* 0x00000009060972a4 */ /* 0x000fe4000f8e0208 */
[----:B------:R-:W-:Y:S02]  /*10cc0*/  UIADD3 UR41, UR7, UR41, URZ ;  /* 0x0000002907297290 */ /* 0x000fe4000fffe03f */
[----:B------:R-:W-:Y:S01]  /*10cd0*/  UISETP.NE.AND.EX UP0, UPT, UR11, URZ, UPT, UP0 ;  /* 0x0000003f0b00728c */ /* 0x000fe2000bf05300 */
[----:B------:R-:W-:Y:S01]  /*10ce0*/  PLOP3.LUT P1, PT, PT, PT, UP2, 0x80, 0x0 ;  /* 0x000000000000781c */ /* 0x000fe20003f2f028 */
[----:B------:R-:W-:Y:S01]  /*10cf0*/  @UP1 ULDC UR6, c[0x0][0xdbc] ;  /* 0x00036f0000061ab9 */ /* 0x000fe20000000800 */
[----:B------:R-:W-:Y:S02]  /*10d00*/  USHF.L.U32 UR41, UR41, 0x7, URZ ;  /* 0x0000000729297899 */ /* 0x000fe4000800063f */
[----:B------:R-:W-:Y:S01]  /*10d10*/  UIMAD.WIDE.U32 UR6, UR9, UR6, URZ ;  /* 0x00000006090672a5 */ /* 0x000fe2000f8e003f */
[----:B------:R-:W-:Y:S01]  /*10d20*/  ULDC UR11, c[0x0][0x404] ;  /* 0x00010100000b7ab9 */ /* 0x000fe20000000800 */
[----:B------:R-:W-:Y:S01]  /*10d30*/  ULDC UR12, c[0x0][0x288] ;  /* 0x0000a200000c7ab9 */ /* 0x000fe20000000800 */
[----:B------:R-:W-:Y:S01]  /*10d40*/  @UP1 ULDC UR14, c[0x0][0xdc0] ;  /* 0x00037000000e1ab9 */ /* 0x000fe20000000800 */
[----:B------:R-:W-:Y:S01]  /*10d50*/  UMOV UR43, UR9 ;  /* 0x00000009002b7c82 */ /* 0x000fe20008000000 */
[----:B------:R-:W-:-:S02]  /*10d60*/  USEL UR11, UR11, 0x1, UP0 ;  /* 0x000000010b0b7887 */ /* 0x000fc40008000000 */
[----:B------:R-:W-:Y:S02]  /*10d70*/  UIADD3 UR8, UR41, 0x80, -UR12 ;  /* 0x0000008029087890 */ /* 0x000fe4000fffe80c */
[----:B------:R-:W-:Y:S01]  /*10d80*/  @UP1 USHF.R.U32.HI UR43, URZ, UR14, UR7 ;  /* 0x0000000e3f2b1299 */ /* 0x000fe20008011607 */
[----:B------:R-:W-:Y:S02]  /*10d90*/  ULDC UR13, c[0x0][0x2e0] ;  /* 0x0000b800000d7ab9 */ /* 0x000fe40000000800 */
[----:B------:R-:W-:Y:S02]  /*10da0*/  UIMAD UR6, UR11, UR13, UR8 ;  /* 0x0000000d0b0672a4 */ /* 0x000fe4000f8e0208 */
[----:B------:R-:W-:Y:S02]  /*10db0*/  UIADD3 UR42, -UR43, URZ, URZ ;  /* 0x0000003f2b2a7290 */ /* 0x000fe4000fffe13f */
[----:B------:R-:W-:Y:S02]  /*10dc0*/  UIADD3 UR4, UR6, UR4, URZ ;  /* 0x0000000406047290 */ /* 0x000fe4000fffe03f */
[----:B------:R-:W-:Y:S01]  /*10dd0*/  UIMAD UR42, UR10, UR42, UR9 ;  /* 0x0000002a0a2a72a4 */ /* 0x000fe2000f8e0209 */
[----:B------:R-:W-:Y:S11]  /*10de0*/  @!P1 BRA `(.L_x_966) ;  /* 0x0000000000449947 */ /* 0x000ff60003800000 */
        /* <DEDUP_REMOVED lines=10> */
.L_x_967:
[----:B------:R-:W-:-:S11]  /*10e90*/  UISETP.NE.AND UP0, UPT, UR5, 0x1, UPT ;  /* 0x000000010500788c */ /* 0x000fd6000bf05270 */
[----:B------:R-:W-:Y:S02]  /*10ea0*/  @UP0 ULDC.64 UR14, c[0x0][0x9e8] ;  /* 0x00027a00000e0ab9 */ /* 0x000fe40000000a00 */
[----:B------:R-:W-:-:S04]  /*10eb0*/  UIMAD.WIDE.U32 UR6, UR8, UR14, URZ ;  /* 0x0000000e080672a5 */ /* 0x000fc8000f8e003f */
[----:B------:R-:W-:-:S12]  /*10ec0*/  @UP0 USHF.R.U32.HI UR8, URZ, UR15, UR7 ;  /* 0x0000000f3f080299 */ /* 0x000fd80008011607 */
.L_x_968:
[----:B------:R-:W-:-:S04]  /*10ed0*/  UIMAD UR8, UR8, UR5, UR5 ;  /* 0x00000005080872a4 */ /* 0x000fc8000f8e0205 */
[----:B------:R-:W-:-:S04]  /*10ee0*/  UISETP.LT.AND UP0, UPT, UR4, UR8, UPT ;  /* 0x000000080400728c */ /* 0x000fc8000bf01270 */
[----:B------:R-:W-:-:S12]  /*10ef0*/  USEL UR4, UR4, UR8, UP0 ;  /* 0x0000000804047287 */ /* 0x000fd80008000000 */
.L_x_966:
[----:B------:R-:W-:Y:S02]  /*10f00*/  UIMAD UR7, UR11, UR13, 0x7f ;  /* 0x0000007f0b0774a4 */ /* 0x000fe4000f8e020d */
[----:B------:R-:W-:Y:S02]  /*10f10*/  UIADD3 UR4, UR4, 0x7f, URZ ;  /* 0x0000007f04047890 */ /* 0x000fe4000fffe03f */
[----:B------:R-:W-:Y:S02]  /*10f20*/  USHF.R.S32.HI UR8, URZ, 0x1f, UR7 ;  /* 0x0000001f3f087899 */ /* 0x000fe40008011407 */
[----:B------:R-:W-:Y:S02]  /*10f30*/  USHF.R.S32.HI UR6, URZ, 0x1f, UR4 ;  /* 0x0000001f3f067899 */ /* 0x000fe40008011404 */
[----:B------:R-:W-:Y:S02]  /*10f40*/  ULEA.HI UR8, UR8, UR7, URZ, 0x7 ;  /* 0x0000000708087291 */ /* 0x000fe4000f8f383f */
[----:B------:R-:W-:-:S02]  /*10f50*/  ULEA.HI UR6, UR6, UR4, URZ, 0x7 ;  /* 0x0000000406067291 */ /* 0x000fc4000f8f383f */
[----:B------:R-:W-:Y:S02]  /*10f60*/  UIADD3 UR4, UR41, -UR12, URZ ;  /* 0x8000000c29047290 */ /* 0x000fe4000fffe03f */
[----:B------:R-:W-:Y:S02]  /*10f70*/  USHF.R.S32.HI UR45, URZ, 0x7, UR8 ;  /* 0x000000073f2d7899 */ /* 0x000fe40008011408 */
[----:B------:R-:W-:Y:S02]  /*10f80*/  USHF.R.S32.HI UR6, URZ, 0x7, UR6 ;  /* 0x000000073f067899 */ /* 0x000fe40008011406 */
[----:B------:R-:W-:Y:S02]  /*10f90*/  UIMAD UR4, UR11, UR13, UR4 ;  /* 0x0000000d0b0472a4 */ /* 0x000fe4000f8e0204 */
[----:B------:R-:W-:Y:S01]  /*10fa0*/  UISETP.LT.AND UP0, UPT, UR45, UR6, UPT ;  /* 0x000000062d00728c */ /* 0x000fe2000bf01270 */
[----:B------:R-:W-:Y:S02]  /*10fb0*/  ULDC UR8, c[0x0][0x9dc] ;  /* 0x0002770000087ab9 */ /* 0x000fe40000000800 */
[----:B------:R-:W-:-:S02]  /*10fc0*/  UIADD3 UR8, UR4, -UR8, URZ ;  /* 0x8000000804087290 */ /* 0x000fc4000fffe03f */
[----:B------:R-:W-:Y:S01]  /*10fd0*/  USEL UR45, UR45, UR6, UP0 ;  /* 0x000000062d2d7287 */ /* 0x000fe20008000000 */
[----:B------:R-:W-:Y:S11]  /*10fe0*/  @!P1 BRA `(.L_x_969) ;  /* 0x0000000000449947 */ /* 0x000ff60003800000 */
        /* <DEDUP_REMOVED lines=10> */
.L_x_970:
[----:B------:R-:W-:-:S11]  /*11090*/  UISETP.NE.AND UP0, UPT, UR5, 0x1, UPT ;  /* 0x000000010500788c */ /* 0x000fd6000bf05270 */
[----:B------:R-:W-:Y:S02]  /*110a0*/  @UP0 ULDC.64 UR10, c[0x0][0x9e8] ;  /* 0x00027a00000a0ab9 */ /* 0x000fe40000000a00 */
[----:B------:R-:W-:-:S04]  /*110b0*/  UIMAD.WIDE.U32 UR6, UR4, UR10, URZ ;  /* 0x0000000a040672a5 */ /* 0x000fc8000f8e003f */
[----:B------:R-:W-:-:S12]  /*110c0*/  @UP0 USHF.R.U32.HI UR4, URZ, UR11, UR7 ;  /* 0x0000000b3f040299 */ /* 0x000fd80008011607 */
.L_x_971:
[----:B------:R-:W-:-:S04]  /*110d0*/  UIMAD UR4, UR4, UR5, URZ ;  /* 0x00000005040472a4 */ /* 0x000fc8000f8e023f */
[----:B------:R-:W-:-:S04]  /*110e0*/  UISETP.LT.AND UP0, UPT, UR8, UR4, UPT ;  /* 0x000000040800728c */ /* 0x000fc8000bf01270 */
[----:B------:R-:W-:-:S12]  /*110f0*/  USEL UR8, UR8, UR4, !UP0 ;  /* 0x0000000408087287 */ /* 0x000fd8000c000000 */
.L_x_969:
[----:B------:R-:W-:Y:S01]  /*11100*/  USHF.R.S32.HI UR4, URZ, 0x1f, UR8 ;  /* 0x0000001f3f047899 */ /* 0x000fe20008011408 */
[----:B------:R-:W-:Y:S03]  /*11110*/  BSSY B6, `(.L_x_972) ;  /* 0x0000257000067945 */ /* 0x000fe60003800000 */
[----:B------:R-:W-:-:S04]  /*11120*/  ULEA.HI UR4, UR4, UR8, URZ, 0x7 ;  /* 0x0000000804047291 */ /* 0x000fc8000f8f383f */
[----:B------:R-:W-:-:S04]  /*11130*/  USHF.R.S32.HI UR4, URZ, 0x7, UR4 ;  /* 0x000000073f047899 */ /* 0x000fc80008011404 */
[----:B------:R-:W-:-:S04]  /*11140*/  UISETP.LT.AND UP0, UPT, URZ, UR4, UPT ;  /* 0x000000043f00728c */ /* 0x000fc8000bf01270 */
[----:B------:R-:W-:-:S04]  /*11150*/  USEL UR44, URZ, UR4, !UP0 ;  /* 0x000000043f2c7287 */ /* 0x000fc8000c000000 */
[----:B------:R-:W-:-:S06]  /*11160*/  UISETP.GT.AND UP0, UPT, UR45, UR44, UPT ;  /* 0x0000002c2d00728c */ /* 0x000fcc000bf04270 */
[----:B------:R-:W-:-:S13]  /*11170*/  PLOP3.LUT P0, PT, PT, PT, UP0, 0x80, 0x0 ;  /* 0x000000000000781c */ /* 0x000fda0003f0f008 */
[----:B------:R-:W-:Y:S05]  /*11180*/  @P0 BRA `(.L_x_973) ;  /* 0x0000000000480947 */ /* 0x000fea0003800000 */
[----:B------:R-:W1:Y:S01]  /*11190*/  S2R R0, SR_TID.X ;  /* 0x0000000000007919 */ /* 0x000e620000002100 */
[----:B------:R-:W-:Y:S01]  /*111a0*/  IMAD.MOV.U32 R13, RZ, RZ, R19 ;  /* 0x000000ffff0d7224 */ /* 0x000fe200078e0013 */
[----:B-1----:R-:W-:-:S04]  /*111b0*/  LOP3.LUT R0, R0, 0x1f, RZ, 0xc0, !PT ;  /* 0x0000001f00007812 */ /* 0x002fc800078ec0ff */
[----:B------:R-:W-:-:S13]  /*111c0*/  ISETP.NE.AND P0, PT, R0, RZ, PT ;  /* 0x000000ff0000720c */ /* 0x000fda0003f05270 */
[----:B------:R-:W-:Y:S05]  /*111d0*/  @P0 BRA `(.L_x_974) ;  /* 0x0000002400280947 */ /* 0x000fea0003800000 */
[----:B------:R-:W1:Y:S01]  /*111e0*/  S2R R5, SR_LANEID ;  /* 0x0000000000057919 */ /* 0x000e620000000000 */
[----:B------:R-:W-:Y:S01]  /*111f0*/  VOTEU.ANY UR4, UPT, PT ;  /* 0x0000000000047886 */ /* 0x000fe200038e0100 */
[----:B------:R-:W2:Y:S01]  /*11200*/  LDC.64 R2, c[0x0][0xdf0] ;  /* 0x00037c00ff027b82 */ /* 0x000ea20000000a00 */
[----:B------:R-:W1:Y:S02]  /*11210*/  FLO.U32 R0, UR4 ;  /* 0x0000000400007d00 */ /* 0x000e6400080e0000 */
[----:B-1----:R-:W-:-:S06]  /*11220*/  ISETP.EQ.U32.AND P0, PT, R0, R5, PT ;  /* 0x000000050000720c */ /* 0x002fcc0003f02070 */
[----:B------:R-:W2:Y:S07]  /*11230*/  POPC R5, UR4 ;  /* 0x0000000400057d09 */ /* 0x000eae0008000000 */
[----:B--2---:R-:W2:Y:S01]  /*11240*/  @P0 ATOMG.E.ADD.STRONG.GPU PT, R3, desc[UR50][R2.64], R5 ;  /* 0x00000005020309a8 */ /* 0x004ea200081ee1f2 */
[----:B------:R-:W1:Y:S02]  /*11250*/  S2R R4, SR_LTMASK ;  /* 0x0000000000047919 */ /* 0x000e640000003900 */
[----:B-1----:R-:W-:-:S04]  /*11260*/  LOP3.LUT R4, R4, UR4, RZ, 0xc0, !PT ;  /* 0x0000000404047c12 */ /* 0x002fc8000f8ec0ff */
[----:B------:R-:W1:Y:S01]  /*11270*/  POPC R13, R4 ;  /* 0x00000004000d7309 */ /* 0x000e620000000000 */
[----:B--2---:R-:W1:Y:S02]  /*11280*/  SHFL.IDX PT, R0, R3, R0, 0x1f ;  /* 0x00001f0003007589 */ /* 0x004e6400000e0000 */
[----:B-1----:R-:W-:Y:S01]  /*11290*/  IADD3 R13, R0, UR46, R13 ;  /* 0x0000002e000d7c10 */ /* 0x002fe2000fffe00d */
[----:B------:R-:W-:Y:S06]  /*112a0*/  BRA `(.L_x_974) ;  /* 0x0000002000f47947 */ /* 0x000fec0003800000 */
.L_x_973:
[----:B------:R-:W1:Y:S01]  /*112b0*/  S2UR UR4, SR_CgaCtaId ;  /* 0x00000000000479c3 */ /* 0x000e620000008800 */
[----:B------:R-:W-:Y:S02]  /*112c0*/  UMOV UR39, 0x400 ;  /* 0x0000040000277882 */ /* 0x000fe40000000000 */
[----:B-1----:R-:W-:-:S04]  /*112d0*/  ULEA UR39, UR4, UR39, 0x18 ;  /* 0x0000002704277291 */ /* 0x002fc8000f8ec03f */
[----:B------:R-:W-:-:S04]  /*112e0*/  UIADD3 UR4, UR39, 0x18400, URZ ;  /* 0x0001840027047890 */ /* 0x000fc8000fffe03f */
[----:B------:R-:W-:-:S06]  /*112f0*/  ULOP3.LUT UP0, URZ, UR4, 0x3ff, URZ, 0xc0, !UPT ;  /* 0x000003ff043f7892 */ /* 0x000fcc000f80c03f */
[----:B------:R-:W-:-:S13]  /*11300*/  PLOP3.LUT P0, PT, PT, PT, UP0, 0x80, 0x0 ;  /* 0x000000000000781c */ /* 0x000fda0003f0f008 */
[----:B------:R-:W-:Y:S05]  /*11310*/  @!P0 BRA `(.L_x_975) ;  /* 0x0000000000408947 */ /* 0x000fea0003800000 */
[----:B------:R-:W-:Y:S01]  /*11320*/  MOV R2, 0x0 ;  /* 0x0000000000027802 */ /* 0x000fe20000000f00 */
[----:B------:R-:W-:Y:S01]  /*11330*/  ULDC.64 UR6, c[0x4][0xa0] ;  /* 0x0100280000067ab9 */ /* 0x000fe20000000a00 */
[----:B------:R-:W-:Y:S01]  /*11340*/  ULDC.64 UR8, c[0x4][0xa8] ;  /* 0x01002a0000087ab9 */ /* 0x000fe20000000a00 */
[----:B------:R-:W-:Y:S01]  /*11350*/  ULDC.64 UR4, c[0x4][0x8] ;  /* 0x0100020000047ab9 */ /* 0x000fe20000000a00 */
[----:B------:R-:W-:Y:S02]  /*11360*/  IMAD.U32 R4, RZ, RZ, UR6 ;  /* 0x00000006ff047e24 */ /* 0x000fe4000f8e00ff */
[----:B------:R-:W1:Y:S01]  /*11370*/  LDC.64 R2, c[0x4][R2] ;  /* 0x0100000002027b82 */ /* 0x000e620000000a00 */
[----:B------:R-:W-:Y:S02]  /*11380*/  IMAD.U32 R5, RZ, RZ, UR7 ;  /* 0x00000007ff057e24 */ /* 0x000fe4000f8e00ff */
[----:B------:R-:W-:Y:S02]  /*11390*/  IMAD.U32 R6, RZ, RZ, UR8 ;  /* 0x00000008ff067e24 */ /* 0x000fe4000f8e00ff */
[----:B------:R-:W-:-:S02]  /*113a0*/  IMAD.U32 R7, RZ, RZ, UR9 ;  /* 0x00000009ff077e24 */ /* 0x000fc4000f8e00ff */
[----:B------:R-:W-:Y:S02]  /*113b0*/  IMAD.U32 R10, RZ, RZ, UR4 ;  /* 0x00000004ff0a7e24 */ /* 0x000fe4000f8e00ff */
[----:B------:R-:W-:Y:S02]  /*113c0*/  IMAD.U32 R11, RZ, RZ, UR5 ;  /* 0x00000005ff0b7e24 */ /* 0x000fe4000f8e00ff */
[----:B------:R-:W-:Y:S02]  /*113d0*/  IMAD.MOV.U32 R8, RZ, RZ, 0x70 ;  /* 0x00000070ff087424 */ /* 0x000fe400078e00ff */
[----:B------:R-:W-:Y:S02]  /*113e0*/  IMAD.MOV.U32 R12, RZ, RZ, 0x1 ;  /* 0x00000001ff0c7424 */ /* 0x000fe400078e00ff */
[----:B------:R-:W-:-:S07]  /*113f0*/  IMAD.MOV.U32 R13, RZ, RZ, RZ ;  /* 0x000000ffff0d7224 */ /* 0x000fce00078e00ff */
[----:B------:R-:W-:-:S07]  /*11400*/  LEPC R20, `(.L_x_975) ;  /* 0x000000001014794e */ /* 0x000fce0000000000 */
[----:B-1----:R-:W-:Y:S05]  /*11410*/  CALL.ABS.NOINC R2 ;  /* 0x0000000002007343 */ /* 0x002fea0003c00000 */
.L_x_975:
        /* <DEDUP_REMOVED lines=8> */
[----:B------:R1:W2:Y:S01]  /*114a0*/  LDC.64 R2, c[0x4][R18] ;  /* 0x0100000012027b82 */ /* 0x0002a20000000a00 */
[----:B------:R-:W-:Y:S02]  /*114b0*/  IMAD.U32 R4, RZ, RZ, UR6 ;  /* 0x00000006ff047e24 */ /* 0x000fe4000f8e00ff */
[----:B------:R-:W-:Y:S02]  /*114c0*/  IMAD.U32 R5, RZ, RZ, UR7 ;  /* 0x00000007ff057e24 */ /* 0x000fe4000f8e00ff */
[----:B------:R-:W-:Y:S02]  /*114d0*/  IMAD.U32 R6, RZ, RZ, UR8 ;  /* 0x00000008ff067e24 */ /* 0x000fe4000f8e00ff */
[----:B------:R-:W-:-:S02]  /*114e0*/  IMAD.U32 R7, RZ, RZ, UR9 ;  /* 0x00000009ff077e24 */ /* 0x000fc4000f8e00ff */
[----:B------:R-:W-:Y:S02]  /*114f0*/  IMAD.U32 R10, RZ, RZ, UR4 ;  /* 0x00000004ff0a7e24 */ /* 0x000fe4000f8e00ff */
[----:B------:R-:W-:Y:S02]  /*11500*/  IMAD.U32 R11, RZ, RZ, UR5 ;  /* 0x00000005ff0b7e24 */ /* 0x000fe4000f8e00ff */
[----:B------:R-:W-:Y:S02]  /*11510*/  IMAD.MOV.U32 R8, RZ, RZ, 0x70 ;  /* 0x00000070ff087424 */ /* 0x000fe400078e00ff */
[----:B------:R-:W-:Y:S02]  /*11520*/  IMAD.MOV.U32 R12, RZ, RZ, 0x1 ;  /* 0x00000001ff0c7424 */ /* 0x000fe400078e00ff */
[----:B-1----:R-:W-:-:S07]  /*11530*/  IMAD.MOV.U32 R13, RZ, RZ, RZ ;  /* 0x000000ffff0d7224 */ /* 0x002fce00078e00ff */
[----:B------:R-:W-:-:S07]  /*11540*/  LEPC R20, `(.L_x_977) ;  /* 0x000000001014794e */ /* 0x000fce0000000000 */
[----:B--2---:R-:W-:Y:S05]  /*11550*/  CALL.ABS.NOINC R2 ;  /* 0x0000000002007343 */ /* 0x004fea0003c00000 */
.L_x_977:
[----:B------:R1:W2:Y:S01]  /*11560*/  LDC.64 R2, c[0x4][R18] ;  /* 0x0100000012027b82 */ /* 0x0002a20000000a00 */
[----:B------:R-:W-:Y:S01]  /*11570*/  ULDC.64 UR6, c[0x4][0xa0] ;  /* 0x0100280000067ab9 */ /* 0x000fe20000000a00 */
[----:B------:R-:W-:Y:S01]  /*11580*/  ULDC.64 UR8, c[0x4][0xa8] ;  /* 0x01002a0000087ab9 */ /* 0x000fe20000000a00 */
[----:B------:R-:W-:Y:S01]  /*11590*/  ULDC.64 UR4, c[0x4][0x18] ;  /* 0x0100060000047ab9 */ /* 0x000fe20000000a00 */
        /* <DEDUP_REMOVED lines=11> */
.L_x_976:
[----:B------:R-:W-:Y:S01]  /*11650*/  ULDC.64 UR4, c[0x0][0x9f8] ;  /* 0x00027e0000047ab9 */ /* 0x000fe20000000a00 */
[----:B------:R-:W-:Y:S01]  /*11660*/  IMAD.U32 R5, RZ, RZ, UR43 ;  /* 0x0000002bff057e24 */ /* 0x000fe2000f8e00ff */
[----:B------:R-:W-:Y:S01]  /*11670*/  ISETP.NE.U32.AND P0, PT, RZ, UR4, PT ;  /* 0x00000004ff007c0c */ /* 0x000fe2000bf05070 */
[----:B------:R-:W-:Y:S01]  /*11680*/  IMAD.U32 R0, RZ, RZ, UR43 ;  /* 0x0000002bff007e24 */ /* 0x000fe2000f8e00ff */
[----:B------:R-:W1:Y:S01]  /*11690*/  LDC R4, c[0x0][0x428] ;  /* 0x00010a00ff047b82 */ /* 0x000e620000000800 */
[----:B------:R-:W2:Y:S01]  /*116a0*/  S2R R18, SR_TID.X ;  /* 0x0000000000127919 */ /* 0x000ea20000002100 */
[----:B------:R-:W-:-:S13]  /*116b0*/  ISETP.NE.AND.EX P0, PT, RZ, UR5, PT, P0 ;  /* 0x00000005ff007c0c */ /* 0x000fda000bf05300 */
[----:B------:R-:W3:Y:S02]  /*116c0*/  @P0 LDC.64 R2, c[0x0][0x9f8] ;  /* 0x00027e00ff020b82 */ /* 0x000ee40000000a00 */
[----:B---3--:R-:W-:-:S05]  /*116d0*/  @P0 IMAD.WIDE R2, R5, 0x4, R2 ;  /* 0x0000000405020825 */ /* 0x008fca00078e0202 */
[----:B------:R3:W4:Y:S01]  /*116e0*/  @P0 LDG.E R0, desc[UR50][R2.64] ;  /* 0x0000003202000981 */ /* 0x000722000c1e1900 */
[----:B-1----:R-:W-:Y:S01]  /*116f0*/  ISETP.NE.AND P0, PT, R4, 0x1, PT ;  /* 0x000000010400780c */ /* 0x002fe20003f05270 */
[----:B------:R-:W-:Y:S01]  /*11700*/  IMAD.U32 R4, RZ, RZ, UR42 ;  /* 0x0000002aff047e24 */ /* 0x000fe2000f8e00ff */
[----:B--2---:R-:W-:Y:S01]  /*11710*/  LOP3.LUT R18, R18, 0x1f, RZ, 0xc0, !PT ;  /* 0x0000001f12127812 */ /* 0x004fe200078ec0ff */
[----:B------:R-:W-:Y:S01]  /*11720*/  UMOV UR40, URZ ;  /* 0x0000003f00287c82 */ /* 0x000fe20008000000 */
[----:B------:R-:W-:Y:S01]  /*11730*/  UMOV UR8, 0x40 ;  /* 0x0000004000087882 */ /* 0x000fe20000000000 */
[----:B------:R-:W-:Y:S01]  /*11740*/  UMOV UR9, UR41 ;  /* 0x0000002900097c82 */ /* 0x000fe20008000000 */
[----:B------:R-:W-:Y:S01]  /*11750*/  ISETP.NE.AND P1, PT, R18, RZ, PT ;  /* 0x000000ff1200720c */ /* 0x000fe20003f25270 */
[----:B------:R-:W-:Y:S01]  /*11760*/  UMOV UR10, UR42 ;  /* 0x0000002a000a7c82 */ /* 0x000fe20008000000 */
[----:B------:R-:W-:Y:S01]  /*11770*/  UMOV UR11, UR43 ;  /* 0x0000002b000b7c82 */ /* 0x000fe20008000000 */
[----:B---3--:R-:W1:Y:S01]  /*11780*/  LDC.64 R2, c[0x0][0x3f8] ;  /* 0x0000fe00ff027b82 */ /* 0x008e620000000a00 */
[----:B------:R-:W-:-:S07]  /*11790*/  UMOV UR6, 0xffffffff ;  /* 0xffffffff00067882 */ /* 0x000fce0000000000 */
[----:B------:R-:W2:Y:S02]  /*117a0*/  @P0 LDC R5, c[0x0][0x42c] ;  /* 0x00010b00ff050b82 */ /* 0x000ea40000000800 */
[----:B------:R-:W-:-:S05]  /*117b0*/  VOTEU.ALL UP1, P1 ;  /* 0x00000000003f7886 */ /* 0x000fca0000820000 */
[----:B------:R-:W-:Y:S01]  /*117c0*/  @!UP1 UIADD3 UR4, UP0, UR48, 0x270, URZ ;  /* 0x0000027030049890 */ /* 0x000fe2000ff1e03f */
[----:B------:R-:W3:Y:S03]  /*117d0*/  @P0 LDC R6, c[0x0][0x430] ;  /* 0x00010c00ff060b82 */ /* 0x000ee60000000800 */
[----:B------:R-:W-:-:S09]  /*117e0*/  @!UP1 UIADD3.X UR5, URZ, UR49, URZ, UP0, !UPT ;  /* 0x000000313f059290 */ /* 0x000fd200087fe43f */
[----:B------:R1:W-:Y:S01]  /*117f0*/  @!UP1 UTMAPF.L2.4D [UR40], [UR4] ;  /* 0x00000028040095b8 */ /* 0x0003e20008018000 */
[----:B--2---:R-:W-:Y:S01]  /*11800*/  @P0 IMAD.HI.U32 R5, R5, UR42, RZ ;  /* 0x0000002a05050c27 */ /* 0x004fe2000f8e00ff */
[----:B------:R2:W-:Y:S04]  /*11810*/  @!UP1 UTMAPF.L2.4D [UR8], [UR4] ;  /* 0x00000008040095b8 */ /* 0x0005e80008018000 */
[----:B---3--:R-:W-:Y:S01]  /*11820*/  @P0 SHF.R.U32.HI R4, RZ, R6, R5 ;  /* 0x00000006ff040219 */ /* 0x008fe20000011605 */
[----:B------:R-:W-:Y:S01]  /*11830*/  IMAD.U32 R5, RZ, RZ, UR45 ;  /* 0x0000002dff057e24 */ /* 0x000fe2000f8e00ff */
[----:B-1----:R-:W-:-:S03]  /*11840*/  ISETP.NE.U32.AND P0, PT, R2, RZ, PT ;  /* 0x000000ff0200720c */ /* 0x002fc60003f05070 */
[----:B------:R-:W-:Y:S01]  /*11850*/  VIADD R5, R5, 0xffffffff ;  /* 0xffffffff05057836 */ /* 0x000fe20000000000 */
[----:B------:R-:W-:-:S04]  /*11860*/  ISETP.NE.AND.EX P0, PT, R3, RZ, PT, P0 ;  /* 0x000000ff0300720c */ /* 0x000fc80003f05300 */
[----:B----4-:R-:W-:Y:S01]  /*11870*/  SEL R6, R0, RZ, !P0 ;  /* 0x000000ff00067207 */ /* 0x010fe20004000000 */
[----:B--2---:R-:W-:Y:S08]  /*11880*/  BRA.DIV UR6, `(.L_x_978) ;  /* 0x0000002606687947 */ /* 0x004ff0000b800000 */
.L_x_1029:
[----:B------:R-:W-:Y:S01]  /*11890*/  UMOV UR4, 0xffffffff ;  /* 0xffffffff00047882 */ /* 0x000fe20000000000 */
[----:B------:R-:W-:Y:S02]  /*118a0*/  SHF.R.S32.HI R18, RZ, 0x1f, R0 ;  /* 0x0000001fff127819 */ /* 0x000fe40000011400 */
[----:B------:R-:W-:Y:S05]  /*118b0*/  BRA.DIV UR4, `(.L_x_979) ;  /* 0x0000002604887947 */ /* 0x000fea000b800000 */
[----:B------:R-:W-:-:S13]  /*118c0*/  ELECT P6, URZ, PT ;  /* 0x00000000003f782f */ /* 0x000fda00038c0000 */
.L_x_1032:
[----:B------:R-:W-:Y:S05]  /*118d0*/  @!P6 BRA `(.L_x_980) ;  /* 0x0000000000e0e947 */ /* 0x000fea0003800000 */
[----:B------:R-:W-:Y:S01]  /*118e0*/  IMAD.MOV.U32 R6, RZ, RZ, R0 ;  /* 0x000000ffff067224 */ /* 0x000fe200078e0000 */
[----:B------:R-:W-:Y:S06]  /*118f0*/  @!P0 BRA `(.L_x_981) ;  /* 0x0000000000488947 */ /* 0x000fec0003800000 */
[----:B------:R-:W1:Y:S01]  /*11900*/  LDC R10, c[0x0][0x41c] ;  /* 0x00010700ff0a7b82 */ /* 0x000e620000000800 */
[----:B------:R-:W-:Y:S01]  /*11910*/  IMAD.MOV.U32 R11, RZ, RZ, R5 ;  /* 0x000000ffff0b7224 */ /* 0x000fe200078e0005 */
[----:B------:R-:W-:Y:S02]  /*11920*/  ULDC.64 UR4, c[0x0][0x408] ;  /* 0x0001020000047ab9 */ /* 0x000fe40000000a00 */
[----:B------:R-:W-:-:S04]  /*11930*/  IMAD R9, R18, UR4, RZ ;  /* 0x0000000412097c24 */ /* 0x000fc8000f8e02ff */
[----:B------:R-:W-:Y:S01]  /*11940*/  IMAD R9, R0, UR5, R9 ;  /* 0x0000000500097c24 */ /* 0x000fe2000f8e0209 */
[----:B-1----:R-:W-:-:S13]  /*11950*/  ISETP.NE.AND P2, PT, R10, 0x1, PT ;  /* 0x000000010a00780c */ /* 0x002fda0003f45270 */
[----:B------:R-:W1:Y:S02]  /*11960*/  @P2 LDC.64 R6, c[0x0][0x420] ;  /* 0x00010800ff062b82 */ /* 0x000e640000000a00 */
[----:B-1----:R-:W-:-:S05]  /*11970*/  @P2 IMAD.HI.U32 R6, R5, R6, RZ ;  /* 0x0000000605062227 */ /* 0x002fca00078e00ff */
[----:B------:R-:W-:-:S04]  /*11980*/  @P2 SHF.R.U32.HI R11, RZ, R7, R6 ;  /* 0x00000007ff0b2219 */ /* 0x000fc80000011606 */
[--C-:B------:R-:W-:Y:S01]  /*11990*/  SHF.R.S32.HI R7, RZ, 0x1f, R11.reuse ;  /* 0x0000001fff077819 */ /* 0x100fe2000001140b */
[----:B------:R-:W-:-:S04]  /*119a0*/  IMAD.MOV.U32 R6, RZ, RZ, R11 ;  /* 0x000000ffff067224 */ /* 0x000fc800078e000b */
[----:B------:R-:W-:-:S04]  /*119b0*/  IMAD.WIDE.U32 R6, R0, UR4, R6 ;  /* 0x0000000400067c25 */ /* 0x000fc8000f8e0006 */
[----:B------:R-:W-:Y:S01]  /*119c0*/  IMAD.IADD R7, R7, 0x1, R9 ;  /* 0x0000000107077824 */ /* 0x000fe200078e0209 */
[----:B------:R-:W-:-:S04]  /*119d0*/  LEA R8, P2, R6, R2, 0x2 ;  /* 0x0000000206087211 */ /* 0x000fc800078410ff */
[----:B------:R-:W-:-:S05]  /*119e0*/  LEA.HI.X R9, R6, R3, R7, 0x2, P2 ;  /* 0x0000000306097211 */ /* 0x000fca00010f1407 */
[----:B------:R1:W5:Y:S01]  /*119f0*/  LDG.E R6, desc[UR50][R8.64] ;  /* 0x0000003208067981 */ /* 0x000362000c1e1900 */
[----:B------:R-:W-:-:S04]  /*11a00*/  IMAD.MOV R7, RZ, RZ, -R11 ;  /* 0x000000ffff077224 */ /* 0x000fc800078e0a0b */
[----:B------:R-:W-:-:S07]  /*11a10*/  IMAD R5, R10, R7, R5 ;  /* 0x000000070a057224 */ /* 0x000fce00078e0205 */
.L_x_981:
[----:B------:R-:W2:Y:S01]  /*11a20*/  S2R R7, SR_TID.X ;  /* 0x0000000000077919 */ /* 0x000ea20000002100 */
[----:B-1----:R-:W-:Y:S02]  /*11a30*/  LEA R8, R16, UR39, 0x3 ;  /* 0x0000002710087c11 */ /* 0x002fe4000f8e18ff */
[----:B--2---:R-:W-:Y:S02]  /*11a40*/  LOP3.LUT R9, R7, 0x7f, RZ, 0xc0, !PT ;  /* 0x0000007f07097812 */ /* 0x004fe400078ec0ff */
[----:B------:R-:W-:Y:S02]  /*11a50*/  SHF.L.U32 R7, R17, 0x1f, RZ ;  /* 0x0000001f11077819 */ /* 0x000fe400000006ff */
[----:B------:R-:W-:Y:S02]  /*11a60*/  ISETP.NE.AND P3, PT, R9, RZ, PT ;  /* 0x000000ff0900720c */ /* 0x000fe40003f65270 */
[----:B------:R-:W1:Y:S02]  /*11a70*/  SYNCS.PHASECHK.TRANS64.TRYWAIT P2, [R8+URZ+0x28840], R7 ;  /* 0x02884007080075a7 */ /* 0x000e64000804017f */
[----:B-1----:R-:W-:Y:S09]  /*11a80*/  @!P2 BRA `(.L_x_982) ;  /* 0x000000240034a947 */ /* 0x002ff20003800000 */
.L_x_1033:
        /* <DEDUP_REMOVED lines=8> */
.L_x_983:
        /* <DEDUP_REMOVED lines=9> */
[----:B------:R-:W-:-:S04]  /*11ba0*/  UMOV UR15, 0x40 ;  /* 0x00000040000f7882 */ /* 0x000fc80000000000 */
[----:B------:R-:W-:Y:S02]  /*11bb0*/  ULEA UR6, UR6, UR39, 0xf ;  /* 0x0000002706067291 */ /* 0x000fe4000f8e783f */
[----:B------:R-:W-:Y:S02]  /*11bc0*/  UIADD3 UR9, UR9, 0x28830, URZ ;  /* 0x0002883009097890 */ /* 0x000fe4000fffe03f */
[----:B------:R-:W-:Y:S02]  /*11bd0*/  USHF.L.U32 UR11, UR11, 0x7, URZ ;  /* 0x000000070b0b7899 */ /* 0x000fe4000800063f */
        /* <DEDUP_REMOVED lines=8> */
.L_x_980:
[----:B------:R-:W-:Y:S05]  /*11c60*/  WARPSYNC.ALL ;  /* 0x0000000000007948 */ /* 0x000fea0003800000 */
[----:B------:R-:W-:Y:S01]  /*11c70*/  BAR.SYNC.DEFER_BLOCKING 0x8, 0x120 ;  /* 0x0204800000007b1d */ /* 0x000fe20000010000 */
[----:B------:R-:W-:Y:S01]  /*11c80*/  ELECT P2, URZ, PT ;  /* 0x00000000003f782f */ /* 0x000fe20003840000 */
[----:B------:R-:W-:Y:S02]  /*11c90*/  UIADD3 UR47, UR47, 0x1, URZ ;  /* 0x000000012f2f7890 */ /* 0x000fe4000fffe03f */
[----:B------:R-:W-:Y:S02]  /*11ca0*/  UIADD3 UR6, UP0, UR48, 0x270, URZ ;  /* 0x0000027030067890 */ /* 0x000fe4000ff1e03f */
[----:B------:R-:W-:-:S02]  /*11cb0*/  ULEA.HI UR4, UR47, UR47, URZ, 0x1 ;  /* 0x0000002f2f047291 */ /* 0x000fc4000f8f083f */
[----:B------:R-:W-:Y:S02]  /*11cc0*/  UIADD3 UR8, UR39, 0x10400, URZ ;  /* 0x0001040027087890 */ /* 0x000fe4000fffe03f */
[----:B------:R-:W-:Y:S02]  /*11cd0*/  ULOP3.LUT UR4, UR4, 0xfffffffe, URZ, 0xc0, !UPT ;  /* 0xfffffffe04047892 */ /* 0x000fe4000f8ec03f */
[----:B------:R-:W-:Y:S02]  /*11ce0*/  UIADD3 UR9, UR39, 0x28800, URZ ;  /* 0x0002880027097890 */ /* 0x000fe4000fffe03f */
[----:B-1----:R-:W-:Y:S01]  /*11cf0*/  @P2 IMAD.MOV.U32 R7, RZ, RZ, 0x8000 ;  /* 0x00008000ff072424 */ /* 0x002fe200078e00ff */
[----:B------:R-:W-:Y:S02]  /*11d00*/  UIADD3 UR4, UR47, -UR4, URZ ;  /* 0x800000042f047290 */ /* 0x000fe4000fffe03f */
[----:B------:R-:W-:Y:S02]  /*11d10*/  UIADD3.X UR7, URZ, UR49, URZ, UP0, !UPT ;  /* 0x000000313f077290 */ /* 0x000fe400087fe43f */
[----:B------:R-:W-:Y:S01]  /*11d20*/  UIADD3 UR16, UR39, 0x14400, URZ ;  /* 0x0001440027107890 */ /* 0x000fe2000fffe03f */
[----:B------:R-:W-:Y:S01]  /*11d30*/  UMOV UR11, UR41 ;  /* 0x00000029000b7c82 */ /* 0x000fe20008000000 */
[----:B------:R-:W-:Y:S01]  /*11d40*/  UMOV UR12, UR42 ;  /* 0x0000002a000c7c82 */ /* 0x000fe20008000000 */
[----:B------:R-:W-:Y:S01]  /*11d50*/  UMOV UR13, UR43 ;  /* 0x0000002b000d7c82 */ /* 0x000fe20008000000 */
[----:B------:R1:W-:Y:S01]  /*11d60*/  @P2 SYNCS.ARRIVE.TRANS64 RZ, [UR39+0x28800], R7 ;  /* 0x02880007ffff29a7 */ /* 0x0003e20008000027 */
[----:B------:R-:W-:Y:S01]  /*11d70*/  UMOV UR14, 0x0 ;  /* 0x00000000000e7882 */ /* 0x000fe20000000000 */
[----:B------:R-:W-:Y:S01]  /*11d80*/  UMOV UR15, 0x12f00000 ;  /* 0x12f00000000f7882 */ /* 0x000fe20000000000 */
[----:B------:R-:W-:Y:S01]  /*11d90*/  UMOV UR10, URZ ;  /* 0x0000003f000a7c82 */ /* 0x000fe20008000000 */
[----:B------:R-:W-:Y:S01]  /*11da0*/  UMOV UR19, UR41 ;  /* 0x0000002900137c82 */ /* 0x000fe20008000000 */
[----:B------:R-:W-:Y:S01]  /*11db0*/  UMOV UR20, UR42 ;  /* 0x0000002a00147c82 */ /* 0x000fe20008000000 */
[----:B------:R-:W-:Y:S01]  /*11dc0*/  UMOV UR21, UR43 ;  /* 0x0000002b00157c82 */ /* 0x000fe20008000000 */
[----:B------:R-:W-:Y:S01]  /*11dd0*/  UMOV UR18, 0x40 ;  /* 0x0000004000127882 */ /* 0x000fe20000000000 */
[----:B-1----:R-:W-:Y:S01]  /*11de0*/  IMAD.U32 R7, RZ, RZ, UR4 ;  /* 0x00000004ff077e24 */ /* 0x002fe2000f8e00ff */
[----:B------:R-:W-:Y:S01]  /*11df0*/  UMOV UR17, UR9 ;  /* 0x0000000900117c82 */ /* 0x000fe20008000000 */
[----:B------:R1:W-:Y:S03]  /*11e00*/  UTMALDG.4D [UR8], [UR6], desc[UR14] ;  /* 0x00000e08060075b4 */ /* 0x0003e60008019000 */
[----:B------:R-:W-:Y:S01]  /*11e10*/  SHF.L.U32 R7, R7, 0x1f, RZ ;  /* 0x0000001f07077819 */ /* 0x000fe200000006ff */
[----:B------:R1:W-:Y:S03]  /*11e20*/  UTMALDG.4D [UR16], [UR6], desc[UR14] ;  /* 0x00000e10060075b4 */ /* 0x0003e60008019000 */
[----:B------:R-:W2:Y:S02]  /*11e30*/  SYNCS.PHASECHK.TRANS64.TRYWAIT P2, [UR39+0x28820], R7 ;  /* 0x02882007ff0075a7 */ /* 0x000ea40008040167 */
[----:B-12---:R-:W-:Y:S05]  /*11e40*/  @!P2 BRA `(.L_x_984) ;  /* 0x000000200058a947 */ /* 0x006fea0003800000 */
.L_x_1034:
[----:B------:R-:W-:-:S04]  /*11e50*/  UIADD3 UR4, UR45, -0x2, URZ ;  /* 0xfffffffe2d047890 */ /* 0x000fc8000fffe03f */
[----:B------:R-:W-:-:S06]  /*11e60*/  UISETP.GE.AND UP0, UPT, UR4, UR44, UPT ;  /* 0x0000002c0400728c */ /* 0x000fcc000bf06270 */
[----:B------:R-:W-:-:S13]  /*11e70*/  PLOP3.LUT P2, PT, PT, PT, UP0, 0x80, 0x0 ;  /* 0x000000000000781c */ /* 0x000fda0003f4f008 */
[----:B------:R-:W-:Y:S05]  /*11e80*/  @!P2 BRA `(.L_x_985) ;  /* 0x00000014000ca947 */ /* 0x000fea0003800000 */
[----:B-1----:R-:W-:Y:S01]  /*11e90*/  IMAD R8, RZ, RZ, -UR45 ;  /* 0x8000002dff087e24 */ /* 0x002fe2000f8e02ff */
[----:B------:R-:W-:Y:S01]  /*11ea0*/  LOP3.LUT R11, RZ, UR44, RZ, 0x33, !PT ;  /* 0x0000002cff0b7c12 */ /* 0x000fe2000f8e33ff */
[----:B------:R-:W-:-:S03]  /*11eb0*/  ULDC.64 UR36, c[0x0][0x408] ;  /* 0x0001020000247ab9 */ /* 0x000fc60000000a00 */
[----:B------:R-:W-:-:S05]  /*11ec0*/  VIADDMNMX R11, R8, 0x1, R11, !PT ;  /* 0x00000001080b7846 */ /* 0x000fca000780010b */
[----:B------:R-:W-:-:S05]  /*11ed0*/  VIADD R7, R11, UR45 ;  /* 0x0000002d0b077c36 */ /* 0x000fca0008000000 */
[----:B------:R-:W-:-:S04]  /*11ee0*/  LOP3.LUT R7, R7, 0x1, RZ, 0xc0, !PT ;  /* 0x0000000107077812 */ /* 0x000fc800078ec0ff */
[----:B------:R-:W-:Y:S01]  /*11ef0*/  ISETP.NE.U32.AND P2, PT, R7, 0x1, PT ;  /* 0x000000010700780c */ /* 0x000fe20003f45070 */
[----:B------:R-:W-:-:S12]  /*11f00*/  IMAD.U32 R7, RZ, RZ, UR4 ;  /* 0x00000004ff077e24 */ /* 0x000fd8000f8e00ff */
        /* <DEDUP_REMOVED lines=11> */
[----:B------:R-:W-:Y:S02]  /*11fc0*/  ULDC.64 UR4, c[0x0][0x408] ;  /* 0x0001020000047ab9 */ /* 0x000fe40000000a00 */
        /* <DEDUP_REMOVED lines=9> */
[----:B------:R-:W-:-:S03]  /*12060*/  SHF.R.S32.HI R9, RZ, 0x1f, R8 ;  /* 0x0000001fff097819 */ /* 0x000fc60000011408 */
[----:B------:R-:W-:-:S04]  /*12070*/  IMAD.WIDE.U32 R8, R0, UR4, R8 ;  /* 0x0000000400087c25 */ /* 0x000fc8000f8e0008 */
[----:B------:R-:W-:Y:S01]  /*12080*/  IMAD.IADD R13, R13, 0x1, R9 ;  /* 0x000000010d0d7824 */ /* 0x000fe200078e0209 */
[----:B------:R-:W-:-:S04]  /*12090*/  LEA R2, P2, R8, R2, 0x2 ;  /* 0x0000000208027211 */ /* 0x000fc800078410ff */
[----:B------:R-:W-:-:S05]  /*120a0*/  LEA.HI.X R3, R8, R3, R13, 0x2, P2 ;  /* 0x0000000308037211 */ /* 0x000fca00010f140d */
[----:B------:R1:W5:Y:S04]  /*120b0*/  LDG.E R8, desc[UR50][R2.64] ;  /* 0x0000003202087981 */ /* 0x000368000c1e1900 */
.L_x_989:
[----:B-1----:R-:W1:Y:S01]  /*120c0*/  S2R R2, SR_TID.X ;  /* 0x0000000000027919 */ /* 0x002e620000002100 */
[----:B------:R-:W-:Y:S02]  /*120d0*/  LEA R3, R10, UR39, 0x3 ;  /* 0x000000270a037c11 */ /* 0x000fe4000f8e18ff */
[----:B-1----:R-:W-:Y:S02]  /*120e0*/  LOP3.LUT R9, R2, 0x7f, RZ, 0xc0, !PT ;  /* 0x0000007f02097812 */ /* 0x002fe400078ec0ff */
[----:B------:R-:W-:Y:S02]  /*120f0*/  SHF.L.U32 R2, R12, 0x1f, RZ ;  /* 0x0000001f0c027819 */ /* 0x000fe400000006ff */
[----:B------:R-:W-:Y:S02]  /*12100*/  ISETP.NE.AND P2, PT, R9, RZ, PT ;  /* 0x000000ff0900720c */ /* 0x000fe40003f45270 */
[----:B------:R-:W1:Y:S02]  /*12110*/  SYNCS.PHASECHK.TRANS64.TRYWAIT P3, [R3+URZ+0x28840], R2 ;  /* 0x02884002030075a7 */ /* 0x000e64000806017f */
[----:B-1----:R-:W-:Y:S09]  /*12120*/  @!P3 BRA `(.L_x_990) ;  /* 0x0000001c00b8b947 */ /* 0x002ff20003800000 */
.L_x_1035:
        /* <DEDUP_REMOVED lines=8> */
.L_x_991:
[----:B------:R-:W-:Y:S01]  /*121b0*/  R2UR UR8, R10 ;  /* 0x000000000a0872ca */ /* 0x000fe200000e0000 */
[----:B------:R-:W-:Y:S01]  /*121c0*/  UIADD3 UR4, UP0, UR48, 0x370, URZ ;  /* 0x0000037030047890 */ /* 0x000fe2000ff1e03f */
[----:B------:R-:W-:Y:S01]  /*121d0*/  R2UR UR9, R3 ;  /* 0x00000000030972ca */ /* 0x000fe200000e0000 */
[----:B------:R-:W-:Y:S01]  /*121e0*/  UIADD3 UR17, UR39, 0x28800, URZ ;  /* 0x0002880027117890 */ /* 0x000fe2000fffe03f */
[----:B------:R-:W-:Y:S01]  /*121f0*/  R2UR UR11, R7 ;  /* 0x00000000070b72ca */ /* 0x000fe200000e0000 */
[----:B------:R-:W-:Y:S01]  /*12200*/  UIADD3.X UR5, URZ, UR49, URZ, UP0, !UPT ;  /* 0x000000313f057290 */ /* 0x000fe200087fe43f */
[----:B------:R-:W-:Y:S01]  /*12210*/  R2UR UR12, R4 ;  /* 0x00000000040c72ca */ /* 0x000fe200000e0000 */
[----:B------:R-:W-:Y:S01]  /*12220*/  UMOV UR10, URZ ;  /* 0x0000003f000a7c82 */ /* 0x000fe20008000000 */
[----:B-----5:R-:W-:Y:S01]  /*12230*/  R2UR UR13, R8 ;  /* 0x00000000080d72ca */ /* 0x020fe200000e0000 */
[----:B------:R-:W-:Y:S01]  /*12240*/  UMOV UR6, 0x0 ;  /* 0x0000000000067882 */ /* 0x000fe20000000000 */
[----:B------:R-:W-:Y:S01]  /*12250*/  UMOV UR7, 0x14f00000 ;  /* 0x14f0000000077882 */ /* 0x000fe20000000000 */
[----:B------:R-:W-:Y:S01]  /*12260*/  UMOV UR16, 0x40 ;  /* 0x0000004000107882 */ /* 0x000fe20000000000 */
[----:B-1----:R-:W-:Y:S01]  /*12270*/  SHF.L.U32 R3, R17, 0x1f, RZ ;  /* 0x0000001f11037819 */ /* 0x002fe200000006ff */
[----:B------:R-:W-:Y:S01]  /*12280*/  ULEA UR8, UR8, UR39, 0xf ;  /* 0x0000002708087291 */ /* 0x000fe2000f8e783f */
[----:B------:R-:W-:Y:S01]  /*12290*/  LEA R2, R16, UR17, 0x3 ;  /* 0x0000001110027c11 */ /* 0x000fe2000f8e18ff */
[----:B------:R-:W-:-:S02]  /*122a0*/  UIADD3 UR9, UR9, 0x28830, URZ ;  /* 0x0002883009097890 */ /* 0x000fc4000fffe03f */
[----:B------:R-:W-:Y:S02]  /*122b0*/  USHF.L.U32 UR11, UR11, 0x7, URZ ;  /* 0x000000070b0b7899 */ /* 0x000fe4000800063f */
        /* <DEDUP_REMOVED lines=9> */
.L_x_1036:
[----:B------:R-:W-:Y:S05]  /*12350*/  @P2 BRA `(.L_x_993) ;  /* 0x0000000000202947 */ /* 0x000fea0003800000 */
[----:B------:R-:W2:Y:S01]  /*12360*/  S2R R9, SR_TID.X ;  /* 0x0000000000097919 */ /* 0x000ea20000002100 */
[----:B-1----:R-:W-:Y:S01]  /*12370*/  LEA R2, R16, UR39, 0x3 ;  /* 0x0000002710027c11 */ /* 0x002fe2000f8e18ff */
[----:B------:R-:W-:-:S04]  /*12380*/  IMAD.MOV.U32 R3, RZ, RZ, 0x8000 ;  /* 0x00008000ff037424 */ /* 0x000fc800078e00ff */
[----:B------:R3:W-:Y:S01]  /*12390*/  SYNCS.ARRIVE.TRANS64 RZ, [R2+URZ+0x28850], R3 ;  /* 0x0288500302ff79a7 */ /* 0x0007e2000800003f */
[----:B--2---:R-:W-:-:S04]  /*123a0*/  LOP3.LUT R9, R9, 0x1f, RZ, 0xc0, !PT ;  /* 0x0000001f09097812 */ /* 0x004fc800078ec0ff */
[----:B------:R-:W-:-:S13]  /*123b0*/  ISETP.NE.AND P2, PT, R9, RZ, PT ;  /* 0x000000ff0900720c */ /* 0x000fda0003f45270 */
[----:B---3--:R-:W-:Y:S05]  /*123c0*/  @!P2 BRA `(.L_x_993) ;  /* 0x000000000004a947 */ /* 0x008fea0003800000 */
[----:B------:R-:W-:Y:S01]  /*123d0*/  BPT.TRAP 0x1 ;  /* 0x000000040000795c */ /* 0x000fe20000300000 */
.L_x_993:
        /* <DEDUP_REMOVED lines=10> */
[----:B------:R-:W-:-:S02]  /*12480*/  IMAD.MOV.U32 R6, RZ, RZ, R8 ;  /* 0x000000ffff067224 */ /* 0x000fc400078e0008 */
[----:B------:R-:W-:Y:S01]  /*12490*/  IMAD.MOV.U32 R5, RZ, RZ, R7 ;  /* 0x000000ffff057224 */ /* 0x000fe200078e0007 */
[----:B------:R-:W-:Y:S02]  /*124a0*/  ULEA UR14, UR9, UR39, 0xf ;  /* 0x00000027090e7291 */ /* 0x000fe4000f8e783f */
[----:B------:R-:W-:Y:S02]  /*124b0*/  ULEA UR9, UR9, UR39, 0x3 ;  /* 0x0000002709097291 */ /* 0x000fe4000f8e183f */
[----:B------:R-:W-:Y:S02]  /*124c0*/  USHF.L.U32 UR11, UR11, 0x7, URZ ;  /* 0x000000070b0b7899 */ /* 0x000fe4000800063f */
        /* <DEDUP_REMOVED lines=8> */
.L_x_988:
[----:B------:R-:W-:Y:S05]  /*12550*/  BSYNC B0 ;  /* 0x0000000000007941 */ /* 0x000fea0003800000 */
.L_x_987:
[----:B------:R-:W-:Y:S01]  /*12560*/  UIADD3 UR4, UR45, -0x3, URZ ;  /* 0xfffffffd2d047890 */ /* 0x000fe2000fffe03f */
[----:B------:R-:W-:Y:S02]  /*12570*/  IMAD.MOV.U32 R16, RZ, RZ, R10 ;  /* 0x000000ffff107224 */ /* 0x000fe400078e000a */
[----:B------:R-:W-:-:S03]  /*12580*/  IMAD.MOV.U32 R17, RZ, RZ, R12 ;  /* 0x000000ffff117224 */ /* 0x000fc600078e000c */
[----:B------:R-:W-:-:S07]  /*12590*/  IMAD.U32 R7, RZ, RZ, UR4 ;  /* 0x00000004ff077e24 */ /* 0x000fce000f8e00ff */
.L_x_986:
[----:B------:R-:W-:Y:S01]  /*125a0*/  ULOP3.LUT UR4, URZ, UR45, URZ, 0x33, !UPT ;  /* 0x0000002d3f047292 */ /* 0x000fe2000f8e333f */
[----:B------:R-:W-:Y:S01]  /*125b0*/  VIADD R11, R11, 0xfffffffe ;  /* 0xfffffffe0b0b7836 */ /* 0x000fe20000000000 */
[----:B------:R-:W-:Y:S04]  /*125c0*/  BSSY B0, `(.L_x_985) ;  /* 0x00000cf000007945 */ /* 0x000fe80003800000 */
[----:B------:R-:W-:-:S13]  /*125d0*/  ISETP.NE.AND P2, PT, R11, UR4, PT ;  /* 0x000000040b007c0c */ /* 0x000fda000bf45270 */
[----:B------:R-:W-:Y:S05]  /*125e0*/  @!P2 BRA `(.L_x_994) ;  /* 0x0000000c0030a947 */ /* 0x000fea0003800000 */
[----:B------:R-:W-:-:S07]  /*125f0*/  IMAD.MOV.U32 R8, RZ, RZ, R6 ;  /* 0x000000ffff087224 */ /* 0x000fce00078e0006 */
.L_x_1009:
[----:B------:R-:W-:Y:S01]  /*12600*/  VIADD R10, R16, 0x1 ;  /* 0x00000001100a7836 */ /* 0x000fe20000000000 */
[----:B------:R-:W-:Y:S05]  /*12610*/  YIELD ;  /* 0x0000000000007946 */ /* 0x000fea0003800000 */
[----:B------:R-:W-:Y:S01]  /*12620*/  ISETP.NE.AND P2, PT, R10, 0x2, PT ;  /* 0x000000020a00780c */ /* 0x000fe20003f45270 */
[----:B------:R-:W-:Y:S03]  /*12630*/  BSSY B1, `(.L_x_995) ;  /* 0x0000060000017945 */ /* 0x000fe60003800000 */
[----:B-1----:R-:W-:-:S02]  /*12640*/  SEL R2, RZ, 0x1, P2 ;  /* 0x00000001ff027807 */ /* 0x002fc40001000000 */
[----:B------:R-:W-:Y:S02]  /*12650*/  SEL R10, R10, RZ, P2 ;  /* 0x000000ff0a0a7207 */ /* 0x000fe40001000000 */
[----:B------:R-:W-:Y:S01]  /*12660*/  LOP3.LUT R11, R17, R2, RZ, 0x3c, !PT ;  /* 0x00000002110b7212 */ /* 0x000fe200078e3cff */
[----:B------:R-:W-:Y:S06]  /*12670*/  @!P6 BRA `(.L_x_996) ;  /* 0x00000004006ce947 */ /* 0x000fec0003800000 */
[----:B------:R-:W-:Y:S01]  /*12680*/  IMAD.MOV.U32 R12, RZ, RZ, R7 ;  /* 0x000000ffff0c7224 */ /* 0x000fe200078e0007 */
[----:B------:R-:W-:Y:S06]  /*12690*/  @!P0 BRA `(.L_x_997) ;  /* 0x0000000000448947 */ /* 0x000fec0003800000 */
[----:B------:R-:W1:Y:S01]  /*126a0*/  LDC R9, c[0x0][0x41c] ;  /* 0x00010700ff097b82 */ /* 0x000e620000000800 */
        /* <DEDUP_REMOVED lines=16> */
.L_x_997:
[----:B------:R-:W1:Y:S01]  /*127b0*/  S2R R2, SR_TID.X ;  /* 0x0000000000027919 */ /* 0x000e620000002100 */
[----:B------:R-:W-:Y:S02]  /*127c0*/  LEA R3, R10, UR39, 0x3 ;  /* 0x000000270a037c11 */ /* 0x000fe4000f8e18ff */
[----:B-1----:R-:W-:Y:S02]  /*127d0*/  LOP3.LUT R9, R2, 0x7f, RZ, 0xc0, !PT ;  /* 0x0000007f02097812 */ /* 0x002fe400078ec0ff */
[----:B------:R-:W-:Y:S02]  /*127e0*/  SHF.L.U32 R2, R11, 0x1f, RZ ;  /* 0x0000001f0b027819 */ /* 0x000fe400000006ff */
[----:B------:R-:W-:Y:S02]  /*127f0*/  ISETP.NE.AND P2, PT, R9, RZ, PT ;  /* 0x000000ff0900720c */ /* 0x000fe40003f45270 */
[----:B------:R-:W1:Y:S02]  /*12800*/  SYNCS.PHASECHK.TRANS64.TRYWAIT P3, [R3+URZ+0x28840], R2 ;  /* 0x02884002030075a7 */ /* 0x000e64000806017f */
[----:B-1----:R-:W-:Y:S09]  /*12810*/  @!P3 BRA `(.L_x_998) ;  /* 0x000000180024b947 */ /* 0x002ff20003800000 */
.L_x_1037:
        /* <DEDUP_REMOVED lines=8> */
.L_x_999:
        /* <DEDUP_REMOVED lines=12> */
[----:B------:R-:W-:Y:S01]  /*12960*/  SHF.L.U32 R17, R17, 0x1f, RZ ;  /* 0x0000001f11117819 */ /* 0x000fe200000006ff */
[----:B------:R-:W-:Y:S01]  /*12970*/  ULEA UR8, UR8, UR39, 0xf ;  /* 0x0000002708087291 */ /* 0x000fe2000f8e783f */
[----:B-1----:R-:W-:Y:S01]  /*12980*/  LEA R2, R16, UR17, 0x3 ;  /* 0x0000001110027c11 */ /* 0x002fe2000f8e18ff */
        /* <DEDUP_REMOVED lines=11> */
.L_x_1038:
[----:B------:R-:W-:Y:S05]  /*12a40*/  @P2 BRA `(.L_x_1001) ;  /* 0x00000000001c2947 */ /* 0x000fea0003800000 */
[----:B------:R-:W2:Y:S02]  /*12a50*/  S2R R3, SR_TID.X ;  /* 0x0000000000037919 */ /* 0x000ea40000002100 */
[----:B--2---:R-:W-:Y:S01]  /*12a60*/  LOP3.LUT R9, R3, 0x1f, RZ, 0xc0, !PT ;  /* 0x0000001f03097812 */ /* 0x004fe200078ec0ff */
[----:B------:R-:W-:-:S03]  /*12a70*/  IMAD.MOV.U32 R3, RZ, RZ, 0x8000 ;  /* 0x00008000ff037424 */ /* 0x000fc600078e00ff */
[----:B------:R-:W-:Y:S01]  /*12a80*/  ISETP.NE.AND P2, PT, R9, RZ, PT ;  /* 0x000000ff0900720c */ /* 0x000fe20003f45270 */
[----:B------:R2:W-:-:S12]  /*12a90*/  SYNCS.ARRIVE.TRANS64 RZ, [R2+URZ+0x50], R3 ;  /* 0x0000500302ff79a7 */ /* 0x0005d8000800003f */
[----:B--2---:R-:W-:Y:S05]  /*12aa0*/  @!P2 BRA `(.L_x_1001) ;  /* 0x000000000004a947 */ /* 0x004fea0003800000 */
[----:B------:R-:W-:Y:S01]  /*12ab0*/  BPT.TRAP 0x1 ;  /* 0x000000040000795c */ /* 0x000fe20000300000 */
.L_x_1001:
        /* <DEDUP_REMOVED lines=11> */
[----:B------:R-:W-:Y:S01]  /*12b70*/  IMAD.MOV.U32 R6, RZ, RZ, R8 ;  /* 0x000000ffff067224 */ /* 0x000fe200078e0008 */
[----:B------:R-:W-:Y:S02]  /*12b80*/  ULEA UR6, UR6, UR39, 0xf ;  /* 0x0000002706067291 */ /* 0x000fe4000f8e783f */
[----:B------:R-:W-:Y:S02]  /*12b90*/  USHF.L.U32 UR11, UR11, 0x7, URZ ;  /* 0x000000070b0b7899 */ /* 0x000fe4000800063f */
[----:B------:R-:W-:Y:S02]  /*12ba0*/  UIADD3 UR9, UR9, 0x50, URZ ;  /* 0x0000005009097890 */ /* 0x000fe4000fffe03f */
        /* <DEDUP_REMOVED lines=8> */
.L_x_996:
[----:B------:R-:W-:Y:S05]  /*12c30*/  BSYNC B1 ;  /* 0x0000000000017941 */ /* 0x000fea0003800000 */
.L_x_995:
[----:B------:R-:W-:Y:S01]  /*12c40*/  VIADD R16, R10, 0x1 ;  /* 0x000000010a107836 */ /* 0x000fe20000000000 */
[----:B------:R-:W-:Y:S01]  /*12c50*/  BSSY B1, `(.L_x_1002) ;  /* 0x0000062000017945 */ /* 0x000fe20003800000 */
[----:B------:R-:W-:-:S03]  /*12c60*/  VIADD R12, R7, 0xffffffff ;  /* 0xffffffff070c7836 */ /* 0x000fc60000000000 */
[----:B------:R-:W-:-:S04]  /*12c70*/  ISETP.NE.AND P2, PT, R16, 0x2, PT ;  /* 0x000000021000780c */ /* 0x000fc80003f45270 */
[----:B-1----:R-:W-:Y:S02]  /*12c80*/  SEL R2, RZ, 0x1, P2 ;  /* 0x00000001ff027807 */ /* 0x002fe40001000000 */
[----:B------:R-:W-:Y:S02]  /*12c90*/  SEL R16, R16, RZ, P2 ;  /* 0x000000ff10107207 */ /* 0x000fe40001000000 */
[----:B------:R-:W-:Y:S01]  /*12ca0*/  LOP3.LUT R17, R11, R2, RZ, 0x3c, !PT ;  /* 0x000000020b117212 */ /* 0x000fe200078e3cff */
[----:B------:R-:W-:Y:S06]  /*12cb0*/  @!P6 BRA `(.L_x_1003) ;  /* 0x00000004006ce947 */ /* 0x000fec0003800000 */
[----:B------:R-:W-:Y:S01]  /*12cc0*/  IMAD.MOV.U32 R13, RZ, RZ, R12 ;  /* 0x000000ffff0d7224 */ /* 0x000fe200078e000c */
[----:B------:R-:W-:Y:S06]  /*12cd0*/  @!P0 BRA `(.L_x_1004) ;  /* 0x0000000000448947 */ /* 0x000fec0003800000 */
[----:B------:R-:W1:Y:S02]  /*12ce0*/  LDC R8, c[0x0][0x41c] ;  /* 0x00010700ff087b82 */ /* 0x000e640000000800 */
        /* <DEDUP_REMOVED lines=16> */
.L_x_1004:
[----:B------:R-:W-:Y:S02]  /*12df0*/  LEA R2, R16, UR39, 0x3 ;  /* 0x0000002710027c11 */ /* 0x000fe4000f8e18ff */
[----:B------:R-:W-:-:S04]  /*12e00*/  SHF.L.U32 R3, R17, 0x1f, RZ ;  /* 0x0000001f11037819 */ /* 0x000fc800000006ff */
[----:B------:R-:W2:Y:S02]  /*12e10*/  SYNCS.PHASECHK.TRANS64.TRYWAIT P2, [R2+URZ+0x28840], R3 ;  /* 0x02884003020075a7 */ /* 0x000ea4000804017f */
[----:B--2---:R-:W-:Y:S05]  /*12e20*/  @!P2 BRA `(.L_x_1005) ;  /* 0x0000001000c8a947 */ /* 0x004fea0003800000 */
.L_x_1039:
        /* <DEDUP_REMOVED lines=11> */
.L_x_1006:
[----:B------:R-:W-:Y:S01]  /*12ee0*/  R2UR UR9, R16 ;  /* 0x00000000100972ca */ /* 0x000fe200000e0000 */
[----:B------:R-:W-:Y:S01]  /*12ef0*/  UIADD3 UR17, UR39, 0x28800, URZ ;  /* 0x0002880027117890 */ /* 0x000fe2000fffe03f */
[----:B------:R-:W-:Y:S01]  /*12f00*/  R2UR UR11, R13 ;  /* 0x000000000d0b72ca */ /* 0x000fe200000e0000 */
[----:B------:R-:W-:Y:S01]  /*12f10*/  UIADD3 UR4, UP0, UR48, 0x370, URZ ;  /* 0x0000037030047890 */ /* 0x000fe2000ff1e03f */
[----:B------:R-:W-:Y:S01]  /*12f20*/  R2UR UR12, R4 ;  /* 0x00000000040c72ca */ /* 0x000fe200000e0000 */
[----:B------:R-:W-:Y:S01]  /*12f30*/  UMOV UR10, URZ ;  /* 0x0000003f000a7c82 */ /* 0x000fe20008000000 */
[----:B-----5:R-:W-:Y:S01]  /*12f40*/  R2UR UR13, R8 ;  /* 0x00000000080d72ca */ /* 0x020fe200000e0000 */
[----:B------:R-:W-:Y:S01]  /*12f50*/  UIADD3.X UR5, URZ, UR49, URZ, UP0, !UPT ;  /* 0x000000313f057290 */ /* 0x000fe200087fe43f */
[----:B------:R-:W-:Y:S01]  /*12f60*/  SHF.L.U32 R11, R11, 0x1f, RZ ;  /* 0x0000001f0b0b7819 */ /* 0x000fe200000006ff */
[----:B------:R-:W-:Y:S01]  /*12f70*/  UMOV UR6, 0x0 ;  /* 0x0000000000067882 */ /* 0x000fe20000000000 */
[----:B------:R-:W-:Y:S01]  /*12f80*/  UMOV UR7, 0x14f00000 ;  /* 0x14f0000000077882 */ /* 0x000fe20000000000 */
[----:B------:R-:W-:Y:S01]  /*12f90*/  UMOV UR16, 0x40 ;  /* 0x0000004000107882 */ /* 0x000fe20000000000 */
[----:B--2---:R-:W-:Y:S01]  /*12fa0*/  LEA R2, R10, UR17, 0x3 ;  /* 0x000000110a027c11 */ /* 0x004fe2000f8e18ff */
[----:B------:R-:W-:-:S02]  /*12fb0*/  ULEA UR8, UR9, UR39, 0xf ;  /* 0x0000002709087291 */ /* 0x000fc4000f8e783f */
[----:B------:R-:W-:Y:S02]  /*12fc0*/  ULEA UR9, UR9, UR17, 0x3 ;  /* 0x0000001109097291 */ /* 0x000fe4000f8e183f */
[----:B------:R-:W-:Y:S02]  /*12fd0*/  USHF.L.U32 UR11, UR11, 0x7, URZ ;  /* 0x000000070b0b7899 */ /* 0x000fe4000800063f */
[----:B------:R-:W-:Y:S02]  /*12fe0*/  UIADD3 UR14, UR8, 0x18400, URZ ;  /* 0x00018400080e7890 */ /* 0x000fe4000fffe03f */
[----:B------:R-:W-:Y:S02]  /*12ff0*/  UIADD3 UR9, UR9, 0x30, URZ ;  /* 0x0000003009097890 */ /* 0x000fe4000fffe03f */
[----:B------:R-:W-:-:S03]  /*13000*/  UIADD3 UR15, UR8, 0x1c400, URZ ;  /* 0x0001c400080f7890 */ /* 0x000fc6000fffe03f */
[----:B------:R-:W-:-:S04]  /*13010*/  UMOV UR8, UR14 ;  /* 0x0000000e00087c82 */ /* 0x000fc80008000000 */
[----:B------:R1:W-:Y:S02]  /*13020*/  UTMALDG.4D [UR8], [UR4], desc[UR6] ;  /* 0x00000608040075b4 */ /* 0x0003e40008019000 */
[----:B-1----:R-:W-:Y:S01]  /*13030*/  UMOV UR8, UR15 ;  /* 0x0000000f00087c82 */ /* 0x002fe20008000000 */
[----:B------:R-:W-:Y:S02]  /*13040*/  UMOV UR10, UR16 ;  /* 0x00000010000a7c82 */ /* 0x000fe40008000000 */
[----:B------:R1:W-:Y:S01]  /*13050*/  UTMALDG.4D [UR8], [UR4], desc[UR6] ;  /* 0x00000608040075b4 */ /* 0x0003e20008019000 */
[----:B------:R-:W2:Y:S02]  /*13060*/  SYNCS.PHASECHK.TRANS64.TRYWAIT P2, [R2+URZ+0x60], R11 ;  /* 0x0000600b020075a7 */ /* 0x000ea4000804017f */
[----:B-12---:R-:W-:Y:S05]  /*13070*/  @!P2 BRA `(.L_x_1007) ;  /* 0x000000100048a947 */ /* 0x006fea0003800000 */
.L_x_1040:
        /* <DEDUP_REMOVED lines=8> */
.L_x_1008:
        /* <DEDUP_REMOVED lines=11> */
[----:B------:R-:W-:-:S02]  /*131b0*/  IMAD.MOV.U32 R5, RZ, RZ, R13 ;  /* 0x000000ffff057224 */ /* 0x000fc400078e000d */
[----:B------:R-:W-:Y:S01]  /*131c0*/  ULEA UR14, UR14, UR39, 0xf ;  /* 0x000000270e0e7291 */ /* 0x000fe2000f8e783f */
[----:B------:R-:W-:Y:S01]  /*131d0*/  IMAD.MOV.U32 R6, RZ, RZ, R8 ;  /* 0x000000ffff067224 */ /* 0x000fe200078e0008 */
        /* <DEDUP_REMOVED lines=9> */
.L_x_1003:
[----:B------:R-:W-:Y:S05]  /*13270*/  BSYNC B1 ;  /* 0x0000000000017941 */ /* 0x000fea0003800000 */
.L_x_1002:
[----:B------:R-:W-:Y:S01]  /*13280*/  ISETP.GT.AND P2, PT, R12, UR44, PT ;  /* 0x0000002c0c007c0c */ /* 0x000fe2000bf44270 */
[----:B------:R-:W-:-:S12]  /*13290*/  VIADD R7, R7, 0xfffffffe ;  /* 0xfffffffe07077836 */ /* 0x000fd80000000000 */
[----:B------:R-:W-:Y:S05]  /*132a0*/  @P2 BRA `(.L_x_1009) ;  /* 0xfffffff000d42947 */ /* 0x000fea000383ffff */
.L_x_994:
[----:B------:R-:W-:Y:S05]  /*132b0*/  BSYNC B0 ;  /* 0x0000000000007941 */ /* 0x000fea0003800000 */
.L_x_985:
[----:B------:R-:W-:Y:S04]  /*132c0*/  BSSY B0, `(.L_x_1010) ;  /* 0x000000e000007945 */ /* 0x000fe80003800000 */
[----:B------:R-:W-:Y:S05]  /*132d0*/  @P1 BRA `(.L_x_1011) ;  /* 0x0000000000301947 */ /* 0x000fea0003800000 */
[----:B-1----:R-:W1:Y:S01]  /*132e0*/  S2R R7, SR_LANEID ;  /* 0x0000000000077919 */ /* 0x002e620000000000 */
        /* <DEDUP_REMOVED lines=11> */
.L_x_1011:
[----:B------:R-:W-:Y:S05]  /*133a0*/  BSYNC B0 ;  /* 0x0000000000007941 */ /* 0x000fea0003800000 */
.L_x_1010:
[----:B------:R-:W-:Y:S04]  /*133b0*/  BSSY B0, `(.L_x_1012) ;  /* 0x0000026000007945 */ /* 0x000fe80003800000 */
[----:B------:R-:W-:Y:S05]  /*133c0*/  @!P6 BRA `(.L_x_1013) ;  /* 0x000000000090e947 */ /* 0x000fea0003800000 */
[----:B------:R-:W2:Y:S01]  /*133d0*/  S2R R0, SR_TID.X ;  /* 0x0000000000007919 */ /* 0x000ea20000002100 */
[----:B-1----:R-:W-:Y:S02]  /*133e0*/  LEA R3, R16, UR39, 0x3 ;  /* 0x0000002710037c11 */ /* 0x002fe4000f8e18ff */
[----:B--2---:R-:W-:Y:S02]  /*133f0*/  LOP3.LUT R2, R0, 0x7f, RZ, 0xc0, !PT ;  /* 0x0000007f00027812 */ /* 0x004fe400078ec0ff */
[----:B------:R-:W-:Y:S02]  /*13400*/  SHF.L.U32 R0, R17, 0x1f, RZ ;  /* 0x0000001f11007819 */ /* 0x000fe400000006ff */
[----:B------:R-:W-:Y:S02]  /*13410*/  ISETP.NE.AND P1, PT, R2, RZ, PT ;  /* 0x000000ff0200720c */ /* 0x000fe40003f25270 */
[----:B------:R-:W1:Y:S02]  /*13420*/  SYNCS.PHASECHK.TRANS64.TRYWAIT P0, [R3+URZ+0x28860], R0 ;  /* 0x02886000030075a7 */ /* 0x000e64000800017f */
[----:B-1----:R-:W-:Y:S09]  /*13430*/  @!P0 BRA `(.L_x_1014) ;  /* 0x0000000c006c8947 */ /* 0x002ff20003800000 */
.L_x_1041:
        /* <DEDUP_REMOVED lines=8> */
.L_x_1015:
        /* <DEDUP_REMOVED lines=9> */
[----:B------:R-:W-:-:S04]  /*13550*/  UMOV UR15, 0x40 ;  /* 0x00000040000f7882 */ /* 0x000fc80000000000 */
        /* <DEDUP_REMOVED lines=11> */
.L_x_1013:
[----:B------:R-:W-:Y:S05]  /*13610*/  BSYNC B0 ;  /* 0x0000000000007941 */ /* 0x000fea0003800000 */
.L_x_1012:
[----:B------:R-:W-:Y:S02]  /*13620*/  VIADD R16, R16, 0x1 ;  /* 0x0000000110107836 */ /* 0x000fe40000000000 */
[----:B------:R-:W-:-:S03]  /*13630*/  IMAD.MOV.U32 R13, RZ, RZ, R19 ;  /* 0x000000ffff0d7224 */ /* 0x000fc600078e0013 */
[----:B------:R-:W-:-:S04]  /*13640*/  ISETP.NE.AND P0, PT, R16, 0x2, PT ;  /* 0x000000021000780c */ /* 0x000fc80003f05270 */
[----:B-1----:R-:W-:Y:S02]  /*13650*/  SEL R0, RZ, 0x1, P0 ;  /* 0x00000001ff007807 */ /* 0x002fe40000000000 */
[----:B------:R-:W-:Y:S02]  /*13660*/  SEL R16, R16, RZ, P0 ;  /* 0x000000ff10107207 */ /* 0x000fe40000000000 */
[----:B------:R-:W-:-:S07]  /*13670*/  LOP3.LUT R17, R17, R0, RZ, 0x3c, !PT ;  /* 0x0000000011117212 */ /* 0x000fce00078e3cff */
.L_x_974:
[----:B------:R-:W-:Y:S05]  /*13680*/  BSYNC B6 ;  /* 0x0000000000067941 */ /* 0x000fea0003800000 */
.L_x_972:
[----:B------:R-:W-:-:S03]  /*13690*/  UMOV UR4, 0xffffffff ;  /* 0xffffffff00047882 */ /* 0x000fc60000000000 */
[----:B------:R-:W-:Y:S05]  /*136a0*/  BRA.DIV UR4, `(.L_x_1016) ;  /* 0x0000000a04e47947 */ /* 0x000fea000b800000 */
[----:B------:R1:W2:Y:S02]  /*136b0*/  SHFL.IDX PT, R14, R13, RZ, 0x1f ;  /* 0x00001fff0d0e7589 */ /* 0x0002a400000e0000 */
.L_x_1044:
[----:B------:R-:W3:Y:S01]  /*136c0*/  S2R R0, SR_TID.X ;  /* 0x0000000000007919 */ /* 0x000ee20000002100 */
[----:B------:R-:W-:Y:S05]  /*136d0*/  WARPSYNC.ALL ;  /* 0x0000000000007948 */ /* 0x000fea0003800000 */
[----:B------:R-:W-:Y:S01]  /*136e0*/  BAR.SYNC.DEFER_BLOCKING 0x4, 0x120 ;  /* 0x0104800000007b1d */ /* 0x000fe20000010000 */
[----:B--2---:R-:W-:-:S05]  /*136f0*/  IMAD.MOV.U32 R19, RZ, RZ, R14 ;  /* 0x000000ffff137224 */ /* 0x004fca00078e000e */
[----:B------:R-:W-:Y:S01]  /*13700*/  ULDC UR4, c[0x0][0xda8] ;  /* 0x00036a0000047ab9 */ /* 0x000fe20000000800 */
[----:B---3--:R-:W-:-:S04]  /*13710*/  LOP3.LUT R0, R0, 0x1f, RZ, 0xc0, !PT ;  /* 0x0000001f00007812 */ /* 0x008fc800078ec0ff */
[----:B------:R-:W-:-:S13]  /*13720*/  ISETP.NE.AND P0, PT, R0, RZ, PT ;  /* 0x000000ff0000720c */ /* 0x000fda0003f05270 */
[----:B------:R-:W2:Y:S01]  /*13730*/  @!P0 S2R R3, SR_CgaCtaId ;  /* 0x0000000000038919 */ /* 0x000ea20000008800 */
[----:B------:R-:W-:-:S04]  /*13740*/  @!P0 MOV R0, 0x400 ;  /* 0x0000040000008802 */ /* 0x000fc80000000f00 */
[----:B--2---:R-:W-:-:S05]  /*13750*/  @!P0 LEA R0, R3, R0, 0x18 ;  /* 0x0000000003008211 */ /* 0x004fca00078ec0ff */
[----:B------:R2:W-:Y:S01]  /*13760*/  @!P0 STS [R0+0x288d0], R13 ;  /* 0x0288d00d00008388 */ /* 0x0005e20000000800 */
[----:B------:R-:W-:Y:S06]  /*13770*/  BAR.ARV 0x5, 0x120 ;  /* 0x0144800000007b1d */ /* 0x000fec0000002000 */
[----:B------:R-:W-:-:S13]  /*13780*/  ISETP.GE.AND P0, PT, R19, UR4, PT ;  /* 0x0000000413007c0c */ /* 0x000fda000bf06270 */
[----:B--2---:R-:W-:Y:S05]  /*13790*/  @!P0 BRA `(.L_x_1017) ;  /* 0xffffffd000ac8947 */ /* 0x004fea000383ffff */
.L_x_963:
[----:B------:R-:W2:Y:S01]  /*137a0*/  S2R R3, SR_CgaCtaId ;  /* 0x0000000000037919 */ /* 0x000ea20000008800 */
[----:B------:R-:W-:Y:S01]  /*137b0*/  UIADD3 UR47, UR47, 0x1, URZ ;  /* 0x000000012f2f7890 */ /* 0x000fe2000fffe03f */
[----:B------:R-:W-:-:S03]  /*137c0*/  MOV R0, 0x400 ;  /* 0x0000040000007802 */ /* 0x000fc60000000f00 */
[----:B------:R-:W-:-:S04]  /*137d0*/  ULEA.HI UR4, UR47, UR47, URZ, 0x1 ;  /* 0x0000002f2f047291 */ /* 0x000fc8000f8f083f */
[----:B------:R-:W-:-:S04]  /*137e0*/  ULOP3.LUT UR4, UR4, 0xfffffffe, URZ, 0xc0, !UPT ;  /* 0xfffffffe04047892 */ /* 0x000fc8000f8ec03f */
[----:B------:R-:W-:Y:S01]  /*137f0*/  UIADD3 UR4, UR47, -UR4, URZ ;  /* 0x800000042f047290 */ /* 0x000fe2000fffe03f */
[----:B--2---:R-:W-:-:S05]  /*13800*/  LEA R7, R3, R0, 0x18 ;  /* 0x0000000003077211 */ /* 0x004fca00078ec0ff */
[----:B------:R-:W-:-:S05]  /*13810*/  IMAD.U32 R0, RZ, RZ, UR4 ;  /* 0x00000004ff007e24 */ /* 0x000fca000f8e00ff */
[----:B------:R-:W-:-:S04]  /*13820*/  SHF.L.U32 R0, R0, 0x1f, RZ ;  /* 0x0000001f00007819 */ /* 0x000fc800000006ff */
[----:B------:R-:W2:Y:S02]  /*13830*/  SYNCS.PHASECHK.TRANS64.TRYWAIT P0, [R7+URZ+0x28820], R0 ;  /* 0x02882000070075a7 */ /* 0x000ea4000800017f */
[----:B--2---:R-:W-:Y:S05]  /*13840*/  @!P0 BRA `(.L_x_1018) ;  /* 0x0000000800a08947 */ /* 0x004fea0003800000 */
.L_x_1045:
[----:B------:R-:W3:Y:S02]  /*13850*/  S2R R2, SR_TID.X ;  /* 0x0000000000027919 */ /* 0x000ee40000002100 */
[----:B---3--:R-:W-:-:S04]  /*13860*/  SHF.R.U32.HI R2, RZ, 0x5, R2 ;  /* 0x00000005ff027819 */ /* 0x008fc80000011602 */
[----:B------:R-:W-:-:S05]  /*13870*/  LOP3.LUT R2, R2, 0x3, RZ, 0xc0, !PT ;  /* 0x0000000302027812 */ /* 0x000fca00078ec0ff */
[----:B--2---:R-:W2:Y:S02]  /*13880*/  SHFL.IDX PT, R0, R2, RZ, 0x1f ;  /* 0x00001fff02007589 */ /* 0x004ea400000e0000 */
[----:B--2---:R-:W-:-:S13]  /*13890*/  ISETP.NE.AND P0, PT, R0, RZ, PT ;  /* 0x000000ff0000720c */ /* 0x004fda0003f05270 */
[----:B------:R-:W-:Y:S05]  /*138a0*/  @P0 EXIT ;  /* 0x000000000000094d */ /* 0x000fea0003800000 */
[----:B------:R-:W-:Y:S01]  /*138b0*/  ELECT P0, URZ, PT ;  /* 0x00000000003f782f */ /* 0x000fe20003800000 */
[----:B------:R-:W-:-:S12]  /*138c0*/  BSSY B0, `(.L_x_1019) ;  /* 0x0000020000007945 */ /* 0x000fd80003800000 */
[----:B------:R-:W-:Y:S05]  /*138d0*/  @!P0 BRA `(.L_x_1020) ;  /* 0x0000000000788947 */ /* 0x000fea0003800000 */
[----:B------:R-:W-:-:S06]  /*138e0*/  ULOP3.LUT UR4, UR38, 0x2, URZ, 0xfc, !UPT ;  /* 0x0000000226047892 */ /* 0x000fcc000f8efc3f */
[----:B------:R-:W-:-:S05]  /*138f0*/  IMAD.U32 R0, RZ, RZ, UR4 ;  /* 0x00000004ff007e24 */ /* 0x000fca000f8e00ff */
[----:B------:R-:W-:-:S13]  /*13900*/  ISETP.NE.AND P2, PT, R0, 0x3, PT ;  /* 0x000000030000780c */ /* 0x000fda0003f45270 */
[----:B------:R-:W-:Y:S05]  /*13910*/  @!P2 BRA `(.L_x_1021) ;  /* 0x000000000004a947 */ /* 0x000fea0003800000 */
[----:B------:R-:W-:Y:S01]  /*13920*/  BPT.TRAP 0x1 ;  /* 0x000000040000795c */ /* 0x000fe20000300000 */
.L_x_1021:
[----:B------:R-:W-:Y:S01]  /*13930*/  VIADD R3, R7, 0x28840 ;  /* 0x0002884007037836 */ /* 0x000fe20000000000 */
[----:B------:R-:W-:Y:S01]  /*13940*/  SHF.L.U32 R4, R17, 0x1f, RZ ;  /* 0x0000001f11047819 */ /* 0x000fe200000006ff */
[C---:B------:R-:W-:Y:S02]  /*13950*/  VIADD R0, R16.reuse, 0x1 ;  /* 0x0000000110007836 */ /* 0x040fe40000000000 */
[----:B------:R-:W-:-:S03]  /*13960*/  IMAD R5, R16, 0x8, R3 ;  /* 0x0000000810057824 */ /* 0x000fc600078e0203 */
[----:B------:R-:W-:Y:S01]  /*13970*/  ISETP.NE.AND P1, PT, R0, 0x2, PT ;  /* 0x000000020000780c */ /* 0x000fe20003f25270 */
[----:B------:R-:W2:Y:S03]  /*13980*/  SYNCS.PHASECHK.TRANS64.TRYWAIT P0, [R5+URZ], R4 ;  /* 0x00000004050075a7 */ /* 0x000ea6000800017f */
[----:B------:R-:W-:-:S04]  /*13990*/  SEL R2, RZ, 0x1, P1 ;  /* 0x00000001ff027807 */ /* 0x000fc80000800000 */
[----:B------:R-:W-:Y:S02]  /*139a0*/  LOP3.LUT R17, R17, R2, RZ, 0x3c, !PT ;  /* 0x0000000211117212 */ /* 0x000fe400078e3cff */
[----:B------:R-:W-:Y:S02]  /*139b0*/  SEL R2, R0, RZ, P1 ;  /* 0x000000ff00027207 */ /* 0x000fe40000800000 */
[----:B------:R-:W-:-:S03]  /*139c0*/  SHF.L.U32 R0, R17, 0x1f, RZ ;  /* 0x0000001f11007819 */ /* 0x000fc600000006ff */
[----:B------:R-:W-:Y:S01]  /*139d0*/  IMAD R3, R2, 0x8, R3 ;  /* 0x0000000802037824 */ /* 0x000fe200078e0203 */
[----:B--2---:R-:W-:Y:S06]  /*139e0*/  @!P0 BRA `(.L_x_1022) ;  /* 0x00000008004c8947 */ /* 0x004fec0003800000 */
.L_x_1046:
[----:B------:R-:W3:Y:S02]  /*139f0*/  SYNCS.PHASECHK.TRANS64.TRYWAIT P0, [R3+URZ], R0 ;  /* 0x00000000030075a7 */ /* 0x000ee4000800017f */
[----:B---3--:R-:W-:Y:S05]  /*13a00*/  @!P0 BRA `(.L_x_1023) ;  /* 0x0000000800588947 */ /* 0x008fea0003800000 */
.L_x_1047:
[----:B------:R-:W-:Y:S05]  /*13a10*/  @!P2 BRA `(.L_x_1024) ;  /* 0x000000000004a947 */ /* 0x000fea0003800000 */
[----:B------:R-:W-:Y:S01]  /*13a20*/  BPT.TRAP 0x1 ;  /* 0x000000040000795c */ /* 0x000fe20000300000 */
.L_x_1024:
[----:B---3--:R-:W-:-:S04]  /*13a30*/  VIADD R3, R7, 0x28860 ;  /* 0x0002886007037836 */ /* 0x008fc80000000000 */
[----:B--2---:R-:W-:-:S04]  /*13a40*/  IMAD R5, R16, 0x8, R3 ;  /* 0x0000000810057824 */ /* 0x004fc800078e0203 */
[----:B------:R-:W2:Y:S02]  /*13a50*/  SYNCS.PHASECHK.TRANS64.TRYWAIT P0, [R5+URZ], R4 ;  /* 0x00000004050075a7 */ /* 0x000ea4000800017f */
[----:B--2---:R-:W-:Y:S05]  /*13a60*/  @!P0 BRA `(.L_x_1025) ;  /* 0x0000000800548947 */ /* 0x004fea0003800000 */
.L_x_1048:
[----:B------:R-:W-:-:S07]  /*13a70*/  IMAD R3, R2, 0x8, R3 ;  /* 0x0000000802037824 */ /* 0x000fce00078e0203 */
.L_x_1026:
[----:B---3--:R3:W4:Y:S02]  /*13a80*/  SYNCS.PHASECHK.TRANS64.TRYWAIT P0, [R3+URZ], R0 ;  /* 0x00000000030075a7 */ /* 0x008724000800017f */
[----:B----4-:R-:W-:Y:S05]  /*13a90*/  @!P0 NANOSLEEP.SYNCS 0x989680 ;  /* 0x009896800000895d */ /* 0x010fea0003900000 */
[----:B------:R-:W4:Y:S02]  /*13aa0*/  @!P0 SYNCS.PHASECHK.TRANS64 P0, [R3+URZ], R0 ;  /* 0x00000000030085a7 */ /* 0x000f24000800007f */
[----:B----4-:R-:W-:Y:S05]  /*13ab0*/  @!P0 BRA `(.L_x_1026) ;  /* 0xfffffffc00f08947 */ /* 0x010fea000383ffff */
.L_x_1020:
[----:B------:R-:W-:Y:S05]  /*13ac0*/  BSYNC B0 ;  /* 0x0000000000007941 */ /* 0x000fea0003800000 */
.L_x_1019:
[----:B------:R-:W-:Y:S05]  /*13ad0*/  EXIT ;  /* 0x000000000000794d */ /* 0x000fea0003800000 */
.L_x_880:
[----:B-1----:R-:W-:-:S04]  /*13ae0*/  IMAD.U32 R3, RZ, RZ, UR39 ;  /* 0x00000027ff037e24 */ /* 0x002fc8000f8e00ff */
[----:B------:R1:W2:Y:S03]  /*13af0*/  SYNCS.PHASECHK.TRANS64.TRYWAIT P1, [R3+URZ+0x28800], R0 ;  /* 0x02880000030075a7 */ /* 0x0002a6000802017f */
[----:B--2---:R-:W-:Y:S05]  /*13b00*/  @!P1 NANOSLEEP.SYNCS 0x989680 ;  /* 0x009896800000995d */ /* 0x004fea0003900000 */
[----:B------:R-:W2:Y:S02]  /*13b10*/  @!P1 SYNCS.PHASECHK.TRANS64 P1, [R3+URZ+0x28800], R0 ;  /* 0x02880000030095a7 */ /* 0x000ea4000802007f */
[----:B--2---:R-:W-:Y:S05]  /*13b20*/  @!P1 BRA `(.L_x_880) ;  /* 0xfffffffc00ec9947 */ /* 0x004fea000383ffff */
[----:B------:R-:W-:Y:S05]  /*13b30*/  BRA `(.L_x_1027) ;  /* 0xfffffedc00887947 */ /* 0x000fea000383ffff */
.L_x_884:
[----:B--2---:R2:W3:Y:S02]  /*13b40*/  SYNCS.PHASECHK.TRANS64.TRYWAIT P2, [R89+URZ+0x28830], R0 ;  /* 0x02883000590075a7 */ /* 0x0044e4000804017f */
[----:B---3--:R-:W-:Y:S05]  /*13b50*/  @!P2 NANOSLEEP.SYNCS 0x989680 ;  /* 0x009896800000a95d */ /* 0x008fea0003900000 */
[----:B------:R-:W3:Y:S02]  /*13b60*/  @!P2 SYNCS.PHASECHK.TRANS64 P2, [R89+URZ+0x28830], R0 ;  /* 0x028830005900a5a7 */ /* 0x000ee4000804007f */
[----:B---3--:R-:W-:Y:S05]  /*13b70*/  @!P2 BRA `(.L_x_884) ;  /* 0xfffffffc00f0a947 */ /* 0x008fea000383ffff */
[----:B------:R-:W-:Y:S05]  /*13b80*/  BRA `(.L_x_883) ;  /* 0xfffffedc00ac7947 */ /* 0x000fea000383ffff */
.L_x_900:
[----:B--2---:R-:W-:-:S04]  /*13b90*/  IMAD.U32 R12, RZ, RZ, UR6 ;  /* 0x00000006ff0c7e24 */ /* 0x004fc8000f8e00ff */
[----:B------:R2:W3:Y:S03]  /*13ba0*/  SYNCS.PHASECHK.TRANS64.TRYWAIT P3, [R12+URZ+0x28830], R9 ;  /* 0x028830090c0075a7 */ /* 0x0004e6000806017f */
[----:B---3--:R-:W-:Y:S05]  /*13bb0*/  @!P3 NANOSLEEP.SYNCS 0x989680 ;  /* 0x009896800000b95d */ /* 0x008fea0003900000 */
[----:B------:R-:W3:Y:S02]  /*13bc0*/  @!P3 SYNCS.PHASECHK.TRANS64 P3, [R12+URZ+0x28830], R9 ;  /* 0x028830090c00b5a7 */ /* 0x000ee4000806007f */
[----:B---3--:R-:W-:Y:S05]  /*13bd0*/  @!P3 BRA `(.L_x_900) ;  /* 0xfffffffc00ecb947 */ /* 0x008fea000383ffff */
[----:B------:R-:W-:Y:S05]  /*13be0*/  BRA `(.L_x_897) ;  /* 0xffffff1400fc7947 */ /* 0x000fea000383ffff */
.L_x_904:
[----:B--2---:R-:W-:-:S04]  /*13bf0*/  IMAD.U32 R12, RZ, RZ, UR6 ;  /* 0x00000006ff0c7e24 */ /* 0x004fc8000f8e00ff */
[----:B------:R2:W3:Y:S03]  /*13c00*/  SYNCS.PHASECHK.TRANS64.TRYWAIT P3, [R12+URZ+0x28850], R9 ;  /* 0x028850090c0075a7 */ /* 0x0004e6000806017f */
[----:B---3--:R-:W-:Y:S05]  /*13c10*/  @!P3 NANOSLEEP.SYNCS 0x989680 ;  /* 0x009896800000b95d */ /* 0x008fea0003900000 */
[----:B------:R-:W3:Y:S02]  /*13c20*/  @!P3 SYNCS.PHASECHK.TRANS64 P3, [R12+URZ+0x28850], R9 ;  /* 0x028850090c00b5a7 */ /* 0x000ee4000806007f */
[----:B---3--:R-:W-:Y:S05]  /*13c30*/  @!P3 BRA `(.L_x_904) ;  /* 0xfffffffc00ecb947 */ /* 0x008fea000383ffff */
[----:B------:R-:W-:Y:S05]  /*13c40*/  BRA `(.L_x_901) ;  /* 0xffffff1800bc7947 */ /* 0x000fea000383ffff */
.L_x_921:
[----:B--2---:R-:W-:-:S04]  /*13c50*/  IMAD.U32 R8, RZ, RZ, UR6 ;  /* 0x00000006ff087e24 */ /* 0x004fc8000f8e00ff */
[----:B------:R2:W3:Y:S03]  /*13c60*/  SYNCS.PHASECHK.TRANS64.TRYWAIT P2, [R8+URZ+0x28830], R7 ;  /* 0x02883007080075a7 */ /* 0x0004e6000804017f */
[----:B---3--:R-:W-:Y:S05]  /*13c70*/  @!P2 NANOSLEEP.SYNCS 0x989680 ;  /* 0x009896800000a95d */ /* 0x008fea0003900000 */
[----:B------:R-:W3:Y:S02]  /*13c80*/  @!P2 SYNCS.PHASECHK.TRANS64 P2, [R8+URZ+0x28830], R7 ;  /* 0x028830070800a5a7 */ /* 0x000ee4000804007f */
[----:B---3--:R-:W-:Y:S05]  /*13c90*/  @!P2 BRA `(.L_x_921) ;  /* 0xfffffffc00eca947 */ /* 0x008fea000383ffff */
[----:B------:R-:W-:Y:S05]  /*13ca0*/  BRA `(.L_x_918) ;  /* 0xffffff5000587947 */ /* 0x000fea000383ffff */
.L_x_925:
[----:B--2---:R-:W-:-:S04]  /*13cb0*/  IMAD.U32 R8, RZ, RZ, UR6 ;  /* 0x00000006ff087e24 */ /* 0x004fc8000f8e00ff */
[----:B------:R2:W3:Y:S03]  /*13cc0*/  SYNCS.PHASECHK.TRANS64.TRYWAIT P2, [R8+URZ+0x28850], R7 ;  /* 0x02885007080075a7 */ /* 0x0004e6000804017f */
[----:B---3--:R-:W-:Y:S05]  /*13cd0*/  @!P2 NANOSLEEP.SYNCS 0x989680 ;  /* 0x009896800000a95d */ /* 0x008fea0003900000 */
[----:B------:R-:W3:Y:S02]  /*13ce0*/  @!P2 SYNCS.PHASECHK.TRANS64 P2, [R8+URZ+0x28850], R7 ;  /* 0x028850070800a5a7 */ /* 0x000ee4000804007f */
[----:B---3--:R-:W-:Y:S05]  /*13cf0*/  @!P2 BRA `(.L_x_925) ;  /* 0xfffffffc00eca947 */ /* 0x008fea000383ffff */
[----:B------:R-:W-:Y:S05]  /*13d00*/  BRA `(.L_x_922) ;  /* 0xffffff5400187947 */ /* 0x000fea000383ffff */
.L_x_931:
[----:B--2---:R-:W-:-:S04]  /*13d10*/  IMAD.U32 R8, RZ, RZ, UR6 ;  /* 0x00000006ff087e24 */ /* 0x004fc8000f8e00ff */
[----:B------:R2:W3:Y:S03]  /*13d20*/  SYNCS.PHASECHK.TRANS64.TRYWAIT P2, [R8+URZ+0x28830], R7 ;  /* 0x02883007080075a7 */ /* 0x0004e6000804017f */
[----:B---3--:R-:W-:Y:S05]  /*13d30*/  @!P2 NANOSLEEP.SYNCS 0x989680 ;  /* 0x009896800000a95d */ /* 0x008fea0003900000 */
[----:B------:R-:W3:Y:S02]  /*13d40*/  @!P2 SYNCS.PHASECHK.TRANS64 P2, [R8+URZ+0x28830], R7 ;  /* 0x028830070800a5a7 */ /* 0x000ee4000804007f */
[----:B---3--:R-:W-:Y:S05]  /*13d50*/  @!P2 BRA `(.L_x_931) ;  /* 0xfffffffc00eca947 */ /* 0x008fea000383ffff */
[----:B------:R-:W-:Y:S05]  /*13d60*/  BRA `(.L_x_928) ;  /* 0xffffff7800387947 */ /* 0x000fea000383ffff */
.L_x_935:
[----:B--2---:R-:W-:-:S04]  /*13d70*/  IMAD.U32 R8, RZ, RZ, UR6 ;  /* 0x00000006ff087e24 */ /* 0x004fc8000f8e00ff */
[----:B------:R2:W3:Y:S03]  /*13d80*/  SYNCS.PHASECHK.TRANS64.TRYWAIT P2, [R8+URZ+0x28850], R7 ;  /* 0x02885007080075a7 */ /* 0x0004e6000804017f */
[----:B---3--:R-:W-:Y:S05]  /*13d90*/  @!P2 NANOSLEEP.SYNCS 0x989680 ;  /* 0x009896800000a95d */ /* 0x008fea0003900000 */
[----:B------:R-:W3:Y:S02]  /*13da0*/  @!P2 SYNCS.PHASECHK.TRANS64 P2, [R8+URZ+0x28850], R7 ;  /* 0x028850070800a5a7 */ /* 0x000ee4000804007f */
[----:B---3--:R-:W-:Y:S05]  /*13db0*/  @!P2 BRA `(.L_x_935) ;  /* 0xfffffffc00eca947 */ /* 0x008fea000383ffff */
[----:B------:R-:W-:Y:S05]  /*13dc0*/  BRA `(.L_x_932) ;  /* 0xffffff7800f87947 */ /* 0x000fea000383ffff */
.L_x_948:
[----:B--2---:R-:W-:-:S04]  /*13dd0*/  IMAD.U32 R5, RZ, RZ, UR5 ;  /* 0x00000005ff057e24 */ /* 0x004fc8000f8e00ff */
[----:B------:R2:W3:Y:S03]  /*13de0*/  SYNCS.PHASECHK.TRANS64.TRYWAIT P0, [R5+URZ+0x28850], R0 ;  /* 0x02885000050075a7 */ /* 0x0004e6000800017f */
[----:B---3--:R-:W-:Y:S05]  /*13df0*/  @!P0 NANOSLEEP.SYNCS 0x989680 ;  /* 0x009896800000895d */ /* 0x008fea0003900000 */
[----:B------:R-:W3:Y:S02]  /*13e00*/  @!P0 SYNCS.PHASECHK.TRANS64 P0, [R5+URZ+0x28850], R0 ;  /* 0x02885000050085a7 */ /* 0x000ee4000800007f */
[----:B---3--:R-:W-:Y:S05]  /*13e10*/  @!P0 BRA `(.L_x_948) ;  /* 0xfffffffc00ec8947 */ /* 0x008fea000383ffff */
[----:B------:R-:W-:Y:S05]  /*13e20*/  BRA `(.L_x_947) ;  /* 0xffffffac00dc7947 */ /* 0x000fea000383ffff */
.L_x_978:
[----:B------:R-:W1:Y:S01]  /*13e30*/  S2R R18, SR_TID.X ;  /* 0x0000000000127919 */ /* 0x000e620000002100 */
        /* <DEDUP_REMOVED lines=9> */
.L_x_1028:
[----:B------:R-:W-:Y:S05]  /*13ed0*/  BRA `(.L_x_1029) ;  /* 0xffffffd8006c7947 */ /* 0x000fea000383ffff */
.L_x_979:
[----:B------:R-:W-:Y:S01]  /*13ee0*/  BSSY B0, `(.L_x_1030) ;  /* 0x0000006000007945 */ /* 0x000fe20003800000 */
[----:B------:R-:W-:-:S07]  /*13ef0*/  IMAD.MOV.U32 R15, RZ, RZ, -0x1 ;  /* 0xffffffffff0f7424 */ /* 0x000fce00078e00ff */
[----:B------:R-:W-:Y:S05]  /*13f00*/  WARPSYNC.COLLECTIVE R15, `(.L_x_1031) ;  /* 0x000000000f0c7348 */ /* 0x000fea0003c00000 */
[----:B------:R-:W-:Y:S02]  /*13f10*/  ELECT P6, UR62, PT ;  /* 0x00000000003e782f */ /* 0x000fe400038c0000 */
[----:B------:R-:W-:Y:S01]  /*13f20*/  MOV R14, UR62 ;  /* 0x0000003e000e7c02 */ /* 0x000fe20008000f00 */
[----:B------:R-:W-:Y:S10]  /*13f30*/  ENDCOLLECTIVE ;  /* 0x000000000000791b */ /* 0x000ff40003800000 */
.L_x_1031:
[----:B------:R-:W-:Y:S05]  /*13f40*/  BSYNC B0 ;  /* 0x0000000000007941 */ /* 0x000fea0003800000 */
.L_x_1030:
[----:B------:R-:W-:Y:S05]  /*13f50*/  BRA `(.L_x_1032) ;  /* 0xffffffd8005c7947 */ /* 0x000fea000383ffff */
.L_x_982:
[----:B-1----:R1:W2:Y:S02]  /*13f60*/  SYNCS.PHASECHK.TRANS64.TRYWAIT P2, [R8+URZ+0x28840], R7 ;  /* 0x02884007080075a7 */ /* 0x0022a4000804017f */
[----:B--2---:R-:W-:Y:S05]  /*13f70*/  @!P2 NANOSLEEP.SYNCS 0x989680 ;  /* 0x009896800000a95d */ /* 0x004fea0003900000 */
[----:B------:R-:W2:Y:S02]  /*13f80*/  @!P2 SYNCS.PHASECHK.TRANS64 P2, [R8+URZ+0x28840], R7 ;  /* 0x028840070800a5a7 */ /* 0x000ea4000804007f */
[----:B--2---:R-:W-:Y:S05]  /*13f90*/  @!P2 BRA `(.L_x_982) ;  /* 0xfffffffc00f0a947 */ /* 0x004fea000383ffff */
[----:B------:R-:W-:Y:S05]  /*13fa0*/  BRA `(.L_x_1033) ;  /* 0xffffffd800b87947 */ /* 0x000fea000383ffff */
.L_x_984:
[----:B-1----:R-:W-:-:S04]  /*13fb0*/  IMAD.U32 R8, RZ, RZ, UR39 ;  /* 0x00000027ff087e24 */ /* 0x002fc8000f8e00ff */
[----:B------:R1:W2:Y:S03]  /*13fc0*/  SYNCS.PHASECHK.TRANS64.TRYWAIT P2, [R8+URZ+0x28820], R7 ;  /* 0x02882007080075a7 */ /* 0x0002a6000804017f */
[----:B--2---:R-:W-:Y:S05]  /*13fd0*/  @!P2 NANOSLEEP.SYNCS 0x989680 ;  /* 0x009896800000a95d */ /* 0x004fea0003900000 */
[----:B------:R-:W2:Y:S02]  /*13fe0*/  @!P2 SYNCS.PHASECHK.TRANS64 P2, [R8+URZ+0x28820], R7 ;  /* 0x028820070800a5a7 */ /* 0x000ea4000804007f */
[----:B--2---:R-:W-:Y:S05]  /*13ff0*/  @!P2 BRA `(.L_x_984) ;  /* 0xfffffffc00eca947 */ /* 0x004fea000383ffff */
[----:B------:R-:W-:Y:S05]  /*14000*/  BRA `(.L_x_1034) ;  /* 0xffffffdc00907947 */ /* 0x000fea000383ffff */
.L_x_990:
[----:B-1----:R1:W2:Y:S02]  /*14010*/  SYNCS.PHASECHK.TRANS64.TRYWAIT P3, [R3+URZ+0x28840], R2 ;  /* 0x02884002030075a7 */ /* 0x0022a4000806017f */
[----:B--2---:R-:W-:Y:S05]  /*14020*/  @!P3 NANOSLEEP.SYNCS 0x989680 ;  /* 0x009896800000b95d */ /* 0x004fea0003900000 */
[----:B------:R-:W2:Y:S02]  /*14030*/  @!P3 SYNCS.PHASECHK.TRANS64 P3, [R3+URZ+0x28840], R2 ;  /* 0x028840020300b5a7 */ /* 0x000ea4000806007f */
[----:B--2---:R-:W-:Y:S05]  /*14040*/  @!P3 BRA `(.L_x_990) ;  /* 0xfffffffc00f0b947 */ /* 0x004fea000383ffff */
[----:B------:R-:W-:Y:S05]  /*14050*/  BRA `(.L_x_1035) ;  /* 0xffffffe000347947 */ /* 0x000fea000383ffff */
.L_x_992:
[----:B-1----:R1:W2:Y:S02]  /*14060*/  SYNCS.PHASECHK.TRANS64.TRYWAIT P3, [R2+URZ+0x60], R3 ;  /* 0x00006003020075a7 */ /* 0x0022a4000806017f */
[----:B--2---:R-:W-:Y:S05]  /*14070*/  @!P3 NANOSLEEP.SYNCS 0x989680 ;  /* 0x009896800000b95d */ /* 0x004fea0003900000 */
[----:B------:R-:W2:Y:S02]  /*14080*/  @!P3 SYNCS.PHASECHK.TRANS64 P3, [R2+URZ+0x60], R3 ;  /* 0x000060030200b5a7 */ /* 0x000ea4000806007f */
[----:B--2---:R-:W-:Y:S05]  /*14090*/  @!P3 BRA `(.L_x_992) ;  /* 0xfffffffc00f0b947 */ /* 0x004fea000383ffff */
[----:B------:R-:W-:Y:S05]  /*140a0*/  BRA `(.L_x_1036) ;  /* 0xffffffe000a87947 */ /* 0x000fea000383ffff */
.L_x_998:
[----:B-1----:R1:W2:Y:S02]  /*140b0*/  SYNCS.PHASECHK.TRANS64.TRYWAIT P3, [R3+URZ+0x28840], R2 ;  /* 0x02884002030075a7 */ /* 0x0022a4000806017f */
[----:B--2---:R-:W-:Y:S05]  /*140c0*/  @!P3 NANOSLEEP.SYNCS 0x989680 ;  /* 0x009896800000b95d */ /* 0x004fea0003900000 */
[----:B------:R-:W2:Y:S02]  /*140d0*/  @!P3 SYNCS.PHASECHK.TRANS64 P3, [R3+URZ+0x28840], R2 ;  /* 0x028840020300b5a7 */ /* 0x000ea4000806007f */
[----:B--2---:R-:W-:Y:S05]  /*140e0*/  @!P3 BRA `(.L_x_998) ;  /* 0xfffffffc00f0b947 */ /* 0x004fea000383ffff */
[----:B------:R-:W-:Y:S05]  /*140f0*/  BRA `(.L_x_1037) ;  /* 0xffffffe400c87947 */ /* 0x000fea000383ffff */
.L_x_1000:
[----:B-1----:R1:W2:Y:S02]  /*14100*/  SYNCS.PHASECHK.TRANS64.TRYWAIT P3, [R2+URZ+0x60], R17 ;  /* 0x00006011020075a7 */ /* 0x0022a4000806017f */
[----:B--2---:R-:W-:Y:S05]  /*14110*/  @!P3 NANOSLEEP.SYNCS 0x989680 ;  /* 0x009896800000b95d */ /* 0x004fea0003900000 */
[----:B------:R-:W2:Y:S02]  /*14120*/  @!P3 SYNCS.PHASECHK.TRANS64 P3, [R2+URZ+0x60], R17 ;  /* 0x000060110200b5a7 */ /* 0x000ea4000806007f */
[----:B--2---:R-:W-:Y:S05]  /*14130*/  @!P3 BRA `(.L_x_1000) ;  /* 0xfffffffc00f0b947 */ /* 0x004fea000383ffff */
[----:B------:R-:W-:Y:S05]  /*14140*/  BRA `(.L_x_1038) ;  /* 0xffffffe8003c7947 */ /* 0x000fea000383ffff */
.L_x_1005:
[----:B--2---:R2:W3:Y:S02]  /*14150*/  SYNCS.PHASECHK.TRANS64.TRYWAIT P2, [R2+URZ+0x28840], R3 ;  /* 0x02884003020075a7 */ /* 0x0044e4000804017f */
[----:B---3--:R-:W-:Y:S05]  /*14160*/  @!P2 NANOSLEEP.SYNCS 0x989680 ;  /* 0x009896800000a95d */ /* 0x008fea0003900000 */
[----:B------:R-:W3:Y:S02]  /*14170*/  @!P2 SYNCS.PHASECHK.TRANS64 P2, [R2+URZ+0x28840], R3 ;  /* 0x028840030200a5a7 */ /* 0x000ee4000804007f */
[----:B---3--:R-:W-:Y:S05]  /*14180*/  @!P2 BRA `(.L_x_1005) ;  /* 0xfffffffc00f0a947 */ /* 0x008fea000383ffff */
[----:B------:R-:W-:Y:S05]  /*14190*/  BRA `(.L_x_1039) ;  /* 0xffffffec00247947 */ /* 0x000fea000383ffff */
.L_x_1007:
[----:B-1----:R1:W2:Y:S02]  /*141a0*/  SYNCS.PHASECHK.TRANS64.TRYWAIT P2, [R2+URZ+0x60], R11 ;  /* 0x0000600b020075a7 */ /* 0x0022a4000804017f */
[----:B--2---:R-:W-:Y:S05]  /*141b0*/  @!P2 NANOSLEEP.SYNCS 0x989680 ;  /* 0x009896800000a95d */ /* 0x004fea0003900000 */
[----:B------:R-:W2:Y:S02]  /*141c0*/  @!P2 SYNCS.PHASECHK.TRANS64 P2, [R2+URZ+0x60], R11 ;  /* 0x0000600b0200a5a7 */ /* 0x000ea4000804007f */
[----:B--2---:R-:W-:Y:S05]  /*141d0*/  @!P2 BRA `(.L_x_1007) ;  /* 0xfffffffc00f0a947 */ /* 0x004fea000383ffff */
[----:B------:R-:W-:Y:S05]  /*141e0*/  BRA `(.L_x_1040) ;  /* 0xffffffec00a47947 */ /* 0x000fea000383ffff */
.L_x_1014:
[----:B-1----:R1:W2:Y:S02]  /*141f0*/  SYNCS.PHASECHK.TRANS64.TRYWAIT P0, [R3+URZ+0x28860], R0 ;  /* 0x02886000030075a7 */ /* 0x0022a4000800017f */
[----:B--2---:R-:W-:Y:S05]  /*14200*/  @!P0 NANOSLEEP.SYNCS 0x989680 ;  /* 0x009896800000895d */ /* 0x004fea0003900000 */
[----:B------:R-:W2:Y:S02]  /*14210*/  @!P0 SYNCS.PHASECHK.TRANS64 P0, [R3+URZ+0x28860], R0 ;  /* 0x02886000030085a7 */ /* 0x000ea4000800007f */
[----:B--2---:R-:W-:Y:S05]  /*14220*/  @!P0 BRA `(.L_x_1014) ;  /* 0xfffffffc00f08947 */ /* 0x004fea000383ffff */
[----:B------:R-:W-:Y:S05]  /*14230*/  BRA `(.L_x_1041) ;  /* 0xfffffff000807947 */ /* 0x000fea000383ffff */
.L_x_1016:
[----:B------:R-:W-:Y:S01]  /*14240*/  BSSY B0, `(.L_x_1042) ;  /* 0x0000007000007945 */ /* 0x000fe20003800000 */
[----:B------:R-:W-:Y:S02]  /*14250*/  IMAD.MOV.U32 R12, RZ, RZ, RZ ;  /* 0x000000ffff0c7224 */ /* 0x000fe400078e00ff */
[----:B------:R-:W-:Y:S02]  /*14260*/  IMAD.MOV.U32 R11, RZ, RZ, 0x1f ;  /* 0x0000001fff0b7424 */ /* 0x000fe400078e00ff */
[----:B------:R-:W-:-:S07]  /*14270*/  IMAD.MOV.U32 R15, RZ, RZ, -0x1 ;  /* 0xffffffffff0f7424 */ /* 0x000fce00078e00ff */
[----:B------:R-:W-:Y:S05]  /*14280*/  WARPSYNC.COLLECTIVE R15, `(.L_x_1043) ;  /* 0x000000000f087348 */ /* 0x000fea0003c00000 */
[----:B------:R1:W2:Y:S02]  /*14290*/  SHFL.IDX P6, R14, R13, R12, R11 ;  /* 0x0000000c0d0e7389 */ /* 0x0002a400000c000b */
[----:B-12---:R-:W-:Y:S01]  /*142a0*/  ENDCOLLECTIVE ;  /* 0x000000000000791b */ /* 0x006fe20003800000 */
.L_x_1043:
[----:B------:R-:W-:Y:S05]  /*142b0*/  BSYNC B0 ;  /* 0x0000000000007941 */ /* 0x000fea0003800000 */
.L_x_1042:
[----:B------:R-:W-:Y:S05]  /*142c0*/  BRA `(.L_x_1044) ;  /* 0xfffffff000fc7947 */ /* 0x000fea000383ffff */
.L_x_1018:
[----:B--2---:R2:W3:Y:S02]  /*142d0*/  SYNCS.PHASECHK.TRANS64.TRYWAIT P0, [R7+URZ+0x28820], R0 ;  /* 0x02882000070075a7 */ /* 0x0044e4000800017f */
[----:B---3--:R-:W-:Y:S05]  /*142e0*/  @!P0 NANOSLEEP.SYNCS 0x989680 ;  /* 0x009896800000895d */ /* 0x008fea0003900000 */
[----:B------:R-:W3:Y:S02]  /*142f0*/  @!P0 SYNCS.PHASECHK.TRANS64 P0, [R7+URZ+0x28820], R0 ;  /* 0x02882000070085a7 */ /* 0x000ee4000800007f */
[----:B---3--:R-:W-:Y:S05]  /*14300*/  @!P0 BRA `(.L_x_1018) ;  /* 0xfffffffc00f08947 */ /* 0x008fea000383ffff */
[----:B------:R-:W-:Y:S05]  /*14310*/  BRA `(.L_x_1045) ;  /* 0xfffffff4004c7947 */ /* 0x000fea000383ffff */
.L_x_1022:
[----:B--2---:R2:W3:Y:S02]  /*14320*/  SYNCS.PHASECHK.TRANS64.TRYWAIT P0, [R5+URZ], R4 ;  /* 0x00000004050075a7 */ /* 0x0044e4000800017f */
[----:B---3--:R-:W-:Y:S05]  /*14330*/  @!P0 NANOSLEEP.SYNCS 0x989680 ;  /* 0x009896800000895d */ /* 0x008fea0003900000 */
[----:B------:R-:W3:Y:S02]  /*14340*/  @!P0 SYNCS.PHASECHK.TRANS64 P0, [R5+URZ], R4 ;  /* 0x00000004050085a7 */ /* 0x000ee4000800007f */
[----:B---3--:R-:W-:Y:S05]  /*14350*/  @!P0 BRA `(.L_x_1022) ;  /* 0xfffffffc00f08947 */ /* 0x008fea000383ffff */
[----:B------:R-:W-:Y:S05]  /*14360*/  BRA `(.L_x_1046) ;  /* 0xfffffff400a07947 */ /* 0x000fea000383ffff */
.L_x_1023:
[----:B---3--:R3:W4:Y:S02]  /*14370*/  SYNCS.PHASECHK.TRANS64.TRYWAIT P0, [R3+URZ], R0 ;  /* 0x00000000030075a7 */ /* 0x008724000800017f */
[----:B----4-:R-:W-:Y:S05]  /*14380*/  @!P0 NANOSLEEP.SYNCS 0x989680 ;  /* 0x009896800000895d */ /* 0x010fea0003900000 */
[----:B------:R-:W4:Y:S02]  /*14390*/  @!P0 SYNCS.PHASECHK.TRANS64 P0, [R3+URZ], R0 ;  /* 0x00000000030085a7 */ /* 0x000f24000800007f */
[----:B----4-:R-:W-:Y:S05]  /*143a0*/  @!P0 BRA `(.L_x_1023) ;  /* 0xfffffffc00f08947 */ /* 0x010fea000383ffff */
[----:B------:R-:W-:Y:S05]  /*143b0*/  BRA `(.L_x_1047) ;  /* 0xfffffff400947947 */ /* 0x000fea000383ffff */
.L_x_1025:
[----:B--2---:R2:W3:Y:S02]  /*143c0*/  SYNCS.PHASECHK.TRANS64.TRYWAIT P0, [R5+URZ], R4 ;  /* 0x00000004050075a7 */ /* 0x0044e4000800017f */
[----:B---3--:R-:W-:Y:S05]  /*143d0*/  @!P0 NANOSLEEP.SYNCS 0x989680 ;  /* 0x009896800000895d */ /* 0x008fea0003900000 */
[----:B------:R-:W3:Y:S02]  /*143e0*/  @!P0 SYNCS.PHASECHK.TRANS64 P0, [R5+URZ], R4 ;  /* 0x00000004050085a7 */ /* 0x000ee4000800007f */
[----:B---3--:R-:W-:Y:S05]  /*143f0*/  @!P0 BRA `(.L_x_1025) ;  /* 0xfffffffc00f08947 */ /* 0x008fea000383ffff */
[----:B------:R-:W-:Y:S05]  /*14400*/  BRA `(.L_x_1048) ;  /* 0xfffffff400987947 */ /* 0x000fea000383ffff */
.L_x_1049:
        /* <DEDUP_REMOVED lines=15> */
.L_x_2730:


//--------------------- .text._ZN7cutlass13device_kernelIN5flash11enable_sm90INS1_16FlashAttnFwdSm90INS1_25CollectiveMainloopFwdSm90ILi2EN4cute5tupleIJNS5_1CILi1EEES8_S8_EEENS6_IJNS7_ILi128EEESA_SA_EEELi128ENS_6half_tEfNS_4arch4Sm90ELb0ELb1ELb1ELb1ELb0ELb0ELb0ELb1ELb1ELb0ELb0ELb0EEENS1_21CollectiveEpilogueFwdISB_S9_SC_SE_Li256ELb1ELb0ELb0ELb0EEENS1_36VarlenDynamicPersistentTileSchedulerILi128ELi128ELi256ELi32ELb0ELb0ELb1ELb1ELb0ELb1EEEEEEEEEvNT_6ParamsE --------------------------
	.section	.text._ZN7cutlass13device_kernelIN5flash11enable_sm90INS1_16FlashAttnFwdSm90INS1_25CollectiveMainloopFwdSm90ILi2EN4cute5tupleIJNS5_1CILi1EEES8_S8_EEENS6_IJNS7_ILi128EEESA_SA_EEELi128ENS_6half_tEfNS_4arch4Sm90ELb0ELb1ELb1ELb1ELb0ELb0ELb0ELb1ELb1ELb0ELb0ELb0EEENS1_21CollectiveEpilogueFwdISB_S9_SC_SE_Li256ELb1ELb0ELb0ELb0EEENS1_36VarlenDynamicPersistentTileSchedulerILi128ELi128ELi256ELi32ELb0ELb0ELb1ELb1ELb0ELb1EEEEEEEEEvNT_6ParamsE,"ax",@progbits
	.align	128
.text._ZN7cutlass13device_kernelIN5flash11enable_sm90INS1_16FlashAttnFwdSm90INS1_25CollectiveMainloopFwdSm90ILi2EN4cute5tupleIJNS5_1CILi1EEES8_S8_EEENS6_IJNS7_ILi128EEESA_SA_EEELi128ENS_6half_tEfNS_4arch4Sm90ELb0ELb1ELb1ELb1ELb0ELb0ELb0ELb1ELb1ELb0ELb0ELb0EEENS1_21CollectiveEpilogueFwdISB_S9_SC_SE_Li256ELb1ELb0ELb0ELb0EEENS1_36VarlenDynamicPersistentTileSchedulerILi128ELi128ELi256ELi32ELb0ELb0ELb1ELb1ELb0ELb1EEEEEEEEEvNT_6ParamsE:
        .type           _ZN7cutlass13device_kernelIN5flash11enable_sm90INS1_16FlashAttnFwdSm90INS1_25CollectiveMainloopFwdSm90ILi2EN4cute5tupleIJNS5_1CILi1EEES8_S8_EEENS6_IJNS7_ILi128EEESA_SA_EEELi128ENS_6half_tEfNS_4arch4Sm90ELb0ELb1ELb1ELb1ELb0ELb0ELb0ELb1ELb1ELb0ELb0ELb0EEENS1_21CollectiveEpilogueFwdISB_S9_SC_SE_Li256ELb1ELb0ELb0ELb0EEENS1_36VarlenDynamicPersistentTileSchedulerILi128ELi128ELi256ELi32ELb0ELb0ELb1ELb1ELb0ELb1EEEEEEEEEvNT_6ParamsE,@function
        .size           _ZN7cutlass13device_kernelIN5flash11enable_sm90INS1_16FlashAttnFwdSm90INS1_25CollectiveMainloopFwdSm90ILi2EN4cute5tupleIJNS5_1CILi1EEES8_S8_EEENS6_IJNS7_ILi128EEESA_SA_EEELi128ENS_6half_tEfNS_4arch4Sm90ELb0ELb1ELb1ELb1ELb0ELb0ELb0ELb1ELb1ELb0ELb0ELb0EEENS1_21CollectiveEpilogueFwdISB_S9_SC_SE_Li256ELb1ELb0ELb0ELb0EEENS1_36VarlenDynamicPersistentTileSchedulerILi128ELi128ELi256ELi32ELb0ELb0ELb1ELb1ELb0ELb1EEEEEEEEEvNT_6ParamsE,(.L_x_2731 - _ZN7cutlass13device_kernelIN5flash11enable_sm90INS1_16FlashAttnFwdSm90INS1_25CollectiveMainloopFwdSm90ILi2EN4cute5tupleIJNS5_1CILi1EEES8_S8_EEENS6_IJNS7_ILi128EEESA_SA_EEELi128ENS_6half_tEfNS_4arch4Sm90ELb0ELb1ELb1ELb1ELb0ELb0ELb0ELb1ELb1ELb0ELb0ELb0EEENS1_21CollectiveEpilogueFwdISB_S9_SC_SE_Li256ELb1ELb0ELb0ELb0EEENS1_36VarlenDynamicPersistentTileSchedulerILi128ELi128ELi256ELi32ELb0ELb0ELb1ELb1ELb0ELb1EEEEEEEEEvNT_6ParamsE)
        .other          _ZN7cutlass13device_kernelIN5flash11enable_sm90INS1_16FlashAttnFwdSm90INS1_25CollectiveMainloopFwdSm90ILi2EN4cute5tupleIJNS5_1CILi1EEES8_S8_EEENS6_IJNS7_ILi128EEESA_SA_EEELi128ENS_6half_tEfNS_4arch4Sm90ELb0ELb1ELb1ELb1ELb0ELb0ELb0ELb1ELb1ELb0ELb0ELb0EEENS1_21CollectiveEpilogueFwdISB_S9_SC_SE_Li256ELb1ELb0ELb0ELb0EEENS1_36VarlenDynamicPersistentTileSchedulerILi128ELi128ELi256ELi32ELb0ELb0ELb1ELb1ELb0ELb1EEEEEEEEEvNT_6ParamsE,@"STO_CUDA_ENTRY STV_DEFAULT"
_ZN7cutlass13device_kernelIN5flash11enable_sm90INS1_16FlashAttnFwdSm90INS1_25CollectiveMainloopFwdSm90ILi2EN4cute5tupleIJNS5_1CILi1EEES8_S8_EEENS6_IJNS7_ILi128EEESA_SA_EEELi128ENS_6half_tEfNS_4arch4Sm90ELb0ELb1ELb1ELb1ELb0ELb0ELb0ELb1ELb1ELb0ELb0ELb0EEENS1_21CollectiveEpilogueFwdISB_S9_SC_SE_Li256ELb1ELb0ELb0ELb0EEENS1_36VarlenDynamicPersistentTileSchedulerILi128ELi128ELi256ELi32ELb0ELb0ELb1ELb1ELb0ELb1EEEEEEEEEvNT_6ParamsE:
        /* <DEDUP_REMOVED lines=21> */
.L_x_1051:
[----:B------:R-:W-:Y:S05]  /*0150*/  BSYNC B0 ;  /* 0x0000000000007941 */ /* 0x000fea0003800000 */
.L_x_1050:
        /* <DEDUP_REMOVED lines=41> */
.L_x_1052:
        /* <DEDUP_REMOVED lines=22> */
.L_x_1053:
        /* <DEDUP_REMOVED lines=18> */
.L_x_1054:
        /* <DEDUP_REMOVED lines=22> */
.L_x_1055:
        /* <DEDUP_REMOVED lines=22> */
.L_x_1056:
[----:B------:R-:W-:Y:S01]  /*0930*/  PLOP3.LUT P0, PT, PT, PT, UP0, 0x80, 0x0 ;  /* 0x000000000000781c */ /* 0x000fe20003f0f008 */
[----:B------:R-:W-:Y:S01]  /*0940*/  UMOV UR36, 0x1 ;  /* 0x0000000100247882 */ /* 0x000fe20000000000 */
[----:B------:R-:W-:Y:S01]  /*0950*/  NOP ;  /* 0x0000000000007918 */ /* 0x000fe20000000000 */
[----:B------:R-:W-:Y:S01]  /*0960*/  USEL UR36, UR36, 0x2, !UP0 ;  /* 0x0000000224247887 */ /* 0x000fe2000c000000 */
[----:B------:R-:W-:Y:S01]  /*0970*/  ULDC.64 UR48, c[0x0][0x208] ;  /* 0x0000820000307ab9 */ /* 0x000fe20000000a00 */
[----:B012-4-:R-:W-:Y:S08]  /*0980*/  BAR.SYNC.DEFER_BLOCKING 0x0 ;  /* 0x0000000000007b1d */ /* 0x017ff00000010000 */
[----:B------:R-:W-:Y:S05]  /*0990*/  @!P0 BRA `(.L_x_1057) ;  /* 0x0000010c00ac8947 */ /* 0x000fea0003800000 */
.L_x_1058:
[----:B------:R-:W-:-:S08]  /*09a0*/  NOP ;  /* 0x0000000000007918 */ /* 0x000fd00000000000 */
[----:B------:R-:W0:Y:S02]  /*09b0*/  USETMAXREG.TRY_ALLOC.CTAPOOL UP0, 0xf0 ;  /* 0x000000f0000079c8 */ /* 0x000e240008000600 */
[----:B0-----:R-:W-:-:S13]  /*09c0*/  PLOP3.LUT P0, PT, PT, PT, UP0, 0x80, 0x0 ;  /* 0x000000000000781c */ /* 0x001fda0003f0f008 */
[----:B------:R-:W-:Y:S05]  /*09d0*/  @!P0 BRA `(.L_x_1058) ;  /* 0xfffffffc00f08947 */ /* 0x000fea000383ffff */
[----:B------:R-:W0:Y:S01]  /*09e0*/  S2R R2, SR_TID.X ;  /* 0x0000000000027919 */ /* 0x000e220000002100 */
        /* <DEDUP_REMOVED lines=13> */
[----:B------:R-:W-:Y:S01]  /*0ac0*/  VIADD R193, R2, 0xffffff80 ;  /* 0xffffff8002c17836 */ /* 0x000fe20000000000 */
[----:B------:R-:W-:Y:S01]  /*0ad0*/  R2UR UR6, R186 ;  /* 0x00000000ba0672ca */ /* 0x000fe200000e0000 */
[----:B------:R-:W-:Y:S01]  /*0ae0*/  ULOP3.LUT UR45, UR36, 0x1, URZ, 0xfc, !UPT ;  /* 0x00000001242d7892 */ /* 0x000fe2000f8efc3f */
[----:B------:R-:W-:Y:S01]  /*0af0*/  R2UR UR5, R187 ;  /* 0x00000000bb0572ca */ /* 0x000fe200000e0000 */
[----:B------:R-:W-:Y:S01]  /*0b00*/  UMOV UR44, URZ ;  /* 0x0000003f002c7c82 */ /* 0x000fe20008000000 */
[----:B------:R-:W-:Y:S01]  /*0b10*/  SHF.R.S32.HI R0, RZ, 0x1f, R193 ;  /* 0x0000001fff007819 */ /* 0x000fe200000114c1 */
[----:B------:R-:W-:Y:S01]  /*0b20*/  UMOV UR43, URZ ;  /* 0x0000003f002b7c82 */ /* 0x000fe20008000000 */
[----:B------:R-:W-:Y:S02]  /*0b30*/  UMOV UR42, URZ ;  /* 0x0000003f002a7c82 */ /* 0x000fe40008000000 */
[CC--:B------:R-:W-:Y:S02]  /*0b40*/  LEA.HI R2, R0.reuse, R193.reuse, RZ, 0x7 ;  /* 0x000000c100027211 */ /* 0x0c0fe400078f38ff */
[----:B------:R-:W-:-:S02]  /*0b50*/  LEA.HI R3, R0, R193, RZ, 0x4 ;  /* 0x000000c100037211 */ /* 0x000fc400078f20ff */
[----:B------:R-:W-:Y:S02]  /*0b60*/  LOP3.LUT R4, R2, 0xffffff80, RZ, 0xc0, !PT ;  /* 0xffffff8002047812 */ /* 0x000fe400078ec0ff */
[----:B------:R-:W-:-:S03]  /*0b70*/  SHF.R.S32.HI R191, RZ, 0x7, R2 ;  /* 0x00000007ffbf7819 */ /* 0x000fc60000011402 */
[----:B------:R-:W-:Y:S01]  /*0b80*/  IMAD.IADD R189, R193, 0x1, -R4 ;  /* 0x00000001c1bd7824 */ /* 0x000fe200078e0a04 */
[----:B------:R-:W-:-:S04]  /*0b90*/  LEA.HI R2, R2, R191, RZ, 0x1 ;  /* 0x000000bf02027211 */ /* 0x000fc800078f08ff */
[----:B------:R-:W-:Y:S02]  /*0ba0*/  SHF.R.S32.HI R8, RZ, 0x1f, R189 ;  /* 0x0000001fff087819 */ /* 0x000fe400000114bd */
[----:B------:R-:W-:Y:S02]  /*0bb0*/  LOP3.LUT R2, R2, 0x3fffffe, RZ, 0xc0, !PT ;  /* 0x03fffffe02027812 */ /* 0x000fe400078ec0ff */
[CC--:B------:R-:W-:Y:S02]  /*0bc0*/  LEA.HI R7, R8.reuse, R189.reuse, RZ, 0x2 ;  /* 0x000000bd08077211 */ /* 0x0c0fe400078f10ff */
[----:B------:R-:W-:Y:S01]  /*0bd0*/  LEA.HI R8, R8, R189, RZ, 0x5 ;  /* 0x000000bd08087211 */ /* 0x000fe200078f28ff */
[----:B------:R-:W-:Y:S01]  /*0be0*/  IMAD.IADD R190, R191, 0x1, -R2 ;  /* 0x00000001bfbe7824 */ /* 0x000fe200078e0a02 */
[--C-:B------:R-:W-:Y:S02]  /*0bf0*/  SHF.R.S32.HI R5, RZ, 0x2, R7.reuse ;  /* 0x00000002ff057819 */ /* 0x100fe40000011407 */
[----:B------:R-:W-:-:S02]  /*0c00*/  SHF.R.S32.HI R4, RZ, 0x1f, R7 ;  /* 0x0000001fff047819 */ /* 0x000fc40000011407 */
[----:B------:R-:W-:Y:S02]  /*0c10*/  SHF.R.S32.HI R8, RZ, 0x5, R8 ;  /* 0x00000005ff087819 */ /* 0x000fe40000011408 */
[----:B------:R-:W-:Y:S02]  /*0c20*/  LEA.HI R4, R4, R5, RZ, 0x3 ;  /* 0x0000000504047211 */ /* 0x000fe400078f18ff */
[----:B------:R-:W-:Y:S02]  /*0c30*/  LOP3.LUT R16, R7, 0x7ffffffc, RZ, 0xc0, !PT ;  /* 0x7ffffffc07107812 */ /* 0x000fe400078ec0ff */
[----:B------:R-:W-:Y:S02]  /*0c40*/  LOP3.LUT R6, R4, 0xfffffff8, RZ, 0xc0, !PT ;  /* 0xfffffff804067812 */ /* 0x000fe400078ec0ff */
[CC--:B------:R-:W-:Y:S01]  /*0c50*/  LEA.HI R4, R0.reuse, R193.reuse, RZ, 0x5 ;  /* 0x000000c100047211 */ /* 0x0c0fe200078f28ff */
[----:B------:R-:W-:Y:S01]  /*0c60*/  IMAD.IADD R16, R189, 0x1, -R16 ;  /* 0x00000001bd107824 */ /* 0x000fe200078e0a10 */
[----:B------:R-:W-:Y:S01]  /*0c70*/  LEA.HI R0, R0, R193, RZ, 0x3 ;  /* 0x000000c100007211 */ /* 0x000fe200078f18ff */
[----:B------:R-:W-:Y:S01]  /*0c80*/  IMAD.IADD R9, R5, 0x1, -R6 ;  /* 0x0000000105097824 */ /* 0x000fe200078e0a06 */
[----:B------:R-:W-:Y:S01]  /*0c90*/  SHF.R.S32.HI R6, RZ, 0x4, R3 ;  /* 0x00000004ff067819 */ /* 0x000fe20000011403 */
[----:B------:R-:W-:Y:S01]  /*0ca0*/  IMAD.SHL.U32 R5, R4, 0x20, RZ ;  /* 0x0000002004057824 */ /* 0x000fe200078e00ff */
[C---:B------:R-:W-:Y:S01]  /*0cb0*/  LOP3.LUT R4, R3.reuse, 0x3fffff0, RZ, 0xc0, !PT ;  /* 0x03fffff003047812 */ /* 0x040fe200078ec0ff */
[----:B------:R-:W-:Y:S01]  /*0cc0*/  IMAD R9, R8, 0x10, R9 ;  /* 0x0000001008097824 */ /* 0x000fe200078e0209 */
[----:B------:R-:W-:-:S02]  /*0cd0*/  LEA.HI R3, R3, R6, RZ, 0x1 ;  /* 0x0000000603037211 */ /* 0x000fc400078f08ff */
[----:B------:R-:W-:Y:S01]  /*0ce0*/  LOP3.LUT R5, R5, 0xfffffc00, RZ, 0xc0, !PT ;  /* 0xfffffc0005057812 */ /* 0x000fe200078ec0ff */
[----:B------:R-:W-:Y:S01]  /*0cf0*/  IMAD.IADD R4, R193, 0x1, -R4 ;  /* 0x00000001c1047824 */ /* 0x000fe200078e0a04 */
[----:B------:R-:W-:Y:S01]  /*0d00*/  LOP3.LUT R3, R3, 0x1ffffffe, RZ, 0xc0, !PT ;  /* 0x1ffffffe03037812 */ /* 0x000fe200078ec0ff */
[----:B------:R-:W-:Y:S01]  /*0d10*/  IMAD R190, R190, 0x40, R9 ;  /* 0x00000040bebe7824 */ /* 0x000fe200078e0209 */
[----:B------:R-:W-:Y:S01]  /*0d20*/  LOP3.LUT R2, R0, 0x1ffffff8, RZ, 0xc0, !PT ;  /* 0x1ffffff800027812 */ /* 0x000fe200078ec0ff */
[----:B------:R-:W-:Y:S01]  /*0d30*/  IMAD R4, R4, 0x40, R5 ;  /* 0x0000004004047824 */ /* 0x000fe200078e0205 */
[----:B------:R-:W-:Y:S01]  /*0d40*/  SHF.R.S32.HI R22, RZ, 0x3, R0 ;  /* 0x00000003ff167819 */ /* 0x000fe20000011400 */
[----:B------:R-:W-:Y:S02]  /*0d50*/  IMAD.IADD R3, R6, 0x1, -R3 ;  /* 0x0000000106037824 */ /* 0x000fe400078e0a03 */
[----:B------:R-:W-:Y:S02]  /*0d60*/  IMAD.IADD R2, R193, 0x1, -R2 ;  /* 0x00000001c1027824 */ /* 0x000fe400078e0a02 */
[----:B------:R-:W-:-:S02]  /*0d70*/  IMAD R192, R3, 0x8, R4 ;  /* 0x0000000803c07824 */ /* 0x000fc400078e0204 */
[----:B------:R-:W-:-:S07]  /*0d80*/  IMAD.SHL.U32 R19, R2, 0x8, RZ ;  /* 0x0000000802137824 */ /* 0x000fce00078e00ff */
.L_x_1158:
[----:B------:R-:W-:Y:S01]  /*0d90*/  ULDC.64 UR8, c[0x0][0xa28] ;  /* 0x00028a0000087ab9 */ /* 0x000fe20000000a00 */
[----:B0-----:R-:W0:Y:S01]  /*0da0*/  LDC R18, c[0x0][0x288] ;  /* 0x0000a200ff127b82 */ /* 0x001e220000000800 */
[----:B------:R-:W-:Y:S01]  /*0db0*/  UISETP.NE.U32.AND UP0, UPT, UR8, URZ, UPT ;  /* 0x0000003f0800728c */ /* 0x000fe2000bf05070 */
[----:B----45:R-:W-:-:S03]  /*0dc0*/  IMAD.MOV.U32 R6, RZ, RZ, RZ ;  /* 0x000000ffff067224 */ /* 0x030fc600078e00ff */
[----:B------:R-:W-:-:S03]  /*0dd0*/  UISETP.NE.AND.EX UP0, UPT, UR9, URZ, UPT, UP0 ;  /* 0x0000003f0900728c */ /* 0x000fc6000bf05300 */
[----:B------:R-:W-:Y:S01]  /*0de0*/  ULDC.64 UR8, c[0x0][0xa18] ;  /* 0x0002860000087ab9 */ /* 0x000fe20000000a00 */
[----:B-12---:R-:W1:Y:S01]  /*0df0*/  LDC.64 R8, c[0x0][0x3f8] ;  /* 0x0000fe00ff087b82 */ /* 0x006e620000000a00 */
[----:B------:R-:W-:Y:S01]  /*0e00*/  UISETP.NE.U32.AND UP1, UPT, UR8, URZ, UPT ;  /* 0x0000003f0800728c */ /* 0x000fe2000bf25070 */
[----:B------:R-:W-:-:S03]  /*0e10*/  PLOP3.LUT P0, PT, PT, PT, UP0, 0x80, 0x0 ;  /* 0x000000000000781c */ /* 0x000fc60003f0f008 */
[----:B------:R-:W-:-:S03]  /*0e20*/  UISETP.NE.AND.EX UP1, UPT, UR9, URZ, UPT, UP1 ;  /* 0x0000003f0900728c */ /* 0x000fc6000bf25310 */
[----:B------:R-:W-:Y:S01]  /*0e30*/  @UP0 ULDC.64 UR8, c[0x0][0xa28] ;  /* 0x00028a0000080ab9 */ /* 0x000fe20000000a00 */
[----:B------:R-:W2:Y:S01]  /*0e40*/  LDC R0, c[0x0][0x404] ;  /* 0x00010100ff007b82 */ /* 0x000ea20000000800 */
[----:B------:R-:W-:Y:S01]  /*0e50*/  @UP0 UIMAD.WIDE UR8, UR5, 0x4, UR8 ;  /* 0x00000004050808a5 */ /* 0x000fe2000f8e0208 */
[----:B------:R-:W-:-:S05]  /*0e60*/  PLOP3.LUT P2, PT, PT, PT, UP1, 0x80, 0x0 ;  /* 0x000000000000781c */ /* 0x000fca0003f4f018 */
[----:B------:R-:W-:Y:S01]  /*0e70*/  @UP1 ULDC.64 UR10, c[0x0][0xa18] ;  /* 0x00028600000a1ab9 */ /* 0x000fe20000000a00 */
[----:B------:R-:W-:Y:S01]  /*0e80*/  IMAD.U32 R2, RZ, RZ, UR8 ;  /* 0x00000008ff027e24 */ /* 0x000fe2000f8e00ff */
[----:B---3--:R-:W3:Y:S01]  /*0e90*/  LDC R17, c[0x0][0x2e0] ;  /* 0x0000b800ff117b82 */ /* 0x008ee20000000800 */
[----:B------:R-:W-:Y:S01]  /*0ea0*/  IMAD.U32 R3, RZ, RZ, UR9 ;  /* 0x00000009ff037e24 */ /* 0x000fe2000f8e00ff */
[----:B------:R-:W-:-:S04]  /*0eb0*/  @UP1 UIMAD.WIDE UR8, UR5, 0x4, UR10 ;  /* 0x00000004050818a5 */ /* 0x000fc8000f8e020a */
[----:B------:R4:W5:Y:S02]  /*0ec0*/  @P0 LDG.E R6, desc[UR48][R2.64] ;  /* 0x0000003002060981 */ /* 0x000964000c1e1900 */
[----:B------:R-:W-:Y:S02]  /*0ed0*/  IMAD.U32 R4, RZ, RZ, UR8 ;  /* 0x00000008ff047e24 */ /* 0x000fe4000f8e00ff */
[----:B------:R-:W-:Y:S01]  /*0ee0*/  IMAD.U32 R5, RZ, RZ, UR9 ;  /* 0x00000009ff057e24 */ /* 0x000fe2000f8e00ff */
[----:B------:R-:W-:-:S04]  /*0ef0*/  ULDC.64 UR8, c[0x0][0xa20] ;  /* 0x0002880000087ab9 */ /* 0x000fc80000000a00 */
[----:B0-----:R4:W5:Y:S01]  /*0f00*/  @P2 LDG.E R18, desc[UR48][R4.64] ;  /* 0x0000003004122981 */ /* 0x001962000c1e1900 */
[----:B-1----:R-:W-:Y:S01]  /*0f10*/  ISETP.NE.U32.AND P0, PT, R8, RZ, PT ;  /* 0x000000ff0800720c */ /* 0x002fe20003f05070 */
[----:B------:R-:W-:Y:S01]  /*0f20*/  UMOV UR37, UR6 ;  /* 0x0000000600257c82 */ /* 0x000fe20008000000 */
[----:B------:R-:W-:Y:S02]  /*0f30*/  ISETP.NE.U32.AND P1, PT, RZ, UR8, PT ;  /* 0x00000008ff007c0c */ /* 0x000fe4000bf25070 */
[----:B------:R-:W-:Y:S02]  /*0f40*/  ISETP.NE.AND.EX P0, PT, R9, RZ, PT, P0 ;  /* 0x000000ff0900720c */ /* 0x000fe40003f05300 */
[----:B------:R-:W-:Y:S02]  /*0f50*/  ISETP.NE.AND.EX P1, PT, RZ, UR9, PT, P1 ;  /* 0x00000009ff007c0c */ /* 0x000fe4000bf25310 */
[----:B--2---:R-:W-:Y:S01]  /*0f60*/  SEL R0, R0, 0x1, P0 ;  /* 0x0000000100007807 */ /* 0x004fe20000000000 */
[----:B----4-:R-:W-:Y:S10]  /*0f70*/  @P2 BRA `(.L_x_1059) ;  /* 0x00000000002c2947 */ /* 0x010ff40003800000 */
[----:B------:R-:W-:Y:S02]  /*0f80*/  ULDC.64 UR6, c[0x0][0xa00] ;  /* 0x0002800000067ab9 */ /* 0x000fe40000000a00 */
[----:B------:R-:W-:-:S04]  /*0f90*/  ISETP.NE.U32.AND P0, PT, RZ, UR6, PT ;  /* 0x00000006ff007c0c */ /* 0x000fc8000bf05070 */
[----:B------:R-:W-:-:S13]  /*0fa0*/  ISETP.NE.AND.EX P0, PT, RZ, UR7, PT, P0 ;  /* 0x00000007ff007c0c */ /* 0x000fda000bf05300 */
[----:B------:R-:W-:Y:S05]  /*0fb0*/  @!P0 BRA `(.L_x_1059) ;  /* 0x00000000001c8947 */ /* 0x000fea0003800000 */
[----:B------:R-:W-:Y:S02]  /*0fc0*/  ULDC.64 UR6, c[0x0][0xa00] ;  /* 0x0002800000067ab9 */ /* 0x000fe40000000a00 */
[----:B------:R-:W-:-:S06]  /*0fd0*/  UIMAD.WIDE UR6, UR5, 0x4, UR6 ;  /* 0x00000004050678a5 */ /* 0x000fcc000f8e0206 */
[----:B------:R-:W-:Y:S02]  /*0fe0*/  IMAD.U32 R2, RZ, RZ, UR6 ;  /* 0x00000006ff027e24 */ /* 0x000fe4000f8e00ff */
[----:B------:R-:W-:-:S05]  /*0ff0*/  IMAD.U32 R3, RZ, RZ, UR7 ;  /* 0x00000007ff037e24 */ /* 0x000fca000f8e00ff */
[----:B-----5:R-:W2:Y:S04]  /*1000*/  LDG.E R18, desc[UR48][R2.64] ;  /* 0x0000003002127981 */ /* 0x020ea8000c1e1900 */
[----:B------:R-:W2:Y:S02]  /*1010*/  LDG.E R5, desc[UR48][R2.64+0x4] ;  /* 0x0000043002057981 */ /* 0x000ea4000c1e1900 */
[----:B--2---:R-:W-:-:S07]  /*1020*/  IMAD.IADD R18, R5, 0x1, -R18 ;  /* 0x0000000105127824 */ /* 0x004fce00078e0a12 */
.L_x_1059:
[----:B------:R-:W-:Y:S01]  /*1030*/  UMOV UR38, UR5 ;  /* 0x0000000500267c82 */ /* 0x000fe20008000000 */
[----:B---3--:R-:W-:Y:S02]  /*1040*/  IMAD R17, R0, R17, RZ ;  /* 0x0000001100117224 */ /* 0x008fe400078e02ff */
[----:B------:R-:W-:Y:S01]  /*1050*/  IMAD.MOV.U32 R188, RZ, RZ, R185 ;  /* 0x000000ffffbc7224 */ /* 0x000fe200078e00b9 */
[----:B------:R-:W-:Y:S06]  /*1060*/  @!P1 BRA `(.L_x_1060) ;  /* 0x0000000000189947 */ /* 0x000fec0003800000 */
[----:B------:R-:W-:Y:S02]  /*1070*/  ULDC.64 UR6, c[0x0][0xa20] ;  /* 0x0002880000067ab9 */ /* 0x000fe40000000a00 */
[----:B------:R-:W-:-:S06]  /*1080*/  UIMAD.WIDE UR4, UR5, 0x4, UR6 ;  /* 0x00000004050478a5 */ /* 0x000fcc000f8e0206 */
[----:B------:R-:W-:Y:S02]  /*1090*/  IMAD.U32 R2, RZ, RZ, UR4 ;  /* 0x00000004ff027e24 */ /* 0x000fe4000f8e00ff */
[----:B------:R-:W-:-:S05]  /*10a0*/  IMAD.U32 R3, RZ, RZ, UR5 ;  /* 0x00000005ff037e24 */ /* 0x000fca000f8e00ff */
[----:B------:R0:W5:Y:S01]  /*10b0*/  LDG.E R17, desc[UR48][R2.64] ;  /* 0x0000003002117981 */ /* 0x000162000c1e1900 */
[----:B------:R-:W-:Y:S05]  /*10c0*/  BRA `(.L_x_1061) ;  /* 0x00000000002c7947 */ /* 0x000fea0003800000 */
.L_x_1060:
        /* <DEDUP_REMOVED lines=8> */
[----:B------:R-:W2:Y:S04]  /*1150*/  LDG.E R17, desc[UR48][R2.64] ;  /* 0x0000003002117981 */ /* 0x000ea8000c1e1900 */
[----:B------:R-:W2:Y:S02]  /*1160*/  LDG.E R0, desc[UR48][R2.64+0x4] ;  /* 0x0000043002007981 */ /* 0x000ea4000c1e1900 */
[----:B--2---:R-:W-:-:S07]  /*1170*/  IMAD.IADD R17, R0, 0x1, -R17 ;  /* 0x0000000100117824 */ /* 0x004fce00078e0a11 */
.L_x_1061:
[----:B------:R-:W1:Y:S01]  /*1180*/  LDC.64 R8, c[0x0][0x9e0] ;  /* 0x00027800ff087b82 */ /* 0x000e620000000a00 */
[----:B-----5:R-:W-:Y:S01]  /*1190*/  IMAD.IADD R17, R17, 0x1, -R6 ;  /* 0x0000000111117824 */ /* 0x020fe200078e0a06 */
[----:B------:R-:W-:-:S04]  /*11a0*/  LEA R0, R185, 0x80, 0x7 ;  /* 0x00000080b9007811 */ /* 0x000fc800078e38ff */
[----:B0-----:R-:W-:Y:S02]  /*11b0*/  IADD3 R3, R17, R0, -R18 ;  /* 0x0000000011037210 */ /* 0x001fe40007ffe812 */
[----:B-1----:R-:W-:-:S03]  /*11c0*/  ISETP.GE.AND P1, PT, R9, 0x1, PT ;  /* 0x000000010900780c */ /* 0x002fc60003f26270 */
[----:B------:R-:W-:-:S10]  /*11d0*/  IMAD.IADD R0, R3, 0x1, R8 ;  /* 0x0000000103007824 */ /* 0x000fd400078e0208 */
[----:B------:R-:W-:Y:S05]  /*11e0*/  @!P1 BRA `(.L_x_1062) ;  /* 0x0000000000409947 */ /* 0x000fea0003800000 */
[C---:B------:R-:W-:Y:S01]  /*11f0*/  ISETP.GT.AND P0, PT, R3.reuse, RZ, PT ;  /* 0x000000ff0300720c */ /* 0x040fe20003f04270 */
[----:B------:R-:W-:-:S12]  /*1200*/  VIADD R2, R3, 0xffffffff ;  /* 0xffffffff03027836 */ /* 0x000fd80000000000 */
[----:B------:R-:W-:Y:S05]  /*1210*/  @P0 BRA `(.L_x_1063) ;  /* 0x00000000001c0947 */ /* 0x000fea0003800000 */
[----:B------:R-:W-:Y:S01]  /*1220*/  ISETP.NE.AND P0, PT, R9, 0x1, PT ;  /* 0x000000010900780c */ /* 0x000fe20003f05270 */
[----:B------:R-:W-:-:S12]  /*1230*/  IMAD.MOV R3, RZ, RZ, -R3 ;  /* 0x000000ffff037224 */ /* 0x000fd800078e0a03 */
[----:B------:R-:W0:Y:S02]  /*1240*/  @P0 LDC.64 R4, c[0x0][0x9e8] ;  /* 0x00027a00ff040b82 */ /* 0x000e240000000a00 */
[----:B0-----:R-:W-:-:S05]  /*1250*/  @P0 IMAD.HI.U32 R2, R3, R4, RZ ;  /* 0x0000000403020227 */ /* 0x001fca00078e00ff */
[----:B------:R-:W-:-:S04]  /*1260*/  @P0 SHF.R.U32.HI R3, RZ, R5, R2 ;  /* 0x00000005ff030219 */ /* 0x000fc80000011602 */
[----:B------:R-:W-:Y:S01]  /*1270*/  LOP3.LUT R2, RZ, R3, RZ, 0x33, !PT ;  /* 0x00000003ff027212 */ /* 0x000fe200078e33ff */
[----:B------:R-:W-:Y:S06]  /*1280*/  BRA `(.L_x_1064) ;  /* 0x0000000000107947 */ /* 0x000fec0003800000 */
.L_x_1063:
[----:B------:R-:W-:-:S13]  /*1290*/  ISETP.NE.AND P0, PT, R9, 0x1, PT ;  /* 0x000000010900780c */ /* 0x000fda0003f05270 */
[----:B------:R-:W0:Y:S02]  /*12a0*/  @P0 LDC.64 R4, c[0x0][0x9e8] ;  /* 0x00027a00ff040b82 */ /* 0x000e240000000a00 */
[----:B0-----:R-:W-:-:S05]  /*12b0*/  @P0 IMAD.HI.U32 R4, R2, R4, RZ ;  /* 0x0000000402040227 */ /* 0x001fca00078e00ff */
[----:B------:R-:W-:-:S07]  /*12c0*/  @P0 SHF.R.U32.HI R2, RZ, R5, R4 ;  /* 0x00000005ff020219 */ /* 0x000fce0000011604 */
.L_x_1064:
[----:B------:R-:W-:-:S05]  /*12d0*/  IMAD R3, R2, R9, R9 ;  /* 0x0000000902037224 */ /* 0x000fca00078e0209 */
[----:B------:R-:W-:-:S07]  /*12e0*/  VIMNMX R0, R0, R3, PT ;  /* 0x0000000300007248 */ /* 0x000fce0003fe0100 */
.L_x_1062:
[----:B------:R-:W-:Y:S01]  /*12f0*/  VIADD R2, R0, 0x7f ;  /* 0x0000007f00027836 */ /* 0x000fe20000000000 */
[----:B------:R-:W-:Y:S01]  /*1300*/  ULDC UR4, c[0x0][0x9dc] ;  /* 0x0002770000047ab9 */ /* 0x000fe20000000800 */
[----:B------:R-:W-:Y:S02]  /*1310*/  VIADD R0, R17, 0x7f ;  /* 0x0000007f11007836 */ /* 0x000fe40000000000 */
[----:B------:R-:W-:Y:S01]  /*1320*/  IMAD R4, R185, 0x80, -R18 ;  /* 0x00000080b9047824 */ /* 0x000fe200078e0a12 */
[----:B------:R-:W-:Y:S02]  /*1330*/  SHF.R.S32.HI R5, RZ, 0x1f, R2 ;  /* 0x0000001fff057819 */ /* 0x000fe40000011402 */
[----:B------:R-:W-:Y:S01]  /*1340*/  SHF.R.S32.HI R3, RZ, 0x1f, R0 ;  /* 0x0000001fff037819 */ /* 0x000fe20000011400 */
[----:B------:R-:W-:Y:S01]  /*1350*/  IMAD.IADD R4, R17, 0x1, R4 ;  /* 0x0000000111047824 */ /* 0x000fe200078e0204 */
[----:B------:R-:W-:Y:S02]  /*1360*/  LEA.HI R5, R5, R2, RZ, 0x7 ;  /* 0x0000000205057211 */ /* 0x000fe400078f38ff */
[----:B------:R-:W-:Y:S01]  /*1370*/  LEA.HI R3, R3, R0, RZ, 0x7 ;  /* 0x0000000003037211 */ /* 0x000fe200078f38ff */
[----:B------:R-:W-:Y:S01]  /*1380*/  VIADD R6, R4, -UR4 ;  /* 0x8000000404067c36 */ /* 0x000fe20008000000 */
[----:B------:R-:W-:-:S02]  /*1390*/  SHF.R.S32.HI R88, RZ, 0x7, R5 ;  /* 0x00000007ff587819 */ /* 0x000fc40000011405 */
[----:B------:R-:W-:Y:S02]  /*13a0*/  SHF.R.S32.HI R3, RZ, 0x7, R3 ;  /* 0x00000007ff037819 */ /* 0x000fe40000011403 */
[----:B------:R-:W-:Y:S02]  /*13b0*/  R2UR UR4, R6 ;  /* 0x00000000060472ca */ /* 0x000fe400000e0000 */
[----:B------:R-:W-:Y:S01]  /*13c0*/  VIMNMX R88, R3, R88, PT ;  /* 0x0000005803587248 */ /* 0x000fe20003fe0100 */
[----:B------:R-:W-:-:S12]  /*13d0*/  @!P1 BRA `(.L_x_1065) ;  /* 0x0000000000449947 */ /* 0x000fd80003800000 */
[----:B------:R-:W-:-:S13]  /*13e0*/  ISETP.GT.AND P0, PT, R4, -0x1, PT ;  /* 0xffffffff0400780c */ /* 0x000fda0003f04270 */
[----:B------:R-:W-:Y:S05]  /*13f0*/  @P0 BRA `(.L_x_1066) ;  /* 0x00000000001c0947 */ /* 0x000fea0003800000 */
[----:B------:R-:W-:Y:S02]  /*1400*/  ISETP.NE.AND P0, PT, R9, 0x1, PT ;  /* 0x000000010900780c */ /* 0x000fe40003f05270 */
[----:B------:R-:W-:-:S11]  /*1410*/  LOP3.LUT R3, RZ, R4, RZ, 0x33, !PT ;  /* 0x00000004ff037212 */ /* 0x000fd600078e33ff */
[----:B------:R-:W0:Y:S02]  /*1420*/  @P0 LDC.64 R6, c[0x0][0x9e8] ;  /* 0x00027a00ff060b82 */ /* 0x000e240000000a00 */
[----:B0-----:R-:W-:-:S05]  /*1430*/  @P0 IMAD.HI.U32 R0, R3, R6, RZ ;  /* 0x0000000603000227 */ /* 0x001fca00078e00ff */
[----:B------:R-:W-:-:S04]  /*1440*/  @P0 SHF.R.U32.HI R3, RZ, R7, R0 ;  /* 0x00000007ff030219 */ /* 0x000fc80000011600 */
[----:B------:R-:W-:Y:S01]  /*1450*/  LOP3.LUT R4, RZ, R3, RZ, 0x33, !PT ;  /* 0x00000003ff047212 */ /* 0x000fe200078e33ff */
[----:B------:R-:W-:Y:S06]  /*1460*/  BRA `(.L_x_1067) ;  /* 0x0000000000107947 */ /* 0x000fec0003800000 */
.L_x_1066:
[----:B------:R-:W-:-:S13]  /*1470*/  ISETP.NE.AND P0, PT, R9, 0x1, PT ;  /* 0x000000010900780c */ /* 0x000fda0003f05270 */
[----:B------:R-:W0:Y:S02]  /*1480*/  @P0 LDC.64 R2, c[0x0][0x9e8] ;  /* 0x00027a00ff020b82 */ /* 0x000e240000000a00 */
[----:B0-----:R-:W-:-:S05]  /*1490*/  @P0 IMAD.HI.U32 R0, R4, R2, RZ ;  /* 0x0000000204000227 */ /* 0x001fca00078e00ff */
[----:B------:R-:W-:-:S07]  /*14a0*/  @P0 SHF.R.U32.HI R4, RZ, R3, R0 ;  /* 0x00000003ff040219 */ /* 0x000fce0000011600 */
.L_x_1067:
[----:B------:R-:W-:-:S05]  /*14b0*/  IMAD R4, R4, R9, RZ ;  /* 0x0000000904047224 */ /* 0x000fca00078e02ff */
[----:B------:R-:W-:-:S13]  /*14c0*/  R2UR UR5, R4 ;  /* 0x00000000040572ca */ /* 0x000fda00000e0000 */
[----:B------:R-:W-:-:S04]  /*14d0*/  UISETP.LT.AND UP0, UPT, UR4, UR5, UPT ;  /* 0x000000050400728c */ /* 0x000fc8000bf01270 */
[----:B------:R-:W-:-:S12]  /*14e0*/  USEL UR4, UR4, UR5, !UP0 ;  /* 0x0000000504047287 */ /* 0x000fd8000c000000 */
.L_x_1065:
[----:B------:R-:W-:Y:S01]  /*14f0*/  USHF.R.S32.HI UR5, URZ, 0x1f, UR4 ;  /* 0x0000001f3f057899 */ /* 0x000fe20008011404 */
[----:B------:R-:W-:Y:S01]  /*1500*/  PLOP3.LUT P0, PT, PT, PT, PT, 0x80, 0x0 ;  /* 0x000000000000781c */ /* 0x000fe20003f0f070 */
[----:B------:R-:W-:Y:S01]  /*1510*/  IMAD.MOV.U32 R0, RZ, RZ, RZ ;  /* 0x000000ffff007224 */ /* 0x000fe200078e00ff */
[----:B------:R-:W-:Y:S01]  /*1520*/  CS2R R150, SRZ ;  /* 0x0000000000967805 */ /* 0x000fe2000001ff00 */
[----:B------:R-:W-:Y:S01]  /*1530*/  ULEA.HI UR5, UR5, UR4, URZ, 0x7 ;  /* 0x0000000405057291 */ /* 0x000fe2000f8f383f */
[----:B------:R-:W-:Y:S01]  /*1540*/  IMAD.MOV.U32 R2, RZ, RZ, RZ ;  /* 0x000000ffff027224 */ /* 0x000fe200078e00ff */
        /* <DEDUP_REMOVED lines=69> */
.L_x_1069:
[----:B------:R-:W-:Y:S01]  /*19a0*/  ULEA.HI UR4, UR44, UR44, URZ, 0x1 ;  /* 0x0000002c2c047291 */ /* 0x000fe2000f8f083f */
[----:B------:R-:W-:-:S03]  /*19b0*/  IMAD.U32 R2, RZ, RZ, UR45 ;  /* 0x0000002dff027e24 */ /* 0x000fc6000f8e00ff */
[----:B------:R-:W-:Y:S02]  /*19c0*/  ULOP3.LUT UR4, UR4, 0xfffffffe, URZ, 0xc0, !UPT ;  /* 0xfffffffe04047892 */ /* 0x000fe4000f8ec03f */
[----:B------:R-:W-:Y:S02]  /*19d0*/  ISETP.NE.AND P0, PT, R2, 0x3, PT ;  /* 0x000000030200780c */ /* 0x000fe40003f05270 */
[----:B------:R-:W-:-:S06]  /*19e0*/  UIADD3 UR4, UR44, -UR4, URZ ;  /* 0x800000042c047290 */ /* 0x000fcc000fffe03f */
[----:B------:R-:W-:-:S05]  /*19f0*/  IMAD.U32 R0, RZ, RZ, UR4 ;  /* 0x00000004ff007e24 */ /* 0x000fca000f8e00ff */
[----:B------:R-:W-:-:S04]  /*1a00*/  SHF.L.U32 R0, R0, 0x1f, RZ ;  /* 0x0000001f00007819 */ /* 0x000fc800000006ff */
[----:B------:R-:W0:Y:S02]  /*1a10*/  SYNCS.PHASECHK.TRANS64.TRYWAIT P1, [UR41+0x28800], R0 ;  /* 0x02880000ff0075a7 */ /* 0x000e240008020169 */
[----:B0-----:R-:W-:Y:S05]  /*1a20*/  @!P1 BRA `(.L_x_1070) ;  /* 0x0000014c00e89947 */ /* 0x001fea0003800000 */
.L_x_1253:
[----:B------:R-:W-:Y:S05]  /*1a30*/  @!P0 BRA `(.L_x_1071) ;  /* 0x0000000000048947 */ /* 0x000fea0003800000 */
[----:B------:R-:W-:Y:S01]  /*1a40*/  BPT.TRAP 0x1 ;  /* 0x000000040000795c */ /* 0x000fe20000300000 */
.L_x_1071:
[----:B------:R-:W-:Y:S02]  /*1a50*/  IMAD.U32 R7, RZ, RZ, UR42 ;  /* 0x0000002aff077e24 */ /* 0x000fe4000f8e00ff */
[----:B0-----:R-:W-:-:S03]  /*1a60*/  IMAD.U32 R0, RZ, RZ, UR43 ;  /* 0x0000002bff007e24 */ /* 0x001fc6000f8e00ff */
[----:B------:R-:W-:Y:S02]  /*1a70*/  LEA R7, R7, UR41, 0x3 ;  /* 0x0000002907077c11 */ /* 0x000fe4000f8e18ff */
[----:B------:R-:W-:-:S04]  /*1a80*/  SHF.L.U32 R0, R0, 0x1f, RZ ;  /* 0x0000001f00007819 */ /* 0x000fc800000006ff */
[----:B------:R0:W1:Y:S01]  /*1a90*/  SYNCS.PHASECHK.TRANS64.TRYWAIT P2, [R7+URZ+0x28830], R0 ;  /* 0x02883000070075a7 */ /* 0x000062000804017f */
[----:B------:R-:W-:Y:S05]  /*1aa0*/  @!P0 BRA `(.L_x_1072) ;  /* 0x0000000000048947 */ /* 0x000fea0003800000 */
[----:B------:R-:W-:Y:S01]  /*1ab0*/  BPT.TRAP 0x1 ;  /* 0x000000040000795c */ /* 0x000fe20000300000 */
.L_x_1072:
[----:B------:R-:W2:Y:S02]  /*1ac0*/  S2R R2, SR_TID.X ;  /* 0x0000000000027919 */ /* 0x000ea40000002100 */
[----:B--2---:R-:W-:Y:S01]  /*1ad0*/  LOP3.LUT P1, RZ, R2, 0x7f, RZ, 0xc0, !PT ;  /* 0x0000007f02ff7812 */ /* 0x004fe2000782c0ff */
[----:B-1----:R-:W-:-:S12]  /*1ae0*/  @P2 BRA `(.L_x_1073) ;  /* 0x0000000000082947 */ /* 0x002fd80003800000 */
[----:B------:R-:W1:Y:S02]  /*1af0*/  SYNCS.PHASECHK.TRANS64.TRYWAIT P2, [R7+URZ+0x28830], R0 ;  /* 0x02883000070075a7 */ /* 0x000e64000804017f */
[----:B-1----:R-:W-:Y:S05]  /*1b00*/  @!P2 BRA `(.L_x_1074) ;  /* 0x0000014c00c8a947 */ /* 0x002fea0003800000 */
.L_x_1073:
[----:B------:R-:W-:Y:S05]  /*1b10*/  WARPSYNC.ALL ;  /* 0x0000000000007948 */ /* 0x000fea0003800000 */
[----:B------:R-:W-:Y:S01]  /*1b20*/  UIADD3 UR4, UR41, 0x18400, URZ ;  /* 0x0001840029047890 */ /* 0x000fe2000fffe03f */
[----:B------:R-:W-:Y:S01]  /*1b30*/  WARPGROUP.ARRIVE ;  /* 0x00000000000079c5 */ /* 0x000fe20000000000 */
[----:B------:R-:W-:Y:S01]  /*1b40*/  ULOP3.LUT UR32, UR47, 0x10000, URZ, 0xfc, !UPT ;  /* 0x000100002f207892 */ /* 0x000fe2000f8efc3f */
[----:B------:R-:W-:Y:S01]  /*1b50*/  IMAD.MOV.U32 R5, RZ, RZ, -0x80 ;  /* 0xffffff80ff057424 */ /* 0x000fe200078e00ff */
[----:B------:R-:W-:Y:S01]  /*1b60*/  USHF.R.U32.HI UR4, URZ, 0x4, UR4 ;  /* 0x000000043f047899 */ /* 0x000fe20008011604 */
[----:B01----:R-:W-:Y:S01]  /*1b70*/  @!P1 VIADD R0, R7, 0x28840 ;  /* 0x0002884007009836 */ /* 0x003fe20000000000 */
[----:B------:R-:W-:Y:S01]  /*1b80*/  UMOV UR33, 0x40000040 ;  /* 0x4000004000217882 */ /* 0x000fe20000000000 */
[----:B------:R-:W-:Y:S01]  /*1b90*/  UMOV UR35, 0x40000040 ;  /* 0x4000004000237882 */ /* 0x000fe20000000000 */
[----:B------:R-:W-:Y:S01]  /*1ba0*/  ULOP3.LUT UR4, UR4, 0x3fff, URZ, 0xc0, !UPT ;  /* 0x00003fff04047892 */ /* 0x000fe2000f8ec03f */
[----:B------:R-:W-:Y:S01]  /*1bb0*/  IMAD R112, R88, R5, 0x80 ;  /* 0x0000008058707424 */ /* 0x000fe200078e0205 */
[----:B------:R-:W-:Y:S01]  /*1bc0*/  UMOV UR5, 0x40000040 ;  /* 0x4000004000057882 */ /* 0x000fe20000000000 */
[----:B------:R-:W-:Y:S01]  /*1bd0*/  UMOV UR7, 0x40000040 ;  /* 0x4000004000077882 */ /* 0x000fe20000000000 */
[----:B------:R-:W-:Y:S01]  /*1be0*/  ULOP3.LUT UR46, UR4, 0x10000, URZ, 0xfc, !UPT ;  /* 0x00010000042e7892 */ /* 0x000fe2000f8efc3f */
[----:B------:R-:W-:Y:S01]  /*1bf0*/  IMAD.IADD R5, R17, 0x1, R112 ;  /* 0x0000000111057824 */ /* 0x000fe200078e0270 */
[----:B------:R-:W-:Y:S01]  /*1c00*/  UIADD3 UR4, UR32, 0x2, URZ ;  /* 0x0000000220047890 */ /* 0x000fe2000fffe03f */
[----:B------:R-:W-:Y:S01]  /*1c10*/  @!P1 PRMT R0, RZ, 0x654, R0 ;  /* 0x00000654ff009816 */ /* 0x000fe20000000000 */
[----:B------:R-:W-:-:S02]  /*1c20*/  ULEA UR34, UR42, UR46, 0xb ;  /* 0x0000002e2a227291 */ /* 0x000fc4000f8e583f */
[----:B------:R-:W-:Y:S01]  /*1c30*/  UIADD3 UR8, UR32, 0x4, URZ ;  /* 0x0000000420087890 */ /* 0x000fe2000fffe03f */
[----:B------:R-:W-:Y:S01]  /*1c40*/  IADD3 R7, -R18, 0x1, R5 ;  /* 0x0000000112077810 */ /* 0x000fe20007ffe105 */
[----:B------:R-:W-:Y:S02]  /*1c50*/  UIADD3 UR6, UR34, 0x2, URZ ;  /* 0x0000000222067890 */ /* 0x000fe4000fffe03f */
[----:B------:R-:W-:Y:S01]  /*1c60*/  UIADD3 UR10, UR34, 0x4, URZ ;  /* 0x00000004220a7890 */ /* 0x000fe2000fffe03f */
[----:B------:R-:W-:Y:S02]  /*1c70*/  UMOV UR9, 0x40000040 ;  /* 0x4000004000097882 */ /* 0x000fe40000000000 */
[----:B------:R-:W-:Y:S01]  /*1c80*/  HGMMA.64x128x16.F32 R24, gdesc[UR32], RZ, !UPT, gsb0 ;  /* 0x01e00000201879f0 */ /* 0x000fe2000c0008ff */
[----:B------:R-:W-:Y:S01]  /*1c90*/  UMOV UR11, 0x40000040 ;  /* 0x40000040000b7882 */ /* 0x000fe20000000000 */
[----:B------:R-:W-:Y:S01]  /*1ca0*/  UIADD3 UR12, UR32, 0x6, URZ ;  /* 0x00000006200c7890 */ /* 0x000fe2000fffe03f */
[----:B------:R-:W-:Y:S01]  /*1cb0*/  IMAD R7, R16, -0x2, R7 ;  /* 0xfffffffe10077824 */ /* 0x000fe200078e0207 */
[----:B------:R-:W-:Y:S01]  /*1cc0*/  UIADD3 UR14, UR34, 0x6, URZ ;  /* 0x00000006220e7890 */ /* 0x000fe2000fffe03f */
[----:B------:R-:W-:Y:S01]  /*1cd0*/  UMOV UR13, 0x40000040 ;  /* 0x40000040000d7882 */ /* 0x000fe20000000000 */
[----:B------:R-:W-:Y:S01]  /*1ce0*/  UMOV UR15, 0x40000040 ;  /* 0x40000040000f7882 */ /* 0x000fe20000000000 */
[----:B------:R-:W-:-:S02]  /*1cf0*/  UIADD3 UR16, UR32, 0x400, URZ ;  /* 0x0000040020107890 */ /* 0x000fc4000fffe03f */
[----:B------:R-:W-:Y:S01]  /*1d00*/  UIADD3 UR18, UR34, 0x400, URZ ;  /* 0x0000040022127890 */ /* 0x000fe2000fffe03f */
[----:B------:R-:W-:Y:S01]  /*1d10*/  UMOV UR17, 0x40000040 ;  /* 0x4000004000117882 */ /* 0x000fe20000000000 */
[----:B------:R-:W-:Y:S01]  /*1d20*/  UMOV UR19, 0x40000040 ;  /* 0x4000004000137882 */ /* 0x000fe20000000000 */
[----:B------:R-:W-:Y:S02]  /*1d30*/  UIADD3 UR20, UR32, 0x402, URZ ;  /* 0x0000040220147890 */ /* 0x000fe4000fffe03f */
        /* <DEDUP_REMOVED lines=15> */
[----:B------:R-:W-:Y:S01]  /*1e30*/  UISETP.GE.AND UP0, UPT, UR7, 0x1, UPT ;  /* 0x000000010700788c */ /* 0x000fe2000bf06270 */
[----:B------:R-:W-:-:S05]  /*1e40*/  VIADD R114, R7, UR6 ;  /* 0x0000000607727c36 */ /* 0x000fca0008000000 */
[----:B------:R-:W-:Y:S01]  /*1e50*/  PLOP3.LUT P2, PT, PT, PT, UP0, 0x40, 0x0 ;  /* 0x000000000000781c */ /* 0x000fe20003f4e808 */
        /* <DEDUP_REMOVED lines=35> */
[----:B------:R0:W1:Y:S01]  /*2090*/  MUFU.TANH R6, R28 ;  /* 0x0000001c00067308 */ /* 0x0000620000002400 */
        /* <DEDUP_REMOVED lines=8> */
[----:B0-----:R-:W-:Y:S01]  /*2120*/  FMUL.FTZ R28, R39, UR10 ;  /* 0x0000000a271c7c20 */ /* 0x001fe20008410000 */
[----:B------:R-:W-:Y:S01]  /*2130*/  FMUL.FTZ R41, R41, UR10 ;  /* 0x0000000a29297c20 */ /* 0x000fe20008410000 */
[----:B------:R-:W-:Y:S01]  /*2140*/  FMUL.FTZ R45, R45, UR10 ;  /* 0x0000000a2d2d7c20 */ /* 0x000fe20008410000 */
[----:B------:R-:W-:Y:S01]  /*2150*/  FMUL.FTZ R49, R49, UR10 ;  /* 0x0000000a31317c20 */ /* 0x000fe20008410000 */
[----:B------:R-:W-:Y:S01]  /*2160*/  FMUL.FTZ R52, R52, UR10 ;  /* 0x0000000a34347c20 */ /* 0x000fe20008410000 */
[----:B------:R-:W-:Y:S01]  /*2170*/  FMUL.FTZ R53, R53, UR10 ;  /* 0x0000000a35357c20 */ /* 0x000fe20008410000 */
[----:B------:R-:W-:Y:S01]  /*2180*/  FMUL.FTZ R42, R54, UR10 ;  /* 0x0000000a362a7c20 */ /* 0x000fe20008410000 */
[----:B------:R0:W3:Y:S01]  /*2190*/  MUFU.TANH R11, R32 ;  /* 0x00000020000b7308 */ /* 0x0000e20000002400 */
        /* <DEDUP_REMOVED lines=8> */
[----:B0-----:R-:W-:Y:S01]  /*2220*/  FMUL.FTZ R32, R43, UR10 ;  /* 0x0000000a2b207c20 */ /* 0x001fe20008410000 */
        /* <DEDUP_REMOVED lines=13> */
[----:B----4-:R-:W-:Y:S01]  /*2300*/  FMUL.FTZ R33, R82, UR10 ;  /* 0x0000000a52217c20 */ /* 0x010fe20008410000 */
        /* <DEDUP_REMOVED lines=10> */
[----:B------:R-:W-:Y:S01]  /*23b0*/  FMUL.FTZ R77, R77, UR10 ;  /* 0x0000000a4d4d7c20 */ /* 0x000fe20008410000 */
[----:B------:R-:W-:Y:S01]  /*23c0*/  FMUL.FTZ R78, R78, UR10 ;  /* 0x0000000a4e4e7c20 */ /* 0x000fe20008410000 */
[----:B------:R-:W-:Y:S01]  /*23d0*/  FMUL.FTZ R80, R80, UR10 ;  /* 0x0000000a50507c20 */ /* 0x000fe20008410000 */
[----:B------:R-:W-:Y:S01]  /*23e0*/  FMUL.FTZ R84, R84, UR10 ;  /* 0x0000000a54547c20 */ /* 0x000fe20008410000 */
[----:B------:R4:W-:Y:S02]  /*23f0*/  @!P1 SYNCS.ARRIVE.TRANS64.RED.A1T0 RZ, [R0+URZ], RZ ;  /* 0x000000ff00ff99a7 */ /* 0x0009e4000810043f */
[----:B------:R5:W1:Y:S01]  /*2400*/  MUFU.TANH R106, R44 ;  /* 0x0000002c006a7308 */ /* 0x000a620000002400 */
[----:B0-----:R-:W-:Y:S01]  /*2410*/  FMUL.FTZ R40, R51, UR10 ;  /* 0x0000000a33287c20 */ /* 0x001fe20008410000 */
[----:B------:R-:W-:Y:S01]  /*2420*/  LEA R51, R88, 0xffffff80, 0x7 ;  /* 0xffffff8058337811 */ /* 0x000fe200078e38ff */
[----:B----4-:R-:W-:-:S05]  /*2430*/  IMAD R0, R185, 0x80, R190 ;  /* 0x00000080b9007824 */ /* 0x010fca00078e02be */
[----:B------:R0:W4:Y:S01]  /*2440*/  MUFU.TANH R102, R48 ;  /* 0x0000003000667308 */ /* 0x0001220000002400 */
[----:B-----5:R-:W-:Y:S01]  /*2450*/  FMUL.FTZ R44, R55, UR10 ;  /* 0x0000000a372c7c20 */ /* 0x020fe20008410000 */
[----:B------:R-:W-:-:S05]  /*2460*/  IMAD R55, R16, -0x2, R5 ;  /* 0xfffffffe10377824 */ /* 0x000fca00078e0205 */
[----:B------:R-:W-:Y:S01]  /*2470*/  VIADDMNMX R5, R0, R114, R55, PT ;  /* 0x0000007200057246 */ /* 0x000fe20003800137 */
[----:B------:R1:W1:Y:S01]  /*2480*/  MUFU.TANH R43, R70 ;  /* 0x00000046002b7308 */ /* 0x0002620000002400 */
[----:B0-----:R-:W-:Y:S01]  /*2490*/  FMUL.FTZ R48, R59, UR10 ;  /* 0x0000000a3b307c20 */ /* 0x001fe20008410000 */
[----:B------:R-:W-:-:S04]  /*24a0*/  VIADD R59, R7, UR47 ;  /* 0x0000002f073b7c36 */ /* 0x000fc80008000000 */
[----:B------:R-:W-:Y:S02]  /*24b0*/  IMAD.IADD R7, R59, 0x1, R0 ;  /* 0x000000013b077824 */ /* 0x000fe400078e0200 */
[----:B------:R-:W0:Y:S08]  /*24c0*/  MUFU.TANH R3, R3 ;  /* 0x0000000300037308 */ /* 0x000e300000002400 */
        /* <DEDUP_REMOVED lines=29> */
[----:B------:R0:W0:Y:S08]  /*26a0*/  MUFU.TANH R58, R63 ;  /* 0x0000003f003a7308 */ /* 0x0000300000002400 */
        /* <DEDUP_REMOVED lines=11> */
[----:B------:R0:W0:Y:S08]  /*2760*/  MUFU.TANH R27, R76 ;  /* 0x0000004c001b7308 */ /* 0x0000300000002400 */
[----:B------:R0:W0:Y:S08]  /*2770*/  MUFU.TANH R70, R77 ;  /* 0x0000004d00467308 */ /* 0x0000300000002400 */
[----:B------:R0:W0:Y:S08]  /*2780*/  MUFU.TANH R62, R78 ;  /* 0x0000004e003e7308 */ /* 0x0000300000002400 */
[----:B------:R-:W0:Y:S08]  /*2790*/  MUFU.TANH R29, R29 ;  /* 0x0000001d001d7308 */ /* 0x000e300000002400 */
[----:B------:R0:W0:Y:S08]  /*27a0*/  MUFU.TANH R39, R80 ;  /* 0x0000005000277308 */ /* 0x0000300000002400 */
[----:B------:R-:W0:Y:S08]  /*27b0*/  MUFU.TANH R81, R81 ;  /* 0x0000005100517308 */ /* 0x000e300000002400 */
[----:B------:R-:W0:Y:S08]  /*27c0*/  MUFU.TANH R33, R33 ;  /* 0x0000002100217308 */ /* 0x000e300000002400 */
[----:B------:R-:W0:Y:S08]  /*27d0*/  MUFU.TANH R31, R31 ;  /* 0x0000001f001f7308 */ /* 0x000e300000002400 */
[----:B------:R0:W0:Y:S08]  /*27e0*/  MUFU.TANH R47, R84 ;  /* 0x00000054002f7308 */ /* 0x0000300000002400 */
[----:B------:R-:W0:Y:S08]  /*27f0*/  MUFU.TANH R85, R85 ;  /* 0x0000005500557308 */ /* 0x000e300000002400 */
[----:B------:R-:W0:Y:S08]  /*2800*/  MUFU.TANH R35, R35 ;  /* 0x0000002300237308 */ /* 0x000e300000002400 */
[----:B------:R-:W0:Y:S01]  /*2810*/  MUFU.TANH R37, R37 ;  /* 0x0000002500257308 */ /* 0x000e220000002400 */
[----:B-1234-:R-:W-:Y:S05]  /*2820*/  @P2 BRA `(.L_x_1075) ;  /* 0x0000000000582947 */ /* 0x01efea0003800000 */
[----:B------:R-:W-:Y:S01]  /*2830*/  IADD3 R4, -R18, R17, R0 ;  /* 0x0000001112047210 */ /* 0x000fe20007ffe100 */
[----:B------:R-:W-:Y:S03]  /*2840*/  BSSY B0, `(.L_x_1076) ;  /* 0x0000010000007945 */ /* 0x000fe60003800000 */
[----:B------:R-:W-:-:S13]  /*2850*/  ISETP.GT.AND P2, PT, R4, -0x1, PT ;  /* 0xffffffff0400780c */ /* 0x000fda0003f44270 */
[----:B------:R-:W-:Y:S05]  /*2860*/  @P2 BRA `(.L_x_1077) ;  /* 0x0000000000202947 */ /* 0x000fea0003800000 */
[----:B------:R-:W-:Y:S01]  /*2870*/  UISETP.NE.AND UP1, UPT, UR7, 0x1, UPT ;  /* 0x000000010700788c */ /* 0x000fe2000bf25270 */
[----:B------:R-:W-:-:S05]  /*2880*/  LOP3.LUT R4, RZ, R4, RZ, 0x33, !PT ;  /* 0x00000004ff047212 */ /* 0x000fca00078e33ff */
[----:B------:R-:W-:-:S05]  /*2890*/  PLOP3.LUT P2, PT, PT, PT, UP1, 0x80, 0x0 ;  /* 0x000000000000781c */ /* 0x000fca0003f4f018 */
[----:B------:R-:W-:-:S08]  /*28a0*/  @UP1 ULDC.64 UR10, c[0x0][0x9e8] ;  /* 0x00027a00000a1ab9 */ /* 0x000fd00000000a00 */
[----:B------:R-:W-:-:S05]  /*28b0*/  @P2 IMAD.HI.U32 R9, R4, UR10, RZ ;  /* 0x0000000a04092c27 */ /* 0x000fca000f8e00ff */
[----:B------:R-:W-:-:S04]  /*28c0*/  @P2 SHF.R.U32.HI R4, RZ, UR11, R9 ;  /* 0x0000000bff042c19 */ /* 0x000fc80008011609 */
[----:B------:R-:W-:Y:S01]  /*28d0*/  LOP3.LUT R4, RZ, R4, RZ, 0x33, !PT ;  /* 0x00000004ff047212 */ /* 0x000fe200078e33ff */
[----:B------:R-:W-:Y:S06]  /*28e0*/  BRA `(.L_x_1078) ;  /* 0x0000000000147947 */ /* 0x000fec0003800000 */
.L_x_1077:
[----:B------:R-:W-:-:S06]  /*28f0*/  UISETP.NE.AND UP1, UPT, UR7, 0x1, UPT ;  /* 0x000000010700788c */ /* 0x000fcc000bf25270 */
[----:B------:R-:W-:-:S05]  /*2900*/  PLOP3.LUT P2, PT, PT, PT, UP1, 0x80, 0x0 ;  /* 0x000000000000781c */ /* 0x000fca0003f4f018 */
[----:B------:R-:W-:-:S08]  /*2910*/  @UP1 ULDC.64 UR10, c[0x0][0x9e8] ;  /* 0x00027a00000a1ab9 */ /* 0x000fd00000000a00 */
[----:B------:R-:W-:-:S05]  /*2920*/  @P2 IMAD.HI.U32 R9, R4, UR10, RZ ;  /* 0x0000000a04092c27 */ /* 0x000fca000f8e00ff */
[----:B------:R-:W-:-:S07]  /*2930*/  @P2 SHF.R.U32.HI R4, RZ, UR11, R9 ;  /* 0x0000000bff042c19 */ /* 0x000fce0008011609 */
.L_x_1078:
[----:B------:R-:W-:Y:S05]  /*2940*/  BSYNC B0 ;  /* 0x0000000000007941 */ /* 0x000fea0003800000 */
.L_x_1076:
[----:B------:R-:W-:-:S04]  /*2950*/  IMAD R9, R4, UR7, -R51 ;  /* 0x0000000704097c24 */ /* 0x000fc8000f8e0a33 */
[----:B------:R-:W-:-:S05]  /*2960*/  IMAD R4, R16, -0x2, R9 ;  /* 0xfffffffe10047824 */ /* 0x000fca00078e0209 */
[----:B------:R-:W-:Y:S02]  /*2970*/  VIMNMX R7, R7, R4, !PT ;  /* 0x0000000407077248 */ /* 0x000fe40007fe0100 */
[----:B------:R-:W-:-:S07]  /*2980*/  VIADDMNMX R5, R4, UR7, R5, PT ;  /* 0x0000000704057c46 */ /* 0x000fce000b800105 */
.L_x_1075:
[C---:B------:R-:W-:Y:S02]  /*2990*/  ISETP.GE.AND P2, PT, R112.reuse, 0x2, PT ;  /* 0x000000027000780c */ /* 0x040fe40003f46270 */
[C---:B------:R-:W-:Y:S02]  /*29a0*/  ISETP.GE.AND P5, PT, R112.reuse, 0xa, PT ;  /* 0x0000000a7000780c */ /* 0x040fe40003fa6270 */
[----:B------:R-:W-:Y:S02]  /*29b0*/  ISETP.GT.AND P3, PT, R7, 0x1, !P2 ;  /* 0x000000010700780c */ /* 0x000fe40005764270 */
[----:B------:R-:W-:Y:S02]  /*29c0*/  ISETP.GE.AND P4, PT, R112, 0x9, PT ;  /* 0x000000097000780c */ /* 0x000fe40003f86270 */
[----:B------:R-:W-:Y:S02]  /*29d0*/  ISETP.LT.OR P3, PT, R5, 0x2, P3 ;  /* 0x000000020500780c */ /* 0x000fe40001f61670 */
[----:B0-----:R-:W-:-:S02]  /*29e0*/  P2R R63, PR, RZ, 0x10 ;  /* 0x00000010ff3f7803 */ /* 0x001fc40000000000 */
[----:B------:R-:W-:Y:S02]  /*29f0*/  FSEL R116, R25, -INF , !P3 ;  /* 0xff80000019747808 */ /* 0x000fe40005800000 */
[----:B------:R-:W-:Y:S02]  /*2a00*/  ISETP.GT.AND P3, PT, R7, 0x9, !P5 ;  /* 0x000000090700780c */ /* 0x000fe40006f64270 */
[----:B------:R-:W-:Y:S02]  /*2a10*/  P2R R25, PR, RZ, 0x20 ;  /* 0x00000020ff197803 */ /* 0x000fe40000000000 */
[----:B------:R-:W-:Y:S02]  /*2a20*/  ISETP.LT.OR P3, PT, R5, 0xa, P3 ;  /* 0x0000000a0500780c */ /* 0x000fe40001f61670 */
[----:B------:R-:W-:Y:S02]  /*2a30*/  ISETP.GT.AND P4, PT, R7, 0x8, !P4 ;  /* 0x000000080700780c */ /* 0x000fe40006784270 */
[----:B------:R-:W-:-:S02]  /*2a40*/  ISETP.GE.AND P5, PT, R112, 0x11, PT ;  /* 0x000000117000780c */ /* 0x000fc40003fa6270 */
[----:B------:R-:W-:Y:S02]  /*2a50*/  FSEL R118, R8, -INF , !P3 ;  /* 0xff80000008767808 */ /* 0x000fe40005800000 */
[----:B------:R-:W-:Y:S02]  /*2a60*/  ISETP.LT.OR P4, PT, R5, 0x9, P4 ;  /* 0x000000090500780c */ /* 0x000fe40002781670 */
[----:B------:R-:W-:Y:S02]  /*2a70*/  ISETP.GT.AND P3, PT, R7, 0x10, !P5 ;  /* 0x000000100700780c */ /* 0x000fe40006f64270 */
[----:B------:R-:W-:Y:S02]  /*2a80*/  FSEL R182, R6, -INF , !P4 ;  /* 0xff80000006b67808 */ /* 0x000fe40006000000 */
        /* <DEDUP_REMOVED lines=26> */
[C---:B------:R-:W-:Y:S02]  /*2c30*/  ISETP.GE.AND P4, PT, R112.reuse, 0x29, PT ;  /* 0x000000297000780c */ /* 0x040fe40003f86270 */
        /* <DEDUP_REMOVED lines=89> */
[----:B------:R-:W-:Y:S02]  /*31d0*/  P2R R77, PR, RZ, 0x20 ;  /* 0x00000020ff4d7803 */ /* 0x000fe40000000000 */
[----:B------:R-:W-:Y:S02]  /*31e0*/  FSEL R70, R70, -INF , !P3 ;  /* 0xff80000046467808 */ /* 0x000fe40005800000 */
[----:B------:R-:W-:Y:S02]  /*31f0*/  ISETP.GE.AND P3, PT, R112, 0x71, PT ;  /* 0x000000717000780c */ /* 0x000fe40003f66270 */
[----:B------:R-:W-:Y:S02]  /*3200*/  IADD3 R27, R59, 0x8, R0 ;  /* 0x000000083b1b7810 */ /* 0x000fe40007ffe000 */
[----:B------:R-:W-:-:S04]  /*3210*/  ISETP.GT.AND P4, PT, R7, 0x70, !P3 ;  /* 0x000000700700780c */ /* 0x000fc80005f84270 */
[----:B------:R-:W-:-:S04]  /*3220*/  ISETP.LT.OR P4, PT, R5, 0x71, P4 ;  /* 0x000000710500780c */ /* 0x000fc80002781670 */
[----:B------:R-:W-:Y:S01]  /*3230*/  FSEL R68, R39, -INF , !P4 ;  /* 0xff80000027447808 */ /* 0x000fe20006000000 */
[----:B------:R-:W-:Y:S01]  /*3240*/  VIADD R39, R0, 0x8 ;  /* 0x0000000800277836 */ /* 0x000fe20000000000 */
[----:B------:R-:W-:-:S04]  /*3250*/  ISETP.GE.AND P4, PT, R112, 0x72, PT ;  /* 0x000000727000780c */ /* 0x000fc80003f86270 */
[----:B------:R-:W-:Y:S02]  /*3260*/  ISETP.GT.AND P5, PT, R7, 0x71, !P4 ;  /* 0x000000710700780c */ /* 0x000fe400067a4270 */
[----:B------:R-:W-:Y:S02]  /*3270*/  VIADDMNMX R39, R39, R114, R55, PT ;  /* 0x0000007227277246 */ /* 0x000fe40003800137 */
        /* <DEDUP_REMOVED lines=10> */
[----:B------:R-:W-:Y:S02]  /*3320*/  FSEL R180, R3, -INF , !P6 ;  /* 0xff80000003b47808 */ /* 0x000fe40007000000 */
[----:B------:R-:W-:-:S04]  /*3330*/  ISETP.GE.AND P6, PT, R112, 0x7a, PT ;  /* 0x0000007a7000780c */ /* 0x000fc80003fc6270 */
[----:B------:R-:W-:Y:S02]  /*3340*/  P2R R47, PR, RZ, 0x40 ;  /* 0x00000040ff2f7803 */ /* 0x000fe40000000000 */
[----:B------:R-:W-:-:S04]  /*3350*/  ISETP.GT.AND P6, PT, R7, 0x79, !P6 ;  /* 0x000000790700780c */ /* 0x000fc800077c4270 */
[----:B------:R-:W-:-:S04]  /*3360*/  ISETP.LT.OR P6, PT, R5, 0x7a, P6 ;  /* 0x0000007a0500780c */ /* 0x000fc800037c1670 */
[----:B------:R-:W-:Y:S02]  /*3370*/  FSEL R8, R85, -INF , !P6 ;  /* 0xff80000055087808 */ /* 0x000fe40007000000 */
[----:B------:R-:W-:-:S13]  /*3380*/  PLOP3.LUT P6, PT, PT, PT, UP0, 0x40, 0x0 ;  /* 0x000000000000781c */ /* 0x000fda0003fce808 */
[----:B------:R-:W-:Y:S05]  /*3390*/  @P6 BRA `(.L_x_1079) ;  /* 0x0000000000646947 */ /* 0x000fea0003800000 */
[----:B------:R-:W-:Y:S01]  /*33a0*/  IADD3 R3, R17, 0x8, R0 ;  /* 0x0000000811037810 */ /* 0x000fe20007ffe000 */
[----:B------:R-:W-:Y:S04]  /*33b0*/  BSSY B0, `(.L_x_1080) ;  /* 0x0000013000007945 */ /* 0x000fe80003800000 */
[----:B------:R-:W-:-:S05]  /*33c0*/  IMAD.IADD R3, R3, 0x1, -R18 ;  /* 0x0000000103037824 */ /* 0x000fca00078e0a12 */
[----:B------:R-:W-:-:S13]  /*33d0*/  ISETP.GT.AND P6, PT, R3, -0x1, PT ;  /* 0xffffffff0300780c */ /* 0x000fda0003fc4270 */
[----:B------:R-:W-:Y:S05]  /*33e0*/  @P6 BRA `(.L_x_1081) ;  /* 0x0000000000246947 */ /* 0x000fea0003800000 */
[----:B------:R-:W-:Y:S01]  /*33f0*/  UISETP.NE.AND UP1, UPT, UR7, 0x1, UPT ;  /* 0x000000010700788c */ /* 0x000fe2000bf25270 */
[----:B------:R-:W-:-:S05]  /*3400*/  LOP3.LUT R3, RZ, R3, RZ, 0x33, !PT ;  /* 0x00000003ff037212 */ /* 0x000fca00078e33ff */
[----:B------:R-:W-:-:S05]  /*3410*/  PLOP3.LUT P6, PT, PT, PT, UP1, 0x80, 0x0 ;  /* 0x000000000000781c */ /* 0x000fca0003fcf018 */
[----:B------:R-:W-:-:S08]  /*3420*/  @UP1 ULDC.64 UR10, c[0x0][0x9e8] ;  /* 0x00027a00000a1ab9 */ /* 0x000fd00000000a00 */
[----:B------:R-:W-:Y:S01]  /*3430*/  @P6 IMAD.HI.U32 R5, R3, UR10, RZ ;  /* 0x0000000a03056c27 */ /* 0x000fe2000f8e00ff */
[----:B------:R-:W-:-:S13]  /*3440*/  PLOP3.LUT P6, PT, PT, PT, UP1, 0x80, 0x0 ;  /* 0x000000000000781c */ /* 0x000fda0003fcf018 */
[----:B------:R-:W-:-:S04]  /*3450*/  @P6 SHF.R.U32.HI R3, RZ, UR11, R5 ;  /* 0x0000000bff036c19 */ /* 0x000fc80008011605 */
[----:B------:R-:W-:Y:S01]  /*3460*/  LOP3.LUT R3, RZ, R3, RZ, 0x33, !PT ;  /* 0x00000003ff037212 */ /* 0x000fe200078e33ff */
[----:B------:R-:W-:Y:S06]  /*3470*/  BRA `(.L_x_1082) ;  /* 0x0000000000187947 */ /* 0x000fec0003800000 */
.L_x_1081:
[----:B------:R-:W-:-:S06]  /*3480*/  UISETP.NE.AND UP1, UPT, UR7, 0x1, UPT ;  /* 0x000000010700788c */ /* 0x000fcc000bf25270 */
[----:B------:R-:W-:-:S05]  /*3490*/  PLOP3.LUT P6, PT, PT, PT, UP1, 0x80, 0x0 ;  /* 0x000000000000781c */ /* 0x000fca0003fcf018 */
[----:B------:R-:W-:-:S08]  /*34a0*/  @UP1 ULDC.64 UR10, c[0x0][0x9e8] ;  /* 0x00027a00000a1ab9 */ /* 0x000fd00000000a00 */
[----:B------:R-:W-:Y:S01]  /*34b0*/  @P6 IMAD.HI.U32 R5, R3, UR10, RZ ;  /* 0x0000000a03056c27 */ /* 0x000fe2000f8e00ff */
[----:B------:R-:W-:-:S13]  /*34c0*/  PLOP3.LUT P6, PT, PT, PT, UP1, 0x80, 0x0 ;  /* 0x000000000000781c */ /* 0x000fda0003fcf018 */
[----:B------:R-:W-:-:S07]  /*34d0*/  @P6 SHF.R.U32.HI R3, RZ, UR11, R5 ;  /* 0x0000000bff036c19 */ /* 0x000fce0008011605 */
.L_x_1082:
[----:B------:R-:W-:Y:S05]  /*34e0*/  BSYNC B0 ;  /* 0x0000000000007941 */ /* 0x000fea0003800000 */
.L_x_1080:
[----:B------:R-:W-:-:S04]  /*34f0*/  IMAD R3, R3, UR7, -R51 ;  /* 0x0000000703037c24 */ /* 0x000fc8000f8e0a33 */
[----:B------:R-:W-:-:S05]  /*3500*/  IMAD R52, R16, -0x2, R3 ;  /* 0xfffffffe10347824 */ /* 0x000fca00078e0203 */
[----:B------:R-:W-:Y:S02]  /*3510*/  VIMNMX R27, R27, R52, !PT ;  /* 0x000000341b1b7248 */ /* 0x000fe40007fe0100 */
[----:B------:R-:W-:-:S07]  /*3520*/  VIADDMNMX R39, R52, UR7, R39, PT ;  /* 0x0000000734277c46 */ /* 0x000fce000b800127 */
.L_x_1079:
[----:B------:R-:W-:Y:S01]  /*3530*/  ISETP.GT.AND P2, PT, R27, 0x1, !P2 ;  /* 0x000000011b00780c */ /* 0x000fe20005744270 */
[----:B------:R-:W-:Y:S01]  /*3540*/  ULDC UR10, c[0x0][0x988] ;  /* 0x00026200000a7ab9 */ /* 0x000fe20000000800 */
[----:B------:R-:W-:Y:S01]  /*3550*/  ISETP.NE.AND P6, PT, R77, RZ, PT ;  /* 0x000000ff4d00720c */ /* 0x000fe20003fc5270 */
[----:B------:R-:W-:Y:S01]  /*3560*/  IMAD.U32 R7, RZ, RZ, UR10 ;  /* 0x0000000aff077e24 */ /* 0x000fe2000f8e00ff */
        /* <DEDUP_REMOVED lines=18> */
[----:B------:R-:W-:Y:S02]  /*3690*/  FMNMX.FTZ R3, R110, R3, !PT ;  /* 0x000000036e037209 */ /* 0x000fe40007810000 */
[----:B------:R-:W-:Y:S02]  /*36a0*/  ISETP.LT.OR P2, PT, R39, 0x11, P2 ;  /* 0x000000112700780c */ /* 0x000fe40001741670 */
[----:B------:R-:W-:Y:S02]  /*36b0*/  ISETP.NE.AND P6, PT, R89, RZ, PT ;  /* 0x000000ff5900720c */ /* 0x000fe40003fc5270 */
        /* <DEDUP_REMOVED lines=55> */
[----:B------:R-:W-:Y:S01]  /*3a30*/  ISETP.GT.AND P3, PT, R27, 0x70, !P3 ;  /* 0x000000701b00780c */ /* 0x000fe20005f64270 */
[----:B------:R-:W0:Y:S01]  /*3a40*/  SHFL.BFLY PT, R112, R3, 0x2, 0x1f ;  /* 0x0c401f0003707f89 */ /* 0x000e2200000e0000 */
[----:B------:R-:W-:Y:S02]  /*3a50*/  FSEL R38, R38, -INF , !P2 ;  /* 0xff80000026267808 */ /* 0x000fe40005000000 */
[----:B------:R-:W-:Y:S02]  /*3a60*/  ISETP.NE.AND P2, PT, R87, RZ, PT ;  /* 0x000000ff5700720c */ /* 0x000fe40003f45270 */
[C---:B------:R-:W-:Y:S02]  /*3a70*/  ISETP.GT.AND P4, PT, R27.reuse, 0x71, !P4 ;  /* 0x000000711b00780c */ /* 0x040fe40006784270 */
[----:B------:R-:W-:Y:S02]  /*3a80*/  ISETP.GT.AND P2, PT, R27, 0x31, !P2 ;  /* 0x000000311b00780c */ /* 0x000fe40005744270 */
[----:B------:R-:W-:-:S02]  /*3a90*/  ISETP.LT.OR P3, PT, R39, 0x71, P3 ;  /* 0x000000712700780c */ /* 0x000fc40001f61670 */
[----:B------:R-:W-:Y:S02]  /*3aa0*/  ISETP.LT.OR P2, PT, R39, 0x32, P2 ;  /* 0x000000322700780c */ /* 0x000fe40001741670 */
[----:B------:R-:W-:Y:S02]  /*3ab0*/  ISETP.GT.AND P5, PT, R27, 0x78, !P5 ;  /* 0x000000781b00780c */ /* 0x000fe40006fa4270 */
[----:B------:R-:W-:Y:S02]  /*3ac0*/  FSEL R40, R40, -INF , !P2 ;  /* 0xff80000028287808 */ /* 0x000fe40005000000 */
[----:B------:R-:W-:Y:S02]  /*3ad0*/  ISETP.NE.AND P2, PT, R49, RZ, PT ;  /* 0x000000ff3100720c */ /* 0x000fe40003f45270 */
[----:B------:R-:W-:Y:S02]  /*3ae0*/  ISETP.LT.OR P4, PT, R39, 0x72, P4 ;  /* 0x000000722700780c */ /* 0x000fe40002781670 */
[----:B------:R-:W-:-:S02]  /*3af0*/  ISETP.GT.AND P2, PT, R27, 0x38, !P2 ;  /* 0x000000381b00780c */ /* 0x000fc40005744270 */
[C---:B------:R-:W-:Y:S02]  /*3b00*/  ISETP.LT.OR P5, PT, R39.reuse, 0x79, P5 ;  /* 0x000000792700780c */ /* 0x040fe40002fa1670 */
[----:B------:R-:W-:Y:S02]  /*3b10*/  ISETP.LT.OR P2, PT, R39, 0x39, P2 ;  /* 0x000000392700780c */ /* 0x000fe40001741670 */
[----:B0-----:R-:W-:Y:S02]  /*3b20*/  FMNMX.FTZ R112, R3, R112, !PT ;  /* 0x0000007003707209 */ /* 0x001fe40007810000 */
[----:B------:R-:W-:Y:S02]  /*3b30*/  FSEL R42, R42, -INF , !P2 ;  /* 0xff8000002a2a7808 */ /* 0x000fe40005000000 */
[----:B------:R-:W-:Y:S01]  /*3b40*/  ISETP.GT.AND P2, PT, R27, 0x39, !P6 ;  /* 0x000000391b00780c */ /* 0x000fe20007744270 */
[----:B------:R-:W0:Y:S01]  /*3b50*/  SHFL.BFLY PT, R5, R112, 0x1, 0x1f ;  /* 0x0c201f0070057f89 */ /* 0x000e2200000e0000 */
[----:B------:R-:W-:-:S02]  /*3b60*/  ISETP.NE.AND P6, PT, R73, RZ, PT ;  /* 0x000000ff4900720c */ /* 0x000fc40003fc5270 */
[----:B------:R-:W-:-:S04]  /*3b70*/  ISETP.LT.OR P2, PT, R39, 0x3a, P2 ;  /* 0x0000003a2700780c */ /* 0x000fc80001741670 */
[----:B------:R-:W-:Y:S02]  /*3b80*/  FSEL R44, R44, -INF , !P2 ;  /* 0xff8000002c2c7808 */ /* 0x000fe40005000000 */
[----:B------:R-:W-:-:S04]  /*3b90*/  ISETP.NE.AND P2, PT, R53, RZ, PT ;  /* 0x000000ff3500720c */ /* 0x000fc80003f45270 */
[----:B------:R-:W-:-:S04]  /*3ba0*/  ISETP.GT.AND P2, PT, R27, 0x40, !P2 ;  /* 0x000000401b00780c */ /* 0x000fc80005744270 */
[----:B------:R-:W-:-:S04]  /*3bb0*/  ISETP.LT.OR P2, PT, R39, 0x41, P2 ;  /* 0x000000412700780c */ /* 0x000fc80001741670 */
[----:B------:R-:W-:Y:S02]  /*3bc0*/  FSEL R46, R46, -INF , !P2 ;  /* 0xff8000002e2e7808 */ /* 0x000fe40005000000 */
[----:B------:R-:W-:Y:S02]  /*3bd0*/  ISETP.NE.AND P2, PT, R56, RZ, PT ;  /* 0x000000ff3800720c */ /* 0x000fe40003f45270 */
[----:B0-----:R-:W-:Y:S02]  /*3be0*/  FMNMX.FTZ R5, R112, R5, !PT ;  /* 0x0000000570057209 */ /* 0x001fe40007810000 */
        /* <DEDUP_REMOVED lines=36> */
[----:B------:R-:W-:Y:S01]  /*3e30*/  ISETP.NE.AND P6, PT, R9, RZ, PT ;  /* 0x000000ff0900720c */ /* 0x000fe20003fc5270 */
[----:B------:R-:W-:Y:S01]  /*3e40*/  FMUL.FTZ R9, R5, R7 ;  /* 0x0000000705097220 */ /* 0x000fe20000410000 */
        /* <DEDUP_REMOVED lines=9> */
[-CC-:B------:R-:W-:Y:S01]  /*3ee0*/  FFMA.FTZ R45, R96, R7.reuse, -R43.reuse ;  /* 0x00000007602d7223 */ /* 0x180fe2000001082b */
        /* <DEDUP_REMOVED lines=10> */
[--C-:B------:R-:W-:Y:S01]  /*3f90*/  FFMA.FTZ R182, R182, R7, -R43.reuse ;  /* 0x00000007b6b67223 */ /* 0x100fe2000001082b */
[----:B------:R-:W-:Y:S01]  /*3fa0*/  ISETP.LT.OR P2, PT, R39, 0x6a, P2 ;  /* 0x0000006a2700780c */ /* 0x000fe20001741670 */
[----:B------:R-:W-:Y:S01]  /*3fb0*/  MUFU.EX2 R180, R180 ;  /* 0x000000b400b47308 */ /* 0x000fe20000000800 */
[----:B------:R-:W-:Y:S01]  /*3fc0*/  FMNMX.FTZ R11, R14, R11, !PT ;  /* 0x0000000b0e0b7209 */ /* 0x000fe20007810000 */
[-CC-:B------:R-:W-:Y:S01]  /*3fd0*/  FFMA.FTZ R9, R118, R7.reuse, -R43.reuse ;  /* 0x0000000776097223 */ /* 0x180fe2000001082b */
[----:B------:R-:W-:Y:S01]  /*3fe0*/  FSEL R96, R29, -INF , !P2 ;  /* 0xff8000001d607808 */ /* 0x000fe20005000000 */
[--C-:B------:R-:W-:Y:S01]  /*3ff0*/  FFMA.FTZ R29, R92, R7, -R43.reuse ;  /* 0x000000075c1d7223 */ /* 0x100fe2000001082b */
[----:B------:R-:W-:Y:S01]  /*4000*/  FMNMX.FTZ R13, R20, R11, !PT ;  /* 0x0000000b140d7209 */ /* 0x000fe20007810000 */
[--C-:B------:R-:W-:Y:S01]  /*4010*/  FFMA.FTZ R176, R176, R7, -R43.reuse ;  /* 0x00000007b0b07223 */ /* 0x100fe2000001082b */
[----:B------:R-:W-:Y:S01]  /*4020*/  FSEL R94, R33, -INF , !P3 ;  /* 0xff800000215e7808 */ /* 0x000fe20005800000 */
[----:B------:R0:W-:Y:S01]  /*4030*/  MUFU.EX2 R11, R21 ;  /* 0x00000015000b7308 */ /* 0x0001e20000000800 */
[----:B------:R-:W-:Y:S01]  /*4040*/  FMNMX.FTZ R13, R24, R13, !PT ;  /* 0x0000000d180d7209 */ /* 0x000fe20007810000 */
[-CC-:B------:R-:W-:Y:S01]  /*4050*/  FFMA.FTZ R33, R86, R7.reuse, -R43.reuse ;  /* 0x0000000756217223 */ /* 0x180fe2000001082b */
[----:B------:R-:W-:Y:S01]  /*4060*/  ISETP.GT.AND P6, PT, R27, 0x79, !P6 ;  /* 0x000000791b00780c */ /* 0x000fe200077c4270 */
[--C-:B------:R-:W-:Y:S01]  /*4070*/  FFMA.FTZ R178, R178, R7, -R43.reuse ;  /* 0x00000007b2b27223 */ /* 0x100fe2000001082b */
[----:B------:R-:W-:Y:S01]  /*4080*/  FMNMX.FTZ R13, R26, R13, !PT ;  /* 0x0000000d1a0d7209 */ /* 0x000fe20007810000 */
[--C-:B------:R-:W-:Y:S01]  /*4090*/  FFMA.FTZ R8, R8, R7, -R43.reuse ;  /* 0x0000000708087223 */ /* 0x100fe2000001082b */
[----:B------:R-:W-:Y:S01]  /*40a0*/  FSEL R98, R31, -INF , !P4 ;  /* 0xff8000001f627808 */ /* 0x000fe20006000000 */
[----:B------:R-:W1:Y:S01]  /*40b0*/  MUFU.EX2 R3, R3 ;  /* 0x0000000300037308 */ /* 0x000e620000000800 */
[----:B------:R-:W-:Y:S01]  /*40c0*/  FMNMX.FTZ R13, R28, R13, !PT ;  /* 0x0000000d1c0d7209 */ /* 0x000fe20007810000 */
[-CC-:B------:R-:W-:Y:S01]  /*40d0*/  FFMA.FTZ R172, R110, R7.reuse, -R43.reuse ;  /* 0x000000076eac7223 */ /* 0x180fe2000001082b */
[----:B------:R-:W-:Y:S01]  /*40e0*/  ISETP.LT.OR P6, PT, R39, 0x7a, P6 ;  /* 0x0000007a2700780c */ /* 0x000fe200037c1670 */
[--C-:B------:R-:W-:Y:S01]  /*40f0*/  FFMA.FTZ R108, R108, R7, -R43.reuse ;  /* 0x000000076c6c7223 */ /* 0x100fe2000001082b */
[----:B------:R-:W-:Y:S01]  /*4100*/  FMNMX.FTZ R15, R30, R13, !PT ;  /* 0x0000000d1e0f7209 */ /* 0x000fe20007810000 */
[--C-:B------:R-:W-:Y:S01]  /*4110*/  FFMA.FTZ R174, R106, R7, -R43.reuse ;  /* 0x000000076aae7223 */ /* 0x100fe2000001082b */
[----:B------:R-:W-:Y:S01]  /*4120*/  FSEL R92, R35, -INF , !P5 ;  /* 0xff800000235c7808 */ /* 0x000fe20006800000 */
[----:B------:R2:W-:Y:S01]  /*4130*/  MUFU.EX2 R13, R25 ;  /* 0x00000019000d7308 */ /* 0x0005e20000000800 */
        /* <DEDUP_REMOVED lines=12> */
[----:B0-----:R-:W-:Y:S01]  /*4200*/  FMNMX.FTZ R21, R38, R15, !PT ;  /* 0x0000000f26157209 */ /* 0x001fe20007810000 */
[-CC-:B------:R-:W-:Y:S01]  /*4210*/  FFMA.FTZ R74, R74, R7.reuse, -R43.reuse ;  /* 0x000000074a4a7223 */ /* 0x180fe2000001082b */
[--C-:B------:R-:W-:Y:S01]  /*4220*/  FFMA.FTZ R72, R72, R7, -R43.reuse ;  /* 0x0000000748487223 */ /* 0x100fe2000001082b */
[----:B------:R-:W-:Y:S01]  /*4230*/  MUFU.EX2 R182, R182 ;  /* 0x000000b600b67308 */ /* 0x000fe20000000800 */
[----:B------:R-:W-:Y:S01]  /*4240*/  FMNMX.FTZ R21, R40, R21, !PT ;  /* 0x0000001528157209 */ /* 0x000fe20007810000 */
[-CC-:B------:R-:W-:Y:S01]  /*4250*/  FFMA.FTZ R70, R70, R7.reuse, -R43.reuse ;  /* 0x0000000746467223 */ /* 0x180fe2000001082b */
[-CC-:B------:R-:W-:Y:S01]  /*4260*/  FFMA.FTZ R68, R68, R7.reuse, -R43.reuse ;  /* 0x0000000744447223 */ /* 0x180fe2000001082b */
[----:B------:R-:W-:Y:S01]  /*4270*/  FFMA.FTZ R4, R4, R7, -R43 ;  /* 0x0000000704047223 */ /* 0x000fe2000001082b */
[----:B------:R-:W-:Y:S01]  /*4280*/  FMNMX.FTZ R21, R42, R21, !PT ;  /* 0x000000152a157209 */ /* 0x000fe20007810000 */
[----:B-1----:R-:W-:Y:S01]  /*4290*/  FADD.FTZ R47, R180, R3 ;  /* 0x00000003b42f7221 */ /* 0x002fe20000010000 */
[----:B------:R-:W-:Y:S01]  /*42a0*/  F2FP.F16.F32.PACK_AB R180, R3, R180 ;  /* 0x000000b403b4723e */ /* 0x000fe200000000ff */
[----:B------:R0:W-:Y:S01]  /*42b0*/  MUFU.EX2 R27, R45 ;  /* 0x0000002d001b7308 */ /* 0x0001e20000000800 */
[----:B------:R-:W-:-:S04]  /*42c0*/  FMNMX.FTZ R21, R44, R21, !PT ;  /* 0x000000152c157209 */ /* 0x000fc80007810000 */
[----:B--2---:R-:W-:-:S03]  /*42d0*/  FMNMX.FTZ R25, R46, R21, !PT ;  /* 0x000000152e197209 */ /* 0x004fc60007810000 */
[----:B------:R-:W-:Y:S01]  /*42e0*/  MUFU.EX2 R9, R9 ;  /* 0x0000000900097308 */ /* 0x000fe20000000800 */
[----:B------:R-:W-:Y:S01]  /*42f0*/  FMNMX.FTZ R25, R48, R25, !PT ;  /* 0x0000001930197209 */ /* 0x000fe20007810000 */
[----:B0-----:R-:W-:-:S03]  /*4300*/  FFMA.FTZ R45, R6, R7, -R43 ;  /* 0x00000007062d7223 */ /* 0x001fc6000001082b */
[----:B------:R-:W-:-:S03]  /*4310*/  FMNMX.FTZ R25, R50, R25, !PT ;  /* 0x0000001932197209 */ /* 0x000fc60007810000 */
[----:B------:R-:W-:Y:S01]  /*4320*/  MUFU.EX2 R176, R176 ;  /* 0x000000b000b07308 */ /* 0x000fe20000000800 */
[----:B------:R-:W-:-:S04]  /*4330*/  FMNMX.FTZ R25, R58, R25, !PT ;  /* 0x000000193a197209 */ /* 0x000fc80007810000 */
[----:B------:R-:W-:-:S03]  /*4340*/  FMNMX.FTZ R41, R66, R25, !PT ;  /* 0x0000001942297209 */ /* 0x000fc60007810000 */
[----:B------:R0:W-:Y:S01]  /*4350*/  MUFU.EX2 R25, R100 ;  /* 0x0000006400197308 */ /* 0x0001e20000000800 */
[----:B------:R-:W-:-:S04]  /*4360*/  FMNMX.FTZ R41, R60, R41, !PT ;  /* 0x000000293c297209 */ /* 0x000fc80007810000 */
[----:B------:R-:W-:-:S03]  /*4370*/  FMNMX.FTZ R41, R56, R41, !PT ;  /* 0x0000002938297209 */ /* 0x000fc60007810000 */
[----:B------:R-:W-:Y:S01]  /*4380*/  MUFU.EX2 R178, R178 ;  /* 0x000000b200b27308 */ /* 0x000fe20000000800 */
[----:B------:R-:W-:Y:S02]  /*4390*/  FMNMX.FTZ R41, R64, R41, !PT ;  /* 0x0000002940297209 */ /* 0x000fe40007810000 */
[----:B0-----:R-:W-:Y:S02]  /*43a0*/  FSEL R100, R37, -INF , !P6 ;  /* 0xff80000025647808 */ /* 0x001fe40007000000 */
        /* <DEDUP_REMOVED lines=12> */
[----:B------:R-:W0:Y:S02]  /*4470*/  SHFL.BFLY PT, R86, R41, 0x2, 0x1f ;  /* 0x0c401f0029567f89 */ /* 0x000e2400000e0000 */
[----:B------:R-:W-:Y:S08]  /*4480*/  MUFU.EX2 R168, R168 ;  /* 0x000000a800a87308 */ /* 0x000ff00000000800 */
[----:B------:R-:W-:Y:S08]  /*4490*/  MUFU.EX2 R170, R170 ;  /* 0x000000aa00aa7308 */ /* 0x000ff00000000800 */
[----:B------:R-:W-:Y:S01]  /*44a0*/  MUFU.EX2 R164, R164 ;  /* 0x000000a400a47308 */ /* 0x000fe20000000800 */
[----:B0-----:R-:W-:-:S07]  /*44b0*/  FMNMX.FTZ R86, R41, R86, !PT ;  /* 0x0000005629567209 */ /* 0x001fce0007810000 */
[----:B------:R-:W-:Y:S01]  /*44c0*/  MUFU.EX2 R90, R90 ;  /* 0x0000005a005a7308 */ /* 0x000fe20000000800 */
[----:B------:R-:W0:Y:S07]  /*44d0*/  SHFL.BFLY PT, R29, R86, 0x1, 0x1f ;  /* 0x0c201f00561d7f89 */ /* 0x000e2e00000e0000 */
[----:B------:R-:W1:Y:S08]  /*44e0*/  MUFU.EX2 R33, R33 ;  /* 0x0000002100217308 */ /* 0x000e700000000800 */
[----:B------:R-:W-:Y:S08]  /*44f0*/  MUFU.EX2 R84, R84 ;  /* 0x0000005400547308 */ /* 0x000ff00000000800 */
[----:B------:R-:W-:Y:S01]  /*4500*/  MUFU.EX2 R35, R82 ;  /* 0x0000005200237308 */ /* 0x000fe20000000800 */
[----:B-1----:R-:W-:-:S02]  /*4510*/  F2FP.F16.F32.PACK_AB R166, R33, R90 ;  /* 0x0000005a21a6723e */ /* 0x002fc400000000ff */
[----:B0-----:R-:W-:-:S04]  /*4520*/  FMNMX.FTZ R6, R86, R29, !PT ;  /* 0x0000001d56067209 */ /* 0x001fc80007810000 */
[C---:B------:R-:W-:Y:S01]  /*4530*/  FSETP.NEU.FTZ.AND P2, PT, R6.reuse, -INF , PT ;  /* 0xff8000000600780b */ /* 0x040fe20003f5d000 */
[-C--:B------:R-:W-:Y:S01]  /*4540*/  FMUL.FTZ R29, R6, R7.reuse ;  /* 0x00000007061d7220 */ /* 0x080fe20000410000 */
[----:B------:R-:W-:Y:S04]  /*4550*/  MUFU.EX2 R80, R80 ;  /* 0x0000005000507308 */ /* 0x000fe80000000800 */
[----:B------:R-:W-:Y:S02]  /*4560*/  FSEL R43, R29, RZ, P2 ;  /* 0x000000ff1d2b7208 */ /* 0x000fe40001000000 */
[----:B------:R-:W-:Y:S02]  /*4570*/  PLOP3.LUT P2, PT, PT, PT, UP0, 0x40, 0x0 ;  /* 0x000000000000781c */ /* 0x000fe40003f4e808 */
[----:B------:R0:W-:Y:S01]  /*4580*/  MUFU.EX2 R29, R8 ;  /* 0x00000008001d7308 */ /* 0x0001e20000000800 */
[-CC-:B------:R-:W-:Y:S01]  /*4590*/  FFMA.FTZ R2, R2, R7.reuse, -R43.reuse ;  /* 0x0000000702027223 */ /* 0x180fe2000001082b */
[-CC-:B------:R-:W-:Y:S01]  /*45a0*/  FFMA.FTZ R10, R10, R7.reuse, -R43.reuse ;  /* 0x000000070a0a7223 */ /* 0x180fe2000001082b */
[-CC-:B------:R-:W-:Y:S01]  /*45b0*/  FFMA.FTZ R12, R12, R7.reuse, -R43.reuse ;  /* 0x000000070c0c7223 */ /* 0x180fe2000001082b */
[-CC-:B------:R-:W-:Y:S01]  /*45c0*/  FFMA.FTZ R14, R14, R7.reuse, -R43.reuse ;  /* 0x000000070e0e7223 */ /* 0x180fe2000001082b */
[-CC-:B------:R-:W-:Y:S01]  /*45d0*/  FFMA.FTZ R20, R20, R7.reuse, -R43.reuse ;  /* 0x0000000714147223 */ /* 0x180fe2000001082b */
[-CC-:B------:R-:W-:Y:S01]  /*45e0*/  FFMA.FTZ R24, R24, R7.reuse, -R43.reuse ;  /* 0x0000000718187223 */ /* 0x180fe2000001082b */
[-C--:B------:R-:W-:Y:S01]  /*45f0*/  FFMA.FTZ R26, R26, R7.reuse, -R43 ;  /* 0x000000071a1a7223 */ /* 0x080fe2000001082b */
[----:B------:R-:W-:Y:S01]  /*4600*/  MUFU.EX2 R2, R2 ;  /* 0x0000000200027308 */ /* 0x000fe20000000800 */
[----:B0-----:R-:W-:Y:S01]  /*4610*/  FADD.FTZ R8, R182, R47 ;  /* 0x0000002fb6087221 */ /* 0x001fe20000010000 */
[-CC-:B------:R-:W-:Y:S01]  /*4620*/  FFMA.FTZ R28, R28, R7.reuse, -R43.reuse ;  /* 0x000000071c1c7223 */ /* 0x180fe2000001082b */
[-CC-:B------:R-:W-:Y:S01]  /*4630*/  FFMA.FTZ R30, R30, R7.reuse, -R43.reuse ;  /* 0x000000071e1e7223 */ /* 0x180fe2000001082b */
[-CC-:B------:R-:W-:Y:S01]  /*4640*/  FFMA.FTZ R32, R32, R7.reuse, -R43.reuse ;  /* 0x0000000720207223 */ /* 0x180fe2000001082b */
[----:B------:R-:W-:Y:S01]  /*4650*/  FADD.FTZ R47, R9, R8 ;  /* 0x00000008092f7221 */ /* 0x000fe20000010000 */
[-CC-:B------:R-:W-:Y:S01]  /*4660*/  FFMA.FTZ R34, R34, R7.reuse, -R43.reuse ;  /* 0x0000000722227223 */ /* 0x180fe2000001082b */
[-C--:B------:R-:W-:Y:S01]  /*4670*/  FFMA.FTZ R36, R36, R7.reuse, -R43 ;  /* 0x0000000724247223 */ /* 0x080fe2000001082b */
[----:B------:R-:W0:Y:S01]  /*4680*/  MUFU.EX2 R181, R10 ;  /* 0x0000000a00b57308 */ /* 0x000e220000000800 */
[----:B------:R-:W-:Y:S01]  /*4690*/  FADD.FTZ R8, R176, R47 ;  /* 0x0000002fb0087221 */ /* 0x000fe20000010000 */
[-CC-:B------:R-:W-:Y:S01]  /*46a0*/  FFMA.FTZ R38, R38, R7.reuse, -R43.reuse ;  /* 0x0000000726267223 */ /* 0x180fe2000001082b */
[-CC-:B------:R-:W-:Y:S01]  /*46b0*/  FFMA.FTZ R40, R40, R7.reuse, -R43.reuse ;  /* 0x0000000728287223 */ /* 0x180fe2000001082b */
[-CC-:B------:R-:W-:Y:S01]  /*46c0*/  FFMA.FTZ R42, R42, R7.reuse, -R43.reuse ;  /* 0x000000072a2a7223 */ /* 0x180fe2000001082b */
[----:B------:R-:W-:Y:S01]  /*46d0*/  FADD.FTZ R47, R11, R8 ;  /* 0x000000080b2f7221 */ /* 0x000fe20000010000 */
        /* <DEDUP_REMOVED lines=8> */
[-C--:B------:R-:W-:Y:S01]  /*4760*/  FFMA.FTZ R66, R66, R7.reuse, -R43 ;  /* 0x0000000742427223 */ /* 0x080fe2000001082b */
[----:B------:R-:W-:Y:S01]  /*4770*/  F2FP.F16.F32.PACK_AB R182, R9, R182 ;  /* 0x000000b609b6723e */ /* 0x000fe200000000ff */
[----:B------:R-:W2:Y:S01]  /*4780*/  MUFU.EX2 R183, R14 ;  /* 0x0000000e00b77308 */ /* 0x000ea20000000800 */
[----:B------:R-:W-:Y:S01]  /*4790*/  FADD.FTZ R8, R172, R47 ;  /* 0x0000002fac087221 */ /* 0x000fe20000010000 */
[----:B0-----:R-:W-:Y:S01]  /*47a0*/  FADD.FTZ R47, R2, R181 ;  /* 0x000000b5022f7221 */ /* 0x001fe20000010000 */
[-CC-:B------:R-:W-:Y:S01]  /*47b0*/  FFMA.FTZ R60, R60, R7.reuse, -R43.reuse ;  /* 0x000000073c3c7223 */ /* 0x180fe2000001082b */
[-CC-:B------:R-:W-:Y:S01]  /*47c0*/  FFMA.FTZ R56, R56, R7.reuse, -R43.reuse ;  /* 0x0000000738387223 */ /* 0x180fe2000001082b */
[----:B------:R-:W-:Y:S01]  /*47d0*/  FADD.FTZ R49, R15, R8 ;  /* 0x000000080f317221 */ /* 0x000fe20000010000 */
[-CC-:B------:R-:W-:Y:S01]  /*47e0*/  FFMA.FTZ R64, R64, R7.reuse, -R43.reuse ;  /* 0x0000000740407223 */ /* 0x180fe2000001082b */
[-C--:B------:R-:W-:Y:S01]  /*47f0*/  FFMA.FTZ R54, R54, R7.reuse, -R43 ;  /* 0x0000000736367223 */ /* 0x080fe2000001082b */
[----:B------:R-:W0:Y:S01]  /*4800*/  MUFU.EX2 R20, R20 ;  /* 0x0000001400147308 */ /* 0x000e220000000800 */
[----:B-1----:R-:W-:Y:S01]  /*4810*/  FADD.FTZ R8, R12, R47 ;  /* 0x0000002f0c087221 */ /* 0x002fe20000010000 */
[----:B------:R-:W-:Y:S01]  /*4820*/  FADD.FTZ R10, R174, R49 ;  /* 0x00000031ae0a7221 */ /* 0x000fe20000010000 */
[-CC-:B------:R-:W-:Y:S01]  /*4830*/  FFMA.FTZ R52, R52, R7.reuse, -R43.reuse ;  /* 0x0000000734347223 */ /* 0x180fe2000001082b */
[-CC-:B------:R-:W-:Y:S01]  /*4840*/  FFMA.FTZ R62, R62, R7.reuse, -R43.reuse ;  /* 0x000000073e3e7223 */ /* 0x180fe2000001082b */
[-CC-:B------:R-:W-:Y:S01]  /*4850*/  FFMA.FTZ R96, R96, R7.reuse, -R43.reuse ;  /* 0x0000000760607223 */ /* 0x180fe2000001082b */
[----:B------:R-:W-:Y:S01]  /*4860*/  FADD.FTZ R49, R21, R10 ;  /* 0x0000000a15317221 */ /* 0x000fe20000010000 */
[-C--:B------:R-:W-:Y:S01]  /*4870*/  FFMA.FTZ R94, R94, R7.reuse, -R43 ;  /* 0x000000075e5e7223 */ /* 0x080fe2000001082b */
[----:B------:R-:W1:Y:S01]  /*4880*/  MUFU.EX2 R177, R24 ;  /* 0x0000001800b17308 */ /* 0x000e620000000800 */
[----:B--2---:R-:W-:Y:S01]  /*4890*/  FADD.FTZ R47, R183, R8 ;  /* 0x00000008b72f7221 */ /* 0x004fe20000010000 */
[----:B------:R-:W-:Y:S01]  /*48a0*/  FADD.FTZ R10, R168, R49 ;  /* 0x00000031a80a7221 */ /* 0x000fe20000010000 */
[-CC-:B------:R-:W-:Y:S01]  /*48b0*/  FFMA.FTZ R98, R98, R7.reuse, -R43.reuse ;  /* 0x0000000762627223 */ /* 0x180fe2000001082b */
[----:B------:R-:W-:Y:S01]  /*48c0*/  F2FP.F16.F32.PACK_AB R181, R181, R2 ;  /* 0x00000002b5b5723e */ /* 0x000fe200000000ff */
[-C--:B------:R-:W-:Y:S01]  /*48d0*/  FFMA.FTZ R92, R92, R7.reuse, -R43 ;  /* 0x000000075c5c7223 */ /* 0x080fe2000001082b */
[----:B------:R-:W-:Y:S01]  /*48e0*/  FADD.FTZ R49, R25, R10 ;  /* 0x0000000a19317221 */ /* 0x000fe20000010000 */
[----:B------:R-:W-:Y:S01]  /*48f0*/  F2FP.F16.F32.PACK_AB R176, R11, R176 ;  /* 0x000000b00bb0723e */ /* 0x000fe200000000ff */
[----:B------:R-:W2:Y:S01]  /*4900*/  MUFU.EX2 R26, R26 ;  /* 0x0000001a001a7308 */ /* 0x000ea20000000800 */
[----:B0-----:R-:W-:Y:S01]  /*4910*/  FADD.FTZ R8, R20, R47 ;  /* 0x0000002f14087221 */ /* 0x001fe20000010000 */
[----:B------:R-:W-:Y:S01]  /*4920*/  FADD.FTZ R10, R170, R49 ;  /* 0x00000031aa0a7221 */ /* 0x000fe20000010000 */
[----:B------:R-:W-:Y:S01]  /*4930*/  FFMA.FTZ R43, R100, R7, -R43 ;  /* 0x00000007642b7223 */ /* 0x000fe2000001082b */
[----:B------:R-:W-:-:S02]  /*4940*/  F2FP.F16.F32.PACK_AB R178, R13, R178 ;  /* 0x000000b20db2723e */ /* 0x000fc400000000ff */
[----:B------:R-:W-:Y:S01]  /*4950*/  FADD.FTZ R49, R27, R10 ;  /* 0x0000000a1b317221 */ /* 0x000fe20000010000 */
[----:B------:R-:W-:Y:S01]  /*4960*/  F2FP.F16.F32.PACK_AB R172, R15, R172 ;  /* 0x000000ac0fac723e */ /* 0x000fe200000000ff */
[----:B------:R-:W0:Y:S01]  /*4970*/  MUFU.EX2 R179, R28 ;  /* 0x0000001c00b37308 */ /* 0x000e220000000800 */
[----:B-1----:R-:W-:Y:S01]  /*4980*/  FADD.FTZ R47, R177, R8 ;  /* 0x00000008b12f7221 */ /* 0x002fe20000010000 */
[----:B------:R-:W-:Y:S01]  /*4990*/  FADD.FTZ R10, R164, R49 ;  /* 0x00000031a40a7221 */ /* 0x000fe20000010000 */
[----:B------:R-:W-:Y:S02]  /*49a0*/  F2FP.F16.F32.PACK_AB R174, R21, R174 ;  /* 0x000000ae15ae723e */ /* 0x000fe400000000ff */
[----:B------:R-:W-:Y:S01]  /*49b0*/  F2FP.F16.F32.PACK_AB R168, R25, R168 ;  /* 0x000000a819a8723e */ /* 0x000fe200000000ff */
[----:B------:R-:W-:Y:S01]  /*49c0*/  FADD.FTZ R49, R31, R10 ;  /* 0x0000000a1f317221 */ /* 0x000fe20000010000 */
[----:B------:R-:W-:Y:S01]  /*49d0*/  F2FP.F16.F32.PACK_AB R170, R27, R170 ;  /* 0x000000aa1baa723e */ /* 0x000fe200000000ff */
[----:B------:R-:W1:Y:S01]  /*49e0*/  MUFU.EX2 R30, R30 ;  /* 0x0000001e001e7308 */ /* 0x000e620000000800 */
[----:B--2---:R-:W-:Y:S01]  /*49f0*/  FADD.FTZ R8, R26, R47 ;  /* 0x0000002f1a087221 */ /* 0x004fe20000010000 */
[----:B------:R-:W-:Y:S01]  /*4a00*/  FADD.FTZ R10, R90, R49 ;  /* 0x000000315a0a7221 */ /* 0x000fe20000010000 */
[----:B------:R-:W-:-:S02]  /*4a10*/  F2FP.F16.F32.PACK_AB R164, R31, R164 ;  /* 0x000000a41fa4723e */ /* 0x000fc400000000ff */
[----:B------:R-:W-:Y:S01]  /*4a20*/  F2FP.F16.F32.PACK_AB R160, R35, R84 ;  /* 0x0000005423a0723e */ /* 0x000fe200000000ff */
[----:B------:R-:W-:Y:S01]  /*4a30*/  FADD.FTZ R49, R33, R10 ;  /* 0x0000000a21317221 */ /* 0x000fe20000010000 */
[----:B------:R-:W-:Y:S01]  /*4a40*/  F2FP.F16.F32.PACK_AB R183, R183, R12 ;  /* 0x0000000cb7b7723e */ /* 0x000fe200000000ff */
[----:B------:R-:W2:Y:S01]  /*4a50*/  MUFU.EX2 R173, R32 ;  /* 0x0000002000ad7308 */ /* 0x000ea20000000800 */
[----:B0-----:R-:W-:Y:S01]  /*4a60*/  FADD.FTZ R47, R179, R8 ;  /* 0x00000008b32f7221 */ /* 0x001fe20000010000 */
[----:B------:R-:W-:Y:S01]  /*4a70*/  FADD.FTZ R10, R84, R49 ;  /* 0x00000031540a7221 */ /* 0x000fe20000010000 */
[----:B------:R-:W-:Y:S02]  /*4a80*/  F2FP.F16.F32.PACK_AB R177, R177, R20 ;  /* 0x00000014b1b1723e */ /* 0x000fe400000000ff */
[----:B------:R-:W-:Y:S01]  /*4a90*/  F2FP.F16.F32.PACK_AB R179, R179, R26 ;  /* 0x0000001ab3b3723e */ /* 0x000fe200000000ff */
[----:B------:R-:W-:Y:S02]  /*4aa0*/  FADD.FTZ R49, R35, R10 ;  /* 0x0000000a23317221 */ /* 0x000fe40000010000 */
[----:B------:R-:W0:Y:S01]  /*4ab0*/  MUFU.EX2 R34, R34 ;  /* 0x0000002200227308 */ /* 0x000e220000000800 */
[----:B-1----:R-:W-:Y:S01]  /*4ac0*/  FADD.FTZ R8, R30, R47 ;  /* 0x0000002f1e087221 */ /* 0x002fe20000010000 */
[----:B------:R-:W-:-:S06]  /*4ad0*/  FADD.FTZ R10, R80, R49 ;  /* 0x00000031500a7221 */ /* 0x000fcc0000010000 */
[----:B------:R-:W1:Y:S01]  /*4ae0*/  MUFU.EX2 R175, R36 ;  /* 0x0000002400af7308 */ /* 0x000e620000000800 */
[C---:B--2---:R-:W-:Y:S01]  /*4af0*/  FADD.FTZ R47, R173.reuse, R8 ;  /* 0x00000008ad2f7221 */ /* 0x044fe20000010000 */
[----:B------:R-:W-:-:S06]  /*4b00*/  F2FP.F16.F32.PACK_AB R173, R173, R30 ;  /* 0x0000001eadad723e */ /* 0x000fcc00000000ff */
[----:B------:R-:W2:Y:S01]  /*4b10*/  MUFU.EX2 R38, R38 ;  /* 0x0000002600267308 */ /* 0x000ea20000000800 */
[----:B0-----:R-:W-:-:S07]  /*4b20*/  FADD.FTZ R8, R34, R47 ;  /* 0x0000002f22087221 */ /* 0x001fce0000010000 */
[----:B------:R-:W0:Y:S01]  /*4b30*/  MUFU.EX2 R169, R40 ;  /* 0x0000002800a97308 */ /* 0x000e220000000800 */
[C---:B-1----:R-:W-:Y:S01]  /*4b40*/  FADD.FTZ R47, R175.reuse, R8 ;  /* 0x00000008af2f7221 */ /* 0x042fe20000010000 */
[----:B------:R-:W-:-:S06]  /*4b50*/  F2FP.F16.F32.PACK_AB R175, R175, R34 ;  /* 0x00000022afaf723e */ /* 0x000fcc00000000ff */
[----:B------:R-:W1:Y:S01]  /*4b60*/  MUFU.EX2 R42, R42 ;  /* 0x0000002a002a7308 */ /* 0x000e620000000800 */
[----:B--2---:R-:W-:-:S07]  /*4b70*/  FADD.FTZ R8, R38, R47 ;  /* 0x0000002f26087221 */ /* 0x004fce0000010000 */
[----:B------:R-:W2:Y:S01]  /*4b80*/  MUFU.EX2 R171, R44 ;  /* 0x0000002c00ab7308 */ /* 0x000ea20000000800 */
[C---:B0-----:R-:W-:Y:S01]  /*4b90*/  FADD.FTZ R47, R169.reuse, R8 ;  /* 0x00000008a92f7221 */ /* 0x041fe20000010000 */
[----:B------:R-:W-:-:S06]  /*4ba0*/  F2FP.F16.F32.PACK_AB R169, R169, R38 ;  /* 0x00000026a9a9723e */ /* 0x000fcc00000000ff */
        /* <DEDUP_REMOVED lines=27> */
[----:B------:R-:W-:-:S06]  /*4d60*/  F2FP.F16.F32.PACK_AB R158, R41, R72 ;  /* 0x00000048299e723e */ /* 0x000fcc00000000ff */
        /* <DEDUP_REMOVED lines=13> */
[----:B--2---:R-:W-:Y:S01]  /*4e40*/  FADD.FTZ R10, R4, R9 ;  /* 0x00000009040a7221 */ /* 0x004fe20000010000 */
[C---:B------:R-:W-:Y:S01]  /*4e50*/  F2FP.F16.F32.PACK_AB R154, R29.reuse, R4 ;  /* 0x000000041d9a723e */ /* 0x040fe200000000ff */
[----:B------:R-:W-:Y:S02]  /*4e60*/  VIADD R4, R88, 0xfffffffe ;  /* 0xfffffffe58047836 */ /* 0x000fe40000000000 */
[----:B------:R-:W-:-:S03]  /*4e70*/  FADD.FTZ R3, R29, R10 ;  /* 0x0000000a1d037221 */ /* 0x000fc60000010000 */
[----:B------:R-:W2:Y:S01]  /*4e80*/  MUFU.EX2 R157, R52 ;  /* 0x00000034009d7308 */ /* 0x000ea20000000800 */
[C---:B0-----:R-:W-:Y:S01]  /*4e90*/  FADD.FTZ R9, R163.reuse, R8 ;  /* 0x00000008a3097221 */ /* 0x041fe20000010000 */
[----:B------:R-:W-:-:S06]  /*4ea0*/  F2FP.F16.F32.PACK_AB R163, R163, R56 ;  /* 0x00000038a3a3723e */ /* 0x000fcc00000000ff */
[----:B------:R-:W0:Y:S01]  /*4eb0*/  MUFU.EX2 R62, R62 ;  /* 0x0000003e003e7308 */ /* 0x000e220000000800 */
[----:B-1----:R-:W-:Y:S01]  /*4ec0*/  FADD.FTZ R2, R54, R9 ;  /* 0x0000000936027221 */ /* 0x002fe20000010000 */
[----:B------:R-:W-:-:S04]  /*4ed0*/  IMAD.IADD R9, R17, 0x1, -R18 ;  /* 0x0000000111097824 */ /* 0x000fc800078e0a12 */
[----:B------:R-:W-:Y:S02]  /*4ee0*/  IMAD R8, R185, 0x80, R9 ;  /* 0x00000080b9087824 */ /* 0x000fe400078e0209 */
[----:B------:R-:W1:Y:S01]  /*4ef0*/  MUFU.EX2 R159, R96 ;  /* 0x00000060009f7308 */ /* 0x000e620000000800 */
[C---:B--2---:R-:W-:Y:S01]  /*4f00*/  FADD.FTZ R11, R157.reuse, R2 ;  /* 0x000000029d0b7221 */ /* 0x044fe20000010000 */
[----:B------:R-:W-:Y:S02]  /*4f10*/  F2FP.F16.F32.PACK_AB R157, R157, R54 ;  /* 0x000000369d9d723e */ /* 0x000fe400000000ff */
[----:B------:R-:W-:-:S04]  /*4f20*/  R2UR UR10, R8 ;  /* 0x00000000080a72ca */ /* 0x000fc800000e0000 */
[----:B------:R-:W2:Y:S01]  /*4f30*/  MUFU.EX2 R94, R94 ;  /* 0x0000005e005e7308 */ /* 0x000ea20000000800 */
[----:B0-----:R-:W-:-:S07]  /*4f40*/  FADD.FTZ R2, R62, R11 ;  /* 0x0000000b3e027221 */ /* 0x001fce0000010000 */
[----:B------:R-:W0:Y:S01]  /*4f50*/  MUFU.EX2 R153, R98 ;  /* 0x0000006200997308 */ /* 0x000e220000000800 */
[C---:B-1----:R-:W-:Y:S01]  /*4f60*/  FADD.FTZ R11, R159.reuse, R2 ;  /* 0x000000029f0b7221 */ /* 0x042fe20000010000 */
[----:B------:R-:W-:Y:S01]  /*4f70*/  UIADD3 UR6, UR10, UR6, URZ ;  /* 0x000000060a067290 */ /* 0x000fe2000fffe03f */
[----:B------:R-:W-:-:S05]  /*4f80*/  F2FP.F16.F32.PACK_AB R159, R159, R62 ;  /* 0x0000003e9f9f723e */ /* 0x000fca00000000ff */
[----:B------:R-:W1:Y:S01]  /*4f90*/  MUFU.EX2 R92, R92 ;  /* 0x0000005c005c7308 */ /* 0x000e620000000800 */
[----:B--2---:R-:W-:-:S07]  /*4fa0*/  FADD.FTZ R2, R94, R11 ;  /* 0x0000000b5e027221 */ /* 0x004fce0000010000 */
[----:B------:R-:W2:Y:S01]  /*4fb0*/  MUFU.EX2 R43, R43 ;  /* 0x0000002b002b7308 */ /* 0x000ea20000000800 */
[C---:B0-----:R-:W-:Y:S01]  /*4fc0*/  FADD.FTZ R11, R153.reuse, R2 ;  /* 0x00000002990b7221 */ /* 0x041fe20000010000 */
[----:B------:R-:W-:-:S03]  /*4fd0*/  F2FP.F16.F32.PACK_AB R153, R153, R94 ;  /* 0x0000005e9999723e */ /* 0x000fc600000000ff */
[----:B-1----:R-:W-:-:S04]  /*4fe0*/  FADD.FTZ R2, R92, R11 ;  /* 0x0000000b5c027221 */ /* 0x002fc80000010000 */
[C---:B--2---:R-:W-:Y:S01]  /*4ff0*/  FADD.FTZ R2, R43.reuse, R2 ;  /* 0x000000022b027221 */ /* 0x044fe20000010000 */
[----:B------:R-:W-:Y:S01]  /*5000*/  F2FP.F16.F32.PACK_AB R155, R43, R92 ;  /* 0x0000005c2b9b723e */ /* 0x000fe200000000ff */
[----:B------:R-:W-:Y:S06]  /*5010*/  @P2 BRA `(.L_x_1083) ;  /* 0x0000000000482947 */ /* 0x000fec0003800000 */
[C---:B------:R-:W-:Y:S01]  /*5020*/  ISETP.GT.AND P2, PT, R8.reuse, RZ, PT ;  /* 0x000000ff0800720c */ /* 0x040fe20003f44270 */
[----:B------:R-:W-:-:S05]  /*5030*/  VIADD R10, R8, 0xffffffff ;  /* 0xffffffff080a7836 */ /* 0x000fca0000000000 */
[----:B------:R-:W-:-:S07]  /*5040*/  R2UR UR14, R10 ;  /* 0x000000000a0e72ca */ /* 0x000fce00000e0000 */
[----:B------:R-:W-:Y:S08]  /*5050*/  @P2 BRA `(.L_x_1084) ;  /* 0x00000000001c2947 */ /* 0x000ff00003800000 */
[----:B------:R-:W-:Y:S02]  /*5060*/  UISETP.NE.AND UP1, UPT, UR7, 0x1, UPT ;  /* 0x000000010700788c */ /* 0x000fe4000bf25270 */
[----:B------:R-:W-:-:S09]  /*5070*/  UIADD3 UR14, -UR10, URZ, URZ ;  /* 0x0000003f0a0e7290 */ /* 0x000fd2000fffe13f */
[----:B------:R-:W-:Y:S02]  /*5080*/  @UP1 ULDC.64 UR18, c[0x0][0x9e8] ;  /* 0x00027a0000121ab9 */ /* 0x000fe40000000a00 */
[----:B------:R-:W-:-:S04]  /*5090*/  UIMAD.WIDE.U32 UR10, UR14, UR18, URZ ;  /* 0x000000120e0a72a5 */ /* 0x000fc8000f8e003f */
[----:B------:R-:W-:-:S04]  /*50a0*/  @UP1 USHF.R.U32.HI UR14, URZ, UR19, UR11 ;  /* 0x000000133f0e1299 */ /* 0x000fc8000801160b */
[----:B------:R-:W-:Y:S01]  /*50b0*/  ULOP3.LUT UR14, URZ, UR14, URZ, 0x33, !UPT ;  /* 0x0000000e3f0e7292 */ /* 0x000fe2000f8e333f */
[----:B------:R-:W-:Y:S11]  /*50c0*/  BRA `(.L_x_1085) ;  /* 0x0000000000107947 */ /* 0x000ff60003800000 */
.L_x_1084:
[----:B------:R-:W-:-:S11]  /*50d0*/  UISETP.NE.AND UP1, UPT, UR7, 0x1, UPT ;  /* 0x000000010700788c */ /* 0x000fd6000bf25270 */
[----:B------:R-:W-:Y:S02]  /*50e0*/  @UP1 ULDC.64 UR18, c[0x0][0x9e8] ;  /* 0x00027a0000121ab9 */ /* 0x000fe40000000a00 */
[----:B------:R-:W-:-:S04]  /*50f0*/  UIMAD.WIDE.U32 UR10, UR14, UR18, URZ ;  /* 0x000000120e0a72a5 */ /* 0x000fc8000f8e003f */
[----:B------:R-:W-:-:S12]  /*5100*/  @UP1 USHF.R.U32.HI UR14, URZ, UR19, UR11 ;  /* 0x000000133f0e1299 */ /* 0x000fd8000801160b */
.L_x_1085:
[----:B------:R-:W-:-:S04]  /*5110*/  UIMAD UR7, UR14, UR7, UR7 ;  /* 0x000000070e0772a4 */ /* 0x000fc8000f8e0207 */
[----:B------:R-:W-:-:S04]  /*5120*/  UISETP.LT.AND UP1, UPT, UR6, UR7, UPT ;  /* 0x000000070600728c */ /* 0x000fc8000bf21270 */
[----:B------:R-:W-:-:S12]  /*5130*/  USEL UR6, UR6, UR7, UP1 ;  /* 0x0000000706067287 */ /* 0x000fd80008800000 */
.L_x_1083:
[----:B------:R-:W-:Y:S01]  /*5140*/  USHF.R.S32.HI UR7, URZ, 0x1f, UR6 ;  /* 0x0000001f3f077899 */ /* 0x000fe20008011406 */
[----:B------:R-:W-:Y:S02]  /*5150*/  CS2R R150, SRZ ;  /* 0x0000000000967805 */ /* 0x000fe4000001ff00 */
[----:B------:R-:W-:Y:S02]  /*5160*/  CS2R R148, SRZ ;  /* 0x0000000000947805 */ /* 0x000fe4000001ff00 */
        /* <DEDUP_REMOVED lines=9> */
[----:B------:R-:W-:Y:S01]  /*5200*/  UISETP.LT.AND UP1, UPT, UR39, UR7, UPT ;  /* 0x000000072700728c */ /* 0x000fe2000bf21270 */
[----:B------:R-:W-:Y:S02]  /*5210*/  CS2R R132, SRZ ;  /* 0x0000000000847805 */ /* 0x000fe4000001ff00 */
[----:B------:R-:W-:Y:S02]  /*5220*/  CS2R R130, SRZ ;  /* 0x0000000000827805 */ /* 0x000fe4000001ff00 */
[----:B------:R-:W-:Y:S01]  /*5230*/  CS2R R128, SRZ ;  /* 0x0000000000807805 */ /* 0x000fe2000001ff00 */
[----:B------:R-:W-:Y:S01]  /*5240*/  USEL UR55, UR39, UR7, !UP1 ;  /* 0x0000000727377287 */ /* 0x000fe2000c800000 */
[----:B------:R-:W-:-:S02]  /*5250*/  CS2R R126, SRZ ;  /* 0x00000000007e7805 */ /* 0x000fc4000001ff00 */
[----:B------:R-:W-:Y:S02]  /*5260*/  CS2R R124, SRZ ;  /* 0x00000000007c7805 */ /* 0x000fe4000001ff00 */
[----:B------:R-:W-:Y:S02]  /*5270*/  CS2R R122, SRZ ;  /* 0x00000000007a7805 */ /* 0x000fe4000001ff00 */
[----:B------:R-:W-:Y:S02]  /*5280*/  CS2R R120, SRZ ;  /* 0x0000000000787805 */ /* 0x000fe4000001ff00 */
[----:B------:R-:W-:Y:S02]  /*5290*/  CS2R R118, SRZ ;  /* 0x0000000000767805 */ /* 0x000fe4000001ff00 */
[----:B------:R-:W-:Y:S02]  /*52a0*/  ISETP.GE.AND P2, PT, R4, UR55, PT ;  /* 0x0000003704007c0c */ /* 0x000fe4000bf46270 */
        /* <DEDUP_REMOVED lines=15> */
[----:B------:R-:W-:Y:S06]  /*53a0*/  @!P2 BRA `(.L_x_1086) ;  /* 0x000000380028a947 */ /* 0x000fec0003800000 */
[----:B------:R-:W-:Y:S01]  /*53b0*/  IMAD.IADD R15, R0, 0x1, R9 ;  /* 0x00000001000f7824 */ /* 0x000fe200078e0209 */
[----:B------:R-:W-:Y:S01]  /*53c0*/  ULDC UR50, c[0x0][0x9e4] ;  /* 0x0002790000327ab9 */ /* 0x000fe20000000800 */
[----:B------:R-:W-:Y:S01]  /*53d0*/  IMAD.MOV.U32 R151, RZ, RZ, RZ ;  /* 0x000000ffff977224 */ /* 0x000fe200078e00ff */
[----:B------:R-:W-:Y:S01]  /*53e0*/  ULDC UR52, c[0x0][0x9d8] ;  /* 0x0002760000347ab9 */ /* 0x000fe20000000800 */
[----:B------:R-:W-:Y:S01]  /*53f0*/  VIADD R13, R15, 0x8 ;  /* 0x000000080f0d7836 */ /* 0x000fe20000000000 */
[----:B------:R-:W-:-:S04]  /*5400*/  ULDC UR51, c[0x0][0x9e0] ;  /* 0x0002780000337ab9 */ /* 0x000fc80000000800 */
[----:B------:R-:W-:-:S07]  /*5410*/  LOP3.LUT R11, RZ, R13, RZ, 0x33, !PT ;  /* 0x0000000dff0b7212 */ /* 0x000fce00078e33ff */
.L_x_1103:
        /* <DEDUP_REMOVED lines=9> */
.L_x_1088:
[----:B------:R-:W-:Y:S01]  /*54b0*/  ULEA UR6, UR54, UR41, 0x3 ;  /* 0x0000002936067291 */ /* 0x000fe2000f8e183f */
[----:B------:R-:W-:-:S05]  /*54c0*/  IMAD.U32 R7, RZ, RZ, UR53 ;  /* 0x00000035ff077e24 */ /* 0x000fca000f8e00ff */
[----:B------:R-:W-:-:S04]  /*54d0*/  SHF.L.U32 R7, R7, 0x1f, RZ ;  /* 0x0000001f07077819 */ /* 0x000fc800000006ff */
[----:B------:R0:W1:Y:S01]  /*54e0*/  SYNCS.PHASECHK.TRANS64.TRYWAIT P2, [UR6+0x28830], R7 ;  /* 0x02883007ff0075a7 */ /* 0x0000620008040146 */
[----:B------:R-:W-:Y:S05]  /*54f0*/  @!P0 BRA `(.L_x_1089) ;  /* 0x0000000000048947 */ /* 0x000fea0003800000 */
[----:B------:R-:W-:Y:S01]  /*5500*/  BPT.TRAP 0x1 ;  /* 0x000000040000795c */ /* 0x000fe20000300000 */
.L_x_1089:
[----:B-1----:R-:W-:Y:S05]  /*5510*/  @P2 BRA `(.L_x_1087) ;  /* 0x0000000000082947 */ /* 0x002fea0003800000 */
[----:B------:R-:W1:Y:S02]  /*5520*/  SYNCS.PHASECHK.TRANS64.TRYWAIT P2, [UR6+0x28830], R7 ;  /* 0x02883007ff0075a7 */ /* 0x000e640008040146 */
[----:B-1----:R-:W-:Y:S05]  /*5530*/  @!P2 BRA `(.L_x_1090) ;  /* 0x000001140050a947 */ /* 0x002fea0003800000 */
.L_x_1087:
[----:B-1----:R-:W1:Y:S01]  /*5540*/  S2R R8, SR_TID.X ;  /* 0x0000000000087919 */ /* 0x002e620000002100 */
[----:B------:R-:W-:Y:S01]  /*5550*/  ULEA UR34, UR54, UR46, 0xb ;  /* 0x0000002e36227291 */ /* 0x000fe2000f8e583f */
[----:B------:R-:W-:Y:S01]  /*5560*/  UMOV UR35, 0x40000040 ;  /* 0x4000004000237882 */ /* 0x000fe20000000000 */
[----:B------:R-:W-:Y:S02]  /*5570*/  UMOV UR7, 0x40000040 ;  /* 0x4000004000077882 */ /* 0x000fe40000000000 */
[----:B------:R-:W-:Y:S02]  /*5580*/  UIADD3 UR6, UR34, 0x2, URZ ;  /* 0x0000000222067890 */ /* 0x000fe4000fffe03f */
        /* <DEDUP_REMOVED lines=12> */
[----:B-1----:R-:W-:-:S05]  /*5650*/  SHF.R.U32.HI R8, RZ, 0x7, R8 ;  /* 0x00000007ff087819 */ /* 0x002fca0000011608 */
[----:B0-----:R-:W-:-:S05]  /*5660*/  VIADD R7, R8, 0x8 ;  /* 0x0000000808077836 */ /* 0x001fca0000000000 */
[----:B------:R0:W-:Y:S06]  /*5670*/  BAR.SYNC.DEFER_BLOCKING R7, 0x100 ;  /* 0x000400070000751d */ /* 0x0001ec0000010000 */
        /* <DEDUP_REMOVED lines=24> */
[----:B0-----:R-:W-:Y:S05]  /*5800*/  @P3 BRA `(.L_x_1091) ;  /* 0x00000000002c3947 */ /* 0x001fea0003800000 */
[----:B------:R-:W-:Y:S05]  /*5810*/  @!P0 BRA `(.L_x_1092) ;  /* 0x0000000000048947 */ /* 0x000fea0003800000 */
[----:B------:R-:W-:Y:S01]  /*5820*/  BPT.TRAP 0x1 ;  /* 0x000000040000795c */ /* 0x000fe20000300000 */
.L_x_1092:
[----:B------:R-:W-:Y:S01]  /*5830*/  ULEA UR6, UR42, UR41, 0x3 ;  /* 0x000000292a067291 */ /* 0x000fe2000f8e183f */
[----:B------:R-:W-:-:S05]  /*5840*/  IMAD.U32 R7, RZ, RZ, UR43 ;  /* 0x0000002bff077e24 */ /* 0x000fca000f8e00ff */
[----:B------:R-:W-:-:S04]  /*5850*/  SHF.L.U32 R7, R7, 0x1f, RZ ;  /* 0x0000001f07077819 */ /* 0x000fc800000006ff */
[----:B------:R0:W1:Y:S01]  /*5860*/  SYNCS.PHASECHK.TRANS64.TRYWAIT P2, [UR6+0x28850], R7 ;  /* 0x02885007ff0075a7 */ /* 0x0000620008040146 */
[----:B------:R-:W-:Y:S05]  /*5870*/  @!P0 BRA `(.L_x_1093) ;  /* 0x0000000000048947 */ /* 0x000fea0003800000 */
[----:B------:R-:W-:Y:S01]  /*5880*/  BPT.TRAP 0x1 ;  /* 0x000000040000795c */ /* 0x000fe20000300000 */
.L_x_1093:
[----:B-1----:R-:W-:Y:S05]  /*5890*/  @P2 BRA `(.L_x_1091) ;  /* 0x0000000000082947 */ /* 0x002fea0003800000 */
[----:B------:R-:W1:Y:S02]  /*58a0*/  SYNCS.PHASECHK.TRANS64.TRYWAIT P2, [UR6+0x28850], R7 ;  /* 0x02885007ff0075a7 */ /* 0x000e640008040146 */
[----:B-1----:R-:W-:Y:S05]  /*58b0*/  @!P2 BRA `(.L_x_1094) ;  /* 0x000001100088a947 */ /* 0x002fea0003800000 */
.L_x_1091:
[----:B------:R-:W-:Y:S01]  /*58c0*/  UIADD3 UR6, UR41, 0x400, URZ ;  /* 0x0000040029067890 */ /* 0x000fe2000fffe03f */
[----:B------:R-:W-:Y:S01]  /*58d0*/  WARPGROUP.ARRIVE ;  /* 0x00000000000079c5 */ /* 0x000fe20000000000 */
[----:B------:R-:W-:-:S05]  /*58e0*/  UMOV UR7, 0x40000040 ;  /* 0x4000004000077882 */ /* 0x000fca0000000000 */
[----:B------:R-:W2:Y:S01]  /*58f0*/  S2R R184, SR_TID.X ;  /* 0x0000000000b87919 */ /* 0x000ea20000002100 */
[----:B------:R-:W-:Y:S01]  /*5900*/  USHF.R.U32.HI UR6, URZ, 0x4, UR6 ;  /* 0x000000043f067899 */ /* 0x000fe20008011606 */
[----:B------:R-:W-:Y:S01]  /*5910*/  FMUL.FTZ R20, R34, UR52 ;  /* 0x0000003422147c20 */ /* 0x000fe20008410000 */
[----:B------:R-:W-:Y:S01]  /*5920*/  FMUL.FTZ R34, R36, UR52 ;  /* 0x0000003424227c20 */ /* 0x000fe20008410000 */
[----:B------:R-:W-:Y:S01]  /*5930*/  FMUL.FTZ R36, R58, UR52 ;  /* 0x000000343a247c20 */ /* 0x000fe20008410000 */
[----:B------:R-:W-:Y:S01]  /*5940*/  ULOP3.LUT UR6, UR6, 0x3fff, URZ, 0xc0, !UPT ;  /* 0x00003fff06067892 */ /* 0x000fe2000f8ec03f */
[----:B------:R-:W-:Y:S01]  /*5950*/  FMUL.FTZ R14, R31, UR52 ;  /* 0x000000341f0e7c20 */ /* 0x000fe20008410000 */
[----:B01----:R-:W-:Y:S01]  /*5960*/  FMUL.FTZ R7, R24, UR52 ;  /* 0x0000003418077c20 */ /* 0x003fe20008410000 */
[----:B------:R-:W-:Y:S01]  /*5970*/  FMUL.FTZ R31, R54, UR52 ;  /* 0x00000034361f7c20 */ /* 0x000fe20008410000 */
[----:B------:R-:W-:Y:S01]  /*5980*/  ULOP3.LUT UR6, UR6, 0x4000000, URZ, 0xfc, !UPT ;  /* 0x0400000006067892 */ /* 0x000fe2000f8efc3f */
[----:B------:R-:W-:Y:S01]  /*5990*/  FMUL.FTZ R8, R26, UR52 ;  /* 0x000000341a087c20 */ /* 0x000fe20008410000 */
[----:B------:R-:W-:Y:S01]  /*59a0*/  FMUL.FTZ R10, R27, UR52 ;  /* 0x000000341b0a7c20 */ /* 0x000fe20008410000 */
        /* <DEDUP_REMOVED lines=20> */
[----:B--2---:R-:W-:Y:S01]  /*5af0*/  SHF.R.U32.HI R184, RZ, 0x7, R184 ;  /* 0x00000007ffb87819 */ /* 0x004fe200000116b8 */
        /* <DEDUP_REMOVED lines=12> */
[----:B------:R-:W-:Y:S01]  /*5bc0*/  PLOP3.LUT P2, PT, PT, PT, UP0, 0x40, 0x0 ;  /* 0x000000000000781c */ /* 0x000fe20003f4e808 */
[----:B------:R-:W0:Y:S08]  /*5bd0*/  MUFU.TANH R7, R7 ;  /* 0x0000000700077308 */ /* 0x000e300000002400 */
[----:B------:R-:W1:Y:S08]  /*5be0*/  MUFU.TANH R8, R8 ;  /* 0x0000000800087308 */ /* 0x000e700000002400 */
[----:B------:R-:W2:Y:S08]  /*5bf0*/  MUFU.TANH R10, R10 ;  /* 0x0000000a000a7308 */ /* 0x000eb00000002400 */
[----:B------:R-:W3:Y:S08]  /*5c00*/  MUFU.TANH R12, R12 ;  /* 0x0000000c000c7308 */ /* 0x000ef00000002400 */
[----:B------:R-:W4:Y:S08]  /*5c10*/  MUFU.TANH R14, R14 ;  /* 0x0000000e000e7308 */ /* 0x000f300000002400 */
        /* <DEDUP_REMOVED lines=9> */
[----:B------:R-:W0:Y:S01]  /*5cb0*/  MUFU.TANH R53, R53 ;  /* 0x0000003500357308 */ /* 0x000e220000002400 */
[----:B------:R-:W-:-:S02]  /*5cc0*/  WARPGROUP.DEPBAR.LE gsb0, 0x0 ;  /* 0x00008000000079c5 */ /* 0x000fc40000010000 */
[----:B------:R-:W-:-:S05]  /*5cd0*/  WARPGROUP.ARRIVE ;  /* 0x00000000000079c5 */ /* 0x000fca0000000000 */
[----:B------:R-:W0:Y:S01]  /*5ce0*/  MUFU.TANH R31, R31 ;  /* 0x0000001f001f7308 */ /* 0x000e220000002400 */
[----:B------:R-:W-:Y:S01]  /*5cf0*/  HGMMA.64x128x16.F32 R88, R176, gdesc[UR4].tnspB, R88, gsb0 ;  /* 0x41e00004b0587df0 */ /* 0x000fe20008000858 */
[----:B------:R-:W-:Y:S01]  /*5d00*/  UIADD3 UR6, UR10, 0x100, URZ ;  /* 0x000001000a067890 */ /* 0x000fe2000fffe03f */
[----:B------:R-:W-:-:S05]  /*5d10*/  UMOV UR7, 0x40000040 ;  /* 0x4000004000077882 */ /* 0x000fca0000000000 */
        /* <DEDUP_REMOVED lines=30> */
[----:B------:R-:W-:-:S02]  /*5f00*/  FMUL.FTZ R170, R49, UR52 ;  /* 0x0000003431aa7c20 */ /* 0x000fc40008410000 */
[----:B------:R-:W-:Y:S01]  /*5f10*/  HGMMA.64x128x16.F32 R88, R164, gdesc[UR4].tnspB, R88, gsb0 ;  /* 0x41e00004a4587df0 */ /* 0x000fe20008000858 */
[----:B------:R-:W-:Y:S01]  /*5f20*/  UIADD3 UR6, UR10, 0x280, URZ ;  /* 0x000002800a067890 */ /* 0x000fe2000fffe03f */
[----:B------:R-:W-:Y:S01]  /*5f30*/  FMUL.FTZ R57, R61, UR52 ;  /* 0x000000343d397c20 */ /* 0x000fe20008410000 */
[----:B------:R-:W-:Y:S01]  /*5f40*/  UMOV UR7, 0x40000040 ;  /* 0x4000004000077882 */ /* 0x000fe20000000000 */
[----:B------:R-:W-:Y:S01]  /*5f50*/  FMUL.FTZ R61, R65, UR52 ;  /* 0x00000034413d7c20 */ /* 0x000fe20008410000 */
[----:B------:R-:W-:Y:S01]  /*5f60*/  FMUL.FTZ R49, R78, UR52 ;  /* 0x000000344e317c20 */ /* 0x000fe20008410000 */
[----:B------:R-:W-:Y:S01]  /*5f70*/  FMUL.FTZ R48, R82, UR52 ;  /* 0x0000003452307c20 */ /* 0x000fe20008410000 */
        /* <DEDUP_REMOVED lines=10> */
[----:B------:R-:W-:Y:S01]  /*6020*/  WARPGROUP.ARRIVE ;  /* 0x00000000000079c5 */ /* 0x000fe20000000000 */
[----:B------:R-:W-:Y:S01]  /*6030*/  FMUL.FTZ R166, R29, UR52 ;  /* 0x000000341da67c20 */ /* 0x000fe20008410000 */
[----:B------:R-:W-:Y:S01]  /*6040*/  FMUL.FTZ R29, R51, UR52 ;  /* 0x00000034331d7c20 */ /* 0x000fe20008410000 */
[----:B------:R-:W-:Y:S02]  /*6050*/  IMAD.U32 R51, RZ, RZ, UR54 ;  /* 0x00000036ff337e24 */ /* 0x000fe4000f8e00ff */
[----:B------:R-:W-:Y:S01]  /*6060*/  FMUL.FTZ R164, R25, UR52 ;  /* 0x0000003419a47c20 */ /* 0x000fe20008410000 */
[----:B------:R-:W-:Y:S01]  /*6070*/  FMUL.FTZ R165, R28, UR52 ;  /* 0x000000341ca57c20 */ /* 0x000fe20008410000 */
[----:B------:R-:W-:Y:S01]  /*6080*/  HGMMA.64x128x16.F32 R88, R160, gdesc[UR4].tnspB, R88, gsb0 ;  /* 0x41e00004a0587df0 */ /* 0x000fe20008000858 */
[----:B------:R-:W-:Y:S01]  /*6090*/  UIADD3 UR6, UR10, 0x300, URZ ;  /* 0x000003000a067890 */ /* 0x000fe2000fffe03f */
[----:B------:R-:W-:Y:S01]  /*60a0*/  @!P1 LEA R51, R51, UR41, 0x3 ;  /* 0x0000002933339c11 */ /* 0x000fe2000f8e18ff */
[----:B------:R-:W-:Y:S01]  /*60b0*/  UMOV UR7, 0x40000040 ;  /* 0x4000004000077882 */ /* 0x000fe20000000000 */
[----:B------:R-:W-:Y:S01]  /*60c0*/  FMUL.FTZ R167, R32, UR52 ;  /* 0x0000003420a77c20 */ /* 0x000fe20008410000 */
[----:B------:R-:W-:Y:S01]  /*60d0*/  FMUL.FTZ R25, R38, UR52 ;  /* 0x0000003426197c20 */ /* 0x000fe20008410000 */
[----:B------:R-:W-:Y:S01]  /*60e0*/  FMUL.FTZ R28, R42, UR52 ;  /* 0x000000342a1c7c20 */ /* 0x000fe20008410000 */
[----:B------:R-:W-:-:S02]  /*60f0*/  @!P1 VIADD R51, R51, 0x28840 ;  /* 0x0002884033339836 */ /* 0x000fc40000000000 */
[----:B------:R-:W-:Y:S01]  /*6100*/  FMUL.FTZ R32, R46, UR52 ;  /* 0x000000342e207c20 */ /* 0x000fe20008410000 */
[----:B------:R-:W-:Y:S01]  /*6110*/  FMUL.FTZ R38, R63, UR52 ;  /* 0x000000343f267c20 */ /* 0x000fe20008410000 */
[----:B------:R-:W-:Y:S01]  /*6120*/  FMUL.FTZ R63, R69, UR52 ;  /* 0x00000034453f7c20 */ /* 0x000fe20008410000 */
[----:B------:R-:W-:Y:S01]  /*6130*/  FMUL.FTZ R42, R71, UR52 ;  /* 0x00000034472a7c20 */ /* 0x000fe20008410000 */
[----:B------:R-:W-:Y:S01]  /*6140*/  @!P1 PRMT R51, RZ, 0x654, R51 ;  /* 0x00000654ff339816 */ /* 0x000fe20000000033 */
        /* <DEDUP_REMOVED lines=14> */
[----:B------:R0:W0:Y:S01]  /*6230*/  MUFU.TANH R79, R84 ;  /* 0x00000054004f7308 */ /* 0x0000220000002400 */
        /* <DEDUP_REMOVED lines=22> */
[----:B------:R0:W0:Y:S01]  /*63a0*/  MUFU.TANH R75, R80 ;  /* 0x00000050004b7308 */ /* 0x0000220000002400 */
[----:B------:R-:W-:-:S02]  /*63b0*/  WARPGROUP.DEPBAR.LE gsb0, 0x0 ;  /* 0x00008000000079c5 */ /* 0x000fc40000010000 */
[----:B------:R-:W-:Y:S01]  /*63c0*/  WARPGROUP.ARRIVE ;  /* 0x00000000000079c5 */ /* 0x000fe20000000000 */
[----:B------:R-:W-:-:S05]  /*63d0*/  IMAD.SHL.U32 R158, R4, 0x80, RZ ;  /* 0x00000080049e7824 */ /* 0x000fca00078e00ff */
[----:B------:R-:W-:Y:S01]  /*63e0*/  HGMMA.64x128x16.F32 R88, R152, gdesc[UR4].tnspB, R88, gsb0 ;  /* 0x41e0000498587df0 */ /* 0x000fe20008000858 */
[----:B------:R-:W-:-:S05]  /*63f0*/  IADD3 R59, R17, 0x1, -R158 ;  /* 0x00000001113b7810 */ /* 0x000fca0007ffe89e */
[----:B------:R-:W-:-:S04]  /*6400*/  IMAD.IADD R59, R59, 0x1, -R18 ;  /* 0x000000013b3b7824 */ /* 0x000fc800078e0a12 */
[----:B------:R-:W-:-:S04]  /*6410*/  IMAD R59, R16, -0x2, R59 ;  /* 0xfffffffe103b7824 */ /* 0x000fc800078e023b */
[----:B------:R-:W-:-:S04]  /*6420*/  VIADD R83, R59, UR51 ;  /* 0x000000333b537c36 */ /* 0x000fc80008000000 */
[----:B------:R-:W-:Y:S01]  /*6430*/  IMAD.IADD R65, R0, 0x1, R83 ;  /* 0x0000000100417824 */ /* 0x000fe200078e0253 */
[----:B------:R-:W-:Y:S02]  /*6440*/  WARPGROUP.DEPBAR.LE gsb0, 0x0 ;  /* 0x00008000000079c5 */ /* 0x000fe40000010000 */
[----:B------:R0:W-:Y:S06]  /*6450*/  BAR.ARV R58, 0x100 ;  /* 0x0004003a0000751d */ /* 0x0001ec0000002000 */
[----:B------:R5:W-:Y:S02]  /*6460*/  @!P1 SYNCS.ARRIVE.TRANS64.RED.A1T0 RZ, [R51+URZ], RZ ;  /* 0x000000ff33ff99a7 */ /* 0x000be4000810043f */
[----:B-----5:R-:W-:Y:S01]  /*6470*/  FMUL.FTZ R51, R87, UR52 ;  /* 0x0000003457337c20 */ /* 0x020fe20008410000 */
[----:B------:R-:W-:-:S04]  /*6480*/  VIADD R87, R59, UR47 ;  /* 0x0000002f3b577c36 */ /* 0x000fc80008000000 */
[----:B------:R-:W-:Y:S01]  /*6490*/  IMAD.IADD R67, R0, 0x1, R87 ;  /* 0x0000000100437824 */ /* 0x000fe200078e0257 */
[----:B------:R-:W0:Y:S01]  /*64a0*/  MUFU.TANH R51, R51 ;  /* 0x0000003300337308 */ /* 0x000e220000002400 */
[----:B-1234-:R-:W-:Y:S05]  /*64b0*/  @P2 BRA `(.L_x_1095) ;  /* 0x00000000005c2947 */ /* 0x01efea0003800000 */
[----:B------:R-:W-:Y:S01]  /*64c0*/  ISETP.GT.AND P2, PT, R15, -0x1, PT ;  /* 0xffffffff0f00780c */ /* 0x000fe20003f44270 */
[----:B------:R-:W-:-:S12]  /*64d0*/  BSSY B0, `(.L_x_1096) ;  /* 0x0000011000007945 */ /* 0x000fd80003800000 */
[----:B------:R-:W-:Y:S05]  /*64e0*/  @P2 BRA `(.L_x_1097) ;  /* 0x0000000000242947 */ /* 0x000fea0003800000 */
[----:B------:R-:W-:Y:S02]  /*64f0*/  IMAD.U32 R153, RZ, RZ, UR50 ;  /* 0x00000032ff997e24 */ /* 0x000fe4000f8e00ff */
[----:B------:R-:W-:-:S03]  /*6500*/  IMAD.IADD R69, R0, 0x1, R9 ;  /* 0x0000000100457824 */ /* 0x000fc600078e0209 */
[----:B------:R-:W-:Y:S02]  /*6510*/  ISETP.NE.AND P2, PT, R153, 0x1, PT ;  /* 0x000000019900780c */ /* 0x000fe40003f45270 */
[----:B------:R-:W-:-:S11]  /*6520*/  LOP3.LUT R69, RZ, R69, RZ, 0x33, !PT ;  /* 0x00000045ff457212 */ /* 0x000fd600078e33ff */
[----:B0-----:R-:W0:Y:S02]  /*6530*/  @P2 LDC.64 R58, c[0x0][0x9e8] ;  /* 0x00027a00ff3a2b82 */ /* 0x001e240000000a00 */
[----:B0-----:R-:W-:-:S05]  /*6540*/  @P2 IMAD.HI.U32 R58, R69, R58, RZ ;  /* 0x0000003a453a2227 */ /* 0x001fca00078e00ff */
[----:B------:R-:W-:-:S04]  /*6550*/  @P2 SHF.R.U32.HI R69, RZ, R59, R58 ;  /* 0x0000003bff452219 */ /* 0x000fc8000001163a */
[----:B------:R-:W-:Y:S01]  /*6560*/  LOP3.LUT R58, RZ, R69, RZ, 0x33, !PT ;  /* 0x00000045ff3a7212 */ /* 0x000fe200078e33ff */
[----:B------:R-:W-:Y:S06]  /*6570*/  BRA `(.L_x_1098) ;  /* 0x0000000000187947 */ /* 0x000fec0003800000 */
.L_x_1097:
[----:B------:R-:W-:-:S05]  /*6580*/  IMAD.U32 R153, RZ, RZ, UR50 ;  /* 0x00000032ff997e24 */ /* 0x000fca000f8e00ff */
[----:B------:R-:W-:-:S13]  /*6590*/  ISETP.NE.AND P2, PT, R153, 0x1, PT ;  /* 0x000000019900780c */ /* 0x000fda0003f45270 */
[----:B0-----:R-:W0:Y:S02]  /*65a0*/  @P2 LDC.64 R58, c[0x0][0x9e8] ;  /* 0x00027a00ff3a2b82 */ /* 0x001e240000000a00 */
[----:B0-----:R-:W-:-:S04]  /*65b0*/  @P2 IMAD.HI.U32 R64, R15, R58, RZ ;  /* 0x0000003a0f402227 */ /* 0x001fc800078e00ff */
[----:B------:R-:W-:Y:S01]  /*65c0*/  IMAD.MOV.U32 R58, RZ, RZ, R15 ;  /* 0x000000ffff3a7224 */ /* 0x000fe200078e000f */
[----:B------:R-:W-:-:S07]  /*65d0*/  @P2 SHF.R.U32.HI R58, RZ, R59, R64 ;  /* 0x0000003bff3a2219 */ /* 0x000fce0000011640 */
.L_x_1098:
[----:B------:R-:W-:Y:S05]  /*65e0*/  BSYNC B0 ;  /* 0x0000000000007941 */ /* 0x000fea0003800000 */
.L_x_1096:
[----:B------:R-:W-:-:S04]  /*65f0*/  IMAD R59, R58, R153, -R158 ;  /* 0x000000993a3b7224 */ /* 0x000fc800078e0a9e */
[----:B------:R-:W-:-:S05]  /*6600*/  IMAD R58, R16, -0x2, R59 ;  /* 0xfffffffe103a7824 */ /* 0x000fca00078e023b */
[----:B------:R-:W-:Y:S02]  /*6610*/  VIADDMNMX R65, R58, R153, R65, PT ;  /* 0x000000993a417246 */ /* 0x000fe40003800141 */
[----:B------:R-:W-:-:S07]  /*6620*/  VIMNMX R67, R67, R58, !PT ;  /* 0x0000003a43437248 */ /* 0x000fce0007fe0100 */
.L_x_1095:
[----:B------:R-:W-:-:S04]  /*6630*/  ISETP.GT.AND P2, PT, R4, -0x1, PT ;  /* 0xffffffff0400780c */ /* 0x000fc80003f44270 */
[C---:B------:R-:W-:Y:S02]  /*6640*/  ISETP.GT.AND P5, PT, R67.reuse, RZ, P2 ;  /* 0x000000ff4300720c */ /* 0x040fe400017a4270 */
[----:B------:R-:W-:Y:S02]  /*6650*/  ISETP.GT.AND P4, PT, R67, 0x1, P2 ;  /* 0x000000014300780c */ /* 0x000fe40001784270 */
[----:B------:R-:W-:Y:S02]  /*6660*/  ISETP.LT.OR P5, PT, R65, 0x1, P5 ;  /* 0x000000014100780c */ /* 0x000fe40002fa1670 */
[----:B------:R-:W-:Y:S02]  /*6670*/  ISETP.GT.AND P6, PT, R67, 0x8, P2 ;  /* 0x000000084300780c */ /* 0x000fe400017c4270 */
[----:B0-----:R-:W-:Y:S02]  /*6680*/  FSEL R156, R7, -INF , !P5 ;  /* 0xff800000079c7808 */ /* 0x001fe40006800000 */
[----:B------:R-:W-:-:S02]  /*6690*/  ISETP.GT.AND P5, PT, R67, 0x10, P2 ;  /* 0x000000104300780c */ /* 0x000fc400017a4270 */
[----:B------:R-:W-:Y:S02]  /*66a0*/  ISETP.GT.AND P3, PT, R67, 0x9, P2 ;  /* 0x000000094300780c */ /* 0x000fe40001764270 */
[C---:B------:R-:W-:Y:S02]  /*66b0*/  ISETP.LT.OR P5, PT, R65.reuse, 0x11, P5 ;  /* 0x000000114100780c */ /* 0x040fe40002fa1670 */
[----:B------:R-:W-:Y:S02]  /*66c0*/  ISETP.LT.OR P4, PT, R65, 0x2, P4 ;  /* 0x000000024100780c */ /* 0x000fe40002781670 */
[----:B------:R-:W-:Y:S02]  /*66d0*/  FSEL R176, R167, -INF , !P5 ;  /* 0xff800000a7b07808 */ /* 0x000fe40006800000 */
[----:B------:R-:W-:Y:S02]  /*66e0*/  ISETP.GT.AND P5, PT, R67, 0x20, P2 ;  /* 0x000000204300780c */ /* 0x000fe400017a4270 */
[----:B------:R-:W-:-:S02]  /*66f0*/  ISETP.LT.OR P6, PT, R65, 0x9, P6 ;  /* 0x000000094100780c */ /* 0x000fc400037c1670 */
[C---:B------:R-:W-:Y:S02]  /*6700*/  ISETP.LT.OR P3, PT, R65.reuse, 0xa, P3 ;  /* 0x0000000a4100780c */ /* 0x040fe40001f61670 */
[----:B------:R-:W-:Y:S02]  /*6710*/  ISETP.LT.OR P5, PT, R65, 0x21, P5 ;  /* 0x000000214100780c */ /* 0x000fe40002fa1670 */
[----:B------:R-:W-:Y:S02]  /*6720*/  FSEL R182, R164, -INF , !P4 ;  /* 0xff800000a4b67808 */ /* 0x000fe40006000000 */
[----:B------:R-:W-:Y:S02]  /*6730*/  ISETP.GT.AND P4, PT, R67, 0x11, P2 ;  /* 0x000000114300780c */ /* 0x000fe40001784270 */
[----:B------:R-:W-:Y:S02]  /*6740*/  FSEL R164, R165, -INF , !P6 ;  /* 0xff800000a5a47808 */ /* 0x000fe40007000000 */
[----:B------:R-:W-:-:S02]  /*6750*/  FSEL R178, R166, -INF , !P3 ;  /* 0xff800000a6b27808 */ /* 0x000fc40005800000 */
[C---:B------:R-:W-:Y:S02]  /*6760*/  ISETP.GT.AND P6, PT, R67.reuse, 0x18, P2 ;  /* 0x000000184300780c */ /* 0x040fe400017c4270 */
[C---:B------:R-:W-:Y:S02]  /*6770*/  ISETP.GT.AND P3, PT, R67.reuse, 0x19, P2 ;  /* 0x000000194300780c */ /* 0x040fe40001764270 */
[----:B------:R-:W-:Y:S02]  /*6780*/  FSEL R166, R160, -INF , !P5 ;  /* 0xff800000a0a67808 */ /* 0x000fe40006800000 */
[----:B------:R-:W-:Y:S02]  /*6790*/  ISETP.GT.AND P5, PT, R67, 0x30, P2 ;  /* 0x000000304300780c */ /* 0x000fe400017a4270 */
[C---:B------:R-:W-:Y:S02]  /*67a0*/  ISETP.LT.OR P4, PT, R65.reuse, 0x12, P4 ;  /* 0x000000124100780c */ /* 0x040fe40002781670 */
[----:B------:R-:W-:-:S02]  /*67b0*/  ISETP.LT.OR P6, PT, R65, 0x19, P6 ;  /* 0x000000194100780c */ /* 0x000fc400037c1670 */
[C---:B------:R-:W-:Y:S02]  /*67c0*/  ISETP.LT.OR P3, PT, R65.reuse, 0x1a, P3 ;  /* 0x0000001a4100780c */ /* 0x040fe40001f61670 */
[----:B------:R-:W-:Y:S02]  /*67d0*/  ISETP.LT.OR P5, PT, R65, 0x31, P5 ;  /* 0x000000314100780c */ /* 0x000fe40002fa1670 */
[----:B------:R-:W-:Y:S02]  /*67e0*/  FSEL R174, R168, -INF , !P4 ;  /* 0xff800000a8ae7808 */ /* 0x000fe40006000000 */
[----:B------:R-:W-:Y:S02]  /*67f0*/  FSEL R172, R34, -INF , !P6 ;  /* 0xff80000022ac7808 */ /* 0x000fe40007000000 */
[----:B------:R-:W-:Y:S02]  /*6800*/  FSEL R168, R35, -INF , !P3 ;  /* 0xff80000023a87808 */ /* 0x000fe40005800000 */
[----:B------:R-:W-:-:S02]  /*6810*/  ISETP.GT.AND P4, PT, R67, 0x21, P2 ;  /* 0x000000214300780c */ /* 0x000fc40001784270 */
[C---:B------:R-:W-:Y:S02]  /*6820*/  ISETP.GT.AND P6, PT, R67.reuse, 0x28, P2 ;  /* 0x000000284300780c */ /* 0x040fe400017c4270 */
[----:B------:R-:W-:Y:S02]  /*6830*/  ISETP.GT.AND P3, PT, R67, 0x29, P2 ;  /* 0x000000294300780c */ /* 0x000fe40001764270 */
        /* <DEDUP_REMOVED lines=49> */
[----:B------:R-:W-:Y:S02]  /*6b50*/  PLOP3.LUT P5, PT, PT, PT, UP0, 0x40, 0x0 ;  /* 0x000000000000781c */ /* 0x000fe40003fae808 */
        /* <DEDUP_REMOVED lines=12> */
[--C-:B------:R-:W-:Y:S02]  /*6c20*/  IADD3 R53, R83, 0x8, R0.reuse ;  /* 0x0000000853357810 */ /* 0x100fe40007ffe000 */
[----:B------:R-:W-:-:S02]  /*6c30*/  IADD3 R55, R87, 0x8, R0 ;  /* 0x0000000857377810 */ /* 0x000fc40007ffe000 */
[----:B------:R-:W-:Y:S02]  /*6c40*/  FSEL R56, R81, -INF , !P4 ;  /* 0xff80000051387808 */ /* 0x000fe40006000000 */
[----:B------:R-:W-:Y:S02]  /*6c50*/  FSEL R54, R79, -INF , !P6 ;  /* 0xff8000004f367808 */ /* 0x000fe40007000000 */
[----:B------:R-:W-:Y:S01]  /*6c60*/  FSEL R52, R85, -INF , !P3 ;  /* 0xff80000055347808 */ /* 0x000fe20005800000 */
[----:B------:R-:W-:Y:S06]  /*6c70*/  @P5 BRA `(.L_x_1099) ;  /* 0x0000000000585947 */ /* 0x000fec0003800000 */
[----:B------:R-:W-:Y:S01]  /*6c80*/  ISETP.GT.AND P3, PT, R13, -0x1, PT ;  /* 0xffffffff0d00780c */ /* 0x000fe20003f64270 */
[----:B------:R-:W-:-:S12]  /*6c90*/  BSSY B0, `(.L_x_1100) ;  /* 0x0000010000007945 */ /* 0x000fd80003800000 */
[----:B------:R-:W-:Y:S05]  /*6ca0*/  @P3 BRA `(.L_x_1101) ;  /* 0x0000000000203947 */ /* 0x000fea0003800000 */
[----:B------:R-:W-:Y:S02]  /*6cb0*/  IMAD.U32 R57, RZ, RZ, UR50 ;  /* 0x00000032ff397e24 */ /* 0x000fe4000f8e00ff */
[----:B------:R-:W-:-:S03]  /*6cc0*/  IMAD.MOV.U32 R7, RZ, RZ, R11 ;  /* 0x000000ffff077224 */ /* 0x000fc600078e000b */
[----:B------:R-:W-:-:S13]  /*6cd0*/  ISETP.NE.AND P3, PT, R57, 0x1, PT ;  /* 0x000000013900780c */ /* 0x000fda0003f65270 */
[----:B------:R-:W0:Y:S02]  /*6ce0*/  @P3 LDC.64 R34, c[0x0][0x9e8] ;  /* 0x00027a00ff223b82 */ /* 0x000e240000000a00 */
[----:B0-----:R-:W-:-:S05]  /*6cf0*/  @P3 IMAD.HI.U32 R34, R11, R34, RZ ;  /* 0x000000220b223227 */ /* 0x001fca00078e00ff */
[----:B------:R-:W-:-:S04]  /*6d00*/  @P3 SHF.R.U32.HI R7, RZ, R35, R34 ;  /* 0x00000023ff073219 */ /* 0x000fc80000011622 */
[----:B------:R-:W-:Y:S01]  /*6d10*/  LOP3.LUT R7, RZ, R7, RZ, 0x33, !PT ;  /* 0x00000007ff077212 */ /* 0x000fe200078e33ff */
[----:B------:R-:W-:Y:S06]  /*6d20*/  BRA `(.L_x_1102) ;  /* 0x0000000000187947 */ /* 0x000fec0003800000 */
.L_x_1101:
[----:B------:R-:W-:Y:S02]  /*6d30*/  IMAD.U32 R57, RZ, RZ, UR50 ;  /* 0x00000032ff397e24 */ /* 0x000fe4000f8e00ff */
[----:B------:R-:W-:-:S03]  /*6d40*/  IMAD.MOV.U32 R7, RZ, RZ, R13 ;  /* 0x000000ffff077224 */ /* 0x000fc600078e000d */
[----:B------:R-:W-:-:S13]  /*6d50*/  ISETP.NE.AND P3, PT, R57, 0x1, PT ;  /* 0x000000013900780c */ /* 0x000fda0003f65270 */
[----:B------:R-:W0:Y:S02]  /*6d60*/  @P3 LDC.64 R34, c[0x0][0x9e8] ;  /* 0x00027a00ff223b82 */ /* 0x000e240000000a00 */
[----:B0-----:R-:W-:-:S05]  /*6d70*/  @P3 IMAD.HI.U32 R34, R13, R34, RZ ;  /* 0x000000220d223227 */ /* 0x001fca00078e00ff */
[----:B------:R-:W-:-:S07]  /*6d80*/  @P3 SHF.R.U32.HI R7, RZ, R35, R34 ;  /* 0x00000023ff073219 */ /* 0x000fce0000011622 */
.L_x_1102:
[----:B------:R-:W-:Y:S05]  /*6d90*/  BSYNC B0 ;  /* 0x0000000000007941 */ /* 0x000fea0003800000 */
.L_x_1100:
[----:B------:R-:W-:-:S04]  /*6da0*/  IMAD R7, R7, R57, -R158 ;  /* 0x0000003907077224 */ /* 0x000fc800078e0a9e */
[----:B------:R-:W-:-:S05]  /*6db0*/  IMAD R34, R16, -0x2, R7 ;  /* 0xfffffffe10227824 */ /* 0x000fca00078e0207 */
[----:B------:R-:W-:Y:S02]  /*6dc0*/  VIADDMNMX R53, R34, R57, R53, PT ;  /* 0x0000003922357246 */ /* 0x000fe40003800135 */
[----:B------:R-:W-:-:S07]  /*6dd0*/  VIMNMX R55, R55, R34, !PT ;  /* 0x0000002237377248 */ /* 0x000fce0007fe0100 */
.L_x_1099:
        /* <DEDUP_REMOVED lines=10> */
[C---:B------:R-:W-:Y:S02]  /*6e80*/  ISETP.GT.AND P6, PT, R55.reuse, 0x8, P2 ;  /* 0x000000083700780c */ /* 0x040fe400017c4270 */
        /* <DEDUP_REMOVED lines=25> */
[----:B------:R-:W-:-:S02]  /*7020*/  ISETP.GT.AND P4, PT, R55, RZ, P2 ;  /* 0x000000ff3700720c */ /* 0x000fc40001784270 */
[----:B------:R-:W-:Y:S02]  /*7030*/  FMNMX.FTZ R7, R78, R7, !PT ;  /* 0x000000074e077209 */ /* 0x000fe40007810000 */
[----:B------:R-:W-:Y:S02]  /*7040*/  ISETP.LT.OR P4, PT, R53, 0x1, P4 ;  /* 0x000000013500780c */ /* 0x000fe40002781670 */
[----:B------:R-:W-:Y:S02]  /*7050*/  FMNMX.FTZ R7, R72, R7, !PT ;  /* 0x0000000748077209 */ /* 0x000fe40007810000 */
[----:B------:R-:W-:Y:S02]  /*7060*/  ISETP.GT.AND P5, PT, R55, 0x10, P2 ;  /* 0x000000103700780c */ /* 0x000fe400017a4270 */
[----:B------:R-:W-:Y:S02]  /*7070*/  FMNMX.FTZ R7, R68, R7, !PT ;  /* 0x0000000744077209 */ /* 0x000fe40007810000 */
[----:B------:R-:W-:-:S02]  /*7080*/  ISETP.LT.OR P5, PT, R53, 0x11, P5 ;  /* 0x000000113500780c */ /* 0x000fc40002fa1670 */
[----:B------:R-:W-:Y:S02]  /*7090*/  FMNMX.FTZ R7, R76, R7, !PT ;  /* 0x000000074c077209 */ /* 0x000fe40007810000 */
[----:B------:R-:W-:Y:S02]  /*70a0*/  FSEL R20, R20, -INF , !P5 ;  /* 0xff80000014147808 */ /* 0x000fe40006800000 */
        /* <DEDUP_REMOVED lines=19> */
[----:B------:R-:W0:Y:S01]  /*71e0*/  LDC R7, c[0x0][0x988] ;  /* 0x00026200ff077b82 */ /* 0x000e220000000800 */
[----:B------:R-:W-:Y:S02]  /*71f0*/  ISETP.GT.AND P5, PT, R55, 0x39, P2 ;  /* 0x000000393700780c */ /* 0x000fe400017a4270 */
[----:B------:R-:W1:Y:S02]  /*7200*/  SHFL.BFLY PT, R34, R35, 0x2, 0x1f ;  /* 0x0c401f0023227f89 */ /* 0x000e6400000e0000 */
[----:B------:R-:W-:-:S04]  /*7210*/  ISETP.LT.OR P5, PT, R53, 0x3a, P5 ;  /* 0x0000003a3500780c */ /* 0x000fc80002fa1670 */
[----:B------:R-:W-:Y:S02]  /*7220*/  FSEL R184, R33, -INF , !P5 ;  /* 0xff80000021b87808 */ /* 0x000fe40006800000 */
[----:B------:R-:W-:-:S04]  /*7230*/  ISETP.GT.AND P5, PT, R55, 0x48, P2 ;  /* 0x000000483700780c */ /* 0x000fc800017a4270 */
[----:B------:R-:W-:Y:S02]  /*7240*/  ISETP.LT.OR P5, PT, R53, 0x49, P5 ;  /* 0x000000493500780c */ /* 0x000fe40002fa1670 */
[----:B-1----:R-:W-:-:S05]  /*7250*/  FMNMX.FTZ R57, R35, R34, !PT ;  /* 0x0000002223397209 */ /* 0x002fca0007810000 */
[----:B------:R-:W1:Y:S02]  /*7260*/  SHFL.BFLY PT, R34, R57, 0x1, 0x1f ;  /* 0x0c201f0039227f89 */ /* 0x000e6400000e0000 */
[----:B-1----:R-:W-:Y:S02]  /*7270*/  FMNMX.FTZ R34, R57, R34, !PT ;  /* 0x0000002239227209 */ /* 0x002fe40007810000 */
[----:B------:R-:W-:Y:S02]  /*7280*/  FSEL R57, R8, -INF , !P4 ;  /* 0xff80000008397808 */ /* 0x000fe40006000000 */
[C---:B------:R-:W-:Y:S01]  /*7290*/  FSETP.NEU.FTZ.AND P6, PT, R34.reuse, -INF , PT ;  /* 0xff8000002200780b */ /* 0x040fe20003fdd000 */
[----:B0-----:R-:W-:-:S05]  /*72a0*/  FMUL.FTZ R35, R34, R7 ;  /* 0x0000000722237220 */ /* 0x001fca0000410000 */
[----:B------:R-:W-:-:S05]  /*72b0*/  FSEL R35, R35, RZ, P6 ;  /* 0x000000ff23237208 */ /* 0x000fca0003000000 */
[-CC-:B------:R-:W-:Y:S01]  /*72c0*/  FFMA.FTZ R180, R156, R7.reuse, -R35.reuse ;  /* 0x000000079cb47223 */ /* 0x180fe20000010823 */
[----:B------:R-:W-:Y:S01]  /*72d0*/  FSEL R156, R25, -INF , !P3 ;  /* 0xff800000199c7808 */ /* 0x000fe20005800000 */
[-CC-:B------:R-:W-:Y:S01]  /*72e0*/  FFMA.FTZ R21, R182, R7.reuse, -R35.reuse ;  /* 0x00000007b6157223 */ /* 0x180fe20000010823 */
[----:B------:R-:W-:Y:S01]  /*72f0*/  ISETP.GT.AND P3, PT, R55, 0x21, P2 ;  /* 0x000000213700780c */ /* 0x000fe20001764270 */
[-CC-:B------:R-:W-:Y:S01]  /*7300*/  FFMA.FTZ R182, R164, R7.reuse, -R35.reuse ;  /* 0x00000007a4b67223 */ /* 0x180fe20000010823 */
[-CC-:B------:R-:W-:Y:S01]  /*7310*/  FFMA.FTZ R61, R174, R7.reuse, -R35.reuse ;  /* 0x00000007ae3d7223 */ /* 0x180fe20000010823 */
[-CC-:B------:R-:W-:Y:S01]  /*7320*/  FFMA.FTZ R25, R178, R7.reuse, -R35.reuse ;  /* 0x00000007b2197223 */ /* 0x180fe20000010823 */
[----:B------:R-:W-:Y:S01]  /*7330*/  ISETP.LT.OR P3, PT, R53, 0x22, P3 ;  /* 0x000000223500780c */ /* 0x000fe20001f61670 */
[-CC-:B------:R-:W-:Y:S01]  /*7340*/  FFMA.FTZ R178, R172, R7.reuse, -R35.reuse ;  /* 0x00000007acb27223 */ /* 0x180fe20000010823 */
[-CC-:B------:R-:W-:Y:S01]  /*7350*/  FFMA.FTZ R172, R166, R7.reuse, -R35.reuse ;  /* 0x00000007a6ac7223 */ /* 0x180fe20000010823 */
[-CC-:B------:R-:W-:Y:S01]  /*7360*/  FFMA.FTZ R33, R162, R7.reuse, -R35.reuse ;  /* 0x00000007a2217223 */ /* 0x180fe20000010823 */
        /* <DEDUP_REMOVED lines=11> */
[-CC-:B------:R-:W-:Y:S01]  /*7420*/  FFMA.FTZ R56, R56, R7.reuse, -R35.reuse ;  /* 0x0000000738387223 */ /* 0x180fe20000010823 */
[----:B------:R-:W-:Y:S01]  /*7430*/  ISETP.GT.AND P3, PT, R55, 0x31, P2 ;  /* 0x000000313700780c */ /* 0x000fe20001764270 */
[----:B------:R-:W-:Y:S01]  /*7440*/  FFMA.FTZ R52, R52, R7, -R35 ;  /* 0x0000000734347223 */ /* 0x000fe20000010823 */
[----:B------:R-:W-:-:S02]  /*7450*/  FMNMX.FTZ R59, R14, R27, !PT ;  /* 0x0000001b0e3b7209 */ /* 0x000fc40007810000 */
[----:B------:R-:W-:Y:S01]  /*7460*/  FSEL R26, R26, -INF , !P4 ;  /* 0xff8000001a1a7808 */ /* 0x000fe20006000000 */
[----:B------:R-:W-:Y:S01]  /*7470*/  MUFU.EX2 R182, R182 ;  /* 0x000000b600b67308 */ /* 0x000fe20000000800 */
[----:B------:R-:W-:Y:S02]  /*7480*/  FMNMX.FTZ R59, R20, R59, !PT ;  /* 0x0000003b143b7209 */ /* 0x000fe40007810000 */
[----:B------:R-:W-:Y:S02]  /*7490*/  ISETP.GT.AND P4, PT, R55, 0x38, P2 ;  /* 0x000000383700780c */ /* 0x000fe40001784270 */
[----:B------:R-:W-:Y:S02]  /*74a0*/  FMNMX.FTZ R59, R158, R59, !PT ;  /* 0x0000003b9e3b7209 */ /* 0x000fe40007810000 */
[----:B------:R-:W-:Y:S01]  /*74b0*/  ISETP.LT.OR P3, PT, R53, 0x32, P3 ;  /* 0x000000323500780c */ /* 0x000fe20001f61670 */
[----:B------:R-:W-:Y:S01]  /*74c0*/  MUFU.EX2 R25, R25 ;  /* 0x0000001900197308 */ /* 0x000fe20000000800 */
[----:B------:R-:W-:-:S02]  /*74d0*/  FMNMX.FTZ R59, R156, R59, !PT ;  /* 0x0000003b9c3b7209 */ /* 0x000fc40007810000 */
[----:B------:R-:W-:Y:S01]  /*74e0*/  FSEL R8, R29, -INF , !P3 ;  /* 0xff8000001d087808 */ /* 0x000fe20005800000 */
[----:B------:R-:W-:Y:S01]  /*74f0*/  FFMA.FTZ R29, R168, R7, -R35 ;  /* 0x00000007a81d7223 */ /* 0x000fe20000010823 */
[----:B------:R-:W-:Y:S02]  /*7500*/  FMNMX.FTZ R59, R24, R59, !PT ;  /* 0x0000003b183b7209 */ /* 0x000fe40007810000 */
[----:B------:R-:W-:Y:S01]  /*7510*/  ISETP.LT.OR P4, PT, R53, 0x39, P4 ;  /* 0x000000393500780c */ /* 0x000fe20002781670 */
[----:B------:R-:W-:Y:S01]  /*7520*/  MUFU.EX2 R176, R176 ;  /* 0x000000b000b07308 */ /* 0x000fe20000000800 */
[----:B------:R-:W-:Y:S02]  /*7530*/  FMNMX.FTZ R59, R28, R59, !PT ;  /* 0x0000003b1c3b7209 */ /* 0x000fe40007810000 */
[----:B------:R-:W-:Y:S02]  /*7540*/  ISETP.GT.AND P3, PT, R55, 0x40, P2 ;  /* 0x000000403700780c */ /* 0x000fe40001764270 */
[----:B------:R-:W-:-:S02]  /*7550*/  FMNMX.FTZ R59, R164, R59, !PT ;  /* 0x0000003ba43b7209 */ /* 0x000fc40007810000 */
[----:B------:R-:W-:Y:S01]  /*7560*/  FSEL R174, R31, -INF , !P4 ;  /* 0xff8000001fae7808 */ /* 0x000fe20006000000 */
[----:B------:R-:W-:Y:S01]  /*7570*/  FFMA.FTZ R31, R160, R7, -R35 ;  /* 0x00000007a01f7223 */ /* 0x000fe20000010823 */
[----:B------:R-:W-:Y:S01]  /*7580*/  FMNMX.FTZ R59, R32, R59, !PT ;  /* 0x0000003b203b7209 */ /* 0x000fe20007810000 */
[----:B------:R-:W-:Y:S01]  /*7590*/  MUFU.EX2 R27, R61 ;  /* 0x0000003d001b7308 */ /* 0x000fe20000000800 */
[----:B------:R-:W-:Y:S02]  /*75a0*/  ISETP.GT.AND P4, PT, R55, 0x41, P2 ;  /* 0x000000413700780c */ /* 0x000fe40001784270 */
[----:B------:R-:W-:Y:S02]  /*75b0*/  FMNMX.FTZ R59, R26, R59, !PT ;  /* 0x0000003b1a3b7209 */ /* 0x000fe40007810000 */
[C---:B------:R-:W-:Y:S02]  /*75c0*/  ISETP.LT.OR P3, PT, R53.reuse, 0x41, P3 ;  /* 0x000000413500780c */ /* 0x040fe40001f61670 */
[----:B------:R-:W-:Y:S01]  /*75d0*/  FMNMX.FTZ R59, R30, R59, !PT ;  /* 0x0000003b1e3b7209 */ /* 0x000fe20007810000 */
[----:B------:R-:W-:Y:S01]  /*75e0*/  MUFU.EX2 R178, R178 ;  /* 0x000000b200b27308 */ /* 0x000fe20000000800 */
[----:B------:R-:W-:-:S02]  /*75f0*/  ISETP.LT.OR P4, PT, R53, 0x42, P4 ;  /* 0x000000423500780c */ /* 0x000fc40002781670 */
[----:B------:R-:W-:Y:S02]  /*7600*/  FMNMX.FTZ R59, R8, R59, !PT ;  /* 0x0000003b083b7209 */ /* 0x000fe40007810000 */
[----:B------:R-:W-:Y:S02]  /*7610*/  FSEL R36, R36, -INF , !P3 ;  /* 0xff80000024247808 */ /* 0x000fe40005800000 */
[----:B------:R-:W-:Y:S01]  /*7620*/  FMNMX.FTZ R59, R174, R59, !PT ;  /* 0x0000003bae3b7209 */ /* 0x000fe20007810000 */
[----:B------:R-:W-:Y:S01]  /*7630*/  MUFU.EX2 R29, R29 ;  /* 0x0000001d001d7308 */ /* 0x000fe20000000800 */
[----:B------:R-:W-:Y:S02]  /*7640*/  ISETP.GT.AND P3, PT, R55, 0x49, P2 ;  /* 0x000000493700780c */ /* 0x000fe40001764270 */
[----:B------:R-:W-:Y:S02]  /*7650*/  FMNMX.FTZ R59, R184, R59, !PT ;  /* 0x0000003bb83b7209 */ /* 0x000fe40007810000 */
[----:B------:R-:W-:Y:S01]  /*7660*/  FSEL R166, R37, -INF , !P4 ;  /* 0xff80000025a67808 */ /* 0x000fe20006000000 */
[----:B------:R-:W-:Y:S01]  /*7670*/  FFMA.FTZ R37, R152, R7, -R35 ;  /* 0x0000000798257223 */ /* 0x000fe20000010823 */
[----:B------:R-:W-:Y:S01]  /*7680*/  FMNMX.FTZ R59, R36, R59, !PT ;  /* 0x0000003b243b7209 */ /* 0x000fe20007810000 */
[----:B------:R-:W-:Y:S01]  /*7690*/  MUFU.EX2 R172, R172 ;  /* 0x000000ac00ac7308 */ /* 0x000fe20000000800 */
[----:B------:R-:W-:-:S02]  /*76a0*/  ISETP.GT.AND P4, PT, R55, 0x50, P2 ;  /* 0x000000503700780c */ /* 0x000fc40001784270 */
[----:B------:R-:W-:Y:S02]  /*76b0*/  ISETP.LT.OR P3, PT, R53, 0x4a, P3 ;  /* 0x0000004a3500780c */ /* 0x000fe40001f61670 */
[----:B------:R-:W-:Y:S01]  /*76c0*/  FSEL R160, R39, -INF , !P5 ;  /* 0xff80000027a07808 */ /* 0x000fe20006800000 */
[--C-:B------:R-:W-:Y:S01]  /*76d0*/  FFMA.FTZ R39, R84, R7, -R35.reuse ;  /* 0x0000000754277223 */ /* 0x100fe20000010823 */
[----:B------:R-:W-:Y:S01]  /*76e0*/  FMNMX.FTZ R59, R166, R59, !PT ;  /* 0x0000003ba63b7209 */ /* 0x000fe20007810000 */
[----:B------:R-:W-:Y:S01]  /*76f0*/  MUFU.EX2 R31, R31 ;  /* 0x0000001f001f7308 */ /* 0x000fe20000000800 */
[----:B------:R-:W-:Y:S02]  /*7700*/  ISETP.GT.AND P5, PT, R55, 0x51, P2 ;  /* 0x000000513700780c */ /* 0x000fe400017a4270 */
[----:B------:R-:W-:Y:S01]  /*7710*/  FSEL R168, R38, -INF , !P3 ;  /* 0xff80000026a87808 */ /* 0x000fe20005800000 */
[----:B------:R-:W-:Y:S01]  /*7720*/  FFMA.FTZ R38, R154, R7, -R35 ;  /* 0x000000079a267223 */ /* 0x000fe20000010823 */
[----:B------:R-:W-:-:S02]  /*7730*/  ISETP.LT.OR P4, PT, R53, 0x51, P4 ;  /* 0x000000513500780c */ /* 0x000fc40002781670 */
[----:B------:R-:W-:Y:S01]  /*7740*/  FMNMX.FTZ R59, R160, R59, !PT ;  /* 0x0000003ba03b7209 */ /* 0x000fe20007810000 */
[----:B------:R-:W-:Y:S01]  /*7750*/  MUFU.EX2 R33, R33 ;  /* 0x0000002100217308 */ /* 0x000fe20000000800 */
[----:B------:R-:W-:Y:S02]  /*7760*/  ISETP.GT.AND P3, PT, R55, 0x58, P2 ;  /* 0x000000583700780c */ /* 0x000fe40001764270 */
[----:B------:R-:W-:Y:S02]  /*7770*/  ISETP.LT.OR P5, PT, R53, 0x52, P5 ;  /* 0x000000523500780c */ /* 0x000fe40002fa1670 */
[----:B------:R-:W-:Y:S02]  /*7780*/  FSEL R40, R40, -INF , !P4 ;  /* 0xff80000028287808 */ /* 0x000fe40006000000 */
[----:B------:R-:W-:Y:S01]  /*7790*/  FMNMX.FTZ R59, R168, R59, !PT ;  /* 0x0000003ba83b7209 */ /* 0x000fe20007810000 */
[----:B------:R-:W-:Y:S01]  /*77a0*/  MUFU.EX2 R38, R38 ;  /* 0x0000002600267308 */ /* 0x000fe20000000800 */
[----:B------:R-:W-:-:S02]  /*77b0*/  ISETP.GT.AND P4, PT, R55, 0x59, P2 ;  /* 0x000000593700780c */ /* 0x000fc40001784270 */
[----:B------:R-:W-:Y:S01]  /*77c0*/  FSEL R154, R41, -INF , !P5 ;  /* 0xff800000299a7808 */ /* 0x000fe20006800000 */
[--C-:B------:R-:W-:Y:S01]  /*77d0*/  FFMA.FTZ R41, R82, R7, -R35.reuse ;  /* 0x0000000752297223 */ /* 0x100fe20000010823 */
[----:B------:R-:W-:Y:S02]  /*77e0*/  ISETP.LT.OR P3, PT, R53, 0x59, P3 ;  /* 0x000000593500780c */ /* 0x000fe40001f61670 */
[----:B------:R-:W-:Y:S01]  /*77f0*/  FMNMX.FTZ R59, R40, R59, !PT ;  /* 0x0000003b283b7209 */ /* 0x000fe20007810000 */
[----:B------:R-:W-:Y:S01]  /*7800*/  MUFU.EX2 R37, R37 ;  /* 0x0000002500257308 */ /* 0x000fe20000000800 */
[----:B------:R-:W-:Y:S02]  /*7810*/  ISETP.GT.AND P5, PT, R55, 0x60, P2 ;  /* 0x000000603700780c */ /* 0x000fe400017a4270 */
[----:B------:R-:W-:Y:S02]  /*7820*/  ISETP.LT.OR P4, PT, R53, 0x5a, P4 ;  /* 0x0000005a3500780c */ /* 0x000fe40002781670 */
[----:B------:R-:W-:Y:S01]  /*7830*/  FSEL R152, R43, -INF , !P3 ;  /* 0xff8000002b987808 */ /* 0x000fe20005800000 */
[----:B------:R-:W-:Y:S01]  /*7840*/  FFMA.FTZ R43, R78, R7, -R35 ;  /* 0x000000074e2b7223 */ /* 0x000fe20000010823 */
[----:B------:R-:W-:Y:S01]  /*7850*/  FMNMX.FTZ R59, R154, R59, !PT ;  /* 0x0000003b9a3b7209 */ /* 0x000fe20007810000 */
[----:B------:R-:W-:Y:S01]  /*7860*/  MUFU.EX2 R39, R39 ;  /* 0x0000002700277308 */ /* 0x000fe20000000800 */
[----:B------:R-:W-:-:S02]  /*7870*/  ISETP.GT.AND P3, PT, R55, 0x61, P2 ;  /* 0x000000613700780c */ /* 0x000fc40001764270 */
[----:B------:R-:W-:Y:S01]  /*7880*/  FSEL R162, R42, -INF , !P4 ;  /* 0xff8000002aa27808 */ /* 0x000fe20006000000 */
[-CC-:B------:R-:W-:Y:S01]  /*7890*/  FFMA.FTZ R42, R170, R7.reuse, -R35.reuse ;  /* 0x00000007aa2a7223 */ /* 0x180fe20000010823 */
[----:B------:R-:W-:Y:S01]  /*78a0*/  ISETP.LT.OR P5, PT, R53, 0x61, P5 ;  /* 0x000000613500780c */ /* 0x000fe20002fa1670 */
[----:B------:R-:W-:Y:S01]  /*78b0*/  FFMA.FTZ R170, R86, R7, -R35 ;  /* 0x0000000756aa7223 */ /* 0x000fe20000010823 */
[----:B------:R-:W-:Y:S01]  /*78c0*/  FMNMX.FTZ R59, R152, R59, !PT ;  /* 0x0000003b983b7209 */ /* 0x000fe20007810000 */
[----:B------:R-:W-:Y:S01]  /*78d0*/  MUFU.EX2 R41, R41 ;  /* 0x0000002900297308 */ /* 0x000fe20000000800 */
[----:B------:R-:W-:Y:S02]  /*78e0*/  ISETP.GT.AND P4, PT, R55, 0x68, P2 ;  /* 0x000000683700780c */ /* 0x000fe40001784270 */
[----:B------:R-:W-:Y:S02]  /*78f0*/  ISETP.LT.OR P3, PT, R53, 0x62, P3 ;  /* 0x000000623500780c */ /* 0x000fe40001f61670 */
[----:B------:R-:W-:-:S02]  /*7900*/  FSEL R44, R44, -INF , !P5 ;  /* 0xff8000002c2c7808 */ /* 0x000fc40006800000 */
[----:B------:R-:W-:Y:S01]  /*7910*/  FMNMX.FTZ R59, R162, R59, !PT ;  /* 0x0000003ba23b7209 */ /* 0x000fe20007810000 */
[----:B------:R-:W-:Y:S01]  /*7920*/  MUFU.EX2 R42, R42 ;  /* 0x0000002a002a7308 */ /* 0x000fe20000000800 */
[----:B------:R-:W-:Y:S02]  /*7930*/  ISETP.GT.AND P5, PT, R55, 0x69, P2 ;  /* 0x000000693700780c */ /* 0x000fe400017a4270 */
[----:B------:R-:W-:Y:S01]  /*7940*/  FSEL R86, R45, -INF , !P3 ;  /* 0xff8000002d567808 */ /* 0x000fe20005800000 */
[-CC-:B------:R-:W-:Y:S01]  /*7950*/  FFMA.FTZ R45, R68, R7.reuse, -R35.reuse ;  /* 0x00000007442d7223 */ /* 0x180fe20000010823 */
[----:B------:R-:W-:Y:S01]  /*7960*/  ISETP.LT.OR P4, PT, R53, 0x69, P4 ;  /* 0x000000693500780c */ /* 0x000fe20002781670 */
[----:B------:R-:W-:Y:S01]  /*7970*/  FFMA.FTZ R68, R76, R7, -R35 ;  /* 0x000000074c447223 */ /* 0x000fe20000010823 */
[----:B------:R-:W-:Y:S01]  /*7980*/  FMNMX.FTZ R59, R44, R59, !PT ;  /* 0x0000003b2c3b7209 */ /* 0x000fe20007810000 */
[----:B------:R-:W-:Y:S01]  /*7990*/  MUFU.EX2 R170, R170 ;  /* 0x000000aa00aa7308 */ /* 0x000fe20000000800 */
[----:B------:R-:W-:-:S02]  /*79a0*/  ISETP.GT.AND P3, PT, R55, 0x70, P2 ;  /* 0x000000703700780c */ /* 0x000fc40001764270 */
[----:B------:R-:W-:Y:S02]  /*79b0*/  ISETP.LT.OR P5, PT, R53, 0x6a, P5 ;  /* 0x0000006a3500780c */ /* 0x000fe40002fa1670 */
[----:B------:R-:W-:Y:S01]  /*79c0*/  FSEL R84, R49, -INF , !P4 ;  /* 0xff80000031547808 */ /* 0x000fe20006000000 */
[----:B------:R-:W-:Y:S01]  /*79d0*/  FFMA.FTZ R49, R66, R7, -R35 ;  /* 0x0000000742317223 */ /* 0x000fe20000010823 */
[----:B------:R-:W-:Y:S01]  /*79e0*/  FMNMX.FTZ R59, R86, R59, !PT ;  /* 0x0000003b563b7209 */ /* 0x000fe20007810000 */
[----:B------:R-:W-:Y:S01]  /*79f0*/  MUFU.EX2 R43, R43 ;  /* 0x0000002b002b7308 */ /* 0x000fe20000000800 */
[----:B------:R-:W-:Y:S02]  /*7a00*/  ISETP.GT.AND P4, PT, R55, 0x71, P2 ;  /* 0x000000713700780c */ /* 0x000fe40001784270 */
[----:B------:R-:W-:Y:S02]  /*7a10*/  FSEL R46, R46, -INF , !P5 ;  /* 0xff8000002e2e7808 */ /* 0x000fe40006800000 */
[----:B------:R-:W-:-:S02]  /*7a20*/  ISETP.LT.OR P3, PT, R53, 0x71, P3 ;  /* 0x000000713500780c */ /* 0x000fc40001f61670 */
        /* <DEDUP_REMOVED lines=13> */
[-CC-:B------:R-:W-:Y:S01]  /*7b00*/  FFMA.FTZ R70, R74, R7.reuse, -R35.reuse ;  /* 0x000000074a467223 */ /* 0x180fe20000010823 */
[----:B------:R-:W-:Y:S01]  /*7b10*/  ISETP.LT.OR P2, PT, R53, 0x7a, P2 ;  /* 0x0000007a3500780c */ /* 0x000fe20001741670 */
[-CC-:B------:R-:W-:Y:S01]  /*7b20*/  FFMA.FTZ R53, R62, R7.reuse, -R35.reuse ;  /* 0x000000073e357223 */ /* 0x180fe20000010823 */
[----:B------:R-:W-:Y:S01]  /*7b30*/  FSEL R186, R50, -INF , !P5 ;  /* 0xff80000032ba7808 */ /* 0x000fe20006800000 */
[--C-:B------:R-:W-:Y:S01]  /*7b40*/  FFMA.FTZ R50, R72, R7, -R35.reuse ;  /* 0x0000000748327223 */ /* 0x100fe20000010823 */
[----:B------:R-:W-:Y:S01]  /*7b50*/  FMNMX.FTZ R59, R80, R59, !PT ;  /* 0x0000003b503b7209 */ /* 0x000fe20007810000 */
[----:B------:R-:W-:Y:S01]  /*7b60*/  MUFU.EX2 R48, R48 ;  /* 0x0000003000307308 */ /* 0x000fe20000000800 */
[----:B------:R-:W-:Y:S01]  /*7b70*/  FSEL R78, R51, -INF , !P2 ;  /* 0xff800000334e7808 */ /* 0x000fe20005000000 */
[----:B------:R-:W-:Y:S01]  /*7b80*/  FFMA.FTZ R51, R60, R7, -R35 ;  /* 0x000000073c337223 */ /* 0x000fe20000010823 */
[----:B------:R-:W-:-:S02]  /*7b90*/  FMNMX.FTZ R59, R186, R59, !PT ;  /* 0x0000003bba3b7209 */ /* 0x000fc40007810000 */
[----:B------:R-:W-:Y:S02]  /*7ba0*/  FSEL R60, R34, RZ, P6 ;  /* 0x000000ff223c7208 */ /* 0x000fe40003000000 */
[----:B------:R-:W-:Y:S01]  /*7bb0*/  FMNMX.FTZ R59, R78, R59, !PT ;  /* 0x0000003b4e3b7209 */ /* 0x000fe20007810000 */
[----:B------:R-:W-:Y:S02]  /*7bc0*/  MUFU.EX2 R50, R50 ;  /* 0x0000003200327308 */ /* 0x000fe40000000800 */
[----:B------:R-:W-:Y:S02]  /*7bd0*/  FADD.FTZ R60, -R60, R5 ;  /* 0x000000053c3c7221 */ /* 0x000fe40000010100 */
[----:B------:R-:W0:Y:S02]  /*7be0*/  SHFL.BFLY PT, R72, R59, 0x2, 0x1f ;  /* 0x0c401f003b487f89 */ /* 0x000e2400000e0000 */
[-C--:B------:R-:W-:Y:S02]  /*7bf0*/  FMUL.FTZ R5, R60, R7.reuse ;  /* 0x000000073c057220 */ /* 0x080fe40000410000 */
[----:B------:R-:W-:Y:S08]  /*7c00*/  MUFU.EX2 R47, R47 ;  /* 0x0000002f002f7308 */ /* 0x000ff00000000800 */
[----:B------:R-:W1:Y:S08]  /*7c10*/  MUFU.EX2 R5, R5 ;  /* 0x0000000500057308 */ /* 0x000e700000000800 */
[----:B------:R-:W-:Y:S01]  /*7c20*/  MUFU.EX2 R70, R70 ;  /* 0x0000004600467308 */ /* 0x000fe20000000800 */
[----:B0-----:R-:W-:Y:S01]  /*7c30*/  FMNMX.FTZ R72, R59, R72, !PT ;  /* 0x000000483b487209 */ /* 0x001fe20007810000 */
[----:B------:R-:W-:-:S06]  /*7c40*/  FFMA.FTZ R59, R54, R7, -R35 ;  /* 0x00000007363b7223 */ /* 0x000fcc0000010823 */
[----:B------:R-:W-:Y:S01]  /*7c50*/  MUFU.EX2 R49, R49 ;  /* 0x0000003100317308 */ /* 0x000fe20000000800 */
[----:B------:R-:W0:Y:S01]  /*7c60*/  SHFL.BFLY PT, R55, R72, 0x1, 0x1f ;  /* 0x0c201f0048377f89 */ /* 0x000e2200000e0000 */
[-C--:B-1----:R-:W-:Y:S01]  /*7c70*/  FMUL.FTZ R88, R88, R5.reuse ;  /* 0x0000000558587220 */ /* 0x082fe20000410000 */
        /* <DEDUP_REMOVED lines=20> */
[----:B------:R-:W-:Y:S01]  /*7dc0*/  FMUL.FTZ R125, R125, R5 ;  /* 0x000000057d7d7220 */ /* 0x000fe20000410000 */
[----:B------:R-:W-:Y:S01]  /*7dd0*/  MUFU.EX2 R58, R58 ;  /* 0x0000003a003a7308 */ /* 0x000fe20000000800 */
[----:B0-----:R-:W-:Y:S01]  /*7de0*/  FMNMX.FTZ R54, R72, R55, !PT ;  /* 0x0000003748367209 */ /* 0x001fe20007810000 */
[-C--:B------:R-:W-:Y:S01]  /*7df0*/  FMUL.FTZ R128, R128, R5.reuse ;  /* 0x0000000580807220 */ /* 0x080fe20000410000 */
[-C--:B------:R-:W-:Y:S01]  /*7e00*/  FMUL.FTZ R129, R129, R5.reuse ;  /* 0x0000000581817220 */ /* 0x080fe20000410000 */
[----:B------:R-:W-:Y:S01]  /*7e10*/  FMUL.FTZ R132, R132, R5 ;  /* 0x0000000584847220 */ /* 0x000fe20000410000 */
[C---:B------:R-:W-:Y:S01]  /*7e20*/  FSETP.NEU.FTZ.AND P2, PT, R54.reuse, -INF , PT ;  /* 0xff8000003600780b */ /* 0x040fe20003f5d000 */
[----:B------:R-:W-:Y:S01]  /*7e30*/  FMUL.FTZ R35, R54, R7 ;  /* 0x0000000736237220 */ /* 0x000fe20000410000 */
[-C--:B------:R-:W-:Y:S01]  /*7e40*/  FMUL.FTZ R133, R133, R5.reuse ;  /* 0x0000000585857220 */ /* 0x080fe20000410000 */
[----:B------:R-:W-:Y:S01]  /*7e50*/  MUFU.EX2 R53, R53 ;  /* 0x0000003500357308 */ /* 0x000fe20000000800 */
[-C--:B------:R-:W-:Y:S01]  /*7e60*/  FMUL.FTZ R136, R136, R5.reuse ;  /* 0x0000000588887220 */ /* 0x080fe20000410000 */
[-C--:B------:R-:W-:Y:S01]  /*7e70*/  FMUL.FTZ R137, R137, R5.reuse ;  /* 0x0000000589897220 */ /* 0x080fe20000410000 */
[----:B------:R-:W-:Y:S01]  /*7e80*/  FSEL R35, R35, RZ, P2 ;  /* 0x000000ff23237208 */ /* 0x000fe20001000000 */
[-C--:B------:R-:W-:Y:S01]  /*7e90*/  FMUL.FTZ R140, R140, R5.reuse ;  /* 0x000000058c8c7220 */ /* 0x080fe20000410000 */
[-C--:B------:R-:W-:Y:S01]  /*7ea0*/  FMUL.FTZ R141, R141, R5.reuse ;  /* 0x000000058d8d7220 */ /* 0x080fe20000410000 */
[-C--:B------:R-:W-:Y:S01]  /*7eb0*/  FMUL.FTZ R144, R144, R5.reuse ;  /* 0x0000000590907220 */ /* 0x080fe20000410000 */
[----:B------:R-:W-:Y:S01]  /*7ec0*/  FMUL.FTZ R145, R145, R5 ;  /* 0x0000000591917220 */ /* 0x000fe20000410000 */
[--C-:B------:R-:W-:Y:S01]  /*7ed0*/  FFMA.FTZ R173, R28, R7, -R35.reuse ;  /* 0x000000071cad7223 */ /* 0x100fe20000010823 */
[----:B------:R-:W-:Y:S01]  /*7ee0*/  FFMA.FTZ R28, R5, R3, R180 ;  /* 0x00000003051c7223 */ /* 0x000fe200000100b4 */
[----:B------:R-:W-:Y:S01]  /*7ef0*/  FFMA.FTZ R175, R32, R7, -R35 ;  /* 0x0000000720af7223 */ /* 0x000fe20000010823 */
[----:B------:R-:W-:-:S02]  /*7f00*/  IMAD.U32 R32, RZ, RZ, UR42 ;  /* 0x0000002aff207e24 */ /* 0x000fc4000f8e00ff */
[-CC-:B------:R-:W-:Y:S01]  /*7f10*/  FFMA.FTZ R181, R57, R7.reuse, -R35.reuse ;  /* 0x0000000739b57223 */ /* 0x180fe20000010823 */
[----:B------:R-:W-:Y:S01]  /*7f20*/  FADD.FTZ R3, R21, R28 ;  /* 0x0000001c15037221 */ /* 0x000fe20000010000 */
[-CC-:B------:R-:W-:Y:S01]  /*7f30*/  FFMA.FTZ R169, R30, R7.reuse, -R35.reuse ;  /* 0x000000071ea97223 */ /* 0x180fe20000010823 */
[-C--:B------:R-:W-:Y:S01]  /*7f40*/  FFMA.FTZ R10, R10, R7.reuse, -R35 ;  /* 0x000000070a0a7223 */ /* 0x080fe20000010823 */
[----:B------:R-:W-:Y:S01]  /*7f50*/  @!P1 LEA R32, R32, UR41, 0x3 ;  /* 0x0000002920209c11 */ /* 0x000fe2000f8e18ff */
[----:B------:R-:W-:Y:S01]  /*7f60*/  FADD.FTZ R28, R182, R3 ;  /* 0x00000003b61c7221 */ /* 0x000fe20000010000 */
[----:B------:R-:W-:Y:S01]  /*7f70*/  MUFU.EX2 R181, R181 ;  /* 0x000000b500b57308 */ /* 0x000fe20000000800 */
[-CC-:B------:R-:W-:Y:S01]  /*7f80*/  FFMA.FTZ R183, R12, R7.reuse, -R35.reuse ;  /* 0x000000070cb77223 */ /* 0x180fe20000010823 */
[----:B------:R-:W-:Y:S01]  /*7f90*/  FFMA.FTZ R12, R14, R7, -R35 ;  /* 0x000000070e0c7223 */ /* 0x000fe20000010823 */
[----:B------:R-:W-:Y:S01]  /*7fa0*/  FADD.FTZ R3, R25, R28 ;  /* 0x0000001c19037221 */ /* 0x000fe20000010000 */
[----:B------:R-:W-:-:S02]  /*7fb0*/  @!P1 VIADD R32, R32, 0x28860 ;  /* 0x0002886020209836 */ /* 0x000fc40000000000 */
[-CC-:B------:R-:W-:Y:S01]  /*7fc0*/  FFMA.FTZ R177, R20, R7.reuse, -R35.reuse ;  /* 0x0000000714b17223 */ /* 0x180fe20000010823 */
[-C--:B------:R-:W-:Y:S01]  /*7fd0*/  FFMA.FTZ R14, R158, R7.reuse, -R35 ;  /* 0x000000079e0e7223 */ /* 0x080fe20000010823 */
[----:B------:R-:W-:Y:S01]  /*7fe0*/  FADD.FTZ R28, R176, R3 ;  /* 0x00000003b01c7221 */ /* 0x000fe20000010000 */
[----:B------:R-:W-:Y:S01]  /*7ff0*/  MUFU.EX2 R10, R10 ;  /* 0x0000000a000a7308 */ /* 0x000fe20000000800 */
[----:B------:R-:W-:Y:S01]  /*8000*/  @!P1 PRMT R32, RZ, 0x654, R32 ;  /* 0x00000654ff209816 */ /* 0x000fe20000000020 */
[-CC-:B------:R-:W-:Y:S01]  /*8010*/  FFMA.FTZ R165, R36, R7.reuse, -R35.reuse ;  /* 0x0000000724a57223 */ /* 0x180fe20000010823 */
[----:B------:R-:W-:Y:S01]  /*8020*/  FADD.FTZ R3, R27, R28 ;  /* 0x0000001c1b037221 */ /* 0x000fe20000010000 */
[-CC-:B------:R-:W-:Y:S01]  /*8030*/  FFMA.FTZ R179, R156, R7.reuse, -R35.reuse ;  /* 0x000000079cb37223 */ /* 0x180fe20000010823 */
[----:B------:R0:W-:Y:S01]  /*8040*/  @!P1 SYNCS.ARRIVE.TRANS64.RED.A1T0 RZ, [R32+URZ], RZ ;  /* 0x000000ff20ff99a7 */ /* 0x0001e2000810043f */
[-C--:B------:R-:W-:Y:S01]  /*8050*/  FFMA.FTZ R20, R24, R7.reuse, -R35 ;  /* 0x0000000718147223 */ /* 0x080fe20000010823 */
[----:B------:R-:W-:Y:S01]  /*8060*/  FADD.FTZ R28, R178, R3 ;  /* 0x00000003b21c7221 */ /* 0x000fe20000010000 */
[----:B------:R-:W-:Y:S01]  /*8070*/  MUFU.EX2 R183, R183 ;  /* 0x000000b700b77308 */ /* 0x000fe20000000800 */
[-CC-:B------:R-:W-:Y:S01]  /*8080*/  FFMA.FTZ R24, R164, R7.reuse, -R35.reuse ;  /* 0x00000007a4187223 */ /* 0x180fe20000010823 */
[----:B------:R-:W-:Y:S01]  /*8090*/  F2FP.F16.F32.PACK_AB R180, R21, R180 ;  /* 0x000000b415b4723e */ /* 0x000fe200000000ff */
[----:B------:R-:W-:Y:S01]  /*80a0*/  FADD.FTZ R3, R29, R28 ;  /* 0x0000001c1d037221 */ /* 0x000fe20000010000 */
[-CC-:B------:R-:W-:Y:S01]  /*80b0*/  FFMA.FTZ R26, R26, R7.reuse, -R35.reuse ;  /* 0x000000071a1a7223 */ /* 0x180fe20000010823 */
[-CC-:B------:R-:W-:Y:S01]  /*80c0*/  FFMA.FTZ R8, R8, R7.reuse, -R35.reuse ;  /* 0x0000000708087223 */ /* 0x180fe20000010823 */
        /* <DEDUP_REMOVED lines=8> */
[-CC-:B------:R-:W-:Y:S01]  /*8150*/  FFMA.FTZ R40, R40, R7.reuse, -R35.reuse ;  /* 0x0000000728287223 */ /* 0x180fe20000010823 */
[----:B------:R-:W-:Y:S01]  /*8160*/  FADD.FTZ R57, R33, R28 ;  /* 0x0000001c21397221 */ /* 0x000fe20000010000 */
[-C--:B------:R-:W-:Y:S01]  /*8170*/  FFMA.FTZ R28, R184, R7.reuse, -R35 ;  /* 0x00000007b81c7223 */ /* 0x080fe20000010823 */
[-C--:B------:R-:W-:Y:S01]  /*8180*/  FMUL.FTZ R6, R6, R7.reuse ;  /* 0x0000000706067220 */ /* 0x080fe20000410000 */
[----:B------:R-:W-:Y:S01]  /*8190*/  MUFU.EX2 R177, R177 ;  /* 0x000000b100b17308 */ /* 0x000fe20000000800 */
[----:B------:R-:W-:Y:S01]  /*81a0*/  FADD.FTZ R30, R38, R57 ;  /* 0x00000039261e7221 */ /* 0x000fe20000010000 */
[-CC-:B------:R-:W-:Y:S01]  /*81b0*/  FFMA.FTZ R154, R154, R7.reuse, -R35.reuse ;  /* 0x000000079a9a7223 */ /* 0x180fe20000010823 */
[----:B------:R-:W-:Y:S01]  /*81c0*/  F2FP.F16.F32.PACK_AB R182, R25, R182 ;  /* 0x000000b619b6723e */ /* 0x000fe200000000ff */
        /* <DEDUP_REMOVED lines=8> */
[-C--:B------:R-:W-:Y:S01]  /*8250*/  FFMA.FTZ R46, R46, R7.reuse, -R35 ;  /* 0x000000072e2e7223 */ /* 0x080fe20000010823 */
[----:B0-----:R-:W-:Y:S01]  /*8260*/  FADD.FTZ R32, R170, R3 ;  /* 0x00000003aa207221 */ /* 0x001fe20000010000 */
[-CC-:B------:R-:W-:Y:S01]  /*8270*/  FFMA.FTZ R82, R82, R7.reuse, -R35.reuse ;  /* 0x0000000752527223 */ /* 0x180fe20000010823 */
[-CC-:B------:R-:W-:Y:S01]  /*8280*/  FFMA.FTZ R80, R80, R7.reuse, -R35.reuse ;  /* 0x0000000750507223 */ /* 0x180fe20000010823 */
[----:B------:R-:W0:Y:S01]  /*8290*/  MUFU.EX2 R14, R14 ;  /* 0x0000000e000e7308 */ /* 0x000e220000000800 */
[----:B------:R-:W-:Y:S01]  /*82a0*/  FADD.FTZ R32, R39, R32 ;  /* 0x0000002027207221 */ /* 0x000fe20000010000 */
[-CC-:B------:R-:W-:Y:S01]  /*82b0*/  FFMA.FTZ R186, R186, R7.reuse, -R35.reuse ;  /* 0x00000007baba7223 */ /* 0x180fe20000010823 */
[----:B------:R-:W-:Y:S01]  /*82c0*/  ISETP.GT.AND P2, PT, R4, UR55, PT ;  /* 0x0000003704007c0c */ /* 0x000fe2000bf44270 */
[----:B------:R-:W-:Y:S01]  /*82d0*/  UMOV UR42, UR54 ;  /* 0x00000036002a7c82 */ /* 0x000fe20008000000 */
[----:B------:R-:W-:Y:S01]  /*82e0*/  FADD.FTZ R3, R41, R32 ;  /* 0x0000002029037221 */ /* 0x000fe20000010000 */
[-CC-:B------:R-:W-:Y:S01]  /*82f0*/  FFMA.FTZ R32, R162, R7.reuse, -R35.reuse ;  /* 0x00000007a2207223 */ /* 0x180fe20000010823 */
[----:B------:R-:W-:Y:S01]  /*8300*/  FFMA.FTZ R35, R78, R7, -R35 ;  /* 0x000000074e237223 */ /* 0x000fe20000010823 */
[----:B------:R-:W2:Y:S01]  /*8310*/  MUFU.EX2 R179, R179 ;  /* 0x000000b300b37308 */ /* 0x000ea20000000800 */
[----:B------:R-:W-:Y:S01]  /*8320*/  FADD.FTZ R36, R48, R3 ;  /* 0x0000000330247221 */ /* 0x000fe20000010000 */
[----:B-1----:R-:W-:Y:S01]  /*8330*/  FFMA.FTZ R3, R6, R2, R181 ;  /* 0x0000000206037223 */ /* 0x002fe200000100b5 */
[-C--:B------:R-:W-:Y:S01]  /*8340*/  FMUL.FTZ R148, R148, R5.reuse ;  /* 0x0000000594947220 */ /* 0x080fe20000410000 */
[----:B------:R-:W-:Y:S01]  /*8350*/  FMUL.FTZ R149, R149, R5 ;  /* 0x0000000595957220 */ /* 0x000fe20000410000 */
        /* <DEDUP_REMOVED lines=11> */
[----:B------:R-:W3:Y:S01]  /*8410*/  MUFU.EX2 R173, R173 ;  /* 0x000000ad00ad7308 */ /* 0x000ee20000000800 */
[----:B------:R-:W-:Y:S01]  /*8420*/  FADD.FTZ R36, R68, R57 ;  /* 0x0000003944247221 */ /* 0x000fe20000010000 */
[----:B------:R-:W-:Y:S01]  /*8430*/  FADD.FTZ R3, R177, R2 ;  /* 0x00000002b1037221 */ /* 0x000fe20000010000 */
[-C--:B------:R-:W-:Y:S01]  /*8440*/  FMUL.FTZ R98, R98, R6.reuse ;  /* 0x0000000662627220 */ /* 0x080fe20000410000 */
[-C--:B------:R-:W-:Y:S01]  /*8450*/  FMUL.FTZ R99, R99, R6.reuse ;  /* 0x0000000663637220 */ /* 0x080fe20000410000 */
[----:B------:R-:W-:Y:S01]  /*8460*/  FADD.FTZ R21, R47, R36 ;  /* 0x000000242f157221 */ /* 0x000fe20000010000 */
[----:B0-----:R-:W-:Y:S01]  /*8470*/  FADD.FTZ R2, R14, R3 ;  /* 0x000000030e027221 */ /* 0x001fe20000010000 */
[-C--:B------:R-:W-:Y:S01]  /*8480*/  FMUL.FTZ R102, R102, R6.reuse ;  /* 0x0000000666667220 */ /* 0x080fe20000410000 */
[----:B------:R-:W0:Y:S01]  /*8490*/  MUFU.EX2 R24, R24 ;  /* 0x0000001800187308 */ /* 0x000e220000000800 */
[----:B------:R-:W-:Y:S01]  /*84a0*/  FADD.FTZ R36, R70, R21 ;  /* 0x0000001546247221 */ /* 0x000fe20000010000 */
[----:B--2---:R-:W-:Y:S01]  /*84b0*/  FADD.FTZ R3, R179, R2 ;  /* 0x00000002b3037221 */ /* 0x004fe20000010000 */
[-C--:B------:R-:W-:Y:S01]  /*84c0*/  FMUL.FTZ R103, R103, R6.reuse ;  /* 0x0000000667677220 */ /* 0x080fe20000410000 */
[-C--:B------:R-:W-:Y:S01]  /*84d0*/  FMUL.FTZ R106, R106, R6.reuse ;  /* 0x000000066a6a7220 */ /* 0x080fe20000410000 */
[----:B------:R-:W-:Y:S01]  /*84e0*/  FADD.FTZ R21, R49, R36 ;  /* 0x0000002431157221 */ /* 0x000fe20000010000 */
[----:B-1----:R-:W-:Y:S01]  /*84f0*/  FADD.FTZ R2, R20, R3 ;  /* 0x0000000314027221 */ /* 0x002fe20000010000 */
[-C--:B------:R-:W-:Y:S01]  /*8500*/  FMUL.FTZ R107, R107, R6.reuse ;  /* 0x000000066b6b7220 */ /* 0x080fe20000410000 */
[----:B------:R-:W1:Y:S01]  /*8510*/  MUFU.EX2 R175, R175 ;  /* 0x000000af00af7308 */ /* 0x000e620000000800 */
[----:B------:R-:W-:Y:S01]  /*8520*/  FADD.FTZ R36, R64, R21 ;  /* 0x0000001540247221 */ /* 0x000fe20000010000 */
[----:B---3--:R-:W-:Y:S01]  /*8530*/  FADD.FTZ R3, R173, R2 ;  /* 0x00000002ad037221 */ /* 0x008fe20000010000 */
[-C--:B------:R-:W-:Y:S01]  /*8540*/  FMUL.FTZ R110, R110, R6.reuse ;  /* 0x000000066e6e7220 */ /* 0x080fe20000410000 */
[-C--:B------:R-:W-:Y:S01]  /*8550*/  FMUL.FTZ R111, R111, R6.reuse ;  /* 0x000000066f6f7220 */ /* 0x080fe20000410000 */
[----:B------:R-:W-:Y:S01]  /*8560*/  FADD.FTZ R21, R51, R36 ;  /* 0x0000002433157221 */ /* 0x000fe20000010000 */
[-C--:B------:R-:W-:Y:S01]  /*8570*/  FMUL.FTZ R114, R114, R6.reuse ;  /* 0x0000000672727220 */ /* 0x080fe20000410000 */
[-C--:B------:R-:W-:Y:S01]  /*8580*/  FMUL.FTZ R115, R115, R6.reuse ;  /* 0x0000000673737220 */ /* 0x080fe20000410000 */
[----:B------:R-:W2:Y:S01]  /*8590*/  MUFU.EX2 R26, R26 ;  /* 0x0000001a001a7308 */ /* 0x000ea20000000800 */
[----:B0-----:R-:W-:Y:S01]  /*85a0*/  FADD.FTZ R2, R24, R3 ;  /* 0x0000000318027221 */ /* 0x001fe20000010000 */
[----:B------:R-:W-:Y:S01]  /*85b0*/  FADD.FTZ R36, R58, R21 ;  /* 0x000000153a247221 */ /* 0x000fe20000010000 */
[-C--:B------:R-:W-:Y:S01]  /*85c0*/  FMUL.FTZ R118, R118, R6.reuse ;  /* 0x0000000676767220 */ /* 0x080fe20000410000 */
[-C--:B------:R-:W-:Y:S01]  /*85d0*/  FMUL.FTZ R119, R119, R6.reuse ;  /* 0x0000000677777220 */ /* 0x080fe20000410000 */
[-C--:B------:R-:W-:Y:S01]  /*85e0*/  FMUL.FTZ R122, R122, R6.reuse ;  /* 0x000000067a7a7220 */ /* 0x080fe20000410000 */
[----:B------:R-:W-:Y:S01]  /*85f0*/  FADD.FTZ R21, R53, R36 ;  /* 0x0000002435157221 */ /* 0x000fe20000010000 */
[-C--:B------:R-:W-:Y:S01]  /*8600*/  FMUL.FTZ R123, R123, R6.reuse ;  /* 0x000000067b7b7220 */ /* 0x080fe20000410000 */
[----:B------:R-:W0:Y:S01]  /*8610*/  MUFU.EX2 R56, R56 ;  /* 0x0000003800387308 */ /* 0x000e220000000800 */
        /* <DEDUP_REMOVED lines=16> */
[----:B0-----:R-:W-:Y:S01]  /*8720*/  FADD.FTZ R36, R56, R21 ;  /* 0x0000001538247221 */ /* 0x001fe20000010000 */
[-C--:B------:R-:W-:Y:S01]  /*8730*/  FMUL.FTZ R150, R150, R6.reuse ;  /* 0x0000000696967220 */ /* 0x080fe20000410000 */
[----:B------:R-:W-:Y:S01]  /*8740*/  FMUL.FTZ R151, R151, R6 ;  /* 0x0000000697977220 */ /* 0x000fe20000410000 */
[----:B------:R-:W-:Y:S01]  /*8750*/  F2FP.F16.F32.PACK_AB R176, R27, R176 ;  /* 0x000000b01bb0723e */ /* 0x000fe200000000ff */
[----:B------:R-:W-:Y:S01]  /*8760*/  VIADD R4, R4, 0xffffffff ;  /* 0xffffffff04047836 */ /* 0x000fe20000000000 */
[----:B------:R-:W-:Y:S01]  /*8770*/  F2FP.F16.F32.PACK_AB R178, R29, R178 ;  /* 0x000000b21db2723e */ /* 0x000fe200000000ff */
[----:B------:R-:W-:Y:S01]  /*8780*/  IMAD.MOV.U32 R5, RZ, RZ, R34 ;  /* 0x000000ffff057224 */ /* 0x000fe200078e0022 */
[----:B------:R-:W0:Y:S01]  /*8790*/  MUFU.EX2 R171, R171 ;  /* 0x000000ab00ab7308 */ /* 0x000e220000000800 */
[----:B-1----:R-:W-:Y:S01]  /*87a0*/  FADD.FTZ R21, R169, R2 ;  /* 0x00000002a9157221 */ /* 0x002fe20000010000 */
[----:B------:R-:W-:Y:S01]  /*87b0*/  F2FP.F16.F32.PACK_AB R172, R31, R172 ;  /* 0x000000ac1fac723e */ /* 0x000fe200000000ff */
[----:B------:R-:W-:Y:S01]  /*87c0*/  IMAD.MOV.U32 R6, RZ, RZ, R54 ;  /* 0x000000ffff067224 */ /* 0x000fe200078e0036 */
[----:B------:R-:W-:-:S02]  /*87d0*/  F2FP.F16.F32.PACK_AB R174, R38, R33 ;  /* 0x0000002126ae723e */ /* 0x000fc400000000ff */
[----:B------:R-:W-:Y:S02]  /*87e0*/  F2FP.F16.F32.PACK_AB R170, R39, R170 ;  /* 0x000000aa27aa723e */ /* 0x000fe400000000ff */
[----:B------:R-:W1:Y:S01]  /*87f0*/  MUFU.EX2 R28, R28 ;  /* 0x0000001c001c7308 */ /* 0x000e620000000800 */
[----:B--2---:R-:W-:Y:S01]  /*8800*/  FADD.FTZ R2, R8, R21 ;  /* 0x0000001508027221 */ /* 0x004fe20000010000 */
[----:B------:R-:W-:Y:S02]  /*8810*/  F2FP.F16.F32.PACK_AB R164, R48, R41 ;  /* 0x0000002930a4723e */ /* 0x000fe400000000ff */
[----:B------:R-:W-:Y:S02]  /*8820*/  F2FP.F16.F32.PACK_AB R166, R50, R43 ;  /* 0x0000002b32a6723e */ /* 0x000fe400000000ff */
[----:B------:R-:W-:Y:S02]  /*8830*/  F2FP.F16.F32.PACK_AB R160, R68, R45 ;  /* 0x0000002d44a0723e */ /* 0x000fe400000000ff */
[----:B------:R-:W2:Y:S01]  /*8840*/  MUFU.EX2 R165, R165 ;  /* 0x000000a500a57308 */ /* 0x000ea20000000800 */
[----:B0-----:R-:W-:Y:S01]  /*8850*/  FADD.FTZ R21, R171, R2 ;  /* 0x00000002ab157221 */ /* 0x001fe20000010000 */
[----:B------:R-:W-:-:S02]  /*8860*/  F2FP.F16.F32.PACK_AB R162, R70, R47 ;  /* 0x0000002f46a2723e */ /* 0x000fc400000000ff */
[----:B------:R-:W-:Y:S02]  /*8870*/  F2FP.F16.F32.PACK_AB R156, R64, R49 ;  /* 0x00000031409c723e */ /* 0x000fe400000000ff */
[----:B------:R-:W-:Y:S02]  /*8880*/  F2FP.F16.F32.PACK_AB R158, R58, R51 ;  /* 0x000000333a9e723e */ /* 0x000fe400000000ff */
[----:B------:R-:W0:Y:S01]  /*8890*/  MUFU.EX2 R30, R30 ;  /* 0x0000001e001e7308 */ /* 0x000e220000000800 */
[----:B-1----:R-:W-:Y:S01]  /*88a0*/  FADD.FTZ R2, R28, R21 ;  /* 0x000000151c027221 */ /* 0x002fe20000010000 */
[----:B------:R-:W-:Y:S02]  /*88b0*/  F2FP.F16.F32.PACK_AB R181, R10, R181 ;  /* 0x000000b50ab5723e */ /* 0x000fe400000000ff */
[----:B------:R-:W-:Y:S02]  /*88c0*/  F2FP.F16.F32.PACK_AB R183, R12, R183 ;  /* 0x000000b70cb7723e */ /* 0x000fe400000000ff */
[----:B------:R-:W-:-:S02]  /*88d0*/  F2FP.F16.F32.PACK_AB R177, R14, R177 ;  /* 0x000000b10eb1723e */ /* 0x000fc400000000ff */
[----:B------:R-:W1:Y:S01]  /*88e0*/  MUFU.EX2 R167, R167 ;  /* 0x000000a700a77308 */ /* 0x000e620000000800 */
[----:B--2---:R-:W-:Y:S01]  /*88f0*/  FADD.FTZ R21, R165, R2 ;  /* 0x00000002a5157221 */ /* 0x004fe20000010000 */
[----:B------:R-:W-:Y:S02]  /*8900*/  F2FP.F16.F32.PACK_AB R179, R20, R179 ;  /* 0x000000b314b3723e */ /* 0x000fe400000000ff */
[----:B------:R-:W-:Y:S02]  /*8910*/  F2FP.F16.F32.PACK_AB R173, R24, R173 ;  /* 0x000000ad18ad723e */ /* 0x000fe400000000ff */
[----:B------:R-:W-:Y:S02]  /*8920*/  F2FP.F16.F32.PACK_AB R175, R26, R175 ;  /* 0x000000af1aaf723e */ /* 0x000fe400000000ff */
[----:B------:R2:W3:Y:S01]  /*8930*/  MUFU.EX2 R57, R168 ;  /* 0x000000a800397308 */ /* 0x0004e20000000800 */
[----:B0-----:R-:W-:Y:S01]  /*8940*/  FADD.FTZ R2, R30, R21 ;  /* 0x000000151e027221 */ /* 0x001fe20000010000 */
[----:B------:R-:W-:-:S02]  /*8950*/  F2FP.F16.F32.PACK_AB R169, R8, R169 ;  /* 0x000000a908a9723e */ /* 0x000fc400000000ff */
[----:B------:R-:W-:Y:S02]  /*8960*/  F2FP.F16.F32.PACK_AB R171, R28, R171 ;  /* 0x000000ab1cab723e */ /* 0x000fe400000000ff */
[----:B------:R-:W-:Y:S02]  /*8970*/  F2FP.F16.F32.PACK_AB R165, R30, R165 ;  /* 0x000000a51ea5723e */ /* 0x000fe400000000ff */
[----:B------:R-:W0:Y:S01]  /*8980*/  MUFU.EX2 R161, R40 ;  /* 0x0000002800a17308 */ /* 0x000e220000000800 */
[----:B-1----:R-:W-:Y:S01]  /*8990*/  FADD.FTZ R2, R167, R2 ;  /* 0x00000002a7027221 */ /* 0x002fe20000010000 */
[----:B--2---:R-:W-:-:S06]  /*89a0*/  F2FP.F16.F32.PACK_AB R168, R42, R37 ;  /* 0x000000252aa8723e */ /* 0x004fcc00000000ff */
[----:B------:R-:W1:Y:S01]  /*89b0*/  MUFU.EX2 R25, R154 ;  /* 0x0000009a00197308 */ /* 0x000e620000000800 */
[C---:B---3--:R-:W-:Y:S01]  /*89c0*/  FADD.FTZ R2, R57.reuse, R2 ;  /* 0x0000000239027221 */ /* 0x048fe20000010000 */
[----:B------:R-:W-:-:S06]  /*89d0*/  F2FP.F16.F32.PACK_AB R167, R57, R167 ;  /* 0x000000a739a7723e */ /* 0x000fcc00000000ff */
[----:B------:R2:W3:Y:S01]  /*89e0*/  MUFU.EX2 R163, R152 ;  /* 0x0000009800a37308 */ /* 0x0004e20000000800 */
[----:B0-----:R-:W-:-:S07]  /*89f0*/  FADD.FTZ R2, R161, R2 ;  /* 0x00000002a1027221 */ /* 0x001fce0000010000 */
[----:B------:R-:W0:Y:S01]  /*8a00*/  MUFU.EX2 R32, R32 ;  /* 0x0000002000207308 */ /* 0x000e220000000800 */
[C---:B-1----:R-:W-:Y:S01]  /*8a10*/  FADD.FTZ R2, R25.reuse, R2 ;  /* 0x0000000219027221 */ /* 0x042fe20000010000 */
[----:B--2---:R-:W-:Y:S02]  /*8a20*/  F2FP.F16.F32.PACK_AB R152, R56, R53 ;  /* 0x000000353898723e */ /* 0x004fe400000000ff */
[----:B------:R-:W-:-:S04]  /*8a30*/  F2FP.F16.F32.PACK_AB R161, R25, R161 ;  /* 0x000000a119a1723e */ /* 0x000fc800000000ff */
[----:B------:R-:W1:Y:S01]  /*8a40*/  MUFU.EX2 R157, R44 ;  /* 0x0000002c009d7308 */ /* 0x000e620000000800 */
[----:B---3--:R-:W-:-:S07]  /*8a50*/  FADD.FTZ R2, R163, R2 ;  /* 0x00000002a3027221 */ /* 0x008fce0000010000 */
        /* <DEDUP_REMOVED lines=21> */
[----:B--2---:R-:W-:Y:S01]  /*8bb0*/  FADD.FTZ R2, R155, R2 ;  /* 0x000000029b027221 */ /* 0x004fe20000010000 */
[C---:B0-----:R-:W-:Y:S01]  /*8bc0*/  FADD.FTZ R3, R52.reuse, R3 ;  /* 0x0000000334037221 */ /* 0x041fe20000010000 */
[----:B------:R-:W-:Y:S02]  /*8bd0*/  F2FP.F16.F32.PACK_AB R154, R52, R55 ;  /* 0x00000037349a723e */ /* 0x000fe400000000ff */
[C---:B-1----:R-:W-:Y:S01]  /*8be0*/  FADD.FTZ R2, R35.reuse, R2 ;  /* 0x0000000223027221 */ /* 0x042fe20000010000 */
[----:B------:R-:W-:Y:S01]  /*8bf0*/  F2FP.F16.F32.PACK_AB R155, R35, R155 ;  /* 0x0000009b239b723e */ /* 0x000fe200000000ff */
[----:B------:R-:W-:Y:S06]  /*8c00*/  @P2 BRA `(.L_x_1103) ;  /* 0xffffffc800042947 */ /* 0x000fec000383ffff */
[----:B------:R-:W-:Y:S01]  /*8c10*/  IMAD.MOV.U32 R6, RZ, RZ, R54 ;  /* 0x000000ffff067224 */ /* 0x000fe200078e0036 */
[----:B------:R-:W-:Y:S01]  /*8c20*/  UMOV UR42, UR54 ;  /* 0x00000036002a7c82 */ /* 0x000fe20008000000 */
[----:B------:R-:W-:Y:S01]  /*8c30*/  IMAD.MOV.U32 R5, RZ, RZ, R34 ;  /* 0x000000ffff057224 */ /* 0x000fe200078e0022 */
[----:B------:R-:W-:-:S06]  /*8c40*/  UMOV UR43, UR53 ;  /* 0x00000035002b7c82 */ /* 0x000fcc0008000000 */
.L_x_1086:
[----:B------:R-:W-:Y:S01]  /*8c50*/  IADD3 R8, R17, 0x80, -R18 ;  /* 0x0000008011087810 */ /* 0x000fe20007ffe812 */
[----:B------:R-:W-:Y:S01]  /*8c60*/  ULDC UR14, c[0x0][0x9e4] ;  /* 0x00027900000e7ab9 */ /* 0x000fe20000000800 */
[----:B------:R-:W-:Y:S01]  /*8c70*/  ULDC UR11, c[0x0][0x9dc] ;  /* 0x00027700000b7ab9 */ /* 0x000fe20000000800 */
[----:B------:R-:W-:Y:S02]  /*8c80*/  UISETP.GE.AND UP0, UPT, UR14, 0x1, UPT ;  /* 0x000000010e00788c */ /* 0x000fe4000bf06270 */
[----:B------:R-:W-:-:S04]  /*8c90*/  IMAD R8, R185, 0x80, R8 ;  /* 0x00000080b9087824 */ /* 0x000fc800078e0208 */
[----:B------:R-:W-:Y:S02]  /*8ca0*/  PLOP3.LUT P6, PT, PT, PT, UP0, 0x80, 0x0 ;  /* 0x000000000000781c */ /* 0x000fe40003fcf008 */
[----:B------:R-:W-:-:S13]  /*8cb0*/  R2UR UR10, R8 ;  /* 0x00000000080a72ca */ /* 0x000fda00000e0000 */
[----:B------:R-:W-:Y:S01]  /*8cc0*/  UIADD3 UR11, UR10, -UR11, URZ ;  /* 0x8000000b0a0b7290 */ /* 0x000fe2000fffe03f */
        /* <DEDUP_REMOVED lines=11> */
.L_x_1105:
[----:B------:R-:W-:-:S11]  /*8d80*/  UISETP.NE.AND UP0, UPT, UR14, 0x1, UPT ;  /* 0x000000010e00788c */ /* 0x000fd6000bf05270 */
[----:B------:R-:W-:Y:S02]  /*8d90*/  @UP0 ULDC.64 UR18, c[0x0][0x9e8] ;  /* 0x00027a0000120ab9 */ /* 0x000fe40000000a00 */
[----:B------:R-:W-:-:S04]  /*8da0*/  UIMAD.WIDE.U32 UR6, UR10, UR18, URZ ;  /* 0x000000120a0672a5 */ /* 0x000fc8000f8e003f */
[----:B------:R-:W-:-:S12]  /*8db0*/  @UP0 USHF.R.U32.HI UR10, URZ, UR19, UR7 ;  /* 0x000000133f0a0299 */ /* 0x000fd80008011607 */
.L_x_1106:
[----:B------:R-:W-:-:S04]  /*8dc0*/  UIMAD UR10, UR10, UR14, URZ ;  /* 0x0000000e0a0a72a4 */ /* 0x000fc8000f8e023f */
[----:B------:R-:W-:-:S04]  /*8dd0*/  UISETP.LT.AND UP0, UPT, UR11, UR10, UPT ;  /* 0x0000000a0b00728c */ /* 0x000fc8000bf01270 */
[----:B------:R-:W-:-:S12]  /*8de0*/  USEL UR11, UR11, UR10, !UP0 ;  /* 0x0000000a0b0b7287 */ /* 0x000fd8000c000000 */
.L_x_1104:
        /* <DEDUP_REMOVED lines=13> */
.L_x_1116:
        /* <DEDUP_REMOVED lines=9> */
.L_x_1109:
[----:B------:R-:W-:Y:S01]  /*8f50*/  ULEA UR6, UR42, UR41, 0x3 ;  /* 0x000000292a067291 */ /* 0x000fe2000f8e183f */
[----:B------:R-:W-:-:S05]  /*8f60*/  IMAD.U32 R5, RZ, RZ, UR43 ;  /* 0x0000002bff057e24 */ /* 0x000fca000f8e00ff */
[----:B------:R-:W-:-:S04]  /*8f70*/  SHF.L.U32 R5, R5, 0x1f, RZ ;  /* 0x0000001f05057819 */ /* 0x000fc800000006ff */
[----:B------:R0:W1:Y:S01]  /*8f80*/  SYNCS.PHASECHK.TRANS64.TRYWAIT P2, [UR6+0x28830], R5 ;  /* 0x02883005ff0075a7 */ /* 0x0000620008040146 */
[----:B------:R-:W-:Y:S05]  /*8f90*/  @!P0 BRA `(.L_x_1110) ;  /* 0x0000000000048947 */ /* 0x000fea0003800000 */
[----:B------:R-:W-:Y:S01]  /*8fa0*/  BPT.TRAP 0x1 ;  /* 0x000000040000795c */ /* 0x000fe20000300000 */
.L_x_1110:
[----:B-1----:R-:W-:Y:S05]  /*8fb0*/  @P2 BRA `(.L_x_1108) ;  /* 0x0000000000082947 */ /* 0x002fea0003800000 */
[----:B------:R-:W1:Y:S02]  /*8fc0*/  SYNCS.PHASECHK.TRANS64.TRYWAIT P2, [UR6+0x28830], R5 ;  /* 0x02883005ff0075a7 */ /* 0x000e640008040146 */
[----:B-1----:R-:W-:Y:S05]  /*8fd0*/  @!P2 BRA `(.L_x_1111) ;  /* 0x000000d800d8a947 */ /* 0x002fea0003800000 */
.L_x_1108:
        /* <DEDUP_REMOVED lines=47> */
.L_x_1113:
[----:B------:R-:W-:Y:S01]  /*92d0*/  ULEA UR6, UR52, UR41, 0x3 ;  /* 0x0000002934067291 */ /* 0x000fe2000f8e183f */
[----:B------:R-:W-:-:S05]  /*92e0*/  IMAD.U32 R5, RZ, RZ, UR53 ;  /* 0x00000035ff057e24 */ /* 0x000fca000f8e00ff */
[----:B------:R-:W-:-:S04]  /*92f0*/  SHF.L.U32 R5, R5, 0x1f, RZ ;  /* 0x0000001f05057819 */ /* 0x000fc800000006ff */
[----:B------:R0:W1:Y:S01]  /*9300*/  SYNCS.PHASECHK.TRANS64.TRYWAIT P2, [UR6+0x28850], R5 ;  /* 0x02885005ff0075a7 */ /* 0x0000620008040146 */
[----:B------:R-:W-:Y:S05]  /*9310*/  @!P0 BRA `(.L_x_1114) ;  /* 0x0000000000048947 */ /* 0x000fea0003800000 */
[----:B------:R-:W-:Y:S01]  /*9320*/  BPT.TRAP 0x1 ;  /* 0x000000040000795c */ /* 0x000fe20000300000 */
.L_x_1114:
[----:B-1----:R-:W-:Y:S05]  /*9330*/  @P2 BRA `(.L_x_1112) ;  /* 0x0000000000082947 */ /* 0x002fea0003800000 */
[----:B------:R-:W1:Y:S02]  /*9340*/  SYNCS.PHASECHK.TRANS64.TRYWAIT P2, [UR6+0x28850], R5 ;  /* 0x02885005ff0075a7 */ /* 0x000e640008040146 */
[----:B-1----:R-:W-:Y:S05]  /*9350*/  @!P2 BRA `(.L_x_1115) ;  /* 0x000000d80010a947 */ /* 0x002fea0003800000 */
.L_x_1112:
[----:B------:R-:W-:Y:S01]  /*9360*/  UIADD3 UR6, UR41, 0x400, URZ ;  /* 0x0000040029067890 */ /* 0x000fe2000fffe03f */
[----:B------:R-:W-:Y:S01]  /*9370*/  WARPGROUP.ARRIVE ;  /* 0x00000000000079c5 */ /* 0x000fe20000000000 */
[----:B------:R-:W-:Y:S01]  /*9380*/  UMOV UR7, 0x40000040 ;  /* 0x4000004000077882 */ /* 0x000fe20000000000 */
[----:B-1----:R-:W-:Y:S01]  /*9390*/  FMUL.FTZ R6, R24, UR50 ;  /* 0x0000003218067c20 */ /* 0x002fe20008410000 */
[----:B------:R-:W-:Y:S01]  /*93a0*/  USHF.R.U32.HI UR6, URZ, 0x4, UR6 ;  /* 0x000000043f067899 */ /* 0x000fe20008011606 */
[----:B------:R-:W-:Y:S01]  /*93b0*/  FMUL.FTZ R10, R25, UR50 ;  /* 0x00000032190a7c20 */ /* 0x000fe20008410000 */
[----:B------:R-:W-:Y:S01]  /*93c0*/  FMUL.FTZ R20, R28, UR50 ;  /* 0x000000321c147c20 */ /* 0x000fe20008410000 */
[----:B------:R-:W-:Y:S01]  /*93d0*/  FMUL.FTZ R12, R26, UR50 ;  /* 0x000000321a0c7c20 */ /* 0x000fe20008410000 */
[----:B------:R-:W-:Y:S01]  /*93e0*/  ULOP3.LUT UR6, UR6, 0x3fff, URZ, 0xc0, !UPT ;  /* 0x00003fff06067892 */ /* 0x000fe2000f8ec03f */
[----:B------:R-:W0:Y:S01]  /*93f0*/  MUFU.TANH R6, R6 ;  /* 0x0000000600067308 */ /* 0x000e220000002400 */
[----:B------:R-:W-:Y:S01]  /*9400*/  FMUL.FTZ R26, R29, UR50 ;  /* 0x000000321d1a7c20 */ /* 0x000fe20008410000 */
[----:B------:R-:W-:Y:S01]  /*9410*/  FMUL.FTZ R24, R30, UR50 ;  /* 0x000000321e187c20 */ /* 0x000fe20008410000 */
[----:B------:R-:W-:Y:S01]  /*9420*/  ULOP3.LUT UR6, UR6, 0x4000000, URZ, 0xfc, !UPT ;  /* 0x0400000006067892 */ /* 0x000fe2000f8efc3f */
[----:B------:R-:W-:Y:S01]  /*9430*/  FMUL.FTZ R30, R32, UR50 ;  /* 0x00000032201e7c20 */ /* 0x000fe20008410000 */
[----:B------:R-:W-:Y:S01]  /*9440*/  FMUL.FTZ R184, R37, UR50 ;  /* 0x0000003225b87c20 */ /* 0x000fe20008410000 */
[----:B------:R-:W-:Y:S01]  /*9450*/  FMUL.FTZ R186, R40, UR50 ;  /* 0x0000003228ba7c20 */ /* 0x000fe20008410000 */
[----:B------:R-:W-:Y:S01]  /*9460*/  ULEA UR10, UR52, UR6, 0xb ;  /* 0x00000006340a7291 */ /* 0x000fe2000f8e583f */
[----:B------:R-:W1:Y:S01]  /*9470*/  MUFU.TANH R10, R10 ;  /* 0x0000000a000a7308 */ /* 0x000e620000002400 */
        /* <DEDUP_REMOVED lines=16> */
[----:B-1----:R-:W-:Y:S01]  /*9580*/  FMNMX.FTZ R5, R10, R5, !PT ;  /* 0x000000050a057209 */ /* 0x002fe20007810000 */
[----:B------:R-:W0:Y:S01]  /*9590*/  MUFU.TANH R26, R26 ;  /* 0x0000001a001a7308 */ /* 0x000e220000002400 */
[----:B------:R-:W-:Y:S01]  /*95a0*/  FMUL.FTZ R28, R31, UR50 ;  /* 0x000000321f1c7c20 */ /* 0x000fe20008410000 */
        /* <DEDUP_REMOVED lines=15> */
[----:B0-----:R-:W-:Y:S01]  /*96a0*/  FMNMX.FTZ R5, R26, R5, !PT ;  /* 0x000000051a057209 */ /* 0x001fe20007810000 */
        /* <DEDUP_REMOVED lines=19> */
[----:B------:R-:W0:Y:S01]  /*97e0*/  LDC R7, c[0x0][0x988] ;  /* 0x00026200ff077b82 */ /* 0x000e220000000800 */
[----:B------:R-:W-:Y:S01]  /*97f0*/  FMUL.FTZ R86, R86, UR50 ;  /* 0x0000003256567c20 */ /* 0x000fe20008410000 */
[----:B------:R-:W1:Y:S01]  /*9800*/  S2R R185, SR_TID.X ;  /* 0x0000000000b97919 */ /* 0x000e620000002100 */
[----:B------:R-:W-:Y:S01]  /*9810*/  MUFU.TANH R196, R196 ;  /* 0x000000c400c47308 */ /* 0x000fe20000002400 */
[C---:B------:R-:W-:Y:S01]  /*9820*/  ISETP.GT.AND P2, PT, R4.reuse, UR51, PT ;  /* 0x0000003304007c0c */ /* 0x040fe2000bf44270 */
[----:B------:R-:W-:Y:S01]  /*9830*/  UMOV UR53, UR43 ;  /* 0x0000002b00357c82 */ /* 0x000fe20008000000 */
[----:B------:R-:W-:-:S05]  /*9840*/  VIADD R4, R4, 0xffffffff ;  /* 0xffffffff04047836 */ /* 0x000fca0000000000 */
[----:B------:R-:W-:Y:S08]  /*9850*/  MUFU.TANH R198, R198 ;  /* 0x000000c600c67308 */ /* 0x000ff00000002400 */
[----:B------:R-:W-:Y:S08]  /*9860*/  MUFU.TANH R200, R200 ;  /* 0x000000c800c87308 */ /* 0x000ff00000002400 */
[----:B------:R-:W-:Y:S01]  /*9870*/  MUFU.TANH R202, R202 ;  /* 0x000000ca00ca7308 */ /* 0x000fe20000002400 */
[----:B-1----:R-:W-:-:S07]  /*9880*/  SHF.R.U32.HI R185, RZ, 0x7, R185 ;  /* 0x00000007ffb97819 */ /* 0x002fce00000116b9 */
[----:B------:R-:W-:Y:S08]  /*9890*/  MUFU.TANH R204, R204 ;  /* 0x000000cc00cc7308 */ /* 0x000ff00000002400 */
[----:B------:R-:W-:Y:S08]  /*98a0*/  MUFU.TANH R206, R206 ;  /* 0x000000ce00ce7308 */ /* 0x000ff00000002400 */
[----:B------:R-:W1:Y:S08]  /*98b0*/  MUFU.TANH R12, R12 ;  /* 0x0000000c000c7308 */ /* 0x000e700000002400 */
[----:B------:R-:W-:Y:S08]  /*98c0*/  MUFU.TANH R208, R208 ;  /* 0x000000d000d07308 */ /* 0x000ff00000002400 */
[----:B------:R-:W2:Y:S01]  /*98d0*/  MUFU.TANH R14, R14 ;  /* 0x0000000e000e7308 */ /* 0x000ea20000002400 */
[----:B-1----:R-:W-:-:S07]  /*98e0*/  FMNMX.FTZ R15, R12, R9, !PT ;  /* 0x000000090c0f7209 */ /* 0x002fce0007810000 */
[----:B------:R-:W-:Y:S08]  /*98f0*/  MUFU.TANH R210, R210 ;  /* 0x000000d200d27308 */ /* 0x000ff00000002400 */
[----:B------:R-:W1:Y:S01]  /*9900*/  MUFU.TANH R24, R24 ;  /* 0x0000001800187308 */ /* 0x000e620000002400 */
[----:B--2---:R-:W-:-:S07]  /*9910*/  FMNMX.FTZ R21, R14, R15, !PT ;  /* 0x0000000f0e157209 */ /* 0x004fce0007810000 */
[----:B------:R-:W2:Y:S01]  /*9920*/  MUFU.TANH R28, R28 ;  /* 0x0000001c001c7308 */ /* 0x000ea20000002400 */
[----:B------:R-:W-:Y:S02]  /*9930*/  WARPGROUP.DEPBAR.LE gsb0, 0x0 ;  /* 0x00008000000079c5 */ /* 0x000fe40000010000 */
[----:B------:R-:W-:Y:S01]  /*9940*/  WARPGROUP.ARRIVE ;  /* 0x00000000000079c5 */ /* 0x000fe20000000000 */
[----:B------:R-:W-:Y:S01]  /*9950*/  FMUL.FTZ R180, R33, UR50 ;  /* 0x0000003221b47c20 */ /* 0x000fe20008410000 */
[----:B------:R-:W-:-:S03]  /*9960*/  FMUL.FTZ R182, R36, UR50 ;  /* 0x0000003224b67c20 */ /* 0x000fc60008410000 */
[----:B------:R-:W3:Y:S01]  /*9970*/  MUFU.TANH R32, R32 ;  /* 0x0000002000207308 */ /* 0x000ee20000002400 */
[----:B------:R-:W-:Y:S01]  /*9980*/  FMUL.FTZ R36, R38, UR50 ;  /* 0x0000003226247c20 */ /* 0x000fe20008410000 */
[----:B------:R-:W-:Y:S01]  /*9990*/  FMUL.FTZ R38, R39, UR50 ;  /* 0x0000003227267c20 */ /* 0x000fe20008410000 */
[----:B------:R-:W-:Y:S01]  /*99a0*/  HGMMA.64x128x16.F32 R88, R176, gdesc[UR4].tnspB, R88, gsb0 ;  /* 0x41e00004b0587df0 */ /* 0x000fe20008000858 */
[----:B------:R-:W-:Y:S01]  /*99b0*/  UIADD3 UR6, UR10, 0x100, URZ ;  /* 0x000001000a067890 */ /* 0x000fe2000fffe03f */
[----:B-1----:R-:W-:Y:S01]  /*99c0*/  FMNMX.FTZ R21, R24, R21, !PT ;  /* 0x0000001518157209 */ /* 0x002fe20007810000 */
[----:B------:R-:W-:Y:S02]  /*99d0*/  UMOV UR7, 0x40000040 ;  /* 0x4000004000077882 */ /* 0x000fe40000000000 */
[----:B------:R-:W1:Y:S01]  /*99e0*/  MUFU.TANH R180, R180 ;  /* 0x000000b400b47308 */ /* 0x000e620000002400 */
[----:B--2---:R-:W-:-:S07]  /*99f0*/  FMNMX.FTZ R21, R28, R21, !PT ;  /* 0x000000151c157209 */ /* 0x004fce0007810000 */
[----:B------:R-:W2:Y:S01]  /*9a00*/  MUFU.TANH R182, R182 ;  /* 0x000000b600b67308 */ /* 0x000ea20000002400 */
[----:B---3--:R-:W-:-:S07]  /*9a10*/  FMNMX.FTZ R21, R32, R21, !PT ;  /* 0x0000001520157209 */ /* 0x008fce0007810000 */
[----:B------:R-:W-:Y:S01]  /*9a20*/  MUFU.TANH R212, R212 ;  /* 0x000000d400d47308 */ /* 0x000fe20000002400 */
[----:B-1----:R-:W-:-:S07]  /*9a30*/  FMNMX.FTZ R5, R180, R5, !PT ;  /* 0x00000005b4057209 */ /* 0x002fce0007810000 */
[----:B------:R-:W1:Y:S01]  /*9a40*/  MUFU.TANH R34, R34 ;  /* 0x0000002200227308 */ /* 0x000e620000002400 */
[----:B--2---:R-:W-:-:S04]  /*9a50*/  FMNMX.FTZ R5, R182, R5, !PT ;  /* 0x00000005b6057209 */ /* 0x004fc80007810000 */
[----:B------:R-:W-:-:S03]  /*9a60*/  FMNMX.FTZ R5, R184, R5, !PT ;  /* 0x00000005b8057209 */ /* 0x000fc60007810000 */
[----:B------:R-:W-:Y:S01]  /*9a70*/  MUFU.TANH R214, R214 ;  /* 0x000000d600d67308 */ /* 0x000fe20000002400 */
[----:B------:R-:W-:-:S04]  /*9a80*/  FMNMX.FTZ R5, R186, R5, !PT ;  /* 0x00000005ba057209 */ /* 0x000fc80007810000 */
[----:B------:R-:W-:-:S03]  /*9a90*/  FMNMX.FTZ R5, R194, R5, !PT ;  /* 0x00000005c2057209 */ /* 0x000fc60007810000 */
[----:B------:R-:W2:Y:S01]  /*9aa0*/  MUFU.TANH R36, R36 ;  /* 0x0000002400247308 */ /* 0x000ea20000002400 */
[----:B------:R-:W-:Y:S02]  /*9ab0*/  FMNMX.FTZ R5, R196, R5, !PT ;  /* 0x00000005c4057209 */ /* 0x000fe40007810000 */
[----:B-1----:R-:W-:-:S05]  /*9ac0*/  FMNMX.FTZ R25, R34, R21, !PT ;  /* 0x0000001522197209 */ /* 0x002fca0007810000 */
[----:B------:R-:W-:Y:S08]  /*9ad0*/  MUFU.TANH R216, R216 ;  /* 0x000000d800d87308 */ /* 0x000ff00000002400 */
[----:B------:R-:W1:Y:S01]  /*9ae0*/  MUFU.TANH R38, R38 ;  /* 0x0000002600267308 */ /* 0x000e620000002400 */
[----:B--2---:R-:W-:-:S07]  /*9af0*/  FMNMX.FTZ R25, R36, R25, !PT ;  /* 0x0000001924197209 */ /* 0x004fce0007810000 */
[----:B------:R-:W-:Y:S08]  /*9b00*/  MUFU.TANH R218, R218 ;  /* 0x000000da00da7308 */ /* 0x000ff00000002400 */
[----:B------:R-:W2:Y:S01]  /*9b10*/  MUFU.TANH R40, R40 ;  /* 0x0000002800287308 */ /* 0x000ea20000002400 */
[----:B-1----:R-:W-:-:S07]  /*9b20*/  FMNMX.FTZ R25, R38, R25, !PT ;  /* 0x0000001926197209 */ /* 0x002fce0007810000 */
        /* <DEDUP_REMOVED lines=20> */
[----:B-1----:R-:W-:Y:S01]  /*9c70*/  FMNMX.FTZ R27, R46, R27, !PT ;  /* 0x0000001b2e1b7209 */ /* 0x002fe20007810000 */
[----:B------:R-:W-:-:S04]  /*9c80*/  UMOV UR7, 0x40000040 ;  /* 0x4000004000077882 */ /* 0x000fc80000000000 */
[----:B------:R-:W1:Y:S08]  /*9c90*/  MUFU.TANH R176, R176 ;  /* 0x000000b000b07308 */ /* 0x000e700000002400 */
[----:B------:R-:W2:Y:S08]  /*9ca0*/  MUFU.TANH R178, R178 ;  /* 0x000000b200b27308 */ /* 0x000eb00000002400 */
[----:B------:R-:W3:Y:S01]  /*9cb0*/  MUFU.TANH R48, R48 ;  /* 0x0000003000307308 */ /* 0x000ee20000002400 */
[----:B-1----:R-:W-:-:S07]  /*9cc0*/  FMNMX.FTZ R5, R176, R5, !PT ;  /* 0x00000005b0057209 */ /* 0x002fce0007810000 */
[----:B------:R-:W1:Y:S01]  /*9cd0*/  MUFU.TANH R50, R50 ;  /* 0x0000003200327308 */ /* 0x000e620000002400 */
[----:B--2---:R-:W-:-:S04]  /*9ce0*/  FMNMX.FTZ R5, R178, R5, !PT ;  /* 0x00000005b2057209 */ /* 0x004fc80007810000 */
[----:B------:R-:W-:-:S03]  /*9cf0*/  FMNMX.FTZ R5, R198, R5, !PT ;  /* 0x00000005c6057209 */ /* 0x000fc60007810000 */
[----:B------:R-:W2:Y:S01]  /*9d00*/  MUFU.TANH R52, R52 ;  /* 0x0000003400347308 */ /* 0x000ea20000002400 */
[----:B------:R-:W-:Y:S02]  /*9d10*/  FMNMX.FTZ R5, R200, R5, !PT ;  /* 0x00000005c8057209 */ /* 0x000fe40007810000 */
[----:B---3--:R-:W-:Y:S02]  /*9d20*/  FMNMX.FTZ R27, R48, R27, !PT ;  /* 0x0000001b301b7209 */ /* 0x008fe40007810000 */
[----:B------:R-:W-:-:S03]  /*9d30*/  FMNMX.FTZ R5, R202, R5, !PT ;  /* 0x00000005ca057209 */ /* 0x000fc60007810000 */
[----:B------:R-:W3:Y:S01]  /*9d40*/  MUFU.TANH R54, R54 ;  /* 0x0000003600367308 */ /* 0x000ee20000002400 */
[----:B------:R-:W-:Y:S02]  /*9d50*/  FMNMX.FTZ R5, R204, R5, !PT ;  /* 0x00000005cc057209 */ /* 0x000fe40007810000 */
[----:B-1----:R-:W-:Y:S02]  /*9d60*/  FMNMX.FTZ R29, R50, R27, !PT ;  /* 0x0000001b321d7209 */ /* 0x002fe40007810000 */
[----:B------:R-:W-:-:S03]  /*9d70*/  FMNMX.FTZ R5, R206, R5, !PT ;  /* 0x00000005ce057209 */ /* 0x000fc60007810000 */
[----:B------:R-:W1:Y:S01]  /*9d80*/  MUFU.TANH R56, R56 ;  /* 0x0000003800387308 */ /* 0x000e620000002400 */
[----:B------:R-:W-:Y:S02]  /*9d90*/  FMNMX.FTZ R5, R208, R5, !PT ;  /* 0x00000005d0057209 */ /* 0x000fe40007810000 */
[----:B--2---:R-:W-:Y:S02]  /*9da0*/  FMNMX.FTZ R29, R52, R29, !PT ;  /* 0x0000001d341d7209 */ /* 0x004fe40007810000 */
[----:B------:R-:W-:-:S03]  /*9db0*/  FMNMX.FTZ R5, R210, R5, !PT ;  /* 0x00000005d2057209 */ /* 0x000fc60007810000 */
[----:B------:R-:W2:Y:S01]  /*9dc0*/  MUFU.TANH R58, R58 ;  /* 0x0000003a003a7308 */ /* 0x000ea20000002400 */
[----:B---3--:R-:W-:-:S07]  /*9dd0*/  FMNMX.FTZ R29, R54, R29, !PT ;  /* 0x0000001d361d7209 */ /* 0x008fce0007810000 */
[----:B------:R-:W3:Y:S01]  /*9de0*/  MUFU.TANH R60, R60 ;  /* 0x0000003c003c7308 */ /* 0x000ee20000002400 */
[----:B-1----:R-:W-:-:S07]  /*9df0*/  FMNMX.FTZ R29, R56, R29, !PT ;  /* 0x0000001d381d7209 */ /* 0x002fce0007810000 */
[----:B------:R-:W1:Y:S01]  /*9e00*/  MUFU.TANH R62, R62 ;  /* 0x0000003e003e7308 */ /* 0x000e620000002400 */
[----:B--2---:R-:W-:-:S07]  /*9e10*/  FMNMX.FTZ R33, R58, R29, !PT ;  /* 0x0000001d3a217209 */ /* 0x004fce0007810000 */
[----:B------:R-:W-:Y:S01]  /*9e20*/  MUFU.TANH R68, R68 ;  /* 0x0000004400447308 */ /* 0x000fe20000002400 */
[----:B---3--:R-:W-:-:S07]  /*9e30*/  FMNMX.FTZ R33, R60, R33, !PT ;  /* 0x000000213c217209 */ /* 0x008fce0007810000 */
[----:B------:R-:W-:Y:S01]  /*9e40*/  MUFU.TANH R70, R70 ;  /* 0x0000004600467308 */ /* 0x000fe20000002400 */
[----:B-1----:R-:W-:-:S07]  /*9e50*/  FMNMX.FTZ R33, R62, R33, !PT ;  /* 0x000000213e217209 */ /* 0x002fce0007810000 */
        /* <DEDUP_REMOVED lines=13> */
[----:B------:R-:W1:Y:S01]  /*9f30*/  MUFU.TANH R172, R172 ;  /* 0x000000ac00ac7308 */ /* 0x000e620000002400 */
[----:B------:R-:W-:-:S07]  /*9f40*/  UMOV UR7, 0x40000040 ;  /* 0x4000004000077882 */ /* 0x000fce0000000000 */
[----:B------:R-:W2:Y:S08]  /*9f50*/  MUFU.TANH R174, R174 ;  /* 0x000000ae00ae7308 */ /* 0x000eb00000002400 */
[----:B------:R-:W3:Y:S01]  /*9f60*/  MUFU.TANH R64, R64 ;  /* 0x0000004000407308 */ /* 0x000ee20000002400 */
[----:B-1----:R-:W-:-:S07]  /*9f70*/  FMNMX.FTZ R5, R172, R5, !PT ;  /* 0x00000005ac057209 */ /* 0x002fce0007810000 */
[----:B------:R-:W1:Y:S01]  /*9f80*/  MUFU.TANH R66, R66 ;  /* 0x0000004200427308 */ /* 0x000e620000002400 */
[----:B--2---:R-:W-:-:S04]  /*9f90*/  FMNMX.FTZ R5, R174, R5, !PT ;  /* 0x00000005ae057209 */ /* 0x004fc80007810000 */
[----:B------:R-:W-:-:S04]  /*9fa0*/  FMNMX.FTZ R5, R212, R5, !PT ;  /* 0x00000005d4057209 */ /* 0x000fc80007810000 */
[----:B------:R-:W-:Y:S02]  /*9fb0*/  FMNMX.FTZ R5, R214, R5, !PT ;  /* 0x00000005d6057209 */ /* 0x000fe40007810000 */
[----:B---3--:R-:W-:Y:S02]  /*9fc0*/  FMNMX.FTZ R33, R64, R33, !PT ;  /* 0x0000002140217209 */ /* 0x008fe40007810000 */
[----:B------:R-:W-:-:S04]  /*9fd0*/  FMNMX.FTZ R5, R216, R5, !PT ;  /* 0x00000005d8057209 */ /* 0x000fc80007810000 */
[----:B------:R-:W-:Y:S02]  /*9fe0*/  FMNMX.FTZ R5, R218, R5, !PT ;  /* 0x00000005da057209 */ /* 0x000fe40007810000 */
[----:B-1----:R-:W-:Y:S02]  /*9ff0*/  FMNMX.FTZ R35, R66, R33, !PT ;  /* 0x0000002142237209 */ /* 0x002fe40007810000 */
        /* <DEDUP_REMOVED lines=8> */
[----:B------:R-:W-:Y:S02]  /*a080*/  FMNMX.FTZ R5, R226, R5, !PT ;  /* 0x00000005e2057209 */ /* 0x000fe40007810000 */
[----:B------:R-:W-:-:S02]  /*a090*/  FMNMX.FTZ R37, R78, R37, !PT ;  /* 0x000000254e257209 */ /* 0x000fc40007810000 */
[----:B------:R-:W-:-:S05]  /*a0a0*/  FMNMX.FTZ R5, R224, R5, !PT ;  /* 0x00000005e0057209 */ /* 0x000fca0007810000 */
[----:B------:R-:W1:Y:S02]  /*a0b0*/  SHFL.BFLY PT, R84, R5, 0x2, 0x1f ;  /* 0x0c401f0005547f89 */ /* 0x000e6400000e0000 */
[----:B-1----:R-:W-:Y:S01]  /*a0c0*/  FMNMX.FTZ R11, R5, R84, !PT ;  /* 0x00000054050b7209 */ /* 0x002fe20007810000 */
[----:B------:R-:W-:-:S04]  /*a0d0*/  FMUL.FTZ R84, R79, UR50 ;  /* 0x000000324f547c20 */ /* 0x000fc80008410000 */
[----:B------:R-:W1:Y:S02]  /*a0e0*/  SHFL.BFLY PT, R228, R11, 0x1, 0x1f ;  /* 0x0c201f000be47f89 */ /* 0x000e6400000e0000 */
[----:B------:R-:W2:Y:S02]  /*a0f0*/  MUFU.TANH R84, R84 ;  /* 0x0000005400547308 */ /* 0x000ea40000002400 */
[----:B--2---:R-:W-:-:S04]  /*a100*/  FMNMX.FTZ R37, R84, R37, !PT ;  /* 0x0000002554257209 */ /* 0x004fc80007810000 */
[----:B------:R-:W-:Y:S02]  /*a110*/  FMNMX.FTZ R37, R82, R37, !PT ;  /* 0x0000002552257209 */ /* 0x000fe40007810000 */
[----:B-1----:R-:W-:-:S05]  /*a120*/  FMNMX.FTZ R5, R11, R228, !PT ;  /* 0x000000e40b057209 */ /* 0x002fca0007810000 */
[C---:B0-----:R-:W-:Y:S01]  /*a130*/  FMUL.FTZ R31, R5.reuse, R7 ;  /* 0x00000007051f7220 */ /* 0x041fe20000410000 */
[----:B------:R-:W-:-:S03]  /*a140*/  FADD.FTZ R8, -R5, R8 ;  /* 0x0000000805087221 */ /* 0x000fc60000010100 */
[-CC-:B------:R-:W-:Y:S01]  /*a150*/  FFMA.FTZ R11, R6, R7.reuse, -R31.reuse ;  /* 0x00000007060b7223 */ /* 0x180fe2000001081f */
[-CC-:B------:R-:W-:Y:S01]  /*a160*/  FFMA.FTZ R30, R30, R7.reuse, -R31.reuse ;  /* 0x000000071e1e7223 */ /* 0x180fe2000001081f */
[-CC-:B------:R-:W-:Y:S01]  /*a170*/  FFMA.FTZ R184, R184, R7.reuse, -R31.reuse ;  /* 0x00000007b8b87223 */ /* 0x180fe2000001081f */
[-CC-:B------:R-:W-:Y:S01]  /*a180*/  FFMA.FTZ R186, R186, R7.reuse, -R31.reuse ;  /* 0x00000007baba7223 */ /* 0x180fe2000001081f */
[-CC-:B------:R-:W-:Y:S01]  /*a190*/  FFMA.FTZ R196, R196, R7.reuse, -R31.reuse ;  /* 0x00000007c4c47223 */ /* 0x180fe2000001081f */
[-CC-:B------:R-:W-:Y:S01]  /*a1a0*/  FFMA.FTZ R200, R200, R7.reuse, -R31.reuse ;  /* 0x00000007c8c87223 */ /* 0x180fe2000001081f */
[----:B------:R-:W-:Y:S01]  /*a1b0*/  MUFU.EX2 R15, R30 ;  /* 0x0000001e000f7308 */ /* 0x000fe20000000800 */
[----:B------:R-:W-:Y:S02]  /*a1c0*/  WARPGROUP.DEPBAR.LE gsb0, 0x0 ;  /* 0x00008000000079c5 */ /* 0x000fe40000010000 */
[----:B------:R-:W-:Y:S01]  /*a1d0*/  WARPGROUP.ARRIVE ;  /* 0x00000000000079c5 */ /* 0x000fe20000000000 */
[----:B------:R-:W-:Y:S01]  /*a1e0*/  FMUL.FTZ R168, R83, UR50 ;  /* 0x0000003253a87c20 */ /* 0x000fe20008410000 */
[----:B------:R-:W-:Y:S01]  /*a1f0*/  FMUL.FTZ R170, R87, UR50 ;  /* 0x0000003257aa7c20 */ /* 0x000fe20008410000 */
[-CC-:B------:R-:W-:Y:S01]  /*a200*/  FFMA.FTZ R13, R20, R7.reuse, -R31.reuse ;  /* 0x00000007140d7223 */ /* 0x180fe2000001081f */
[-CC-:B------:R-:W-:Y:S01]  /*a210*/  FFMA.FTZ R20, R26, R7.reuse, -R31.reuse ;  /* 0x000000071a147223 */ /* 0x180fe2000001081f */
[----:B------:R0:W-:Y:S01]  /*a220*/  MUFU.EX2 R30, R184 ;  /* 0x000000b8001e7308 */ /* 0x0001e20000000800 */
[----:B------:R-:W-:Y:S01]  /*a230*/  HGMMA.64x128x16.F32 R88, R164, gdesc[UR4].tnspB, R88, gsb0 ;  /* 0x41e00004a4587df0 */ /* 0x000fe20008000858 */
[----:B------:R-:W-:Y:S01]  /*a240*/  UIADD3 UR6, UR10, 0x280, URZ ;  /* 0x000002800a067890 */ /* 0x000fe2000fffe03f */
[-CC-:B------:R-:W-:Y:S01]  /*a250*/  FFMA.FTZ R47, R80, R7.reuse, -R31.reuse ;  /* 0x00000007502f7223 */ /* 0x180fe2000001081f */
[----:B------:R-:W-:Y:S01]  /*a260*/  UMOV UR7, 0x40000040 ;  /* 0x4000004000077882 */ /* 0x000fe20000000000 */
[-CC-:B------:R-:W-:Y:S01]  /*a270*/  FFMA.FTZ R10, R10, R7.reuse, -R31.reuse ;  /* 0x000000070a0a7223 */ /* 0x180fe2000001081f */
[-CC-:B------:R-:W-:Y:S01]  /*a280*/  FFMA.FTZ R26, R180, R7.reuse, -R31.reuse ;  /* 0x00000007b41a7223 */ /* 0x180fe2000001081f */
[-CC-:B------:R-:W-:Y:S01]  /*a290*/  FFMA.FTZ R182, R182, R7.reuse, -R31.reuse ;  /* 0x00000007b6b67223 */ /* 0x180fe2000001081f */
[----:B------:R-:W1:Y:S01]  /*a2a0*/  MUFU.TANH R168, R168 ;  /* 0x000000a800a87308 */ /* 0x000e620000002400 */
[-CC-:B0-----:R-:W-:Y:S01]  /*a2b0*/  FFMA.FTZ R184, R198, R7.reuse, -R31.reuse ;  /* 0x00000007c6b87223 */ /* 0x181fe2000001081f */
[-CC-:B------:R-:W-:Y:S01]  /*a2c0*/  FFMA.FTZ R178, R178, R7.reuse, -R31.reuse ;  /* 0x00000007b2b27223 */ /* 0x180fe2000001081f */
[-CC-:B------:R-:W-:Y:S01]  /*a2d0*/  FFMA.FTZ R204, R204, R7.reuse, -R31.reuse ;  /* 0x00000007cccc7223 */ /* 0x180fe2000001081f */
[-CC-:B------:R-:W-:Y:S01]  /*a2e0*/  FFMA.FTZ R208, R208, R7.reuse, -R31.reuse ;  /* 0x00000007d0d07223 */ /* 0x180fe2000001081f */
[-CC-:B------:R-:W-:Y:S01]  /*a2f0*/  FFMA.FTZ R41, R212, R7.reuse, -R31.reuse ;  /* 0x00000007d4297223 */ /* 0x180fe2000001081f */
[-CC-:B------:R-:W-:Y:S01]  /*a300*/  FFMA.FTZ R43, R216, R7.reuse, -R31.reuse ;  /* 0x00000007d82b7223 */ /* 0x180fe2000001081f */
[-CC-:B------:R-:W-:Y:S01]  /*a310*/  FFMA.FTZ R198, R218, R7.reuse, -R31.reuse ;  /* 0x00000007dac67223 */ /* 0x180fe2000001081f */
[----:B------:R-:W0:Y:S01]  /*a320*/  MUFU.TANH R170, R170 ;  /* 0x000000aa00aa7308 */ /* 0x000e220000002400 */
[-CC-:B------:R-:W-:Y:S01]  /*a330*/  FFMA.FTZ R80, R222, R7.reuse, -R31.reuse ;  /* 0x00000007de507223 */ /* 0x180fe2000001081f */
[-C--:B------:R-:W-:Y:S01]  /*a340*/  FFMA.FTZ R226, R226, R7.reuse, -R31 ;  /* 0x00000007e2e27223 */ /* 0x080fe2000001081f */
[----:B------:R-:W-:-:S05]  /*a350*/  FMUL.FTZ R8, R8, R7 ;  /* 0x0000000708087220 */ /* 0x000fca0000410000 */
[----:B------:R2:W-:Y:S01]  /*a360*/  MUFU.EX2 R25, R186 ;  /* 0x000000ba00197308 */ /* 0x0005e20000000800 */
[----:B-1----:R-:W-:-:S04]  /*a370*/  FMNMX.FTZ R39, R168, R37, !PT ;  /* 0x00000025a8277209 */ /* 0x002fc80007810000 */
[----:B------:R-:W-:-:S03]  /*a380*/  FMNMX.FTZ R39, R86, R39, !PT ;  /* 0x0000002756277209 */ /* 0x000fc60007810000 */
[----:B------:R1:W-:Y:S01]  /*a390*/  MUFU.EX2 R27, R196 ;  /* 0x000000c4001b7308 */ /* 0x0003e20000000800 */
[----:B0-----:R-:W-:Y:S01]  /*a3a0*/  FMNMX.FTZ R6, R170, R39, !PT ;  /* 0x00000027aa067209 */ /* 0x001fe20007810000 */
[-CC-:B--2---:R-:W-:Y:S01]  /*a3b0*/  FFMA.FTZ R186, R210, R7.reuse, -R31.reuse ;  /* 0x00000007d2ba7223 */ /* 0x184fe2000001081f */
[----:B------:R-:W-:-:S03]  /*a3c0*/  FFMA.FTZ R39, R172, R7, -R31 ;  /* 0x00000007ac277223 */ /* 0x000fc6000001081f */
[----:B------:R-:W0:Y:S02]  /*a3d0*/  SHFL.BFLY PT, R45, R6, 0x2, 0x1f ;  /* 0x0c401f00062d7f89 */ /* 0x000e2400000e0000 */
[----:B------:R2:W-:Y:S01]  /*a3e0*/  MUFU.EX2 R33, R200 ;  /* 0x000000c800217308 */ /* 0x0005e20000000800 */
[----:B-1----:R-:W-:-:S07]  /*a3f0*/  FFMA.FTZ R196, R214, R7, -R31 ;  /* 0x00000007d6c47223 */ /* 0x002fce000001081f */
[----:B------:R-:W-:Y:S01]  /*a400*/  MUFU.EX2 R8, R8 ;  /* 0x0000000800087308 */ /* 0x000fe20000000800 */
[----:B--2---:R-:W-:-:S07]  /*a410*/  FFMA.FTZ R200, R224, R7, -R31 ;  /* 0x00000007e0c87223 */ /* 0x004fce000001081f */
[----:B------:R-:W1:Y:S01]  /*a420*/  MUFU.EX2 R11, R11 ;  /* 0x0000000b000b7308 */ /* 0x000e620000000800 */
[----:B0-----:R-:W-:Y:S01]  /*a430*/  FMNMX.FTZ R49, R6, R45, !PT ;  /* 0x0000002d06317209 */ /* 0x001fe20007810000 */
[-CC-:B------:R-:W-:Y:S01]  /*a440*/  FFMA.FTZ R45, R76, R7.reuse, -R31.reuse ;  /* 0x000000074c2d7223 */ /* 0x180fe2000001081f */
[----:B------:R-:W-:-:S05]  /*a450*/  FFMA.FTZ R76, R220, R7, -R31 ;  /* 0x00000007dc4c7223 */ /* 0x000fca000001081f */
[----:B------:R-:W0:Y:S01]  /*a460*/  MUFU.EX2 R10, R10 ;  /* 0x0000000a000a7308 */ /* 0x000e220000000800 */
[----:B------:R-:W2:Y:S07]  /*a470*/  SHFL.BFLY PT, R6, R49, 0x1, 0x1f ;  /* 0x0c201f0031067f89 */ /* 0x000eae00000e0000 */
[----:B------:R-:W-:Y:S01]  /*a480*/  MUFU.EX2 R13, R13 ;  /* 0x0000000d000d7308 */ /* 0x000fe20000000800 */
[----:B-1----:R-:W-:-:S07]  /*a490*/  FFMA.FTZ R3, R8, R3, R11 ;  /* 0x0000000308037223 */ /* 0x002fce000001000b */
[----:B------:R-:W1:Y:S01]  /*a4a0*/  MUFU.EX2 R20, R20 ;  /* 0x0000001400147308 */ /* 0x000e620000000800 */
[----:B0-----:R-:W-:-:S07]  /*a4b0*/  F2FP.F16.F32.PACK_AB R180, R10, R11 ;  /* 0x0000000b0ab4723e */ /* 0x001fce00000000ff */
[----:B------:R-:W-:Y:S01]  /*a4c0*/  MUFU.EX2 R26, R26 ;  /* 0x0000001a001a7308 */ /* 0x000fe20000000800 */
[----:B--2---:R-:W-:-:S07]  /*a4d0*/  FMNMX.FTZ R6, R49, R6, !PT ;  /* 0x0000000631067209 */ /* 0x004fce0007810000 */
[----:B------:R1:W0:Y:S08]  /*a4e0*/  MUFU.EX2 R21, R182 ;  /* 0x000000b600157308 */ /* 0x0002300000000800 */
[----:B------:R0:W-:Y:S01]  /*a4f0*/  MUFU.EX2 R29, R178 ;  /* 0x000000b2001d7308 */ /* 0x0001e20000000800 */
[----:B-1----:R-:W-:-:S07]  /*a500*/  F2FP.F16.F32.PACK_AB R182, R20, R13 ;  /* 0x0000000d14b6723e */ /* 0x002fce00000000ff */
[----:B------:R-:W-:Y:S01]  /*a510*/  MUFU.EX2 R184, R184 ;  /* 0x000000b800b87308 */ /* 0x000fe20000000800 */
[----:B0-----:R-:W-:-:S07]  /*a520*/  F2FP.F16.F32.PACK_AB R178, R30, R21 ;  /* 0x000000151eb2723e */ /* 0x001fce00000000ff */
[----:B------:R-:W-:Y:S08]  /*a530*/  MUFU.EX2 R35, R204 ;  /* 0x000000cc00237308 */ /* 0x000ff00000000800 */
[----:B------:R-:W-:Y:S08]  /*a540*/  MUFU.EX2 R37, R208 ;  /* 0x000000d000257308 */ /* 0x000ff00000000800 */
[----:B------:R-:W-:Y:S01]  /*a550*/  MUFU.EX2 R186, R186 ;  /* 0x000000ba00ba7308 */ /* 0x000fe20000000800 */
[----:B------:R-:W-:-:S02]  /*a560*/  WARPGROUP.DEPBAR.LE gsb0, 0x0 ;  /* 0x00008000000079c5 */ /* 0x000fc40000010000 */
[----:B------:R-:W-:Y:S01]  /*a570*/  WARPGROUP.ARRIVE ;  /* 0x00000000000079c5 */ /* 0x000fe20000000000 */
[-CC-:B------:R-:W-:Y:S01]  /*a580*/  FFMA.FTZ R164, R194, R7.reuse, -R31.reuse ;  /* 0x00000007c2a47223 */ /* 0x180fe2000001081f */
[-CC-:B------:R-:W-:Y:S01]  /*a590*/  FFMA.FTZ R166, R176, R7.reuse, -R31.reuse ;  /* 0x00000007b0a67223 */ /* 0x180fe2000001081f */
[----:B------:R-:W-:Y:S02]  /*a5a0*/  FFMA.FTZ R194, R174, R7, -R31 ;  /* 0x00000007aec27223 */ /* 0x000fe4000001081f */
[----:B------:R-:W-:Y:S01]  /*a5b0*/  MUFU.EX2 R39, R39 ;  /* 0x0000002700277308 */ /* 0x000fe20000000800 */
[----:B------:R-:W-:Y:S01]  /*a5c0*/  F2FP.F16.F32.PACK_AB R176, R26, R15 ;  /* 0x0000000f1ab0723e */ /* 0x000fe200000000ff */
[----:B------:R-:W-:Y:S01]  /*a5d0*/  HGMMA.64x128x16.F32 R88, R160, gdesc[UR4].tnspB, R88, gsb0 ;  /* 0x41e00004a0587df0 */ /* 0x000fe20008000858 */
[----:B------:R-:W-:Y:S01]  /*a5e0*/  UIADD3 UR6, UR10, 0x300, URZ ;  /* 0x000003000a067890 */ /* 0x000fe2000fffe03f */
[----:B------:R-:W-:-:S04]  /*a5f0*/  UMOV UR7, 0x40000040 ;  /* 0x4000004000077882 */ /* 0x000fc80000000000 */
[----:B------:R-:W0:Y:S08]  /*a600*/  MUFU.EX2 R164, R164 ;  /* 0x000000a400a47308 */ /* 0x000e300000000800 */
[----:B------:R-:W1:Y:S08]  /*a610*/  MUFU.EX2 R166, R166 ;  /* 0x000000a600a67308 */ /* 0x000e700000000800 */
[----:B------:R-:W-:Y:S01]  /*a620*/  MUFU.EX2 R194, R194 ;  /* 0x000000c200c27308 */ /* 0x000fe20000000800 */
[----:B0-----:R-:W-:-:S07]  /*a630*/  F2FP.F16.F32.PACK_AB R172, R164, R25 ;  /* 0x00000019a4ac723e */ /* 0x001fce00000000ff */
[----:B------:R-:W-:Y:S01]  /*a640*/  MUFU.EX2 R41, R41 ;  /* 0x0000002900297308 */ /* 0x000fe20000000800 */
[----:B-1----:R-:W-:-:S07]  /*a650*/  F2FP.F16.F32.PACK_AB R174, R166, R27 ;  /* 0x0000001ba6ae723e */ /* 0x002fce00000000ff */
[----:B------:R-:W-:Y:S08]  /*a660*/  MUFU.EX2 R196, R196 ;  /* 0x000000c400c47308 */ /* 0x000ff00000000800 */
[----:B------:R-:W-:Y:S08]  /*a670*/  MUFU.EX2 R43, R43 ;  /* 0x0000002b002b7308 */ /* 0x000ff00000000800 */
[----:B------:R-:W-:Y:S08]  /*a680*/  MUFU.EX2 R198, R198 ;  /* 0x000000c600c67308 */ /* 0x000ff00000000800 */
[----:B------:R-:W-:Y:S08]  /*a690*/  MUFU.EX2 R45, R45 ;  /* 0x0000002d002d7308 */ /* 0x000ff00000000800 */
[----:B------:R-:W0:Y:S08]  /*a6a0*/  MUFU.EX2 R76, R76 ;  /* 0x0000004c004c7308 */ /* 0x000e300000000800 */
[----:B------:R-:W-:Y:S08]  /*a6b0*/  MUFU.EX2 R47, R47 ;  /* 0x0000002f002f7308 */ /* 0x000ff00000000800 */
[----:B------:R-:W-:Y:S08]  /*a6c0*/  MUFU.EX2 R80, R80 ;  /* 0x0000005000507308 */ /* 0x000ff00000000800 */
[----:B------:R-:W-:Y:S08]  /*a6d0*/  MUFU.EX2 R49, R226 ;  /* 0x000000e200317308 */ /* 0x000ff00000000800 */
[----:B------:R-:W-:Y:S01]  /*a6e0*/  MUFU.EX2 R200, R200 ;  /* 0x000000c800c87308 */ /* 0x000fe20000000800 */
[----:B------:R-:W-:-:S02]  /*a6f0*/  WARPGROUP.DEPBAR.LE gsb0, 0x0 ;  /* 0x00008000000079c5 */ /* 0x000fc40000010000 */
[----:B------:R-:W-:Y:S01]  /*a700*/  WARPGROUP.ARRIVE ;  /* 0x00000000000079c5 */ /* 0x000fe20000000000 */
[-CC-:B------:R-:W-:Y:S01]  /*a710*/  FFMA.FTZ R160, R202, R7.reuse, -R31.reuse ;  /* 0x00000007caa07223 */ /* 0x180fe2000001081f */
[-C--:B------:R-:W-:Y:S01]  /*a720*/  FFMA.FTZ R162, R206, R7.reuse, -R31 ;  /* 0x00000007cea27223 */ /* 0x080fe2000001081f */
[----:B------:R-:W-:-:S03]  /*a730*/  FMUL.FTZ R31, R6, R7 ;  /* 0x00000007061f7220 */ /* 0x000fc60000410000 */
[----:B------:R-:W-:Y:S01]  /*a740*/  HGMMA.64x128x16.F32 R88, R156, gdesc[UR4].tnspB, R88, gsb0 ;  /* 0x41e000049c587df0 */ /* 0x000fe20008000858 */
[----:B------:R-:W-:Y:S01]  /*a750*/  UIADD3 UR6, UR10, 0x380, URZ ;  /* 0x000003800a067890 */ /* 0x000fe2000fffe03f */
[-CC-:B------:R-:W-:Y:S01]  /*a760*/  FFMA.FTZ R12, R12, R7.reuse, -R31.reuse ;  /* 0x000000070c0c7223 */ /* 0x180fe2000001081f */
[----:B------:R-:W-:Y:S01]  /*a770*/  UMOV UR7, 0x40000040 ;  /* 0x4000004000077882 */ /* 0x000fe20000000000 */
[-CC-:B------:R-:W-:Y:S01]  /*a780*/  FFMA.FTZ R181, R14, R7.reuse, -R31.reuse ;  /* 0x000000070eb57223 */ /* 0x180fe2000001081f */
[-CC-:B------:R-:W-:Y:S01]  /*a790*/  FFMA.FTZ R179, R36, R7.reuse, -R31.reuse ;  /* 0x0000000724b37223 */ /* 0x180fe2000001081f */
[-CC-:B------:R-:W-:Y:S01]  /*a7a0*/  FFMA.FTZ R36, R38, R7.reuse, -R31.reuse ;  /* 0x0000000726247223 */ /* 0x180fe2000001081f */
[----:B------:R-:W-:Y:S01]  /*a7b0*/  IMAD.U32 R38, RZ, RZ, UR42 ;  /* 0x0000002aff267e24 */ /* 0x000fe2000f8e00ff */
[----:B------:R-:W-:Y:S01]  /*a7c0*/  MUFU.EX2 R12, R12 ;  /* 0x0000000c000c7308 */ /* 0x000fe20000000800 */
[-CC-:B------:R-:W-:Y:S01]  /*a7d0*/  FFMA.FTZ R183, R24, R7.reuse, -R31.reuse ;  /* 0x0000000718b77223 */ /* 0x180fe2000001081f */
[-CC-:B------:R-:W-:Y:S01]  /*a7e0*/  FFMA.FTZ R177, R32, R7.reuse, -R31.reuse ;  /* 0x0000000720b17223 */ /* 0x180fe2000001081f */
[-CC-:B------:R-:W-:Y:S01]  /*a7f0*/  FFMA.FTZ R32, R42, R7.reuse, -R31.reuse ;  /* 0x000000072a207223 */ /* 0x180fe2000001081f */
[----:B------:R-:W-:Y:S01]  /*a800*/  @!P1 LEA R38, R38, UR41, 0x3 ;  /* 0x0000002926269c11 */ /* 0x000fe2000f8e18ff */
[-CC-:B------:R-:W-:Y:S01]  /*a810*/  FFMA.FTZ R34, R34, R7.reuse, -R31.reuse ;  /* 0x0000000722227223 */ /* 0x180fe2000001081f */
[----:B------:R-:W-:Y:S01]  /*a820*/  IADD3 R42, -R185, 0xb, RZ ;  /* 0x0000000bb92a7810 */ /* 0x000fe20007ffe1ff */
[----:B------:R-:W-:Y:S01]  /*a830*/  FFMA.FTZ R173, R40, R7, -R31 ;  /* 0x0000000728ad7223 */ /* 0x000fe2000001081f */
[----:B------:R-:W-:Y:S01]  /*a840*/  MUFU.EX2 R181, R181 ;  /* 0x000000b500b57308 */ /* 0x000fe20000000800 */
[----:B------:R-:W-:-:S02]  /*a850*/  @!P1 VIADD R38, R38, 0x28840 ;  /* 0x0002884026269836 */ /* 0x000fc40000000000 */
[-CC-:B------:R-:W-:Y:S01]  /*a860*/  FFMA.FTZ R175, R44, R7.reuse, -R31.reuse ;  /* 0x000000072caf7223 */ /* 0x180fe2000001081f */
[-CC-:B------:R-:W-:Y:S01]  /*a870*/  FFMA.FTZ R24, R46, R7.reuse, -R31.reuse ;  /* 0x000000072e187223 */ /* 0x180fe2000001081f */
[----:B------:R-:W-:Y:S02]  /*a880*/  IMAD.U32 R44, RZ, RZ, UR52 ;  /* 0x00000034ff2c7e24 */ /* 0x000fe4000f8e00ff */
[-CC-:B------:R-:W-:Y:S01]  /*a890*/  FFMA.FTZ R169, R48, R7.reuse, -R31.reuse ;  /* 0x0000000730a97223 */ /* 0x180fe2000001081f */
[----:B------:R-:W-:Y:S01]  /*a8a0*/  @!P1 PRMT R40, RZ, 0x654, R38 ;  /* 0x00000654ff289816 */ /* 0x000fe20000000026 */
[-CC-:B------:R-:W-:Y:S01]  /*a8b0*/  FFMA.FTZ R171, R52, R7.reuse, -R31.reuse ;  /* 0x0000000734ab7223 */ /* 0x180fe2000001081f */
[----:B------:R-:W-:Y:S01]  /*a8c0*/  MUFU.EX2 R183, R183 ;  /* 0x000000b700b77308 */ /* 0x000fe20000000800 */
[----:B------:R-:W-:Y:S01]  /*a8d0*/  @!P1 LEA R44, R44, UR41, 0x3 ;  /* 0x000000292c2c9c11 */ /* 0x000fe2000f8e18ff */
        /* <DEDUP_REMOVED lines=17> */
[----:B------:R-:W-:-:S05]  /*a9f0*/  UMOV UR52, UR42 ;  /* 0x0000002a00347c82 */ /* 0x000fca0008000000 */
        /* <DEDUP_REMOVED lines=14> */
[----:B------:R-:W-:-:S04]  /*aae0*/  FADD.FTZ R156, -R6, R9 ;  /* 0x00000009069c7221 */ /* 0x000fc80000010100 */
[----:B------:R-:W-:Y:S01]  /*aaf0*/  MUFU.EX2 R38, R38 ;  /* 0x0000002600267308 */ /* 0x000fe20000000800 */
[----:B0-----:R-:W-:Y:S01]  /*ab00*/  F2FP.F16.F32.PACK_AB R158, R76, R45 ;  /* 0x0000002d4c9e723e */ /* 0x001fe200000000ff */
[-C--:B------:R-:W-:Y:S01]  /*ab10*/  FMUL.FTZ R9, R156, R7.reuse ;  /* 0x000000079c097220 */ /* 0x080fe20000410000 */
[----:B------:R-:W-:Y:S01]  /*ab20*/  HGMMA.64x128x16.F32 R88, R152, gdesc[UR4].tnspB, R88, gsb0 ;  /* 0x41e0000498587df0 */ /* 0x000fe20008000858 */
[-CC-:B------:R-:W-:Y:S01]  /*ab30*/  FFMA.FTZ R156, R28, R7.reuse, -R31.reuse ;  /* 0x000000071c9c7223 */ /* 0x180fe2000001081f */
[----:B------:R-:W-:-:S03]  /*ab40*/  FFMA.FTZ R28, R50, R7, -R31 ;  /* 0x00000007321c7223 */ /* 0x000fc6000001081f */
[----:B------:R-:W-:Y:S08]  /*ab50*/  MUFU.EX2 R167, R167 ;  /* 0x000000a700a77308 */ /* 0x000ff00000000800 */
[----:B------:R-:W0:Y:S08]  /*ab60*/  MUFU.EX2 R9, R9 ;  /* 0x0000000900097308 */ /* 0x000e300000000800 */
[----:B------:R-:W1:Y:S08]  /*ab70*/  MUFU.EX2 R156, R156 ;  /* 0x0000009c009c7308 */ /* 0x000e700000000800 */
[----:B------:R-:W2:Y:S01]  /*ab80*/  MUFU.EX2 R28, R28 ;  /* 0x0000001c001c7308 */ /* 0x000ea20000000800 */
[----:B0-----:R-:W-:-:S04]  /*ab90*/  FFMA.FTZ R2, R9, R2, R12 ;  /* 0x0000000209027223 */ /* 0x001fc8000001000c */
[C---:B------:R-:W-:Y:S01]  /*aba0*/  FADD.FTZ R2, R181.reuse, R2 ;  /* 0x00000002b5027221 */ /* 0x040fe20000010000 */
[----:B------:R-:W-:Y:S02]  /*abb0*/  F2FP.F16.F32.PACK_AB R181, R181, R12 ;  /* 0x0000000cb5b5723e */ /* 0x000fe400000000ff */
[----:B------:R-:W0:Y:S01]  /*abc0*/  MUFU.EX2 R62, R62 ;  /* 0x0000003e003e7308 */ /* 0x000e220000000800 */
[----:B------:R-:W-:Y:S01]  /*abd0*/  FADD.FTZ R51, R183, R2 ;  /* 0x00000002b7337221 */ /* 0x000fe20000010000 */
[----:B-1----:R-:W-:-:S06]  /*abe0*/  F2FP.F16.F32.PACK_AB R183, R156, R183 ;  /* 0x000000b79cb7723e */ /* 0x002fcc00000000ff */
[----:B------:R-:W1:Y:S08]  /*abf0*/  MUFU.EX2 R161, R64 ;  /* 0x0000004000a17308 */ /* 0x000e700000000800 */
[----:B------:R-:W3:Y:S08]  /*ac00*/  MUFU.EX2 R66, R66 ;  /* 0x0000004200427308 */ /* 0x000ef00000000800 */
[----:B------:R-:W4:Y:S08]  /*ac10*/  MUFU.EX2 R163, R68 ;  /* 0x0000004400a37308 */ /* 0x000f300000000800 */
        /* <DEDUP_REMOVED lines=9> */
[----:B--2---:R-:W-:Y:S02]  /*acb0*/  @!P1 VIADD R42, R44, 0x28860 ;  /* 0x000288602c2a9836 */ /* 0x004fe40000000000 */
[-C--:B------:R-:W-:Y:S01]  /*acc0*/  FMUL.FTZ R88, R88, R8.reuse ;  /* 0x0000000858587220 */ /* 0x080fe20000410000 */
[-C--:B------:R-:W-:Y:S01]  /*acd0*/  FMUL.FTZ R89, R89, R8.reuse ;  /* 0x0000000859597220 */ /* 0x080fe20000410000 */
[-C--:B------:R-:W-:Y:S01]  /*ace0*/  FMUL.FTZ R92, R92, R8.reuse ;  /* 0x000000085c5c7220 */ /* 0x080fe20000410000 */
[-C--:B------:R-:W-:Y:S01]  /*acf0*/  FMUL.FTZ R93, R93, R8.reuse ;  /* 0x000000085d5d7220 */ /* 0x080fe20000410000 */
[----:B------:R-:W-:Y:S01]  /*ad00*/  @!P1 PRMT R42, RZ, 0x654, R42 ;  /* 0x00000654ff2a9816 */ /* 0x000fe2000000002a */
[----:B0-----:R-:W-:Y:S01]  /*ad10*/  FADD.FTZ R40, R10, R3 ;  /* 0x000000030a287221 */ /* 0x001fe20000010000 */
[----:B------:R-:W-:Y:S01]  /*ad20*/  MUFU.EX2 R155, R86 ;  /* 0x00000056009b7308 */ /* 0x000fe20000000800 */
[-C--:B------:R-:W-:Y:S01]  /*ad30*/  FMUL.FTZ R96, R96, R8.reuse ;  /* 0x0000000860607220 */ /* 0x080fe20000410000 */
[----:B------:R0:W-:Y:S01]  /*ad40*/  @!P1 SYNCS.ARRIVE.TRANS64.RED.A1T0 RZ, [R42+URZ], RZ ;  /* 0x000000ff2aff99a7 */ /* 0x0001e2000810043f */
        /* <DEDUP_REMOVED lines=30> */
[----:B------:R-:W-:Y:S01]  /*af30*/  F2FP.F16.F32.PACK_AB R164, R162, R35 ;  /* 0x00000023a2a4723e */ /* 0x000fe200000000ff */
[-C--:B------:R-:W-:Y:S01]  /*af40*/  FMUL.FTZ R125, R125, R8.reuse ;  /* 0x000000087d7d7220 */ /* 0x080fe20000410000 */
[----:B------:R-:W-:Y:S01]  /*af50*/  FADD.FTZ R3, R27, R2 ;  /* 0x000000021b037221 */ /* 0x000fe20000010000 */
[----:B0-----:R-:W-:Y:S01]  /*af60*/  FADD.FTZ R42, R24, R51 ;  /* 0x00000033182a7221 */ /* 0x001fe20000010000 */
[-CC-:B------:R-:W-:Y:S01]  /*af70*/  FFMA.FTZ R2, R168, R7.reuse, -R31.reuse ;  /* 0x00000007a8027223 */ /* 0x180fe2000001081f */
[----:B------:R-:W-:Y:S01]  /*af80*/  FFMA.FTZ R31, R170, R7, -R31 ;  /* 0x00000007aa1f7223 */ /* 0x000fe2000001081f */
[----:B------:R-:W-:Y:S01]  /*af90*/  FADD.FTZ R40, R166, R3 ;  /* 0x00000003a6287221 */ /* 0x000fe20000010000 */
[----:B------:R-:W-:Y:S01]  /*afa0*/  FADD.FTZ R11, R169, R42 ;  /* 0x0000002aa90b7221 */ /* 0x000fe20000010000 */
[----:B------:R-:W-:Y:S01]  /*afb0*/  F2FP.F16.F32.PACK_AB R170, R160, R33 ;  /* 0x00000021a0aa723e */ /* 0x000fe200000000ff */
[-C--:B------:R-:W-:Y:S01]  /*afc0*/  FMUL.FTZ R128, R128, R8.reuse ;  /* 0x0000000880807220 */ /* 0x080fe20000410000 */
[----:B------:R-:W-:Y:S01]  /*afd0*/  FADD.FTZ R3, R29, R40 ;  /* 0x000000281d037221 */ /* 0x000fe20000010000 */
[----:B------:R-:W-:Y:S01]  /*afe0*/  FADD.FTZ R20, R28, R11 ;  /* 0x0000000b1c147221 */ /* 0x000fe20000010000 */
[----:B------:R-:W-:Y:S01]  /*aff0*/  MUFU.EX2 R31, R31 ;  /* 0x0000001f001f7308 */ /* 0x000fe20000000800 */
        /* <DEDUP_REMOVED lines=16> */
[----:B------:R0:W2:Y:S01]  /*b100*/  MUFU.EX2 R11, R2 ;  /* 0x00000002000b7308 */ /* 0x0000a20000000800 */
[----:B------:R-:W-:Y:S01]  /*b110*/  FADD.FTZ R10, R162, R3 ;  /* 0x00000003a20a7221 */ /* 0x000fe20000010000 */
[----:B------:R-:W-:Y:S01]  /*b120*/  FADD.FTZ R12, R167, R12 ;  /* 0x0000000ca70c7221 */ /* 0x000fe20000010000 */
[-C--:B------:R-:W-:Y:S01]  /*b130*/  FMUL.FTZ R145, R145, R8.reuse ;  /* 0x0000000891917220 */ /* 0x080fe20000410000 */
[-C--:B------:R-:W-:Y:S01]  /*b140*/  FMUL.FTZ R148, R148, R8.reuse ;  /* 0x0000000894947220 */ /* 0x080fe20000410000 */
[----:B------:R-:W-:Y:S01]  /*b150*/  FADD.FTZ R3, R37, R10 ;  /* 0x0000000a25037221 */ /* 0x000fe20000010000 */
[----:B------:R-:W-:Y:S01]  /*b160*/  FADD.FTZ R12, R62, R12 ;  /* 0x0000000c3e0c7221 */ /* 0x000fe20000010000 */
[----:B------:R-:W-:Y:S01]  /*b170*/  FMUL.FTZ R149, R149, R8 ;  /* 0x0000000895957220 */ /* 0x000fe20000410000 */
[-C--:B------:R-:W-:Y:S01]  /*b180*/  FMUL.FTZ R90, R90, R9.reuse ;  /* 0x000000095a5a7220 */ /* 0x080fe20000410000 */
[----:B------:R-:W-:Y:S01]  /*b190*/  FADD.FTZ R10, R186, R3 ;  /* 0x00000003ba0a7221 */ /* 0x000fe20000010000 */
[----:B-1----:R-:W-:Y:S01]  /*b1a0*/  FADD.FTZ R12, R161, R12 ;  /* 0x0000000ca10c7221 */ /* 0x002fe20000010000 */
[-C--:B------:R-:W-:Y:S01]  /*b1b0*/  FMUL.FTZ R91, R91, R9.reuse ;  /* 0x000000095b5b7220 */ /* 0x080fe20000410000 */
[-C--:B------:R-:W-:Y:S01]  /*b1c0*/  FMUL.FTZ R94, R94, R9.reuse ;  /* 0x000000095e5e7220 */ /* 0x080fe20000410000 */
[----:B------:R-:W-:Y:S01]  /*b1d0*/  FADD.FTZ R3, R39, R10 ;  /* 0x0000000a27037221 */ /* 0x000fe20000010000 */
[----:B---3--:R-:W-:Y:S01]  /*b1e0*/  FADD.FTZ R12, R66, R12 ;  /* 0x0000000c420c7221 */ /* 0x008fe20000010000 */
[-C--:B------:R-:W-:Y:S01]  /*b1f0*/  FMUL.FTZ R95, R95, R9.reuse ;  /* 0x000000095f5f7220 */ /* 0x080fe20000410000 */
[-C--:B------:R-:W-:Y:S01]  /*b200*/  FMUL.FTZ R98, R98, R9.reuse ;  /* 0x0000000962627220 */ /* 0x080fe20000410000 */
[----:B------:R-:W-:Y:S01]  /*b210*/  FADD.FTZ R10, R194, R3 ;  /* 0x00000003c20a7221 */ /* 0x000fe20000010000 */
[----:B----4-:R-:W-:Y:S01]  /*b220*/  FADD.FTZ R12, R163, R12 ;  /* 0x0000000ca30c7221 */ /* 0x010fe20000010000 */
[-C--:B------:R-:W-:Y:S01]  /*b230*/  FMUL.FTZ R99, R99, R9.reuse ;  /* 0x0000000963637220 */ /* 0x080fe20000410000 */
[-C--:B------:R-:W-:Y:S01]  /*b240*/  FMUL.FTZ R102, R102, R9.reuse ;  /* 0x0000000966667220 */ /* 0x080fe20000410000 */
[----:B------:R-:W-:Y:S01]  /*b250*/  FADD.FTZ R3, R41, R10 ;  /* 0x0000000a29037221 */ /* 0x000fe20000010000 */
[----:B-----5:R-:W-:Y:S01]  /*b260*/  FADD.FTZ R12, R70, R12 ;  /* 0x0000000c460c7221 */ /* 0x020fe20000010000 */
        /* <DEDUP_REMOVED lines=18> */
[----:B0-----:R-:W-:Y:S01]  /*b390*/  FADD.FTZ R2, R76, R3 ;  /* 0x000000034c027221 */ /* 0x001fe20000010000 */
[----:B------:R-:W-:Y:S01]  /*b3a0*/  FADD.FTZ R12, R153, R12 ;  /* 0x0000000c990c7221 */ /* 0x000fe20000010000 */
[-C--:B------:R-:W-:Y:S01]  /*b3b0*/  FMUL.FTZ R123, R123, R9.reuse ;  /* 0x000000097b7b7220 */ /* 0x080fe20000410000 */
[-C--:B------:R-:W-:Y:S01]  /*b3c0*/  FMUL.FTZ R126, R126, R9.reuse ;  /* 0x000000097e7e7220 */ /* 0x080fe20000410000 */
[----:B------:R-:W-:Y:S01]  /*b3d0*/  FADD.FTZ R3, R47, R2 ;  /* 0x000000022f037221 */ /* 0x000fe20000010000 */
[----:B--2---:R-:W-:Y:S01]  /*b3e0*/  FADD.FTZ R12, R11, R12 ;  /* 0x0000000c0b0c7221 */ /* 0x004fe20000010000 */
[-C--:B------:R-:W-:Y:S01]  /*b3f0*/  FMUL.FTZ R127, R127, R9.reuse ;  /* 0x000000097f7f7220 */ /* 0x080fe20000410000 */
[-C--:B------:R-:W-:Y:S01]  /*b400*/  FMUL.FTZ R130, R130, R9.reuse ;  /* 0x0000000982827220 */ /* 0x080fe20000410000 */
[----:B------:R-:W-:Y:S01]  /*b410*/  FADD.FTZ R2, R80, R3 ;  /* 0x0000000350027221 */ /* 0x000fe20000010000 */
[----:B------:R-:W-:Y:S01]  /*b420*/  FADD.FTZ R12, R155, R12 ;  /* 0x0000000c9b0c7221 */ /* 0x000fe20000010000 */
[-C--:B------:R-:W-:Y:S01]  /*b430*/  FMUL.FTZ R131, R131, R9.reuse ;  /* 0x0000000983837220 */ /* 0x080fe20000410000 */
[-C--:B------:R-:W-:Y:S01]  /*b440*/  FMUL.FTZ R134, R134, R9.reuse ;  /* 0x0000000986867220 */ /* 0x080fe20000410000 */
[----:B------:R-:W-:Y:S01]  /*b450*/  FADD.FTZ R3, R49, R2 ;  /* 0x0000000231037221 */ /* 0x000fe20000010000 */
        /* <DEDUP_REMOVED lines=10> */
[----:B------:R-:W-:Y:S01]  /*b500*/  FADD.FTZ R3, R200, R3 ;  /* 0x00000003c8037221 */ /* 0x000fe20000010000 */
[----:B------:R-:W-:Y:S01]  /*b510*/  F2FP.F16.F32.PACK_AB R179, R36, R179 ;  /* 0x000000b324b3723e */ /* 0x000fe200000000ff */
[----:B------:R-:W-:Y:S01]  /*b520*/  FADD.FTZ R2, R31, R12 ;  /* 0x0000000c1f027221 */ /* 0x000fe20000010000 */
        /* <DEDUP_REMOVED lines=20> */
[----:B------:R-:W-:Y:S01]  /*b670*/  F2FP.F16.F32.PACK_AB R155, R31, R155 ;  /* 0x0000009b1f9b723e */ /* 0x000fe200000000ff */
[----:B------:R-:W-:Y:S06]  /*b680*/  @P2 BRA `(.L_x_1116) ;  /* 0xffffffd8000c2947 */ /* 0x000fec000383ffff */
.L_x_1107:
[----:B------:R-:W-:-:S13]  /*b690*/  ISETP.GE.AND P2, PT, R4, UR39, PT ;  /* 0x0000002704007c0c */ /* 0x000fda000bf46270 */
[----:B------:R-:W-:Y:S05]  /*b6a0*/  @!P2 BRA `(.L_x_1117) ;  /* 0x000000380020a947 */ /* 0x000fea0003800000 */
[----:B------:R-:W-:Y:S01]  /*b6b0*/  IMAD.IADD R11, R17, 0x1, -R18 ;  /* 0x00000001110b7824 */ /* 0x000fe200078e0a12 */
[----:B------:R-:W-:Y:S01]  /*b6c0*/  UMOV UR54, UR43 ;  /* 0x0000002b00367c82 */ /* 0x000fe20008000000 */
[----:B------:R-:W-:Y:S01]  /*b6d0*/  IMAD.MOV.U32 R10, RZ, RZ, R6 ;  /* 0x000000ffff0a7224 */ /* 0x000fe200078e0006 */
[----:B------:R-:W-:Y:S01]  /*b6e0*/  UMOV UR53, UR42 ;  /* 0x0000002a00357c82 */ /* 0x000fe20008000000 */
[----:B------:R-:W-:Y:S01]  /*b6f0*/  IMAD.MOV.U32 R8, RZ, RZ, R5 ;  /* 0x000000ffff087224 */ /* 0x000fe200078e0005 */
[----:B------:R-:W-:Y:S01]  /*b700*/  IADD3 R13, R11, 0x8, R0 ;  /* 0x000000080b0d7810 */ /* 0x000fe20007ffe000 */
[----:B------:R-:W-:Y:S01]  /*b710*/  IMAD.IADD R11, R0, 0x1, R11 ;  /* 0x00000001000b7824 */ /* 0x000fe200078e020b */
[----:B------:R-:W-:Y:S01]  /*b720*/  ULDC UR50, c[0x0][0x9e4] ;  /* 0x0002790000327ab9 */ /* 0x000fe20000000800 */
[----:B------:R-:W-:Y:S01]  /*b730*/  ULDC UR52, c[0x0][0x9d8] ;  /* 0x0002760000347ab9 */ /* 0x000fe20000000800 */
[----:B------:R-:W-:Y:S01]  /*b740*/  LOP3.LUT R9, RZ, R13, RZ, 0x33, !PT ;  /* 0x0000000dff097212 */ /* 0x000fe200078e33ff */
[----:B------:R-:W-:-:S06]  /*b750*/  ULDC UR51, c[0x0][0x9e0] ;  /* 0x0002780000337ab9 */ /* 0x000fcc0000000800 */
.L_x_1134:
        /* <DEDUP_REMOVED lines=9> */
.L_x_1119:
[----:B------:R-:W-:Y:S01]  /*b7f0*/  ULEA UR6, UR42, UR41, 0x3 ;  /* 0x000000292a067291 */ /* 0x000fe2000f8e183f */
[----:B------:R-:W-:-:S05]  /*b800*/  IMAD.U32 R5, RZ, RZ, UR43 ;  /* 0x0000002bff057e24 */ /* 0x000fca000f8e00ff */
[----:B------:R-:W-:-:S04]  /*b810*/  SHF.L.U32 R5, R5, 0x1f, RZ ;  /* 0x0000001f05057819 */ /* 0x000fc800000006ff */
[----:B------:R0:W1:Y:S01]  /*b820*/  SYNCS.PHASECHK.TRANS64.TRYWAIT P2, [UR6+0x28830], R5 ;  /* 0x02883005ff0075a7 */ /* 0x0000620008040146 */
[----:B------:R-:W-:Y:S05]  /*b830*/  @!P0 BRA `(.L_x_1120) ;  /* 0x0000000000048947 */ /* 0x000fea0003800000 */
[----:B------:R-:W-:Y:S01]  /*b840*/  BPT.TRAP 0x1 ;  /* 0x000000040000795c */ /* 0x000fe20000300000 */
.L_x_1120:
[----:B-1----:R-:W-:Y:S05]  /*b850*/  @P2 BRA `(.L_x_1118) ;  /* 0x0000000000082947 */ /* 0x002fea0003800000 */
[----:B------:R-:W1:Y:S02]  /*b860*/  SYNCS.PHASECHK.TRANS64.TRYWAIT P2, [UR6+0x28830], R5 ;  /* 0x02883005ff0075a7 */ /* 0x000e640008040146 */
[----:B-1----:R-:W-:Y:S05]  /*b870*/  @!P2 BRA `(.L_x_1121) ;  /* 0x000000b000e0a947 */ /* 0x002fea0003800000 */
.L_x_1118:
        /* <DEDUP_REMOVED lines=47> */
.L_x_1123:
[----:B------:R-:W-:Y:S01]  /*bb70*/  ULEA UR6, UR53, UR41, 0x3 ;  /* 0x0000002935067291 */ /* 0x000fe2000f8e183f */
[----:B------:R-:W-:-:S05]  /*bb80*/  IMAD.U32 R5, RZ, RZ, UR54 ;  /* 0x00000036ff057e24 */ /* 0x000fca000f8e00ff */
[----:B------:R-:W-:-:S04]  /*bb90*/  SHF.L.U32 R5, R5, 0x1f, RZ ;  /* 0x0000001f05057819 */ /* 0x000fc800000006ff */
[----:B------:R0:W1:Y:S01]  /*bba0*/  SYNCS.PHASECHK.TRANS64.TRYWAIT P2, [UR6+0x28850], R5 ;  /* 0x02885005ff0075a7 */ /* 0x0000620008040146 */
[----:B------:R-:W-:Y:S05]  /*bbb0*/  @!P0 BRA `(.L_x_1124) ;  /* 0x0000000000048947 */ /* 0x000fea0003800000 */
[----:B------:R-:W-:Y:S01]  /*bbc0*/  BPT.TRAP 0x1 ;  /* 0x000000040000795c */ /* 0x000fe20000300000 */
.L_x_1124:
[----:B-1----:R-:W-:Y:S05]  /*bbd0*/  @P2 BRA `(.L_x_1122) ;  /* 0x0000000000082947 */ /* 0x002fea0003800000 */
[----:B------:R-:W1:Y:S02]  /*bbe0*/  SYNCS.PHASECHK.TRANS64.TRYWAIT P2, [UR6+0x28850], R5 ;  /* 0x02885005ff0075a7 */ /* 0x000e640008040146 */
[----:B-1----:R-:W-:Y:S05]  /*bbf0*/  @!P2 BRA `(.L_x_1125) ;  /* 0x000000b00018a947 */ /* 0x002fea0003800000 */
.L_x_1122:
        /* <DEDUP_REMOVED lines=10> */
[----:B------:R-:W-:Y:S01]  /*bca0*/  FMUL.FTZ R56, R57, UR52 ;  /* 0x0000003439387c20 */ /* 0x000fe20008410000 */
[----:B------:R-:W-:Y:S01]  /*bcb0*/  FMUL.FTZ R12, R27, UR52 ;  /* 0x000000341b0c7c20 */ /* 0x000fe20008410000 */
[----:B------:R-:W-:Y:S01]  /*bcc0*/  ULOP3.LUT UR6, UR6, 0x4000000, URZ, 0xfc, !UPT ;  /* 0x0400000006067892 */ /* 0x000fe2000f8efc3f */
[----:B------:R-:W-:Y:S01]  /*bcd0*/  FMUL.FTZ R15, R30, UR52 ;  /* 0x000000341e0f7c20 */ /* 0x000fe20008410000 */
[----:B------:R-:W-:Y:S01]  /*bce0*/  FMUL.FTZ R14, R31, UR52 ;  /* 0x000000341f0e7c20 */ /* 0x000fe20008410000 */
[----:B------:R-:W-:Y:S01]  /*bcf0*/  FMUL.FTZ R25, R51, UR52 ;  /* 0x0000003433197c20 */ /* 0x000fe20008410000 */
[----:B------:R-:W-:Y:S01]  /*bd00*/  ULEA UR10, UR53, UR6, 0xb ;  /* 0x00000006350a7291 */ /* 0x000fe2000f8e583f */
[----:B------:R-:W-:Y:S01]  /*bd10*/  FMUL.FTZ R57, R60, UR52 ;  /* 0x000000343c397c20 */ /* 0x000fe20008410000 */
[----:B01----:R-:W-:Y:S01]  /*bd20*/  FMUL.FTZ R5, R24, UR52 ;  /* 0x0000003418057c20 */ /* 0x003fe20008410000 */
        /* <DEDUP_REMOVED lines=92> */
[----:B------:R-:W-:Y:S01]  /*c2f0*/  WARPGROUP.ARRIVE ;  /* 0x00000000000079c5 */ /* 0x000fe20000000000 */
[----:B------:R-:W-:Y:S01]  /*c300*/  FMUL.FTZ R168, R48, UR52 ;  /* 0x0000003430a87c20 */ /* 0x000fe20008410000 */
[----:B------:R-:W-:-:S05]  /*c310*/  FMUL.FTZ R48, R83, UR52 ;  /* 0x0000003453307c20 */ /* 0x000fca0008410000 */
[----:B------:R-:W-:Y:S01]  /*c320*/  HGMMA.64x128x16.F32 R88, R164, gdesc[UR4].tnspB, R88, gsb0 ;  /* 0x41e00004a4587df0 */ /* 0x000fe20008000858 */
[----:B------:R-:W-:Y:S01]  /*c330*/  UIADD3 UR6, UR10, 0x280, URZ ;  /* 0x000002800a067890 */ /* 0x000fe2000fffe03f */
[----:B------:R-:W0:Y:S01]  /*c340*/  MUFU.TANH R168, R168 ;  /* 0x000000a800a87308 */ /* 0x000e220000002400 */
[----:B------:R-:W-:-:S07]  /*c350*/  UMOV UR7, 0x40000040 ;  /* 0x4000004000077882 */ /* 0x000fce0000000000 */
[----:B------:R-:W0:Y:S01]  /*c360*/  MUFU.TANH R48, R48 ;  /* 0x0000003000307308 */ /* 0x000e220000002400 */
[----:B------:R-:W-:Y:S02]  /*c370*/  WARPGROUP.DEPBAR.LE gsb0, 0x0 ;  /* 0x00008000000079c5 */ /* 0x000fe40000010000 */
        /* <DEDUP_REMOVED lines=11> */
[----:B------:R-:W-:Y:S01]  /*c430*/  IADD3 R58, -R184, 0xb, RZ ;  /* 0x0000000bb83a7810 */ /* 0x000fe20007ffe1ff */
[----:B------:R-:W-:Y:S01]  /*c440*/  FMUL.FTZ R166, R44, UR52 ;  /* 0x000000342ca67c20 */ /* 0x000fe20008410000 */
[----:B------:R-:W-:-:S02]  /*c450*/  @!P1 VIADD R54, R54, 0x28840 ;  /* 0x0002884036369836 */ /* 0x000fc40000000000 */
[----:B------:R-:W-:Y:S01]  /*c460*/  FMUL.FTZ R167, R45, UR52 ;  /* 0x000000342da77c20 */ /* 0x000fe20008410000 */
[----:B------:R-:W-:Y:S01]  /*c470*/  FMUL.FTZ R44, R75, UR52 ;  /* 0x000000344b2c7c20 */ /* 0x000fe20008410000 */
[----:B------:R-:W-:Y:S01]  /*c480*/  FMUL.FTZ R45, R79, UR52 ;  /* 0x000000344f2d7c20 */ /* 0x000fe20008410000 */
[----:B------:R-:W0:Y:S01]  /*c490*/  MUFU.TANH R164, R164 ;  /* 0x000000a400a47308 */ /* 0x000e220000002400 */
[----:B------:R-:W-:-:S07]  /*c4a0*/  @!P1 PRMT R54, RZ, 0x654, R54 ;  /* 0x00000654ff369816 */ /* 0x000fce0000000036 */
        /* <DEDUP_REMOVED lines=51> */
[----:B-1234-:R-:W-:Y:S05]  /*c7e0*/  @!P6 BRA `(.L_x_1126) ;  /* 0x00000000005ce947 */ /* 0x01efea0003800000 */
[----:B------:R-:W-:Y:S01]  /*c7f0*/  ISETP.GT.AND P2, PT, R11, -0x1, PT ;  /* 0xffffffff0b00780c */ /* 0x000fe20003f44270 */
[----:B------:R-:W-:-:S12]  /*c800*/  BSSY B0, `(.L_x_1127) ;  /* 0x0000011000007945 */ /* 0x000fd80003800000 */
[----:B------:R-:W-:Y:S05]  /*c810*/  @P2 BRA `(.L_x_1128) ;  /* 0x0000000000242947 */ /* 0x000fea0003800000 */
[----:B------:R-:W-:Y:S01]  /*c820*/  IMAD.U32 R153, RZ, RZ, UR50 ;  /* 0x00000032ff997e24 */ /* 0x000fe2000f8e00ff */
[----:B------:R-:W-:-:S04]  /*c830*/  IADD3 R66, R0, R17, -R18 ;  /* 0x0000001100427210 */ /* 0x000fc80007ffe812 */
[----:B------:R-:W-:Y:S02]  /*c840*/  ISETP.NE.AND P2, PT, R153, 0x1, PT ;  /* 0x000000019900780c */ /* 0x000fe40003f45270 */
[----:B------:R-:W-:-:S11]  /*c850*/  LOP3.LUT R69, RZ, R66, RZ, 0x33, !PT ;  /* 0x00000042ff457212 */ /* 0x000fd600078e33ff */
[----:B0-----:R-:W0:Y:S02]  /*c860*/  @P2 LDC.64 R58, c[0x0][0x9e8] ;  /* 0x00027a00ff3a2b82 */ /* 0x001e240000000a00 */
[----:B0-----:R-:W-:-:S05]  /*c870*/  @P2 IMAD.HI.U32 R58, R69, R58, RZ ;  /* 0x0000003a453a2227 */ /* 0x001fca00078e00ff */
[----:B------:R-:W-:-:S04]  /*c880*/  @P2 SHF.R.U32.HI R69, RZ, R59, R58 ;  /* 0x0000003bff452219 */ /* 0x000fc8000001163a */
[----:B------:R-:W-:Y:S01]  /*c890*/  LOP3.LUT R58, RZ, R69, RZ, 0x33, !PT ;  /* 0x00000045ff3a7212 */ /* 0x000fe200078e33ff */
[----:B------:R-:W-:Y:S06]  /*c8a0*/  BRA `(.L_x_1129) ;  /* 0x0000000000187947 */ /* 0x000fec0003800000 */
.L_x_1128:
[----:B------:R-:W-:-:S05]  /*c8b0*/  IMAD.U32 R153, RZ, RZ, UR50 ;  /* 0x00000032ff997e24 */ /* 0x000fca000f8e00ff */
[----:B------:R-:W-:-:S13]  /*c8c0*/  ISETP.NE.AND P2, PT, R153, 0x1, PT ;  /* 0x000000019900780c */ /* 0x000fda0003f45270 */
[----:B0-----:R-:W0:Y:S02]  /*c8d0*/  @P2 LDC.64 R58, c[0x0][0x9e8] ;  /* 0x00027a00ff3a2b82 */ /* 0x001e240000000a00 */
[----:B0-----:R-:W-:-:S04]  /*c8e0*/  @P2 IMAD.HI.U32 R66, R11, R58, RZ ;  /* 0x0000003a0b422227 */ /* 0x001fc800078e00ff */
[----:B------:R-:W-:Y:S01]  /*c8f0*/  IMAD.MOV.U32 R58, RZ, RZ, R11 ;  /* 0x000000ffff3a7224 */ /* 0x000fe200078e000b */
[----:B------:R-:W-:-:S07]  /*c900*/  @P2 SHF.R.U32.HI R58, RZ, R59, R66 ;  /* 0x0000003bff3a2219 */ /* 0x000fce0000011642 */
.L_x_1129:
[----:B------:R-:W-:Y:S05]  /*c910*/  BSYNC B0 ;  /* 0x0000000000007941 */ /* 0x000fea0003800000 */
.L_x_1127:
[----:B------:R-:W-:-:S04]  /*c920*/  IMAD R59, R58, R153, -R158 ;  /* 0x000000993a3b7224 */ /* 0x000fc800078e0a9e */
[----:B------:R-:W-:-:S05]  /*c930*/  IMAD R58, R16, -0x2, R59 ;  /* 0xfffffffe103a7824 */ /* 0x000fca00078e023b */
[----:B------:R-:W-:Y:S02]  /*c940*/  VIADDMNMX R65, R58, R153, R65, PT ;  /* 0x000000993a417246 */ /* 0x000fe40003800141 */
[----:B------:R-:W-:-:S07]  /*c950*/  VIMNMX R67, R67, R58, !PT ;  /* 0x0000003a43437248 */ /* 0x000fce0007fe0100 */
.L_x_1126:
[----:B------:R-:W-:-:S04]  /*c960*/  ISETP.GT.AND P2, PT, R4, -0x1, PT ;  /* 0xffffffff0400780c */ /* 0x000fc80003f44270 */
[C---:B------:R-:W-:Y:S02]  /*c970*/  ISETP.GT.AND P4, PT, R67.reuse, RZ, P2 ;  /* 0x000000ff4300720c */ /* 0x040fe40001784270 */
[----:B------:R-:W-:Y:S02]  /*c980*/  ISETP.GT.AND P5, PT, R67, 0x1, P2 ;  /* 0x000000014300780c */ /* 0x000fe400017a4270 */
[C---:B------:R-:W-:Y:S02]  /*c990*/  ISETP.LT.OR P4, PT, R65.reuse, 0x1, P4 ;  /* 0x000000014100780c */ /* 0x040fe40002781670 */
[----:B------:R-:W-:Y:S02]  /*c9a0*/  ISETP.LT.OR P5, PT, R65, 0x2, P5 ;  /* 0x000000024100780c */ /* 0x000fe40002fa1670 */
[----:B0-----:R-:W-:Y:S02]  /*c9b0*/  FSEL R180, R5, -INF , !P4 ;  /* 0xff80000005b47808 */ /* 0x001fe40006000000 */
        /* <DEDUP_REMOVED lines=88> */
[--C-:B------:R-:W-:Y:S02]  /*cf40*/  IADD3 R49, R83, 0x8, R0.reuse ;  /* 0x0000000853317810 */ /* 0x100fe40007ffe000 */
[----:B------:R-:W-:Y:S02]  /*cf50*/  IADD3 R51, R87, 0x8, R0 ;  /* 0x0000000857337810 */ /* 0x000fe40007ffe000 */
[----:B------:R-:W-:-:S02]  /*cf60*/  FSEL R60, R81, -INF , !P3 ;  /* 0xff800000513c7808 */ /* 0x000fc40005800000 */
[----:B------:R-:W-:Y:S02]  /*cf70*/  FSEL R56, R79, -INF , !P4 ;  /* 0xff8000004f387808 */ /* 0x000fe40006000000 */
[----:B------:R-:W-:Y:S01]  /*cf80*/  FSEL R52, R85, -INF , !P5 ;  /* 0xff80000055347808 */ /* 0x000fe20006800000 */
[----:B------:R-:W-:Y:S06]  /*cf90*/  @!P6 BRA `(.L_x_1130) ;  /* 0x000000000058e947 */ /* 0x000fec0003800000 */
        /* <DEDUP_REMOVED lines=11> */
.L_x_1132:
[----:B------:R-:W-:Y:S02]  /*d050*/  IMAD.U32 R7, RZ, RZ, UR50 ;  /* 0x00000032ff077e24 */ /* 0x000fe4000f8e00ff */
[----:B------:R-:W-:-:S03]  /*d060*/  IMAD.MOV.U32 R5, RZ, RZ, R13 ;  /* 0x000000ffff057224 */ /* 0x000fc600078e000d */
[----:B------:R-:W-:-:S13]  /*d070*/  ISETP.NE.AND P3, PT, R7, 0x1, PT ;  /* 0x000000010700780c */ /* 0x000fda0003f65270 */
[----:B------:R-:W0:Y:S02]  /*d080*/  @P3 LDC.64 R30, c[0x0][0x9e8] ;  /* 0x00027a00ff1e3b82 */ /* 0x000e240000000a00 */
[----:B0-----:R-:W-:-:S05]  /*d090*/  @P3 IMAD.HI.U32 R30, R13, R30, RZ ;  /* 0x0000001e0d1e3227 */ /* 0x001fca00078e00ff */
[----:B------:R-:W-:-:S07]  /*d0a0*/  @P3 SHF.R.U32.HI R5, RZ, R31, R30 ;  /* 0x0000001fff053219 */ /* 0x000fce000001161e */
.L_x_1133:
[----:B------:R-:W-:Y:S05]  /*d0b0*/  BSYNC B0 ;  /* 0x0000000000007941 */ /* 0x000fea0003800000 */
.L_x_1131:
[----:B------:R-:W-:-:S04]  /*d0c0*/  IMAD R5, R5, R7, -R158 ;  /* 0x0000000705057224 */ /* 0x000fc800078e0a9e */
[----:B------:R-:W-:-:S05]  /*d0d0*/  IMAD R30, R16, -0x2, R5 ;  /* 0xfffffffe101e7824 */ /* 0x000fca00078e0205 */
[----:B------:R-:W-:Y:S02]  /*d0e0*/  VIADDMNMX R49, R30, R7, R49, PT ;  /* 0x000000071e317246 */ /* 0x000fe40003800131 */
[----:B------:R-:W-:-:S07]  /*d0f0*/  VIMNMX R51, R51, R30, !PT ;  /* 0x0000001e33337248 */ /* 0x000fce0007fe0100 */
.L_x_1130:
[----:B------:R-:W-:Y:S01]  /*d100*/  FMNMX.FTZ R5, R180, R8, !PT ;  /* 0x00000008b4057209 */ /* 0x000fe20007810000 */
[----:B------:R-:W0:Y:S01]  /*d110*/  LDC R7, c[0x0][0x988] ;  /* 0x00026200ff077b82 */ /* 0x000e220000000800 */
        /* <DEDUP_REMOVED lines=53> */
[----:B------:R-:W1:Y:S02]  /*d470*/  SHFL.BFLY PT, R5, R30, 0x2, 0x1f ;  /* 0x0c401f001e057f89 */ /* 0x000e6400000e0000 */
[----:B-1----:R-:W-:Y:S02]  /*d480*/  FMNMX.FTZ R31, R30, R5, !PT ;  /* 0x000000051e1f7209 */ /* 0x002fe40007810000 */
[----:B------:R-:W-:Y:S02]  /*d490*/  FSEL R30, R15, -INF , !P4 ;  /* 0xff8000000f1e7808 */ /* 0x000fe40006000000 */
[----:B------:R-:W-:Y:S01]  /*d4a0*/  ISETP.GT.AND P4, PT, R51, 0x11, P2 ;  /* 0x000000113300780c */ /* 0x000fe20001784270 */
[----:B------:R-:W1:Y:S03]  /*d4b0*/  SHFL.BFLY PT, R158, R31, 0x1, 0x1f ;  /* 0x0c201f001f9e7f89 */ /* 0x000e6600000e0000 */
[----:B------:R-:W-:-:S04]  /*d4c0*/  ISETP.LT.OR P4, PT, R49, 0x12, P4 ;  /* 0x000000123100780c */ /* 0x000fc80002781670 */
[----:B------:R-:W-:Y:S02]  /*d4d0*/  FSEL R20, R20, -INF , !P4 ;  /* 0xff80000014147808 */ /* 0x000fe40006000000 */
[----:B------:R-:W-:-:S04]  /*d4e0*/  ISETP.GT.AND P4, PT, R51, 0x19, P2 ;  /* 0x000000193300780c */ /* 0x000fc80001784270 */
[----:B------:R-:W-:-:S04]  /*d4f0*/  ISETP.LT.OR P4, PT, R49, 0x1a, P4 ;  /* 0x0000001a3100780c */ /* 0x000fc80002781670 */
[----:B------:R-:W-:Y:S02]  /*d500*/  FSEL R162, R27, -INF , !P4 ;  /* 0xff8000001ba27808 */ /* 0x000fe40006000000 */
[----:B------:R-:W-:-:S04]  /*d510*/  ISETP.GT.AND P4, PT, R51, 0x21, P2 ;  /* 0x000000213300780c */ /* 0x000fc80001784270 */
[----:B------:R-:W-:Y:S02]  /*d520*/  ISETP.LT.OR P4, PT, R49, 0x22, P4 ;  /* 0x000000223100780c */ /* 0x000fe40002781670 */
[----:B-1----:R-:W-:Y:S02]  /*d530*/  FMNMX.FTZ R5, R31, R158, !PT ;  /* 0x0000009e1f057209 */ /* 0x002fe40007810000 */
[----:B------:R-:W-:Y:S02]  /*d540*/  FSEL R26, R26, -INF , !P4 ;  /* 0xff8000001a1a7808 */ /* 0x000fe40006000000 */
[----:B------:R-:W-:Y:S01]  /*d550*/  ISETP.GT.AND P4, PT, R51, RZ, P2 ;  /* 0x000000ff3300720c */ /* 0x000fe20001784270 */
[----:B0-----:R-:W-:Y:S01]  /*d560*/  FMUL.FTZ R31, R5, R7 ;  /* 0x00000007051f7220 */ /* 0x001fe20000410000 */
[----:B------:R-:W-:Y:S02]  /*d570*/  FSEL R158, R12, -INF , !P5 ;  /* 0xff8000000c9e7808 */ /* 0x000fe40006800000 */
[----:B------:R-:W-:-:S02]  /*d580*/  ISETP.LT.OR P4, PT, R49, 0x1, P4 ;  /* 0x000000013100780c */ /* 0x000fc40002781670 */
[----:B------:R-:W-:Y:S02]  /*d590*/  ISETP.GT.AND P5, PT, R51, 0x10, P2 ;  /* 0x000000103300780c */ /* 0x000fe400017a4270 */
[----:B------:R-:W-:Y:S02]  /*d5a0*/  FSEL R33, R6, -INF , !P4 ;  /* 0xff80000006217808 */ /* 0x000fe40006000000 */
[----:B------:R-:W-:Y:S02]  /*d5b0*/  ISETP.LT.OR P5, PT, R49, 0x11, P5 ;  /* 0x000000113100780c */ /* 0x000fe40002fa1670 */
[----:B------:R-:W-:Y:S02]  /*d5c0*/  FMNMX.FTZ R27, R33, R10, !PT ;  /* 0x0000000a211b7209 */ /* 0x000fe40007810000 */
[----:B------:R-:W-:Y:S02]  /*d5d0*/  ISETP.GT.AND P4, PT, R51, 0x30, P2 ;  /* 0x000000303300780c */ /* 0x000fe40001784270 */
[----:B------:R-:W-:-:S02]  /*d5e0*/  FMNMX.FTZ R27, R158, R27, !PT ;  /* 0x0000001b9e1b7209 */ /* 0x000fc40007810000 */
[----:B------:R-:W-:Y:S02]  /*d5f0*/  FSEL R12, R21, -INF , !P5 ;  /* 0xff800000150c7808 */ /* 0x000fe40006800000 */
[----:B------:R-:W-:Y:S02]  /*d600*/  FMNMX.FTZ R27, R30, R27, !PT ;  /* 0x0000001b1e1b7209 */ /* 0x000fe40007810000 */
[----:B------:R-:W-:Y:S02]  /*d610*/  ISETP.LT.OR P4, PT, R49, 0x31, P4 ;  /* 0x000000313100780c */ /* 0x000fe40002781670 */
[----:B------:R-:W-:Y:S02]  /*d620*/  FMNMX.FTZ R27, R14, R27, !PT ;  /* 0x0000001b0e1b7209 */ /* 0x000fe40007810000 */
[----:B------:R-:W-:Y:S02]  /*d630*/  FSETP.NEU.FTZ.AND P5, PT, R5, -INF , PT ;  /* 0xff8000000500780b */ /* 0x000fe40003fbd000 */
[----:B------:R-:W-:-:S02]  /*d640*/  FMNMX.FTZ R27, R12, R27, !PT ;  /* 0x0000001b0c1b7209 */ /* 0x000fc40007810000 */
[----:B------:R-:W-:Y:S02]  /*d650*/  FSEL R32, R32, -INF , !P4 ;  /* 0xff80000020207808 */ /* 0x000fe40006000000 */
[----:B------:R-:W-:Y:S02]  /*d660*/  ISETP.GT.AND P4, PT, R51, 0x38, P2 ;  /* 0x000000383300780c */ /* 0x000fe40001784270 */
[----:B------:R-:W-:Y:S02]  /*d670*/  FMNMX.FTZ R27, R20, R27, !PT ;  /* 0x0000001b141b7209 */ /* 0x000fe40007810000 */
[----:B------:R-:W-:Y:S02]  /*d680*/  FSEL R31, R31, RZ, P5 ;  /* 0x000000ff1f1f7208 */ /* 0x000fe40002800000 */
[----:B------:R-:W-:Y:S02]  /*d690*/  ISETP.LT.OR P4, PT, R49, 0x39, P4 ;  /* 0x000000393100780c */ /* 0x000fe40002781670 */
[----:B------:R-:W-:Y:S01]  /*d6a0*/  FMNMX.FTZ R27, R28, R27, !PT ;  /* 0x0000001b1c1b7209 */ /* 0x000fe20007810000 */
[-CC-:B------:R-:W-:Y:S01]  /*d6b0*/  FFMA.FTZ R21, R184, R7.reuse, -R31.reuse ;  /* 0x00000007b8157223 */ /* 0x180fe2000001081f */
[----:B------:R-:W-:Y:S01]  /*d6c0*/  FSEL R184, R29, -INF , !P4 ;  /* 0xff8000001db87808 */ /* 0x000fe20006000000 */
[--C-:B------:R-:W-:Y:S01]  /*d6d0*/  FFMA.FTZ R6, R174, R7, -R31.reuse ;  /* 0x00000007ae067223 */ /* 0x100fe2000001081f */
[----:B------:R-:W-:Y:S01]  /*d6e0*/  FMNMX.FTZ R29, R162, R27, !PT ;  /* 0x0000001ba21d7209 */ /* 0x000fe20007810000 */
[-CC-:B------:R-:W-:Y:S01]  /*d6f0*/  FFMA.FTZ R15, R186, R7.reuse, -R31.reuse ;  /* 0x00000007ba0f7223 */ /* 0x180fe2000001081f */
[----:B------:R-:W-:Y:S01]  /*d700*/  FSEL R174, R25, -INF , !P3 ;  /* 0xff80000019ae7808 */ /* 0x000fe20005800000 */
[--C-:B------:R-:W-:Y:S01]  /*d710*/  FFMA.FTZ R166, R166, R7, -R31.reuse ;  /* 0x00000007a6a67223 */ /* 0x100fe2000001081f */
[----:B------:R-:W-:Y:S01]  /*d720*/  FMNMX.FTZ R29, R164, R29, !PT ;  /* 0x0000001da41d7209 */ /* 0x000fe20007810000 */
[----:B------:R0:W-:Y:S01]  /*d730*/  MUFU.EX2 R25, R6 ;  /* 0x0000000600197308 */ /* 0x0001e20000000800 */
[----:B------:R-:W-:Y:S01]  /*d740*/  ISETP.GT.AND P3, PT, R51, 0x39, P2 ;  /* 0x000000393300780c */ /* 0x000fe20001764270 */
[--C-:B------:R-:W-:Y:S01]  /*d750*/  FFMA.FTZ R84, R84, R7, -R31.reuse ;  /* 0x0000000754547223 */ /* 0x100fe2000001081f */
[----:B------:R-:W-:Y:S01]  /*d760*/  FMNMX.FTZ R29, R26, R29, !PT ;  /* 0x0000001d1a1d7209 */ /* 0x000fe20007810000 */
[-CC-:B------:R-:W-:Y:S01]  /*d770*/  FFMA.FTZ R59, R56, R7.reuse, -R31.reuse ;  /* 0x00000007383b7223 */ /* 0x180fe2000001081f */
[----:B------:R-:W-:Y:S01]  /*d780*/  ISETP.LT.OR P3, PT, R49, 0x3a, P3 ;  /* 0x0000003a3100780c */ /* 0x000fe20001f61670 */
[--C-:B------:R-:W-:Y:S01]  /*d790*/  FFMA.FTZ R180, R180, R7, -R31.reuse ;  /* 0x00000007b4b47223 */ /* 0x100fe2000001081f */
[----:B------:R-:W-:Y:S01]  /*d7a0*/  FMNMX.FTZ R29, R34, R29, !PT ;  /* 0x0000001d221d7209 */ /* 0x000fe20007810000 */
[-CC-:B------:R-:W-:Y:S01]  /*d7b0*/  FFMA.FTZ R182, R182, R7.reuse, -R31.reuse ;  /* 0x00000007b6b67223 */ /* 0x180fe2000001081f */
[----:B------:R-:W-:Y:S01]  /*d7c0*/  FSEL R186, R35, -INF , !P3 ;  /* 0xff80000023ba7808 */ /* 0x000fe20005800000 */
[-CC-:B0-----:R-:W-:Y:S01]  /*d7d0*/  FFMA.FTZ R6, R172, R7.reuse, -R31.reuse ;  /* 0x00000007ac067223 */ /* 0x181fe2000001081f */
[C---:B------:R-:W-:Y:S01]  /*d7e0*/  ISETP.GT.AND P3, PT, R51.reuse, 0x41, P2 ;  /* 0x000000413300780c */ /* 0x040fe20001764270 */
[--C-:B------:R-:W-:Y:S01]  /*d7f0*/  FFMA.FTZ R172, R170, R7, -R31.reuse ;  /* 0x00000007aaac7223 */ /* 0x100fe2000001081f */
[----:B------:R-:W-:Y:S01]  /*d800*/  FMNMX.FTZ R35, R24, R29, !PT ;  /* 0x0000001d18237209 */ /* 0x000fe20007810000 */
[----:B------:R0:W-:Y:S01]  /*d810*/  MUFU.EX2 R27, R6 ;  /* 0x00000006001b7308 */ /* 0x0001e20000000800 */
[----:B------:R-:W-:Y:S01]  /*d820*/  ISETP.GT.AND P4, PT, R51, 0x40, P2 ;  /* 0x000000403300780c */ /* 0x000fe20001784270 */
[-CC-:B------:R-:W-:Y:S01]  /*d830*/  FFMA.FTZ R176, R176, R7.reuse, -R31.reuse ;  /* 0x00000007b0b07223 */ /* 0x180fe2000001081f */
[C---:B------:R-:W-:Y:S01]  /*d840*/  ISETP.LT.OR P3, PT, R49.reuse, 0x42, P3 ;  /* 0x000000423100780c */ /* 0x040fe20001f61670 */
[--C-:B------:R-:W-:Y:S01]  /*d850*/  FFMA.FTZ R178, R178, R7, -R31.reuse ;  /* 0x00000007b2b27223 */ /* 0x100fe2000001081f */
[----:B------:R-:W-:Y:S01]  /*d860*/  FMNMX.FTZ R35, R32, R35, !PT ;  /* 0x0000002320237209 */ /* 0x000fe20007810000 */
[-CC-:B------:R-:W-:Y:S01]  /*d870*/  FFMA.FTZ R168, R168, R7.reuse, -R31.reuse ;  /* 0x00000007a8a87223 */ /* 0x180fe2000001081f */
[----:B------:R-:W-:Y:S01]  /*d880*/  ISETP.LT.OR P4, PT, R49, 0x41, P4 ;  /* 0x000000413100780c */ /* 0x000fe20002781670 */
[-CC-:B------:R-:W-:Y:S01]  /*d890*/  FFMA.FTZ R66, R66, R7.reuse, -R31.reuse ;  /* 0x0000000742427223 */ /* 0x180fe2000001081f */
[----:B------:R-:W-:Y:S01]  /*d8a0*/  FSEL R170, R37, -INF , !P3 ;  /* 0xff80000025aa7808 */ /* 0x000fe20005800000 */
[--C-:B0-----:R-:W-:Y:S01]  /*d8b0*/  FFMA.FTZ R6, R160, R7, -R31.reuse ;  /* 0x00000007a0067223 */ /* 0x101fe2000001081f */
[----:B------:R-:W-:Y:S01]  /*d8c0*/  FMNMX.FTZ R37, R174, R35, !PT ;  /* 0x00000023ae257209 */ /* 0x000fe20007810000 */
[----:B------:R-:W-:Y:S01]  /*d8d0*/  FFMA.FTZ R62, R62, R7, -R31 ;  /* 0x000000073e3e7223 */ /* 0x000fe2000001081f */
[----:B------:R-:W-:Y:S01]  /*d8e0*/  FSEL R38, R38, -INF , !P4 ;  /* 0xff80000026267808 */ /* 0x000fe20006000000 */
[----:B------:R-:W-:Y:S01]  /*d8f0*/  MUFU.EX2 R35, R166 ;  /* 0x000000a600237308 */ /* 0x000fe20000000800 */
[----:B------:R-:W-:-:S02]  /*d900*/  ISETP.GT.AND P4, PT, R51, 0x48, P2 ;  /* 0x000000483300780c */ /* 0x000fc40001784270 */
[----:B------:R-:W-:Y:S02]  /*d910*/  FMNMX.FTZ R37, R184, R37, !PT ;  /* 0x00000025b8257209 */ /* 0x000fe40007810000 */
[----:B------:R-:W-:Y:S02]  /*d920*/  ISETP.GT.AND P3, PT, R51, 0x49, P2 ;  /* 0x000000493300780c */ /* 0x000fe40001764270 */
[C---:B------:R-:W-:Y:S01]  /*d930*/  ISETP.LT.OR P4, PT, R49.reuse, 0x49, P4 ;  /* 0x000000493100780c */ /* 0x040fe20002781670 */
[----:B------:R0:W-:Y:S01]  /*d940*/  MUFU.EX2 R29, R6 ;  /* 0x00000006001d7308 */ /* 0x0001e20000000800 */
[----:B------:R-:W-:Y:S02]  /*d950*/  FMNMX.FTZ R37, R186, R37, !PT ;  /* 0x00000025ba257209 */ /* 0x000fe40007810000 */
[----:B------:R-:W-:Y:S02]  /*d960*/  ISETP.LT.OR P3, PT, R49, 0x4a, P3 ;  /* 0x0000004a3100780c */ /* 0x000fe40001f61670 */
[----:B------:R-:W-:-:S02]  /*d970*/  FSEL R194, R39, -INF , !P4 ;  /* 0xff80000027c27808 */ /* 0x000fc40006000000 */
[C---:B------:R-:W-:Y:S01]  /*d980*/  ISETP.GT.AND P4, PT, R51.reuse, 0x50, P2 ;  /* 0x000000503300780c */ /* 0x040fe20001784270 */
[----:B------:R-:W-:Y:S01]  /*d990*/  MUFU.EX2 R180, R180 ;  /* 0x000000b400b47308 */ /* 0x000fe20000000800 */
[----:B------:R-:W-:Y:S01]  /*d9a0*/  FMNMX.FTZ R37, R38, R37, !PT ;  /* 0x0000002526257209 */ /* 0x000fe20007810000 */
[-CC-:B0-----:R-:W-:Y:S01]  /*d9b0*/  FFMA.FTZ R6, R154, R7.reuse, -R31.reuse ;  /* 0x000000079a067223 */ /* 0x181fe2000001081f */
[----:B------:R-:W-:Y:S01]  /*d9c0*/  FSEL R160, R36, -INF , !P3 ;  /* 0xff80000024a07808 */ /* 0x000fe20005800000 */
[----:B------:R-:W-:Y:S01]  /*d9d0*/  FFMA.FTZ R36, R156, R7, -R31 ;  /* 0x000000079c247223 */ /* 0x000fe2000001081f */
[----:B------:R-:W-:Y:S02]  /*d9e0*/  ISETP.GT.AND P3, PT, R51, 0x51, P2 ;  /* 0x000000513300780c */ /* 0x000fe40001764270 */
[----:B------:R-:W-:Y:S01]  /*d9f0*/  ISETP.LT.OR P4, PT, R49, 0x51, P4 ;  /* 0x000000513100780c */ /* 0x000fe20002781670 */
[----:B------:R-:W-:Y:S01]  /*da00*/  MUFU.EX2 R15, R15 ;  /* 0x0000000f000f7308 */ /* 0x000fe20000000800 */
[----:B------:R-:W-:-:S02]  /*da10*/  FMNMX.FTZ R37, R170, R37, !PT ;  /* 0x00000025aa257209 */ /* 0x000fc40007810000 */
[----:B------:R-:W-:Y:S02]  /*da20*/  ISETP.LT.OR P3, PT, R49, 0x52, P3 ;  /* 0x000000523100780c */ /* 0x000fe40001f61670 */
[----:B------:R-:W-:Y:S02]  /*da30*/  FSEL R42, R42, -INF , !P4 ;  /* 0xff8000002a2a7808 */ /* 0x000fe40006000000 */
[C---:B------:R-:W-:Y:S01]  /*da40*/  ISETP.GT.AND P4, PT, R51.reuse, 0x58, P2 ;  /* 0x000000583300780c */ /* 0x040fe20001784270 */
[----:B------:R-:W-:Y:S01]  /*da50*/  MUFU.EX2 R182, R182 ;  /* 0x000000b600b67308 */ /* 0x000fe20000000800 */
[----:B------:R-:W-:Y:S02]  /*da60*/  FMNMX.FTZ R37, R194, R37, !PT ;  /* 0x00000025c2257209 */ /* 0x000fe40007810000 */
[----:B------:R-:W-:Y:S02]  /*da70*/  FSEL R40, R40, -INF , !P3 ;  /* 0xff80000028287808 */ /* 0x000fe40005800000 */
[----:B------:R-:W-:-:S02]  /*da80*/  ISETP.GT.AND P3, PT, R51, 0x59, P2 ;  /* 0x000000593300780c */ /* 0x000fc40001764270 */
[C---:B------:R-:W-:Y:S01]  /*da90*/  ISETP.LT.OR P4, PT, R49.reuse, 0x59, P4 ;  /* 0x000000593100780c */ /* 0x040fe20002781670 */
[----:B------:R-:W-:Y:S01]  /*daa0*/  MUFU.EX2 R21, R21 ;  /* 0x0000001500157308 */ /* 0x000fe20000000800 */
[----:B------:R-:W-:Y:S02]  /*dab0*/  FMNMX.FTZ R39, R160, R37, !PT ;  /* 0x00000025a0277209 */ /* 0x000fe40007810000 */
[----:B------:R-:W-:Y:S02]  /*dac0*/  ISETP.LT.OR P3, PT, R49, 0x5a, P3 ;  /* 0x0000005a3100780c */ /* 0x000fe40001f61670 */
[----:B------:R-:W-:Y:S01]  /*dad0*/  FSEL R156, R43, -INF , !P4 ;  /* 0xff8000002b9c7808 */ /* 0x000fe20006000000 */
[----:B------:R-:W-:Y:S01]  /*dae0*/  FFMA.FTZ R43, R152, R7, -R31 ;  /* 0x00000007982b7223 */ /* 0x000fe2000001081f */
[----:B------:R-:W-:Y:S01]  /*daf0*/  FMNMX.FTZ R39, R42, R39, !PT ;  /* 0x000000272a277209 */ /* 0x000fe20007810000 */
[----:B------:R-:W-:Y:S01]  /*db00*/  MUFU.EX2 R37, R6 ;  /* 0x0000000600257308 */ /* 0x000fe20000000800 */
[----:B------:R-:W-:-:S02]  /*db10*/  ISETP.GT.AND P4, PT, R51, 0x60, P2 ;  /* 0x000000603300780c */ /* 0x000fc40001784270 */
[----:B------:R-:W-:Y:S02]  /*db20*/  FSEL R166, R41, -INF , !P3 ;  /* 0xff80000029a67808 */ /* 0x000fe40005800000 */
[----:B------:R-:W-:Y:S02]  /*db30*/  FMNMX.FTZ R41, R40, R39, !PT ;  /* 0x0000002728297209 */ /* 0x000fe40007810000 */
[----:B------:R-:W-:Y:S01]  /*db40*/  ISETP.LT.OR P4, PT, R49, 0x61, P4 ;  /* 0x000000613100780c */ /* 0x000fe20002781670 */
[----:B------:R0:W-:Y:S01]  /*db50*/  MUFU.EX2 R39, R43 ;  /* 0x0000002b00277308 */ /* 0x0001e20000000800 */
[----:B------:R-:W-:Y:S02]  /*db60*/  ISETP.GT.AND P3, PT, R51, 0x61, P2 ;  /* 0x000000613300780c */ /* 0x000fe40001764270 */
[----:B------:R-:W-:Y:S02]  /*db70*/  FMNMX.FTZ R41, R156, R41, !PT ;  /* 0x000000299c297209 */ /* 0x000fe40007810000 */
[----:B------:R-:W-:-:S02]  /*db80*/  FSEL R46, R46, -INF , !P4 ;  /* 0xff8000002e2e7808 */ /* 0x000fc40006000000 */
[----:B------:R-:W-:Y:S01]  /*db90*/  ISETP.GT.AND P4, PT, R51, 0x68, P2 ;  /* 0x000000683300780c */ /* 0x000fe20001784270 */
[----:B------:R-:W-:Y:S01]  /*dba0*/  MUFU.EX2 R176, R176 ;  /* 0x000000b000b07308 */ /* 0x000fe20000000800 */
[C---:B------:R-:W-:Y:S02]  /*dbb0*/  ISETP.LT.OR P3, PT, R49.reuse, 0x62, P3 ;  /* 0x000000623100780c */ /* 0x040fe40001f61670 */
[----:B------:R-:W-:Y:S02]  /*dbc0*/  FMNMX.FTZ R41, R166, R41, !PT ;  /* 0x00000029a6297209 */ /* 0x000fe40007810000 */
[----:B------:R-:W-:Y:S02]  /*dbd0*/  ISETP.LT.OR P4, PT, R49, 0x69, P4 ;  /* 0x000000693100780c */ /* 0x000fe40002781670 */
[----:B------:R-:W-:Y:S01]  /*dbe0*/  FSEL R152, R44, -INF , !P3 ;  /* 0xff8000002c987808 */ /* 0x000fe20005800000 */
[----:B------:R-:W-:Y:S01]  /*dbf0*/  FFMA.FTZ R44, R86, R7, -R31 ;  /* 0x00000007562c7223 */ /* 0x000fe2000001081f */
[----:B------:R-:W-:Y:S01]  /*dc00*/  ISETP.GT.AND P3, PT, R51, 0x69, P2 ;  /* 0x000000693300780c */ /* 0x000fe20001764270 */
[----:B------:R-:W-:Y:S01]  /*dc10*/  MUFU.EX2 R178, R178 ;  /* 0x000000b200b27308 */ /* 0x000fe20000000800 */
[----:B------:R-:W-:-:S02]  /*dc20*/  FMNMX.FTZ R41, R46, R41, !PT ;  /* 0x000000292e297209 */ /* 0x000fc40007810000 */
[----:B------:R-:W-:Y:S01]  /*dc30*/  FSEL R154, R47, -INF , !P4 ;  /* 0xff8000002f9a7808 */ /* 0x000fe20006000000 */
[----:B------:R-:W-:Y:S01]  /*dc40*/  FFMA.FTZ R47, R82, R7, -R31 ;  /* 0x00000007522f7223 */ /* 0x000fe2000001081f */
[----:B------:R-:W-:Y:S02]  /*dc50*/  ISETP.GT.AND P4, PT, R51, 0x70, P2 ;  /* 0x000000703300780c */ /* 0x000fe40001784270 */
[C---:B------:R-:W-:Y:S01]  /*dc60*/  ISETP.LT.OR P3, PT, R49.reuse, 0x6a, P3 ;  /* 0x0000006a3100780c */ /* 0x040fe20001f61670 */
[----:B------:R-:W-:Y:S01]  /*dc70*/  MUFU.EX2 R172, R172 ;  /* 0x000000ac00ac7308 */ /* 0x000fe20000000800 */
[----:B0-----:R-:W-:Y:S02]  /*dc80*/  FMNMX.FTZ R43, R152, R41, !PT ;  /* 0x00000029982b7209 */ /* 0x001fe40007810000 */
[----:B------:R-:W-:Y:S02]  /*dc90*/  ISETP.LT.OR P4, PT, R49, 0x71, P4 ;  /* 0x000000713100780c */ /* 0x000fe40002781670 */
[----:B------:R-:W-:-:S02]  /*dca0*/  FSEL R86, R45, -INF , !P3 ;  /* 0xff8000002d567808 */ /* 0x000fc40005800000 */
[C---:B------:R-:W-:Y:S01]  /*dcb0*/  ISETP.GT.AND P3, PT, R51.reuse, 0x71, P2 ;  /* 0x000000713300780c */ /* 0x040fe20001764270 */
[----:B------:R0:W-:Y:S01]  /*dcc0*/  MUFU.EX2 R41, R84 ;  /* 0x0000005400297308 */ /* 0x0001e20000000800 */
[----:B------:R-:W-:Y:S02]  /*dcd0*/  FMNMX.FTZ R43, R154, R43, !PT ;  /* 0x0000002b9a2b7209 */ /* 0x000fe40007810000 */
[----:B------:R-:W-:Y:S02]  /*dce0*/  FSEL R50, R50, -INF , !P4 ;  /* 0xff80000032327808 */ /* 0x000fe40006000000 */
[----:B------:R-:W-:Y:S02]  /*dcf0*/  ISETP.GT.AND P4, PT, R51, 0x78, P2 ;  /* 0x000000783300780c */ /* 0x000fe40001784270 */
[----:B------:R-:W-:Y:S01]  /*dd00*/  ISETP.LT.OR P3, PT, R49, 0x72, P3 ;  /* 0x000000723100780c */ /* 0x000fe20001f61670 */
[----:B------:R-:W-:Y:S01]  /*dd10*/  MUFU.EX2 R36, R36 ;  /* 0x0000002400247308 */ /* 0x000fe20000000800 */
[----:B------:R-:W-:-:S02]  /*dd20*/  FMNMX.FTZ R43, R86, R43, !PT ;  /* 0x0000002b562b7209 */ /* 0x000fc40007810000 */
[----:B------:R-:W-:Y:S02]  /*dd30*/  ISETP.GT.AND P2, PT, R51, 0x79, P2 ;  /* 0x000000793300780c */ /* 0x000fe40001744270 */
[C---:B------:R-:W-:Y:S02]  /*dd40*/  ISETP.LT.OR P4, PT, R49.reuse, 0x79, P4 ;  /* 0x000000793100780c */ /* 0x040fe40002781670 */
[----:B------:R-:W-:Y:S01]  /*dd50*/  FSEL R82, R48, -INF , !P3 ;  /* 0xff80000030527808 */ /* 0x000fe20005800000 */
[----:B------:R-:W-:Y:S01]  /*dd60*/  MUFU.EX2 R168, R168 ;  /* 0x000000a800a87308 */ /* 0x000fe20000000800 */
[----:B------:R-:W-:Y:S02]  /*dd70*/  FMNMX.FTZ R43, R50, R43, !PT ;  /* 0x0000002b322b7209 */ /* 0x000fe40007810000 */
[----:B------:R-:W-:Y:S01]  /*dd80*/  ISETP.LT.OR P2, PT, R49, 0x7a, P2 ;  /* 0x0000007a3100780c */ /* 0x000fe20001741670 */
[-CC-:B------:R-:W-:Y:S01]  /*dd90*/  FFMA.FTZ R49, R80, R7.reuse, -R31.reuse ;  /* 0x0000000750317223 */ /* 0x180fe2000001081f */
[----:B0-----:R-:W-:Y:S01]  /*dda0*/  FSEL R84, R53, -INF , !P4 ;  /* 0xff80000035547808 */ /* 0x001fe20006000000 */
[--C-:B------:R-:W-:Y:S01]  /*ddb0*/  FFMA.FTZ R53, R58, R7, -R31.reuse ;  /* 0x000000073a357223 */ /* 0x100fe2000001081f */
[----:B------:R-:W-:Y:S01]  /*ddc0*/  FMNMX.FTZ R45, R82, R43, !PT ;  /* 0x0000002b522d7209 */ /* 0x000fe20007810000 */
[----:B------:R0:W-:Y:S01]  /*ddd0*/  MUFU.EX2 R48, R47 ;  /* 0x0000002f00307308 */ /* 0x0001e20000000800 */
[----:B------:R-:W-:Y:S01]  /*dde0*/  FSEL R80, R54, -INF , !P2 ;  /* 0xff80000036507808 */ /* 0x000fe20005000000 */
[--C-:B------:R-:W-:Y:S01]  /*ddf0*/  FFMA.FTZ R54, R74, R7, -R31.reuse ;  /* 0x000000074a367223 */ /* 0x100fe2000001081f */
[----:B------:R-:W-:Y:S01]  /*de00*/  FMNMX.FTZ R45, R84, R45, !PT ;  /* 0x0000002d542d7209 */ /* 0x000fe20007810000 */
[----:B------:R-:W-:Y:S01]  /*de10*/  FFMA.FTZ R58, R60, R7, -R31 ;  /* 0x000000073c3a7223 */ /* 0x000fe2000001081f */
[----:B------:R-:W-:-:S02]  /*de20*/  FSEL R57, R5, RZ, P5 ;  /* 0x000000ff05397208 */ /* 0x000fc40002800000 */
[----:B------:R-:W-:Y:S01]  /*de30*/  FMNMX.FTZ R6, R80, R45, !PT ;  /* 0x0000002d50067209 */ /* 0x000fe20007810000 */
[----:B------:R1:W-:Y:S01]  /*de40*/  MUFU.EX2 R43, R49 ;  /* 0x00000031002b7308 */ /* 0x0003e20000000800 */
[-CC-:B------:R-:W-:Y:S01]  /*de50*/  FFMA.FTZ R45, R70, R7.reuse, -R31.reuse ;  /* 0x00000007462d7223 */ /* 0x180fe2000001081f */
[----:B------:R-:W-:Y:S01]  /*de60*/  FADD.FTZ R56, -R57, R8 ;  /* 0x0000000839387221 */ /* 0x000fe20000010100 */
[-CC-:B0-----:R-:W-:Y:S01]  /*de70*/  FFMA.FTZ R47, R72, R7.reuse, -R31.reuse ;  /* 0x00000007482f7223 */ /* 0x181fe2000001081f */
[----:B------:R-:W0:Y:S01]  /*de80*/  SHFL.BFLY PT, R51, R6, 0x2, 0x1f ;  /* 0x0c401f0006337f89 */ /* 0x000e2200000e0000 */
[-CC-:B------:R-:W-:Y:S01]  /*de90*/  FFMA.FTZ R70, R78, R7.reuse, -R31.reuse ;  /* 0x000000074e467223 */ /* 0x180fe2000001081f */
[-CC-:B------:R-:W-:Y:S01]  /*dea0*/  FFMA.FTZ R72, R76, R7.reuse, -R31.reuse ;  /* 0x000000074c487223 */ /* 0x180fe2000001081f */
[-CC-:B------:R-:W-:Y:S01]  /*deb0*/  FFMA.FTZ R8, R52, R7.reuse, -R31.reuse ;  /* 0x0000000734087223 */ /* 0x180fe2000001081f */
[----:B------:R-:W-:Y:S01]  /*dec0*/  MUFU.EX2 R44, R44 ;  /* 0x0000002c002c7308 */ /* 0x000fe20000000800 */
[----:B-1----:R-:W-:-:S07]  /*ded0*/  FFMA.FTZ R49, R68, R7, -R31 ;  /* 0x0000000744317223 */ /* 0x002fce000001081f */
[----:B------:R-:W-:Y:S08]  /*dee0*/  MUFU.EX2 R54, R54 ;  /* 0x0000003600367308 */ /* 0x000ff00000000800 */
[----:B------:R-:W-:Y:S01]  /*def0*/  MUFU.EX2 R45, R45 ;  /* 0x0000002d002d7308 */ /* 0x000fe20000000800 */
[----:B0-----:R-:W-:Y:S01]  /*df00*/  FMNMX.FTZ R55, R6, R51, !PT ;  /* 0x0000003306377209 */ /* 0x001fe20007810000 */
[-C--:B------:R-:W-:Y:S01]  /*df10*/  FFMA.FTZ R51, R64, R7.reuse, -R31 ;  /* 0x0000000740337223 */ /* 0x080fe2000001081f */
[----:B------:R-:W-:-:S05]  /*df20*/  FMUL.FTZ R31, R56, R7 ;  /* 0x00000007381f7220 */ /* 0x000fca0000410000 */
[----:B------:R-:W-:Y:S01]  /*df30*/  MUFU.EX2 R70, R70 ;  /* 0x0000004600467308 */ /* 0x000fe20000000800 */
[----:B------:R-:W0:Y:S07]  /*df40*/  SHFL.BFLY PT, R6, R55, 0x1, 0x1f ;  /* 0x0c201f0037067f89 */ /* 0x000e2e00000e0000 */
[----:B------:R-:W1:Y:S08]  /*df50*/  MUFU.EX2 R31, R31 ;  /* 0x0000001f001f7308 */ /* 0x000e700000000800 */
[----:B------:R-:W-:Y:S08]  /*df60*/  MUFU.EX2 R47, R47 ;  /* 0x0000002f002f7308 */ /* 0x000ff00000000800 */
[----:B------:R-:W-:Y:S01]  /*df70*/  MUFU.EX2 R72, R72 ;  /* 0x0000004800487308 */ /* 0x000fe20000000800 */
[----:B0-----:R-:W-:Y:S01]  /*df80*/  FMNMX.FTZ R6, R55, R6, !PT ;  /* 0x0000000637067209 */ /* 0x001fe20007810000 */
[-C--:B-1----:R-:W-:Y:S01]  /*df90*/  FMUL.FTZ R88, R88, R31.reuse ;  /* 0x0000001f58587220 */ /* 0x082fe20000410000 */
[-C--:B------:R-:W-:Y:S01]  /*dfa0*/  FMUL.FTZ R89, R89, R31.reuse ;  /* 0x0000001f59597220 */ /* 0x080fe20000410000 */
[----:B------:R-:W-:Y:S01]  /*dfb0*/  FMUL.FTZ R92, R92, R31 ;  /* 0x0000001f5c5c7220 */ /* 0x000fe20000410000 */
[C---:B------:R-:W-:Y:S01]  /*dfc0*/  FSETP.NEU.FTZ.AND P2, PT, R6.reuse, -INF , PT ;  /* 0xff8000000600780b */ /* 0x040fe20003f5d000 */
[----:B------:R-:W-:Y:S01]  /*dfd0*/  FMUL.FTZ R52, R6, R7 ;  /* 0x0000000706347220 */ /* 0x000fe20000410000 */
[-C--:B------:R-:W-:Y:S01]  /*dfe0*/  FMUL.FTZ R93, R93, R31.reuse ;  /* 0x0000001f5d5d7220 */ /* 0x080fe20000410000 */
[----:B------:R0:W-:Y:S01]  /*dff0*/  MUFU.EX2 R55, R59 ;  /* 0x0000003b00377308 */ /* 0x0001e20000000800 */
        /* <DEDUP_REMOVED lines=9> */
[-CC-:B------:R-:W-:Y:S01]  /*e090*/  FFMA.FTZ R183, R30, R7.reuse, -R57.reuse ;  /* 0x000000071eb77223 */ /* 0x180fe20000010839 */
[-CC-:B------:R-:W-:Y:S01]  /*e0a0*/  FFMA.FTZ R181, R33, R7.reuse, -R57.reuse ;  /* 0x0000000721b57223 */ /* 0x180fe20000010839 */
[----:B------:R-:W-:Y:S01]  /*e0b0*/  FFMA.FTZ R175, R34, R7, -R57 ;  /* 0x0000000722af7223 */ /* 0x000fe20000010839 */
[----:B------:R-:W-:Y:S01]  /*e0c0*/  FADD.FTZ R3, R15, R28 ;  /* 0x0000001c0f037221 */ /* 0x000fe20000010000 */
[----:B------:R-:W-:-:S02]  /*e0d0*/  IMAD.U32 R34, RZ, RZ, UR53 ;  /* 0x00000035ff227e24 */ /* 0x000fc4000f8e00ff */
[-CC-:B------:R-:W-:Y:S01]  /*e0e0*/  FFMA.FTZ R169, R32, R7.reuse, -R57.reuse ;  /* 0x0000000720a97223 */ /* 0x180fe20000010839 */
[-C--:B------:R-:W-:Y:S01]  /*e0f0*/  FFMA.FTZ R52, R158, R7.reuse, -R57 ;  /* 0x000000079e347223 */ /* 0x080fe20000010839 */
[----:B------:R-:W-:Y:S01]  /*e100*/  FADD.FTZ R28, R182, R3 ;  /* 0x00000003b61c7221 */ /* 0x000fe20000010000 */
[----:B------:R-:W-:Y:S01]  /*e110*/  MUFU.EX2 R181, R181 ;  /* 0x000000b500b57308 */ /* 0x000fe20000000800 */
[----:B------:R-:W-:Y:S01]  /*e120*/  @!P1 LEA R34, R34, UR41, 0x3 ;  /* 0x0000002922229c11 */ /* 0x000fe2000f8e18ff */
[-CC-:B------:R-:W-:Y:S01]  /*e130*/  FFMA.FTZ R14, R14, R7.reuse, -R57.reuse ;  /* 0x000000070e0e7223 */ /* 0x180fe20000010839 */
[----:B------:R-:W-:Y:S01]  /*e140*/  FADD.FTZ R3, R21, R28 ;  /* 0x0000001c15037221 */ /* 0x000fe20000010000 */
[-CC-:B------:R-:W-:Y:S01]  /*e150*/  FFMA.FTZ R177, R12, R7.reuse, -R57.reuse ;  /* 0x000000070cb17223 */ /* 0x180fe20000010839 */
[-C--:B------:R-:W-:Y:S01]  /*e160*/  FFMA.FTZ R12, R20, R7.reuse, -R57 ;  /* 0x00000007140c7223 */ /* 0x080fe20000010839 */
[----:B------:R-:W-:Y:S02]  /*e170*/  @!P1 VIADD R34, R34, 0x28860 ;  /* 0x0002886022229836 */ /* 0x000fe40000000000 */
[----:B------:R-:W-:Y:S01]  /*e180*/  FADD.FTZ R28, R176, R3 ;  /* 0x00000003b01c7221 */ /* 0x000fe20000010000 */
[----:B------:R-:W-:Y:S01]  /*e190*/  MUFU.EX2 R52, R52 ;  /* 0x0000003400347308 */ /* 0x000fe20000000800 */
[-CC-:B------:R-:W-:Y:S01]  /*e1a0*/  FFMA.FTZ R20, R162, R7.reuse, -R57.reuse ;  /* 0x00000007a2147223 */ /* 0x180fe20000010839 */
[-CC-:B------:R-:W-:Y:S01]  /*e1b0*/  FFMA.FTZ R173, R164, R7.reuse, -R57.reuse ;  /* 0x00000007a4ad7223 */ /* 0x180fe20000010839 */
[----:B------:R-:W-:Y:S01]  /*e1c0*/  FADD.FTZ R3, R25, R28 ;  /* 0x0000001c19037221 */ /* 0x000fe20000010000 */
[----:B------:R-:W-:Y:S01]  /*e1d0*/  @!P1 PRMT R34, RZ, 0x654, R34 ;  /* 0x00000654ff229816 */ /* 0x000fe20000000022 */
[-C--:B------:R-:W-:Y:S01]  /*e1e0*/  FFMA.FTZ R26, R26, R7.reuse, -R57 ;  /* 0x000000071a1a7223 */ /* 0x080fe20000010839 */
[----:B------:R-:W-:Y:S01]  /*e1f0*/  F2FP.F16.F32.PACK_AB R180, R15, R180 ;  /* 0x000000b40fb4723e */ /* 0x000fe200000000ff */
[----:B------:R-:W-:Y:S01]  /*e200*/  FADD.FTZ R30, R178, R3 ;  /* 0x00000003b21e7221 */ /* 0x000fe20000010000 */
[----:B------:R1:W-:Y:S01]  /*e210*/  @!P1 SYNCS.ARRIVE.TRANS64.RED.A1T0 RZ, [R34+URZ], RZ ;  /* 0x000000ff22ff99a7 */ /* 0x0003e2000810043f */
[----:B------:R-:W-:Y:S01]  /*e220*/  MUFU.EX2 R183, R183 ;  /* 0x000000b700b77308 */ /* 0x000fe20000000800 */
[-CC-:B------:R-:W-:Y:S01]  /*e230*/  FFMA.FTZ R24, R24, R7.reuse, -R57.reuse ;  /* 0x0000000718187223 */ /* 0x180fe20000010839 */
        /* <DEDUP_REMOVED lines=18> */
[-CC-:B------:R-:W-:Y:S01]  /*e360*/  FFMA.FTZ R46, R46, R7.reuse, -R57.reuse ;  /* 0x000000072e2e7223 */ /* 0x180fe20000010839 */
[-C--:B------:R-:W-:Y:S01]  /*e370*/  FFMA.FTZ R38, R154, R7.reuse, -R57 ;  /* 0x000000079a267223 */ /* 0x080fe20000010839 */
[----:B------:R-:W-:Y:S01]  /*e380*/  FADD.FTZ R32, R168, R33 ;  /* 0x00000021a8207221 */ /* 0x000fe20000010000 */
[-CC-:B------:R-:W-:Y:S01]  /*e390*/  FFMA.FTZ R33, R166, R7.reuse, -R57.reuse ;  /* 0x00000007a6217223 */ /* 0x180fe20000010839 */
[-CC-:B------:R-:W-:Y:S01]  /*e3a0*/  FFMA.FTZ R86, R86, R7.reuse, -R57.reuse ;  /* 0x0000000756567223 */ /* 0x180fe20000010839 */
[----:B------:R-:W2:Y:S01]  /*e3b0*/  MUFU.EX2 R10, R10 ;  /* 0x0000000a000a7308 */ /* 0x000ea20000000800 */
[----:B------:R-:W-:Y:S01]  /*e3c0*/  FADD.FTZ R32, R37, R32 ;  /* 0x0000002025207221 */ /* 0x000fe20000010000 */
[-CC-:B------:R-:W-:Y:S01]  /*e3d0*/  FFMA.FTZ R50, R50, R7.reuse, -R57.reuse ;  /* 0x0000000732327223 */ /* 0x180fe20000010839 */
[-CC-:B------:R-:W-:Y:S01]  /*e3e0*/  FFMA.FTZ R82, R82, R7.reuse, -R57.reuse ;  /* 0x0000000752527223 */ /* 0x180fe20000010839 */
[----:B------:R-:W-:Y:S01]  /*e3f0*/  F2FP.F16.F32.PACK_AB R182, R21, R182 ;  /* 0x000000b615b6723e */ /* 0x000fe200000000ff */
[----:B------:R-:W-:Y:S01]  /*e400*/  FADD.FTZ R3, R39, R32 ;  /* 0x0000002027037221 */ /* 0x000fe20000010000 */
[----:B------:R-:W-:Y:S01]  /*e410*/  FFMA.FTZ R32, R170, R7, -R57 ;  /* 0x00000007aa207223 */ /* 0x000fe20000010839 */
[C---:B------:R-:W-:Y:S01]  /*e420*/  F2FP.F16.F32.PACK_AB R170, R44.reuse, R39 ;  /* 0x000000272caa723e */ /* 0x040fe200000000ff */
[----:B------:R-:W3:Y:S01]  /*e430*/  MUFU.EX2 R12, R12 ;  /* 0x0000000c000c7308 */ /* 0x000ee20000000800 */
[----:B-1----:R-:W-:Y:S01]  /*e440*/  FADD.FTZ R34, R44, R3 ;  /* 0x000000032c227221 */ /* 0x002fe20000010000 */
[-CC-:B------:R-:W-:Y:S01]  /*e450*/  FFMA.FTZ R3, R156, R7.reuse, -R57.reuse ;  /* 0x000000079c037223 */ /* 0x180fe20000010839 */
[--C-:B------:R-:W-:Y:S01]  /*e460*/  FFMA.FTZ R84, R84, R7, -R57.reuse ;  /* 0x0000000754547223 */ /* 0x100fe20000010839 */
[----:B------:R-:W-:Y:S01]  /*e470*/  F2FP.F16.F32.PACK_AB R174, R36, R35 ;  /* 0x0000002324ae723e */ /* 0x000fe200000000ff */
[----:B0-----:R-:W-:Y:S01]  /*e480*/  FADD.FTZ R59, R41, R34 ;  /* 0x00000022293b7221 */ /* 0x001fe20000010000 */
[-CC-:B------:R-:W-:Y:S01]  /*e490*/  FFMA.FTZ R34, R152, R7.reuse, -R57.reuse ;  /* 0x0000000798227223 */ /* 0x180fe20000010839 */
[----:B------:R-:W-:Y:S01]  /*e4a0*/  FFMA.FTZ R57, R80, R7, -R57 ;  /* 0x0000000750397223 */ /* 0x000fe20000010839 */
[----:B------:R-:W0:Y:S01]  /*e4b0*/  MUFU.EX2 R179, R179 ;  /* 0x000000b300b37308 */ /* 0x000e220000000800 */
[----:B------:R-:W-:Y:S01]  /*e4c0*/  FADD.FTZ R56, R48, R59 ;  /* 0x0000003b30387221 */ /* 0x000fe20000010000 */
[----:B--2---:R-:W-:Y:S01]  /*e4d0*/  FFMA.FTZ R59, R10, R2, R181 ;  /* 0x000000020a3b7223 */ /* 0x004fe200000100b5 */
[----:B------:R-:W-:Y:S01]  /*e4e0*/  ISETP.GT.AND P2, PT, R4, UR39, PT ;  /* 0x0000002704007c0c */ /* 0x000fe2000bf44270 */
[----:B------:R-:W-:Y:S01]  /*e4f0*/  UMOV UR53, UR42 ;  /* 0x0000002a00357c82 */ /* 0x000fe20008000000 */
        /* <DEDUP_REMOVED lines=11> */
[----:B------:R-:W2:Y:S01]  /*e5b0*/  MUFU.EX2 R173, R173 ;  /* 0x000000ad00ad7308 */ /* 0x000ea20000000800 */
[----:B------:R-:W-:Y:S01]  /*e5c0*/  FADD.FTZ R56, R70, R61 ;  /* 0x0000003d46387221 */ /* 0x000fe20000010000 */
[----:B------:R-:W-:Y:S01]  /*e5d0*/  FADD.FTZ R15, R177, R2 ;  /* 0x00000002b10f7221 */ /* 0x000fe20000010000 */
[-C--:B------:R-:W-:Y:S01]  /*e5e0*/  FMUL.FTZ R98, R98, R10.reuse ;  /* 0x0000000a62627220 */ /* 0x080fe20000410000 */
[-C--:B------:R-:W-:Y:S01]  /*e5f0*/  FMUL.FTZ R99, R99, R10.reuse ;  /* 0x0000000a63637220 */ /* 0x080fe20000410000 */
[----:B------:R-:W-:Y:S01]  /*e600*/  FADD.FTZ R59, R47, R56 ;  /* 0x000000382f3b7221 */ /* 0x000fe20000010000 */
[----:B---3--:R-:W-:Y:S01]  /*e610*/  FADD.FTZ R2, R12, R15 ;  /* 0x0000000f0c027221 */ /* 0x008fe20000010000 */
[-C--:B------:R-:W-:Y:S01]  /*e620*/  FMUL.FTZ R102, R102, R10.reuse ;  /* 0x0000000a66667220 */ /* 0x080fe20000410000 */
[----:B------:R-:W3:Y:S01]  /*e630*/  MUFU.EX2 R26, R26 ;  /* 0x0000001a001a7308 */ /* 0x000ee20000000800 */
[----:B------:R-:W-:Y:S01]  /*e640*/  FADD.FTZ R56, R72, R59 ;  /* 0x0000003b48387221 */ /* 0x000fe20000010000 */
[----:B0-----:R-:W-:Y:S01]  /*e650*/  FADD.FTZ R15, R179, R2 ;  /* 0x00000002b30f7221 */ /* 0x001fe20000010000 */
[-C--:B------:R-:W-:Y:S01]  /*e660*/  FMUL.FTZ R103, R103, R10.reuse ;  /* 0x0000000a67677220 */ /* 0x080fe20000410000 */
[-C--:B------:R-:W-:Y:S01]  /*e670*/  FMUL.FTZ R106, R106, R10.reuse ;  /* 0x0000000a6a6a7220 */ /* 0x080fe20000410000 */
[-C--:B------:R-:W-:Y:S01]  /*e680*/  FMUL.FTZ R107, R107, R10.reuse ;  /* 0x0000000a6b6b7220 */ /* 0x080fe20000410000 */
[----:B-1----:R-:W-:Y:S01]  /*e690*/  FADD.FTZ R2, R20, R15 ;  /* 0x0000000f14027221 */ /* 0x002fe20000010000 */
[-C--:B------:R-:W-:Y:S01]  /*e6a0*/  FMUL.FTZ R110, R110, R10.reuse ;  /* 0x0000000a6e6e7220 */ /* 0x080fe20000410000 */
[----:B------:R-:W0:Y:S01]  /*e6b0*/  MUFU.EX2 R175, R175 ;  /* 0x000000af00af7308 */ /* 0x000e220000000800 */
[-C--:B------:R-:W-:Y:S01]  /*e6c0*/  FMUL.FTZ R111, R111, R10.reuse ;  /* 0x0000000a6f6f7220 */ /* 0x080fe20000410000 */
[----:B--2---:R-:W-:Y:S01]  /*e6d0*/  FADD.FTZ R15, R173, R2 ;  /* 0x00000002ad0f7221 */ /* 0x004fe20000010000 */
        /* <DEDUP_REMOVED lines=16> */
[-C--:B------:R-:W-:Y:S01]  /*e7e0*/  FMUL.FTZ R138, R138, R10.reuse ;  /* 0x0000000a8a8a7220 */ /* 0x080fe20000410000 */
[-C--:B------:R-:W-:Y:S01]  /*e7f0*/  FMUL.FTZ R139, R139, R10.reuse ;  /* 0x0000000a8b8b7220 */ /* 0x080fe20000410000 */
[-C--:B------:R-:W-:Y:S01]  /*e800*/  FMUL.FTZ R142, R142, R10.reuse ;  /* 0x0000000a8e8e7220 */ /* 0x080fe20000410000 */
[-C--:B------:R-:W-:Y:S01]  /*e810*/  FMUL.FTZ R143, R143, R10.reuse ;  /* 0x0000000a8f8f7220 */ /* 0x080fe20000410000 */
[-C--:B------:R-:W-:Y:S01]  /*e820*/  FMUL.FTZ R146, R146, R10.reuse ;  /* 0x0000000a92927220 */ /* 0x080fe20000410000 */
[----:B------:R-:W0:Y:S01]  /*e830*/  MUFU.EX2 R28, R28 ;  /* 0x0000001c001c7308 */ /* 0x000e220000000800 */
[----:B-1----:R-:W-:Y:S01]  /*e840*/  FADD.FTZ R2, R24, R15 ;  /* 0x0000000f18027221 */ /* 0x002fe20000010000 */
[-C--:B------:R-:W-:Y:S01]  /*e850*/  FMUL.FTZ R147, R147, R10.reuse ;  /* 0x0000000a93937220 */ /* 0x080fe20000410000 */
[-C--:B------:R-:W-:Y:S01]  /*e860*/  FMUL.FTZ R150, R150, R10.reuse ;  /* 0x0000000a96967220 */ /* 0x080fe20000410000 */
[----:B------:R-:W-:Y:S01]  /*e870*/  FMUL.FTZ R151, R151, R10 ;  /* 0x0000000a97977220 */ /* 0x000fe20000410000 */
[----:B------:R-:W-:Y:S01]  /*e880*/  F2FP.F16.F32.PACK_AB R176, R25, R176 ;  /* 0x000000b019b0723e */ /* 0x000fe200000000ff */
[-C--:B------:R-:W-:Y:S01]  /*e890*/  FMUL.FTZ R108, R108, R31.reuse ;  /* 0x0000001f6c6c7220 */ /* 0x080fe20000410000 */
[----:B------:R-:W-:Y:S01]  /*e8a0*/  F2FP.F16.F32.PACK_AB R178, R27, R178 ;  /* 0x000000b21bb2723e */ /* 0x000fe200000000ff */
[----:B------:R-:W1:Y:S01]  /*e8b0*/  MUFU.EX2 R171, R171 ;  /* 0x000000ab00ab7308 */ /* 0x000e620000000800 */
[----:B--2---:R-:W-:Y:S01]  /*e8c0*/  FADD.FTZ R15, R169, R2 ;  /* 0x00000002a90f7221 */ /* 0x004fe20000010000 */
[----:B------:R-:W-:Y:S01]  /*e8d0*/  F2FP.F16.F32.PACK_AB R172, R29, R172 ;  /* 0x000000ac1dac723e */ /* 0x000fe200000000ff */
[-C--:B------:R-:W-:Y:S01]  /*e8e0*/  FMUL.FTZ R109, R109, R31.reuse ;  /* 0x0000001f6d6d7220 */ /* 0x080fe20000410000 */
[----:B------:R-:W-:Y:S01]  /*e8f0*/  F2FP.F16.F32.PACK_AB R168, R37, R168 ;  /* 0x000000a825a8723e */ /* 0x000fe200000000ff */
[----:B------:R-:W-:Y:S01]  /*e900*/  FMUL.FTZ R112, R112, R31 ;  /* 0x0000001f70707220 */ /* 0x000fe20000410000 */
[----:B------:R-:W-:Y:S01]  /*e910*/  F2FP.F16.F32.PACK_AB R164, R48, R41 ;  /* 0x0000002930a4723e */ /* 0x000fe200000000ff */
[----:B------:R-:W-:Y:S01]  /*e920*/  FMUL.FTZ R113, R113, R31 ;  /* 0x0000001f71717220 */ /* 0x000fe20000410000 */
[----:B------:R-:W2:Y:S01]  /*e930*/  MUFU.EX2 R30, R30 ;  /* 0x0000001e001e7308 */ /* 0x000ea20000000800 */
[----:B0-----:R-:W-:Y:S01]  /*e940*/  FADD.FTZ R2, R28, R15 ;  /* 0x0000000f1c027221 */ /* 0x001fe20000010000 */
[----:B------:R-:W-:Y:S01]  /*e950*/  F2FP.F16.F32.PACK_AB R166, R54, R43 ;  /* 0x0000002b36a6723e */ /* 0x000fe200000000ff */
[----:B------:R-:W-:Y:S01]  /*e960*/  FMUL.FTZ R116, R116, R31 ;  /* 0x0000001f74747220 */ /* 0x000fe20000410000 */
[----:B------:R-:W-:Y:S01]  /*e970*/  F2FP.F16.F32.PACK_AB R162, R72, R47 ;  /* 0x0000002f48a2723e */ /* 0x000fe200000000ff */
[-C--:B------:R-:W-:Y:S01]  /*e980*/  FMUL.FTZ R117, R117, R31.reuse ;  /* 0x0000001f75757220 */ /* 0x080fe20000410000 */
[-C--:B------:R-:W-:Y:S01]  /*e990*/  FMUL.FTZ R120, R120, R31.reuse ;  /* 0x0000001f78787220 */ /* 0x080fe20000410000 */
        /* <DEDUP_REMOVED lines=25> */
[----:B------:R0:W3:Y:S01]  /*eb30*/  MUFU.EX2 R167, R160 ;  /* 0x000000a000a77308 */ /* 0x0000e20000000800 */
[----:B-1----:R-:W-:Y:S01]  /*eb40*/  FADD.FTZ R15, R32, R15 ;  /* 0x0000000f200f7221 */ /* 0x002fe20000010000 */
[----:B------:R-:W-:-:S02]  /*eb50*/  F2FP.F16.F32.PACK_AB R177, R12, R177 ;  /* 0x000000b10cb1723e */ /* 0x000fc400000000ff */
[----:B------:R-:W-:Y:S02]  /*eb60*/  F2FP.F16.F32.PACK_AB R179, R20, R179 ;  /* 0x000000b314b3723e */ /* 0x000fe400000000ff */
[----:B------:R-:W-:Y:S02]  /*eb70*/  F2FP.F16.F32.PACK_AB R173, R26, R173 ;  /* 0x000000ad1aad723e */ /* 0x000fe400000000ff */
[----:B------:R-:W1:Y:S01]  /*eb80*/  MUFU.EX2 R42, R42 ;  /* 0x0000002a002a7308 */ /* 0x000e620000000800 */
[----:B--2---:R-:W-:Y:S01]  /*eb90*/  FADD.FTZ R15, R194, R15 ;  /* 0x0000000fc20f7221 */ /* 0x004fe20000010000 */
[----:B0-----:R-:W-:Y:S02]  /*eba0*/  F2FP.F16.F32.PACK_AB R160, R70, R45 ;  /* 0x0000002d46a0723e */ /* 0x001fe400000000ff */
[----:B------:R-:W-:Y:S02]  /*ebb0*/  F2FP.F16.F32.PACK_AB R175, R24, R175 ;  /* 0x000000af18af723e */ /* 0x000fe400000000ff */
[----:B------:R-:W-:-:S02]  /*ebc0*/  F2FP.F16.F32.PACK_AB R169, R28, R169 ;  /* 0x000000a91ca9723e */ /* 0x000fc400000000ff */
[----:B------:R-:W0:Y:S01]  /*ebd0*/  MUFU.EX2 R40, R40 ;  /* 0x0000002800287308 */ /* 0x000e220000000800 */
[C---:B---3--:R-:W-:Y:S01]  /*ebe0*/  FADD.FTZ R15, R167.reuse, R15 ;  /* 0x0000000fa70f7221 */ /* 0x048fe20000010000 */
[----:B------:R-:W-:Y:S02]  /*ebf0*/  F2FP.F16.F32.PACK_AB R171, R30, R171 ;  /* 0x000000ab1eab723e */ /* 0x000fe400000000ff */
[----:B------:R-:W-:Y:S02]  /*ec00*/  F2FP.F16.F32.PACK_AB R165, R32, R165 ;  /* 0x000000a520a5723e */ /* 0x000fe400000000ff */
[----:B------:R-:W-:Y:S02]  /*ec10*/  F2FP.F16.F32.PACK_AB R167, R167, R194 ;  /* 0x000000c2a7a7723e */ /* 0x000fe400000000ff */
[----:B------:R-:W2:Y:S01]  /*ec20*/  MUFU.EX2 R44, R3 ;  /* 0x00000003002c7308 */ /* 0x000ea20000000800 */
[----:B-1----:R-:W-:-:S07]  /*ec30*/  FADD.FTZ R15, R42, R15 ;  /* 0x0000000f2a0f7221 */ /* 0x002fce0000010000 */
[----:B------:R-:W1:Y:S01]  /*ec40*/  MUFU.EX2 R33, R33 ;  /* 0x0000002100217308 */ /* 0x000e620000000800 */
[C---:B0-----:R-:W-:Y:S01]  /*ec50*/  FADD.FTZ R15, R40.reuse, R15 ;  /* 0x0000000f280f7221 */ /* 0x041fe20000010000 */
[----:B------:R-:W-:-:S06]  /*ec60*/  F2FP.F16.F32.PACK_AB R161, R40, R42 ;  /* 0x0000002a28a1723e */ /* 0x000fcc00000000ff */
[----:B------:R-:W0:Y:S01]  /*ec70*/  MUFU.EX2 R49, R49 ;  /* 0x0000003100317308 */ /* 0x000e220000000800 */
[----:B--2---:R-:W-:-:S07]  /*ec80*/  FADD.FTZ R15, R44, R15 ;  /* 0x0000000f2c0f7221 */ /* 0x004fce0000010000 */
[----:B------:R-:W2:Y:S01]  /*ec90*/  MUFU.EX2 R46, R46 ;  /* 0x0000002e002e7308 */ /* 0x000ea20000000800 */
[C---:B-1----:R-:W-:Y:S01]  /*eca0*/  FADD.FTZ R15, R33.reuse, R15 ;  /* 0x0000000f210f7221 */ /* 0x042fe20000010000 */
[----:B------:R-:W-:-:S06]  /*ecb0*/  F2FP.F16.F32.PACK_AB R163, R33, R44 ;  /* 0x0000002c21a3723e */ /* 0x000fcc00000000ff */
        /* <DEDUP_REMOVED lines=9> */
[----:B------:R-:W-:-:S06]  /*ed50*/  F2FP.F16.F32.PACK_AB R157, R34, R46 ;  /* 0x0000002e229d723e */ /* 0x000fcc00000000ff */
[----:B------:R-:W0:Y:S01]  /*ed60*/  MUFU.EX2 R62, R62 ;  /* 0x0000003e003e7308 */ /* 0x000e220000000800 */
[----:B--2---:R-:W-:-:S07]  /*ed70*/  FADD.FTZ R21, R51, R36 ;  /* 0x0000002433157221 */ /* 0x004fce0000010000 */
[----:B------:R-:W2:Y:S01]  /*ed80*/  MUFU.EX2 R86, R86 ;  /* 0x0000005600567308 */ /* 0x000ea20000000800 */
[----:B-1----:R-:W-:-:S07]  /*ed90*/  FADD.FTZ R15, R38, R15 ;  /* 0x0000000f260f7221 */ /* 0x002fce0000010000 */
[----:B------:R-:W1:Y:S01]  /*eda0*/  MUFU.EX2 R53, R53 ;  /* 0x0000003500357308 */ /* 0x000e620000000800 */
[C---:B0-----:R-:W-:Y:S01]  /*edb0*/  FADD.FTZ R36, R62.reuse, R21 ;  /* 0x000000153e247221 */ /* 0x041fe20000010000 */
[----:B------:R-:W-:-:S06]  /*edc0*/  F2FP.F16.F32.PACK_AB R158, R62, R51 ;  /* 0x000000333e9e723e */ /* 0x000fcc00000000ff */
[----:B------:R-:W0:Y:S01]  /*edd0*/  MUFU.EX2 R50, R50 ;  /* 0x0000003200327308 */ /* 0x000e220000000800 */
[C---:B--2---:R-:W-:Y:S01]  /*ede0*/  FADD.FTZ R15, R86.reuse, R15 ;  /* 0x0000000f560f7221 */ /* 0x044fe20000010000 */
[----:B------:R-:W-:-:S06]  /*edf0*/  F2FP.F16.F32.PACK_AB R159, R86, R38 ;  /* 0x00000026569f723e */ /* 0x000fcc00000000ff */
[----:B------:R-:W2:Y:S01]  /*ee00*/  MUFU.EX2 R58, R58 ;  /* 0x0000003a003a7308 */ /* 0x000ea20000000800 */
[----:B-1----:R-:W-:-:S07]  /*ee10*/  FADD.FTZ R21, R53, R36 ;  /* 0x0000002435157221 */ /* 0x002fce0000010000 */
[----:B------:R-:W1:Y:S01]  /*ee20*/  MUFU.EX2 R82, R82 ;  /* 0x0000005200527308 */ /* 0x000e620000000800 */
[----:B0-----:R-:W-:-:S07]  /*ee30*/  FADD.FTZ R15, R50, R15 ;  /* 0x0000000f320f7221 */ /* 0x001fce0000010000 */
[----:B------:R-:W0:Y:S01]  /*ee40*/  MUFU.EX2 R84, R84 ;  /* 0x0000005400547308 */ /* 0x000e220000000800 */
[C---:B--2---:R-:W-:Y:S01]  /*ee50*/  FADD.FTZ R36, R58.reuse, R21 ;  /* 0x000000153a247221 */ /* 0x044fe20000010000 */
[----:B------:R-:W-:-:S03]  /*ee60*/  F2FP.F16.F32.PACK_AB R152, R58, R53 ;  /* 0x000000353a98723e */ /* 0x000fc600000000ff */
[----:B------:R-:W-:-:S03]  /*ee70*/  FADD.FTZ R21, R55, R36 ;  /* 0x0000002437157221 */ /* 0x000fc60000010000 */
[----:B------:R-:W2:Y:S01]  /*ee80*/  MUFU.EX2 R8, R8 ;  /* 0x0000000800087308 */ /* 0x000ea20000000800 */
[C---:B-1----:R-:W-:Y:S01]  /*ee90*/  FADD.FTZ R15, R82.reuse, R15 ;  /* 0x0000000f520f7221 */ /* 0x042fe20000010000 */
[----:B------:R-:W-:-:S06]  /*eea0*/  F2FP.F16.F32.PACK_AB R153, R82, R50 ;  /* 0x000000325299723e */ /* 0x000fcc00000000ff */
[----:B------:R-:W1:Y:S01]  /*eeb0*/  MUFU.EX2 R57, R57 ;  /* 0x0000003900397308 */ /* 0x000e620000000800 */
[----:B0-----:R-:W-:Y:S01]  /*eec0*/  FADD.FTZ R15, R84, R15 ;  /* 0x0000000f540f7221 */ /* 0x001fe20000010000 */
[C---:B--2---:R-:W-:Y:S01]  /*eed0*/  FADD.FTZ R3, R8.reuse, R21 ;  /* 0x0000001508037221 */ /* 0x044fe20000010000 */
[----:B------:R-:W-:Y:S01]  /*eee0*/  F2FP.F16.F32.PACK_AB R154, R8, R55 ;  /* 0x00000037089a723e */ /* 0x000fe200000000ff */
[----:B------:R-:W-:Y:S02]  /*eef0*/  IMAD.MOV.U32 R8, RZ, RZ, R5 ;  /* 0x000000ffff087224 */ /* 0x000fe400078e0005 */
[C---:B-1----:R-:W-:Y:S01]  /*ef00*/  FADD.FTZ R2, R57.reuse, R15 ;  /* 0x0000000f39027221 */ /* 0x042fe20000010000 */
[----:B------:R-:W-:Y:S01]  /*ef10*/  F2FP.F16.F32.PACK_AB R155, R57, R84 ;  /* 0x00000054399b723e */ /* 0x000fe200000000ff */
[----:B------:R-:W-:Y:S06]  /*ef20*/  @P2 BRA `(.L_x_1134) ;  /* 0xffffffc8000c2947 */ /* 0x000fec000383ffff */
.L_x_1117:
[----:B------:R-:W-:Y:S06]  /*ef30*/  BAR.ARV 0x8, 0x120 ;  /* 0x0204800000007b1d */ /* 0x000fec0000002000 */
[----:B------:R-:W-:Y:S05]  /*ef40*/  @!P0 BRA `(.L_x_1135) ;  /* 0x0000000000048947 */ /* 0x000fea0003800000 */
[----:B------:R-:W-:Y:S01]  /*ef50*/  BPT.TRAP 0x1 ;  /* 0x000000040000795c */ /* 0x000fe20000300000 */
.L_x_1135:
[----:B------:R-:W-:Y:S01]  /*ef60*/  ULEA UR5, UR42, UR41, 0x3 ;  /* 0x000000292a057291 */ /* 0x000fe2000f8e183f */
[----:B------:R-:W-:-:S05]  /*ef70*/  IMAD.U32 R0, RZ, RZ, UR43 ;  /* 0x0000002bff007e24 */ /* 0x000fca000f8e00ff */
[----:B------:R-:W-:-:S04]  /*ef80*/  SHF.L.U32 R0, R0, 0x1f, RZ ;  /* 0x0000001f00007819 */ /* 0x000fc800000006ff */
[----:B------:R0:W1:Y:S01]  /*ef90*/  SYNCS.PHASECHK.TRANS64.TRYWAIT P2, [UR5+0x28850], R0 ;  /* 0x02885000ff0075a7 */ /* 0x0000620008040145 */
[----:B------:R-:W-:Y:S05]  /*efa0*/  @!P0 BRA `(.L_x_1136) ;  /* 0x0000000000048947 */ /* 0x000fea0003800000 */
[----:B------:R-:W-:Y:S01]  /*efb0*/  BPT.TRAP 0x1 ;  /* 0x000000040000795c */ /* 0x000fe20000300000 */
.L_x_1136:
[----:B-1----:R-:W-:Y:S05]  /*efc0*/  @P2 BRA `(.L_x_1137) ;  /* 0x0000000000082947 */ /* 0x002fea0003800000 */
[----:B------:R-:W1:Y:S02]  /*efd0*/  SYNCS.PHASECHK.TRANS64.TRYWAIT P0, [UR5+0x28850], R0 ;  /* 0x02885000ff0075a7 */ /* 0x000e640008000145 */
[----:B-1----:R-:W-:Y:S05]  /*efe0*/  @!P0 BRA `(.L_x_1138) ;  /* 0x0000007c00348947 */ /* 0x002fea0003800000 */
.L_x_1137:
[----:B------:R-:W-:Y:S01]  /*eff0*/  UIADD3 UR41, UR41, 0x400, URZ ;  /* 0x0000040029297890 */ /* 0x000fe2000fffe03f */
[----:B------:R-:W-:Y:S01]  /*f000*/  WARPGROUP.ARRIVE ;  /* 0x00000000000079c5 */ /* 0x000fe20000000000 */
[----:B------:R-:W-:Y:S01]  /*f010*/  UMOV UR7, 0x40000040 ;  /* 0x4000004000077882 */ /* 0x000fe20000000000 */
[----:B01----:R-:W0:Y:S01]  /*f020*/  SHFL.BFLY PT, R0, R3, 0x2, 0x1f ;  /* 0x0c401f0003007f89 */ /* 0x003e2200000e0000 */
[----:B------:R-:W-:Y:S01]  /*f030*/  USHF.R.U32.HI UR41, URZ, 0x4, UR41 ;  /* 0x000000043f297899 */ /* 0x000fe20008011629 */
[----:B------:R-:W-:Y:S01]  /*f040*/  IMAD.U32 R15, RZ, RZ, UR5 ;  /* 0x00000005ff0f7e24 */ /* 0x000fe2000f8e00ff */
[----:B------:R-:W-:Y:S01]  /*f050*/  UIADD3 UR44, UR44, 0x1, URZ ;  /* 0x000000012c2c7890 */ /* 0x000fe2000fffe03f */
[----:B------:R-:W1:Y:S01]  /*f060*/  SHFL.BFLY PT, R9, R2, 0x2, 0x1f ;  /* 0x0c401f0002097f89 */ /* 0x000e6200000e0000 */
        /* <DEDUP_REMOVED lines=8> */
[----:B0-----:R-:W-:Y:S01]  /*f0f0*/  FADD.FTZ R0, R0, R3 ;  /* 0x0000000300007221 */ /* 0x001fe20000010000 */
[----:B------:R-:W-:Y:S01]  /*f100*/  UMOV UR7, 0x40000040 ;  /* 0x4000004000077882 */ /* 0x000fe20000000000 */
[----:B------:R-:W-:Y:S02]  /*f110*/  IMAD.MOV.U32 R3, RZ, RZ, RZ ;  /* 0x000000ffff037224 */ /* 0x000fe400078e00ff */
[----:B-1----:R-:W-:Y:S01]  /*f120*/  FADD.FTZ R4, R9, R2 ;  /* 0x0000000209047221 */ /* 0x002fe20000010000 */
[----:B------:R-:W-:Y:S01]  /*f130*/  IMAD.MOV.U32 R2, RZ, RZ, -0x800000 ;  /* 0xff800000ff027424 */ /* 0x000fe200078e00ff */
[----:B------:R-:W0:Y:S01]  /*f140*/  SHFL.BFLY PT, R9, R0, 0x1, 0x1f ;  /* 0x0c201f0000097f89 */ /* 0x000e2200000e0000 */
[----:B------:R-:W-:-:S03]  /*f150*/  USEL UR42, UR42, URZ, UP0 ;  /* 0x0000003f2a2a7287 */ /* 0x000fc60008000000 */
[----:B------:R-:W1:Y:S01]  /*f160*/  SHFL.BFLY PT, R11, R4, 0x1, 0x1f ;  /* 0x0c201f00040b7f89 */ /* 0x000e6200000e0000 */
[----:B0-----:R-:W-:Y:S01]  /*f170*/  FADD.FTZ R12, R0, R9 ;  /* 0x00000009000c7221 */ /* 0x001fe20000010000 */
[----:B------:R-:W-:Y:S02]  /*f180*/  IMAD.MOV.U32 R9, RZ, RZ, RZ ;  /* 0x000000ffff097224 */ /* 0x000fe400078e00ff */
[----:B------:R-:W-:Y:S02]  /*f190*/  IMAD.MOV.U32 R0, RZ, RZ, -0x800000 ;  /* 0xff800000ff007424 */ /* 0x000fe400078e00ff */
[----:B-1----:R-:W-:Y:S01]  /*f1a0*/  FADD.FTZ R13, R4, R11 ;  /* 0x0000000b040d7221 */ /* 0x002fe20000010000 */
[----:B------:R-:W-:-:S04]  /*f1b0*/  FSETP.NE.FTZ.AND P0, PT, R12, RZ, PT ;  /* 0x000000ff0c00720b */ /* 0x000fc80003f15000 */
[----:B------:R-:W-:-:S09]  /*f1c0*/  FSETP.NE.FTZ.AND P2, PT, R13, RZ, PT ;  /* 0x000000ff0d00720b */ /* 0x000fd20003f55000 */
[----:B------:R-:W0:Y:S01]  /*f1d0*/  @P0 MUFU.LG2 R8, R12 ;  /* 0x0000000c00080308 */ /* 0x000e220000000c00 */
[----:B------:R-:W-:-:S03]  /*f1e0*/  @P0 FMUL.FTZ R4, R7, 0.69314718246459960938 ;  /* 0x3f31721807040820 */ /* 0x000fc60000410000 */
[----:B------:R-:W-:-:S04]  /*f1f0*/  @P2 FMUL.FTZ R14, R7, 0.69314718246459960938 ;  /* 0x3f317218070e2820 */ /* 0x000fc80000410000 */
[----:B------:R-:W1:Y:S08]  /*f200*/  @P2 MUFU.LG2 R10, R13 ;  /* 0x0000000d000a2308 */ /* 0x000e700000000c00 */
[----:B------:R-:W2:Y:S01]  /*f210*/  @P0 MUFU.RCP R3, R12 ;  /* 0x0000000c00030308 */ /* 0x000ea20000001000 */
[----:B0-----:R-:W-:Y:S01]  /*f220*/  @P0 FMUL.FTZ R7, R8, 0.69314718246459960938 ;  /* 0x3f31721808070820 */ /* 0x001fe20000410000 */
[----:B------:R-:W-:-:S03]  /*f230*/  @!P1 VIADD R8, R15, 0x28860 ;  /* 0x000288600f089836 */ /* 0x000fc60000000000 */
[----:B------:R-:W-:Y:S01]  /*f240*/  @P0 FFMA.FTZ R2, R4, R5, R7 ;  /* 0x0000000504020223 */ /* 0x000fe20000010007 */
[----:B------:R-:W-:Y:S02]  /*f250*/  PLOP3.LUT P0, PT, PT, PT, PT, 0x8, 0x0 ;  /* 0x000000000000781c */ /* 0x000fe40003f0e170 */
[----:B------:R-:W-:Y:S01]  /*f260*/  @!P1 PRMT R4, RZ, 0x654, R8 ;  /* 0x00000654ff049816 */ /* 0x000fe20000000008 */
[----:B------:R-:W0:Y:S01]  /*f270*/  @P2 MUFU.RCP R9, R13 ;  /* 0x0000000d00092308 */ /* 0x000e220000001000 */
[----:B-1----:R-:W-:-:S04]  /*f280*/  @P2 FMUL.FTZ R11, R10, 0.69314718246459960938 ;  /* 0x3f3172180a0b2820 */ /* 0x002fc80000410000 */
        /* <DEDUP_REMOVED lines=102> */
[----:B-1----:R-:W-:-:S07]  /*f8f0*/  FMUL.FTZ R151, R151, R9 ;  /* 0x0000000997977220 */ /* 0x002fce0000410000 */
.L_x_1068:
[----:B------:R-:W0:Y:S01]  /*f900*/  S2R R4, SR_CgaCtaId ;  /* 0x0000000000047919 */ /* 0x000e220000008800 */
[----:B------:R-:W-:Y:S01]  /*f910*/  MOV R3, 0x400 ;  /* 0x0000040000037802 */ /* 0x000fe20000000f00 */
[----:B------:R-:W-:Y:S01]  /*f920*/  BSSY B0, `(.L_x_1139) ;  /* 0x00001ed000007945 */ /* 0x000fe20003800000 */
[----:B------:R-:W-:Y:S02]  /*f930*/  BAR.SYNC.DEFER_BLOCKING 0x5, 0x120 ;  /* 0x0144800000007b1d */ /* 0x000fe40000010000 */
[----:B0-----:R-:W-:-:S05]  /*f940*/  LEA R3, R4, R3, 0x18 ;  /* 0x0000000304037211 */ /* 0x001fca00078ec0ff */
[----:B------:R-:W0:Y:S02]  /*f950*/  LDS.128 R184, [R3+0x288d0] ;  /* 0x0288d00003b87984 */ /* 0x000e240000000c00 */
[----:B0-----:R-:W-:Y:S02]  /*f960*/  R2UR UR6, R186 ;  /* 0x00000000ba0672ca */ /* 0x001fe400000e0000 */
[----:B------:R-:W-:Y:S01]  /*f970*/  R2UR UR5, R187 ;  /* 0x00000000bb0572ca */ /* 0x000fe200000e0000 */
[----:B------:R-:W-:Y:S06]  /*f980*/  BAR.ARV 0x4, 0x120 ;  /* 0x0104800000007b1d */ /* 0x000fec0000002000 */
[----:B------:R-:W-:Y:S08]  /*f990*/  @P0 BRA `(.L_x_1140) ;  /* 0x0000001000f00947 */ /* 0x000ff00003800000 */
[----:B------:R-:W0:Y:S01]  /*f9a0*/  S2R R4, SR_SWINHI ;  /* 0x0000000000047919 */ /* 0x000e220000002f00 */
[----:B------:R-:W-:Y:S01]  /*f9b0*/  F2FP.F16.F32.PACK_AB R6, R6, R31 ;  /* 0x0000001f0606723e */ /* 0x000fe200000000ff */
[----:B------:R-:W-:Y:S01]  /*f9c0*/  ULDC.64 UR8, c[0x0][0xbd8] ;  /* 0x0002f60000087ab9 */ /* 0x000fe20000000a00 */
[----:B------:R-:W-:Y:S01]  /*f9d0*/  F2FP.F16.F32.PACK_AB R7, R7, R94 ;  /* 0x0000005e0707723e */ /* 0x000fe200000000ff */
[----:B------:R-:W-:Y:S01]  /*f9e0*/  UISETP.NE.U32.AND UP0, UPT, UR8, URZ, UPT ;  /* 0x0000003f0800728c */ /* 0x000fe2000bf05070 */
[----:B------:R-:W-:Y:S02]  /*f9f0*/  F2FP.F16.F32.PACK_AB R120, R121, R120 ;  /* 0x000000787978723e */ /* 0x000fe400000000ff */
[----:B------:R-:W-:Y:S01]  /*fa00*/  F2FP.F16.F32.PACK_AB R121, R123, R122 ;  /* 0x0000007a7b79723e */ /* 0x000fe200000000ff */
[----:B------:R-:W-:Y:S01]  /*fa10*/  UISETP.NE.AND.EX UP0, UPT, UR9, URZ, UPT, UP0 ;  /* 0x0000003f0900728c */ /* 0x000fe2000bf05300 */
[----:B------:R-:W-:Y:S02]  /*fa20*/  F2FP.F16.F32.PACK_AB R128, R129, R128 ;  /* 0x000000808180723e */ /* 0x000fe400000000ff */
[----:B------:R-:W-:Y:S01]  /*fa30*/  F2FP.F16.F32.PACK_AB R122, R125, R124 ;  /* 0x0000007c7d7a723e */ /* 0x000fe200000000ff */
[----:B------:R-:W-:Y:S01]  /*fa40*/  ULDC.64 UR8, c[0x0][0xbd8] ;  /* 0x0002f60000087ab9 */ /* 0x000fe20000000a00 */
[----:B------:R-:W-:Y:S01]  /*fa50*/  F2FP.F16.F32.PACK_AB R123, R127, R126 ;  /* 0x0000007e7f7b723e */ /* 0x000fe200000000ff */
[----:B------:R-:W-:Y:S01]  /*fa60*/  UIMAD.WIDE UR8, UR38, 0x4, UR8 ;  /* 0x00000004260878a5 */ /* 0x000fe2000f8e0208 */
        /* <DEDUP_REMOVED lines=9> */
[----:B------:R-:W-:Y:S02]  /*fb00*/  MOV R20, R3 ;  /* 0x0000000300147202 */ /* 0x000fe40000000f00 */
[----:B0-----:R-:W-:Y:S02]  /*fb10*/  MOV R21, R4 ;  /* 0x0000000400157202 */ /* 0x001fe40000000f00 */
[----:B------:R-:W-:Y:S02]  /*fb20*/  F2FP.F16.F32.PACK_AB R146, R149, R148 ;  /* 0x000000949592723e */ /* 0x000fe400000000ff */
[----:B------:R-:W-:Y:S01]  /*fb30*/  F2FP.F16.F32.PACK_AB R147, R151, R150 ;  /* 0x000000969793723e */ /* 0x000fe200000000ff */
[----:B------:R-:W-:-:S03]  /*fb40*/  IMAD.WIDE R4, R192, 0x2, R20 ;  /* 0x00000002c0047825 */ /* 0x000fc600078e0214 */
[C---:B------:R-:W-:Y:S02]  /*fb50*/  LOP3.LUT R9, R4.reuse, 0x380, RZ, 0xc0, !PT ;  /* 0x0000038004097812 */ /* 0x040fe400078ec0ff */
[C---:B------:R-:W-:Y:S02]  /*fb60*/  IADD3 R17, P6, R4.reuse, 0x20, RZ ;  /* 0x0000002004117810 */ /* 0x040fe40007fde0ff */
[C---:B------:R-:W-:Y:S02]  /*fb70*/  IADD3 R33, P5, R4.reuse, 0x40, RZ ;  /* 0x0000004004217810 */ /* 0x040fe40007fbe0ff */
[----:B------:R-:W-:Y:S01]  /*fb80*/  SHF.R.U64 R9, R9, 0x3, RZ ;  /* 0x0000000309097819 */ /* 0x000fe200000012ff */
[--C-:B------:R-:W-:Y:S01]  /*fb90*/  IMAD.X R29, RZ, RZ, R5.reuse, P6 ;  /* 0x000000ffff1d7224 */ /* 0x100fe200030e0605 */
[----:B------:R-:W-:Y:S01]  /*fba0*/  IADD3 R37, P3, R4, 0x4000, RZ ;  /* 0x0000400004257810 */ /* 0x000fe20007f7e0ff */
[----:B------:R-:W-:Y:S01]  /*fbb0*/  IMAD.X R27, RZ, RZ, R5, P5 ;  /* 0x000000ffff1b7224 */ /* 0x000fe200028e0605 */
[----:B------:R-:W-:-:S02]  /*fbc0*/  LOP3.LUT R10, R17, 0x380, RZ, 0xc0, !PT ;  /* 0x00000380110a7812 */ /* 0x000fc400078ec0ff */
[C---:B------:R-:W-:Y:S01]  /*fbd0*/  IADD3 R35, P4, R4.reuse, 0x60, RZ ;  /* 0x0000006004237810 */ /* 0x040fe20007f9e0ff */
[--C-:B------:R-:W-:Y:S01]  /*fbe0*/  IMAD.X R13, RZ, RZ, R5.reuse, P3 ;  /* 0x000000ffff0d7224 */ /* 0x100fe200018e0605 */
[C---:B------:R-:W-:Y:S02]  /*fbf0*/  IADD3 R39, P2, R4.reuse, 0x4020, RZ ;  /* 0x0000402004277810 */ /* 0x040fe40007f5e0ff */
[C---:B------:R-:W-:Y:S01]  /*fc00*/  IADD3 R24, P1, R4.reuse, 0x4040, RZ ;  /* 0x0000404004187810 */ /* 0x040fe20007f3e0ff */
[--C-:B------:R-:W-:Y:S01]  /*fc10*/  IMAD.X R15, RZ, RZ, R5.reuse, P4 ;  /* 0x000000ffff0f7224 */ /* 0x100fe200020e0605 */
[----:B------:R-:W-:Y:S01]  /*fc20*/  BAR.SYNC.DEFER_BLOCKING 0x1, 0x100 ;  /* 0x0044000000007b1d */ /* 0x000fe20000010000 */
[----:B------:R-:W-:Y:S01]  /*fc30*/  IADD3 R41, P0, R4, 0x4060, RZ ;  /* 0x0000406004297810 */ /* 0x000fe20007f1e0ff */
[--C-:B------:R-:W-:Y:S01]  /*fc40*/  IMAD.X R11, RZ, RZ, R5.reuse, P2 ;  /* 0x000000ffff0b7224 */ /* 0x100fe200010e0605 */
[----:B------:R-:W-:Y:S01]  /*fc50*/  LOP3.LUT R4, R9, R4, RZ, 0x3c, !PT ;  /* 0x0000000409047212 */ /* 0x000fe200078e3cff */
[--C-:B------:R-:W-:Y:S01]  /*fc60*/  IMAD.X R9, RZ, RZ, R5.reuse, P1 ;  /* 0x000000ffff097224 */ /* 0x100fe200008e0605 */
[----:B------:R-:W-:Y:S01]  /*fc70*/  LOP3.LUT R12, R33, 0x380, RZ, 0xc0, !PT ;  /* 0x00000380210c7812 */ /* 0x000fe200078ec0ff */
[----:B------:R-:W-:Y:S01]  /*fc80*/  IMAD.X R25, RZ, RZ, R5, P0 ;  /* 0x000000ffff197224 */ /* 0x000fe200000e0605 */
[----:B------:R-:W-:-:S02]  /*fc90*/  LOP3.LUT R18, R37, 0x380, RZ, 0xc0, !PT ;  /* 0x0000038025127812 */ /* 0x000fc400078ec0ff */
[----:B------:R-:W-:Y:S02]  /*fca0*/  SHF.R.U64 R10, R10, 0x3, RZ ;  /* 0x000000030a0a7819 */ /* 0x000fe400000012ff */
[----:B------:R-:W-:Y:S02]  /*fcb0*/  SHF.R.U64 R12, R12, 0x3, RZ ;  /* 0x000000030c0c7819 */ /* 0x000fe400000012ff */
[----:B------:R-:W-:Y:S02]  /*fcc0*/  MOV R30, R4 ;  /* 0x00000004001e7202 */ /* 0x000fe40000000f00 */
[----:B------:R-:W-:Y:S02]  /*fcd0*/  SHF.R.U64 R18, R18, 0x3, RZ ;  /* 0x0000000312127819 */ /* 0x000fe400000012ff */
[----:B------:R-:W-:Y:S02]  /*fce0*/  F2FP.F16.F32.PACK_AB R4, R89, R8 ;  /* 0x000000085904723e */ /* 0x000fe400000000ff */
[----:B------:R-:W-:-:S02]  /*fcf0*/  LOP3.LUT R28, R10, R17, RZ, 0x3c, !PT ;  /* 0x000000110a1c7212 */ /* 0x000fc400078e3cff */
[----:B------:R-:W-:Y:S02]  /*fd00*/  LOP3.LUT R8, R39, 0x380, RZ, 0xc0, !PT ;  /* 0x0000038027087812 */ /* 0x000fe400078ec0ff */
[----:B------:R-:W-:Y:S02]  /*fd10*/  LOP3.LUT R17, R24, 0x380, RZ, 0xc0, !PT ;  /* 0x0000038018117812 */ /* 0x000fe400078ec0ff */
[----:B------:R-:W-:Y:S02]  /*fd20*/  LOP3.LUT R26, R12, R33, RZ, 0x3c, !PT ;  /* 0x000000210c1a7212 */ /* 0x000fe400078e3cff */
[----:B------:R-:W-:Y:S02]  /*fd30*/  LOP3.LUT R14, R35, 0x380, RZ, 0xc0, !PT ;  /* 0x00000380230e7812 */ /* 0x000fe400078ec0ff */
[----:B------:R-:W-:Y:S02]  /*fd40*/  LOP3.LUT R12, R18, R37, RZ, 0x3c, !PT ;  /* 0x00000025120c7212 */ /* 0x000fe400078e3cff */
[----:B------:R-:W-:-:S02]  /*fd50*/  LOP3.LUT R18, R41, 0x380, RZ, 0xc0, !PT ;  /* 0x0000038029127812 */ /* 0x000fc400078ec0ff */
[----:B------:R-:W-:Y:S02]  /*fd60*/  SHF.R.U64 R8, R8, 0x3, RZ ;  /* 0x0000000308087819 */ /* 0x000fe400000012ff */
[----:B------:R-:W-:Y:S02]  /*fd70*/  SHF.R.U64 R17, R17, 0x3, RZ ;  /* 0x0000000311117819 */ /* 0x000fe400000012ff */
[----:B------:R-:W-:Y:S02]  /*fd80*/  SHF.R.U64 R14, R14, 0x3, RZ ;  /* 0x000000030e0e7819 */ /* 0x000fe400000012ff */
[----:B------:R-:W-:Y:S02]  /*fd90*/  SHF.R.U64 R18, R18, 0x3, RZ ;  /* 0x0000000312127819 */ /* 0x000fe400000012ff */
[----:B------:R-:W-:Y:S02]  /*fda0*/  LOP3.LUT R10, R8, R39, RZ, 0x3c, !PT ;  /* 0x00000027080a7212 */ /* 0x000fe400078e3cff */
[----:B------:R-:W-:-:S02]  /*fdb0*/  F2FP.F16.F32.PACK_AB R5, R91, R90 ;  /* 0x0000005a5b05723e */ /* 0x000fc400000000ff */
[----:B------:R-:W-:Y:S02]  /*fdc0*/  LOP3.LUT R8, R17, R24, RZ, 0x3c, !PT ;  /* 0x0000001811087212 */ /* 0x000fe400078e3cff */
[----:B------:R-:W-:Y:S01]  /*fdd0*/  LOP3.LUT R14, R14, R35, RZ, 0x3c, !PT ;  /* 0x000000230e0e7212 */ /* 0x000fe200078e3cff */
[----:B------:R0:W-:Y:S01]  /*fde0*/  STSM.16.M88.4 [R30], R4 ;  /* 0x000000041e007844 */ /* 0x0001e20000000200 */
[----:B------:R-:W-:Y:S02]  /*fdf0*/  MOV R29, R28 ;  /* 0x0000001c001d7202 */ /* 0x000fe40000000f00 */
[----:B------:R-:W-:Y:S02]  /*fe00*/  LOP3.LUT R24, R18, R41, RZ, 0x3c, !PT ;  /* 0x0000002912187212 */ /* 0x000fe400078e3cff */
[----:B------:R-:W-:Y:S02]  /*fe10*/  MOV R28, R26 ;  /* 0x0000001a001c7202 */ /* 0x000fe40000000f00 */
[----:B------:R-:W-:-:S02]  /*fe20*/  MOV R26, R10 ;  /* 0x0000000a001a7202 */ /* 0x000fc40000000f00 */
[----:B------:R-:W-:Y:S02]  /*fe30*/  MOV R18, R8 ;  /* 0x0000000800127202 */ /* 0x000fe40000000f00 */
[----:B------:R-:W-:Y:S02]  /*fe40*/  F2FP.F16.F32.PACK_AB R8, R97, R96 ;  /* 0x000000606108723e */ /* 0x000fe400000000ff */
[----:B------:R-:W-:Y:S02]  /*fe50*/  F2FP.F16.F32.PACK_AB R9, R99, R98 ;  /* 0x000000626309723e */ /* 0x000fe400000000ff */
[----:B------:R-:W-:Y:S02]  /*fe60*/  F2FP.F16.F32.PACK_AB R10, R101, R100 ;  /* 0x00000064650a723e */ /* 0x000fe400000000ff */
[----:B------:R-:W-:Y:S02]  /*fe70*/  F2FP.F16.F32.PACK_AB R11, R103, R102 ;  /* 0x00000066670b723e */ /* 0x000fe400000000ff */
[----:B------:R-:W-:-:S02]  /*fe80*/  MOV R17, R14 ;  /* 0x0000000e00117202 */ /* 0x000fc40000000f00 */
[----:B------:R-:W-:Y:S01]  /*fe90*/  MOV R27, R12 ;  /* 0x0000000c001b7202 */ /* 0x000fe20000000f00 */
[----:B------:R-:W-:Y:S01]  /*fea0*/  STSM.16.M88.4 [R29], R8 ;  /* 0x000000081d007844 */ /* 0x000fe20000000200 */
[----:B0-----:R-:W-:Y:S02]  /*feb0*/  F2FP.F16.F32.PACK_AB R4, R105, R104 ;  /* 0x000000686904723e */ /* 0x001fe400000000ff */
[----:B------:R-:W-:Y:S02]  /*fec0*/  F2FP.F16.F32.PACK_AB R5, R107, R106 ;  /* 0x0000006a6b05723e */ /* 0x000fe400000000ff */
[----:B------:R-:W-:Y:S02]  /*fed0*/  F2FP.F16.F32.PACK_AB R6, R109, R108 ;  /* 0x0000006c6d06723e */ /* 0x000fe400000000ff */
[----:B------:R-:W-:Y:S02]  /*fee0*/  F2FP.F16.F32.PACK_AB R7, R111, R110 ;  /* 0x0000006e6f07723e */ /* 0x000fe400000000ff */
[----:B------:R-:W-:-:S02]  /*fef0*/  F2FP.F16.F32.PACK_AB R12, R113, R112 ;  /* 0x00000070710c723e */ /* 0x000fc400000000ff */
[----:B------:R-:W-:Y:S01]  /*ff00*/  F2FP.F16.F32.PACK_AB R13, R115, R114 ;  /* 0x00000072730d723e */ /* 0x000fe200000000ff */
[----:B------:R0:W-:Y:S01]  /*ff10*/  STSM.16.M88.4 [R28], R4 ;  /* 0x000000041c007844 */ /* 0x0001e20000000200 */
[----:B------:R-:W-:Y:S02]  /*ff20*/  F2FP.F16.F32.PACK_AB R14, R117, R116 ;  /* 0x00000074750e723e */ /* 0x000fe400000000ff */
[----:B------:R-:W-:Y:S02]  /*ff30*/  F2FP.F16.F32.PACK_AB R15, R119, R118 ;  /* 0x00000076770f723e */ /* 0x000fe400000000ff */
[----:B------:R-:W-:Y:S02]  /*ff40*/  MOV R24, R24 ;  /* 0x0000001800187202 */ /* 0x000fe40000000f00 */
[----:B------:R-:W-:Y:S01]  /*ff50*/  PLOP3.LUT P0, PT, PT, PT, UP0, 0x80, 0x0 ;  /* 0x000000000000781c */ /* 0x000fe20003f0f008 */
[----:B------:R1:W-:Y:S04]  /*ff60*/  STSM.16.M88.4 [R17], R12 ;  /* 0x0000000c11007844 */ /* 0x0003e80000000200 */
[----:B------:R2:W-:Y:S04]  /*ff70*/  STSM.16.M88.4 [R27], R120 ;  /* 0x000000781b007844 */ /* 0x0005e80000000200 */
[----:B------:R2:W-:Y:S01]  /*ff80*/  STSM.16.M88.4 [R26], R128 ;  /* 0x000000801a007844 */ /* 0x0005e20000000200 */
[----:B0-----:R-:W-:-:S02]  /*ff90*/  IMAD.U32 R4, RZ, RZ, UR8 ;  /* 0x00000008ff047e24 */ /* 0x001fc4000f8e00ff */
[----:B------:R-:W-:Y:S01]  /*ffa0*/  IMAD.U32 R5, RZ, RZ, UR9 ;  /* 0x00000009ff057e24 */ /* 0x000fe2000f8e00ff */
[----:B------:R2:W-:Y:S01]  /*ffb0*/  STSM.16.M88.4 [R18], R136 ;  /* 0x0000008812007844 */ /* 0x0005e20000000200 */
[----:B------:R-:W-:-:S03]  /*ffc0*/  ULDC.64 UR8, c[0x0][0xbe0] ;  /* 0x0002f80000087ab9 */ /* 0x000fc60000000a00 */
[----:B------:R2:W-:Y:S01]  /*ffd0*/  STSM.16.M88.4 [R24], R144 ;  /* 0x0000009018007844 */ /* 0x0005e20000000200 */
[----:B------:R-:W-:Y:S06]  /*ffe0*/  BAR.SYNC.DEFER_BLOCKING 0x1, 0x100 ;  /* 0x0044000000007b1d */ /* 0x000fec0000010000 */
[----:B------:R-:W3:Y:S01]  /*fff0*/  @P0 LDG.E R6, desc[UR48][R4.64] ;  /* 0x0000003004060981 */ /* 0x000ee2000c1e1900 */
[----:B------:R-:W-:Y:S01]  /*10000*/  UISETP.NE.U32.AND UP1, UPT, UR8, URZ, UPT ;  /* 0x0000003f0800728c */ /* 0x000fe2000bf25070 */
[----:B-1----:R-:W0:Y:S01]  /*10010*/  LDC R17, c[0x0][0xa88] ;  /* 0x0002a200ff117b82 */ /* 0x002e220000000800 */
[----:B------:R-:W-:Y:S01]  /*10020*/  IMAD R7, R22, 0x40, R19 ;  /* 0x0000004016077824 */ /* 0x000fe200078e0213 */
[----:B------:R-:W-:Y:S01]  /*10030*/  UMOV UR4, URZ ;  /* 0x0000003f00047c82 */ /* 0x000fe20008000000 */
[----:B------:R-:W-:-:S02]  /*10040*/  UISETP.NE.AND.EX UP1, UPT, UR9, URZ, UPT, UP1 ;  /* 0x0000003f0900728c */ /* 0x000fc4000bf25310 */
[----:B------:R-:W-:-:S04]  /*10050*/  IMAD.WIDE R20, R7, 0x2, R20 ;  /* 0x0000000207147825 */ /* 0x000fc800078e0214 */
[----:B------:R-:W-:Y:S02]  /*10060*/  PLOP3.LUT P2, PT, PT, PT, UP1, 0x80, 0x0 ;  /* 0x000000000000781c */ /* 0x000fe40003f4f018 */
[----:B------:R-:W-:-:S03]  /*10070*/  IADD3 R29, P1, R20, 0x1000, RZ ;  /* 0x00001000141d7810 */ /* 0x000fc60007f3e0ff */
[----:B------:R-:W-:Y:S02]  /*10080*/  @UP1 ULDC.64 UR8, c[0x0][0xbe0] ;  /* 0x0002f80000081ab9 */ /* 0x000fe40000000a00 */
[----:B------:R-:W-:-:S06]  /*10090*/  @UP1 UIMAD.WIDE UR8, UR38, 0x4, UR8 ;  /* 0x00000004260818a5 */ /* 0x000fcc000f8e0208 */
[----:B------:R-:W-:Y:S01]  /*100a0*/  IMAD.U32 R7, RZ, RZ, UR9 ;  /* 0x00000009ff077e24 */ /* 0x000fe2000f8e00ff */
[----:B---3--:R-:W-:Y:S01]  /*100b0*/  @P0 R2UR UR4, R6 ;  /* 0x00000000060402ca */ /* 0x008fe200000e0000 */
[----:B------:R-:W-:-:S05]  /*100c0*/  IMAD.U32 R6, RZ, RZ, UR8 ;  /* 0x00000008ff067e24 */ /* 0x000fca000f8e00ff */
[----:B0-----:R2:W5:Y:S01]  /*100d0*/  @P2 LDG.E R17, desc[UR48][R6.64] ;  /* 0x0000003006112981 */ /* 0x001562000c1e1900 */
[----:B------:R-:W-:Y:S08]  /*100e0*/  @P2 BRA `(.L_x_1141) ;  /* 0x0000000000102947 */ /* 0x000ff00003800000 */
[----:B------:R-:W-:Y:S05]  /*100f0*/  @!P0 BRA `(.L_x_1141) ;  /* 0x00000000000c8947 */ /* 0x000fea0003800000 */
[----:B--2---:R-:W2:Y:S04]  /*10100*/  LDG.E R6, desc[UR48][R4.64] ;  /* 0x0000003004067981 */ /* 0x004ea8000c1e1900 */
[----:B-----5:R-:W2:Y:S02]  /*10110*/  LDG.E R17, desc[UR48][R4.64+0x4] ;  /* 0x0000043004117981 */ /* 0x020ea4000c1e1900 */
[----:B--2---:R-:W-:-:S07]  /*10120*/  IMAD.IADD R17, R17, 0x1, -R6 ;  /* 0x0000000111117824 */ /* 0x004fce00078e0a06 */
.L_x_1141:
[----:B------:R-:W-:Y:S01]  /*10130*/  USHF.R.S32.HI UR14, URZ, 0x1f, UR37 ;  /* 0x0000001f3f0e7899 */ /* 0x000fe20008011425 */
[----:B------:R-:W-:Y:S01]  /*10140*/  IMAD R8, R188, 0x80, R190 ;  /* 0x00000080bc087824 */ /* 0x000fe200078e02be */
[----:B------:R-:W-:Y:S01]  /*10150*/  ULDC.64 UR12, c[0x0][0xb70] ;  /* 0x0002dc00000c7ab9 */ /* 0x000fe20000000a00 */
[----:B------:R-:W-:Y:S01]  /*10160*/  USHF.R.S32.HI UR11, URZ, 0x1f, UR4 ;  /* 0x0000001f3f0b7899 */ /* 0x000fe20008011404 */
[C---:B------:R-:W-:Y:S01]  /*10170*/  IADD3 R13, P2, R20.reuse, 0x2000, RZ ;  /* 0x00002000140d7810 */ /* 0x040fe20007f5e0ff */
[----:B------:R-:W-:Y:S01]  /*10180*/  UIMAD UR7, UR14, UR12, URZ ;  /* 0x0000000c0e0772a4 */ /* 0x000fe2000f8e023f */
[----:B------:R-:W-:Y:S01]  /*10190*/  SHF.R.S32.HI R5, RZ, 0x1f, R8 ;  /* 0x0000001fff057819 */ /* 0x000fe20000011408 */
[----:B------:R-:W-:Y:S01]  /*101a0*/  UMOV UR10, UR4 ;  /* 0x00000004000a7c82 */ /* 0x000fe20008000000 */
[----:B------:R-:W-:Y:S01]  /*101b0*/  USEL UR15, UR38, URZ, !UP0 ;  /* 0x0000003f260f7287 */ /* 0x000fe2000c000000 */
[----:B--2---:R-:W-:Y:S01]  /*101c0*/  IADD3 R7, P6, R20, 0x3000, RZ ;  /* 0x0000300014077810 */ /* 0x004fe20007fde0ff */
[----:B------:R-:W-:Y:S01]  /*101d0*/  UIMAD.WIDE.U32 UR8, UR37, UR12, UR10 ;  /* 0x0000000c250872a5 */ /* 0x000fe2000f8e000a */
[----:B------:R-:W-:Y:S01]  /*101e0*/  LOP3.LUT R28, R29, 0x380, RZ, 0xc0, !PT ;  /* 0x000003801d1c7812 */ /* 0x000fe200078ec0ff */
[----:B------:R-:W-:Y:S01]  /*101f0*/  UIMAD UR10, UR37, UR13, UR7 ;  /* 0x0000000d250a72a4 */ /* 0x000fe2000f8e0207 */
[----:B------:R-:W-:Y:S01]  /*10200*/  LOP3.LUT R12, R13, 0x380, RZ, 0xc0, !PT ;  /* 0x000003800d0c7812 */ /* 0x000fe200078ec0ff */
[----:B------:R-:W-:Y:S01]  /*10210*/  USHF.R.S32.HI UR7, URZ, 0x1f, UR38 ;  /* 0x0000001f3f077899 */ /* 0x000fe20008011426 */
[----:B------:R-:W-:Y:S01]  /*10220*/  LOP3.LUT R4, R7, 0x380, RZ, 0xc0, !PT ;  /* 0x0000038007047812 */ /* 0x000fe200078ec0ff */
[----:B------:R-:W-:Y:S01]  /*10230*/  ULDC.64 UR12, c[0x0][0xb78] ;  /* 0x0002de00000c7ab9 */ /* 0x000fe20000000a00 */
[----:B------:R-:W-:Y:S01]  /*10240*/  UIADD3 UR9, UR9, UR10, URZ ;  /* 0x0000000a09097290 */ /* 0x000fe2000fffe03f */
[----:B------:R-:W-:Y:S01]  /*10250*/  SHF.R.U64 R28, R28, 0x3, RZ ;  /* 0x000000031c1c7819 */ /* 0x000fe200000012ff */
[----:B------:R-:W-:Y:S01]  /*10260*/  USEL UR16, UR7, URZ, !UP0 ;  /* 0x0000003f07107287 */ /* 0x000fe2000c000000 */
[----:B------:R-:W-:Y:S01]  /*10270*/  SHF.R.U64 R12, R12, 0x3, RZ ;  /* 0x000000030c0c7819 */ /* 0x000fe200000012ff */
[----:B------:R-:W-:Y:S01]  /*10280*/  UIMAD.WIDE.U32 UR8, UR15, UR12, UR8 ;  /* 0x0000000c0f0872a5 */ /* 0x000fe2000f8e0008 */
[----:B------:R-:W-:Y:S01]  /*10290*/  SHF.R.U64 R4, R4, 0x3, RZ ;  /* 0x0000000304047819 */ /* 0x000fe200000012ff */
[----:B------:R-:W-:Y:S01]  /*102a0*/  UIMAD UR7, UR16, UR12, URZ ;  /* 0x0000000c100772a4 */ /* 0x000fe2000f8e023f */
[----:B------:R-:W-:Y:S01]  /*102b0*/  LOP3.LUT R28, R28, R29, RZ, 0x3c, !PT ;  /* 0x0000001d1c1c7212 */ /* 0x000fe200078e3cff */
[--C-:B------:R-:W-:Y:S01]  /*102c0*/  IMAD.X R29, RZ, RZ, R21.reuse, P1 ;  /* 0x000000ffff1d7224 */ /* 0x100fe200008e0615 */
[----:B------:R-:W-:Y:S01]  /*102d0*/  LOP3.LUT R12, R12, R13, RZ, 0x3c, !PT ;  /* 0x0000000d0c0c7212 */ /* 0x000fe200078e3cff */
[----:B------:R-:W-:Y:S01]  /*102e0*/  UIMAD UR7, UR15, UR13, UR7 ;  /* 0x0000000d0f0772a4 */ /* 0x000fe2000f8e0207 */
[----:B------:R-:W-:Y:S01]  /*102f0*/  IADD3 R6, P0, R8, UR8, RZ ;  /* 0x0000000808067c10 */ /* 0x000fe2000ff1e0ff */
[----:B------:R-:W-:Y:S01]  /*10300*/  IMAD.X R13, RZ, RZ, R21, P2 ;  /* 0x000000ffff0d7224 */ /* 0x000fe200010e0615 */
[----:B------:R-:W-:-:S02]  /*10310*/  IADD3 R37, P5, R20, 0x4000, RZ ;  /* 0x0000400014257810 */ /* 0x000fc40007fbe0ff */
[----:B------:R-:W-:Y:S01]  /*10320*/  LOP3.LUT R4, R4, R7, RZ, 0x3c, !PT ;  /* 0x0000000704047212 */ /* 0x000fe200078e3cff */
[----:B------:R-:W-:Y:S01]  /*10330*/  IMAD.U32 R10, RZ, RZ, UR7 ;  /* 0x00000007ff0a7e24 */ /* 0x000fe2000f8e00ff */
[C---:B------:R-:W-:Y:S02]  /*10340*/  IADD3 R41, P4, R20.reuse, 0x5000, RZ ;  /* 0x0000500014297810 */ /* 0x040fe40007f9e0ff */
[C---:B------:R-:W-:Y:S02]  /*10350*/  IADD3 R25, P3, R20.reuse, 0x6000, RZ ;  /* 0x0000600014197810 */ /* 0x040fe40007f7e0ff */
[----:B------:R-:W-:Y:S01]  /*10360*/  IADD3.X R5, R5, UR9, R10, P0, !PT ;  /* 0x0000000905057c10 */ /* 0x000fe200087fe40a */
[----:B------:R-:W-:Y:S01]  /*10370*/  ULDC.64 UR8, c[0x0][0xb40] ;  /* 0x0002d00000087ab9 */ /* 0x000fe20000000a00 */
[----:B------:R-:W-:Y:S02]  /*10380*/  IADD3 R7, P2, R20, 0x7000, RZ ;  /* 0x0000700014077810 */ /* 0x000fe40007f5e0ff */
[----:B------:R-:W-:-:S02]  /*10390*/  LEA R46, P0, R6, UR8, 0x2 ;  /* 0x00000008062e7c11 */ /* 0x000fc4000f8010ff */
[----:B------:R-:W-:Y:S02]  /*103a0*/  LOP3.LUT R9, R20, 0x380, RZ, 0xc0, !PT ;  /* 0x0000038014097812 */ /* 0x000fe400078ec0ff */
[----:B------:R-:W-:Y:S01]  /*103b0*/  LEA.HI.X R47, R6, UR9, R5, 0x2, P0 ;  /* 0x00000009062f7c11 */ /* 0x000fe200080f1405 */
[C---:B------:R-:W-:Y:S01]  /*103c0*/  VIADD R6, R8.reuse, 0x8 ;  /* 0x0000000808067836 */ /* 0x040fe20000000000 */
[----:B------:R-:W-:Y:S01]  /*103d0*/  LOP3.LUT P0, RZ, R189, 0x3, RZ, 0xc0, !PT ;  /* 0x00000003bdff7812 */ /* 0x000fe2000780c0ff */
[----:B------:R-:W-:Y:S01]  /*103e0*/  IMAD.X R5, RZ, RZ, R21, P6 ;  /* 0x000000ffff057224 */ /* 0x000fe200030e0615 */
[----:B------:R-:W-:Y:S01]  /*103f0*/  LOP3.LUT R36, R37, 0x380, RZ, 0xc0, !PT ;  /* 0x0000038025247812 */ /* 0x000fe200078ec0ff */
[----:B------:R-:W-:Y:S01]  /*10400*/  ULDC.64 UR8, c[0x0][0xaa0] ;  /* 0x0002a80000087ab9 */ /* 0x000fe20000000a00 */
[-C--:B-----5:R-:W-:Y:S02]  /*10410*/  ISETP.GE.OR P1, PT, R8, R17.reuse, P0 ;  /* 0x000000110800720c */ /* 0x0a0fe40000726670 */
[----:B------:R-:W-:-:S02]  /*10420*/  ISETP.GE.OR P0, PT, R6, R17, P0 ;  /* 0x000000110600720c */ /* 0x000fc40000706670 */
[----:B------:R-:W-:Y:S02]  /*10430*/  LOP3.LUT R40, R41, 0x380, RZ, 0xc0, !PT ;  /* 0x0000038029287812 */ /* 0x000fe400078ec0ff */
[----:B------:R-:W-:Y:S02]  /*10440*/  LOP3.LUT R24, R25, 0x380, RZ, 0xc0, !PT ;  /* 0x0000038019187812 */ /* 0x000fe400078ec0ff */
[----:B------:R-:W-:Y:S02]  /*10450*/  LOP3.LUT R6, R7, 0x380, RZ, 0xc0, !PT ;  /* 0x0000038007067812 */ /* 0x000fe400078ec0ff */
[----:B------:R-:W-:Y:S02]  /*10460*/  SHF.R.U64 R9, R9, 0x3, RZ ;  /* 0x0000000309097819 */ /* 0x000fe400000012ff */
[----:B------:R-:W-:Y:S01]  /*10470*/  SHF.R.U64 R36, R36, 0x3, RZ ;  /* 0x0000000324247819 */ /* 0x000fe200000012ff */
[----:B------:R-:W-:Y:S01]  /*10480*/  @!P1 STG.E desc[UR48][R46.64], R2 ;  /* 0x000000022e009986 */ /* 0x000fe2000c101930 */
[----:B------:R-:W-:-:S02]  /*10490*/  SHF.R.U64 R40, R40, 0x3, RZ ;  /* 0x0000000328287819 */ /* 0x000fc400000012ff */
[----:B------:R-:W-:Y:S01]  /*104a0*/  SHF.R.U64 R24, R24, 0x3, RZ ;  /* 0x0000000318187819 */ /* 0x000fe200000012ff */
[----:B------:R0:W-:Y:S01]  /*104b0*/  @!P0 STG.E desc[UR48][R46.64+0x20], R0 ;  /* 0x000020002e008986 */ /* 0x0001e2000c101930 */
[----:B------:R-:W-:Y:S02]  /*104c0*/  SHF.R.U64 R6, R6, 0x3, RZ ;  /* 0x0000000306067819 */ /* 0x000fe400000012ff */
[----:B------:R-:W-:Y:S01]  /*104d0*/  LOP3.LUT R20, R9, R20, RZ, 0x3c, !PT ;  /* 0x0000001409147212 */ /* 0x000fe200078e3cff */
[--C-:B------:R-:W-:Y:S01]  /*104e0*/  IMAD.X R9, RZ, RZ, R21.reuse, P2 ;  /* 0x000000ffff097224 */ /* 0x100fe200010e0615 */
[----:B------:R-:W-:Y:S01]  /*104f0*/  LOP3.LUT R36, R36, R37, RZ, 0x3c, !PT ;  /* 0x0000002524247212 */ /* 0x000fe200078e3cff */
[--C-:B------:R-:W-:Y:S01]  /*10500*/  IMAD.X R37, RZ, RZ, R21.reuse, P5 ;  /* 0x000000ffff257224 */ /* 0x100fe200028e0615 */
[----:B------:R-:W-:Y:S01]  /*10510*/  LOP3.LUT R40, R40, R41, RZ, 0x3c, !PT ;  /* 0x0000002928287212 */ /* 0x000fe200078e3cff */
[--C-:B------:R-:W-:Y:S01]  /*10520*/  IMAD.X R41, RZ, RZ, R21.reuse, P4 ;  /* 0x000000ffff297224 */ /* 0x100fe200020e0615 */
[----:B------:R-:W-:Y:S01]  /*10530*/  LOP3.LUT R24, R24, R25, RZ, 0x3c, !PT ;  /* 0x0000001918187212 */ /* 0x000fe200078e3cff */
[----:B------:R-:W-:Y:S01]  /*10540*/  IMAD.X R25, RZ, RZ, R21, P3 ;  /* 0x000000ffff197224 */ /* 0x000fe200018e0615 */
[----:B------:R-:W-:Y:S01]  /*10550*/  LOP3.LUT R8, R6, R7, RZ, 0x3c, !PT ;  /* 0x0000000706087212 */ /* 0x000fe200078e3cff */
[----:B------:R-:W-:Y:S01]  /*10560*/  UIMAD UR7, UR11, UR8, URZ ;  /* 0x000000080b0772a4 */ /* 0x000fe2000f8e023f */
[----:B------:R1:W5:Y:S01]  /*10570*/  LD.E.128 R32, desc[UR48][R20.64] ;  /* 0x0000003014207980 */ /* 0x000362000c101d00 */
[--C-:B------:R-:W-:Y:S01]  /*10580*/  SHF.R.S32.HI R45, RZ, 0x1f, R19.reuse ;  /* 0x0000001fff2d7819 */ /* 0x100fe20000011413 */
[----:B------:R-:W-:Y:S01]  /*10590*/  IMAD.MOV.U32 R44, RZ, RZ, R19 ;  /* 0x000000ffff2c7224 */ /* 0x000fe200078e0013 */
[----:B------:R-:W-:Y:S01]  /*105a0*/  UIMAD UR7, UR4, UR9, UR7 ;  /* 0x00000009040772a4 */ /* 0x000fe2000f8e0207 */
[----:B------:R-:W5:Y:S04]  /*105b0*/  LD.E.128 R28, desc[UR48][R28.64] ;  /* 0x000000301c1c7980 */ /* 0x000f68000c101d00 */
[----:B------:R-:W5:Y:S01]  /*105c0*/  LD.E.128 R12, desc[UR48][R12.64] ;  /* 0x000000300c0c7980 */ /* 0x000f62000c101d00 */
[----:B-1----:R-:W-:Y:S01]  /*105d0*/  IMAD.U32 R21, RZ, RZ, UR8 ;  /* 0x00000008ff157e24 */ /* 0x002fe2000f8e00ff */
[----:B------:R-:W-:-:S02]  /*105e0*/  ULDC.64 UR8, c[0x0][0xae0] ;  /* 0x0002b80000087ab9 */ /* 0x000fc40000000a00 */
[----:B------:R-:W5:Y:S01]  /*105f0*/  LD.E.128 R4, desc[UR48][R4.64] ;  /* 0x0000003004047980 */ /* 0x000f62000c101d00 */
[----:B------:R-:W-:-:S03]  /*10600*/  IMAD.WIDE.U32 R20, R21, UR4, R44 ;  /* 0x0000000415147c25 */ /* 0x000fc6000f8e002c */
[----:B------:R-:W5:Y:S04]  /*10610*/  LD.E.128 R36, desc[UR48][R36.64] ;  /* 0x0000003024247980 */ /* 0x000f68000c101d00 */
[----:B------:R-:W5:Y:S04]  /*10620*/  LD.E.128 R40, desc[UR48][R40.64] ;  /* 0x0000003028287980 */ /* 0x000f68000c101d00 */
[----:B------:R-:W5:Y:S04]  /*10630*/  LD.E.128 R24, desc[UR48][R24.64] ;  /* 0x0000003018187980 */ /* 0x000f68000c101d00 */
[----:B------:R-:W5:Y:S01]  /*10640*/  LD.E.128 R8, desc[UR48][R8.64] ;  /* 0x0000003008087980 */ /* 0x000f62000c101d00 */
[----:B------:R-:W-:Y:S01]  /*10650*/  UIMAD UR4, UR14, UR8, URZ ;  /* 0x000000080e0472a4 */ /* 0x000fe2000f8e023f */
[----:B------:R-:W-:Y:S01]  /*10660*/  VIADD R21, R21, UR7 ;  /* 0x0000000715157c36 */ /* 0x000fe20008000000 */
[----:B------:R-:W-:Y:S01]  /*10670*/  BSSY B1, `(.L_x_1142) ;  /* 0x000002f000017945 */ /* 0x000fe20003800000 */
[----:B------:R-:W-:Y:S01]  /*10680*/  @!PT LDS RZ, [RZ] ;  /* 0x00000000fffff984 */ /* 0x000fe20000000800 */
[----:B------:R-:W-:Y:S01]  /*10690*/  @!PT LDS RZ, [RZ] ;  /* 0x00000000fffff984 */ /* 0x000fe20000000800 */
[----:B------:R-:W-:Y:S01]  /*106a0*/  @!PT LDS RZ, [RZ] ;  /* 0x00000000fffff984 */ /* 0x000fe20000000800 */
[----:B------:R-:W-:Y:S01]  /*106b0*/  @!PT LDS RZ, [RZ] ;  /* 0x00000000fffff984 */ /* 0x000fe20000000800 */
[----:B------:R1:W-:Y:S06]  /*106c0*/  MEMBAR.ALL.CTA ;  /* 0x0000000000007992 */ /* 0x0003ec0000008000 */
[----:B-1----:R-:W1:Y:S01]  /*106d0*/  FENCE.VIEW.ASYNC.S ;  /* 0x00000000000073c6 */ /* 0x002e620000000000 */
[----:B------:R-:W-:Y:S01]  /*106e0*/  IMAD.U32 R23, RZ, RZ, UR8 ;  /* 0x00000008ff177e24 */ /* 0x000fe2000f8e00ff */
[----:B------:R-:W-:Y:S01]  /*106f0*/  UIMAD UR4, UR37, UR9, UR4 ;  /* 0x00000009250472a4 */ /* 0x000fe2000f8e0204 */
[----:B------:R-:W-:-:S02]  /*10700*/  IMAD R17, R188, -0x80, R17 ;  /* 0xffffff80bc117824 */ /* 0x000fc400078e0211 */
[----:B------:R-:W-:Y:S01]  /*10710*/  IMAD.WIDE.U32 R20, R23, UR37, R20 ;  /* 0x0000002517147c25 */ /* 0x000fe2000f8e0014 */
[----:B------:R-:W-:Y:S01]  /*10720*/  ULDC.64 UR8, c[0x0][0xae8] ;  /* 0x0002ba0000087ab9 */ /* 0x000fe20000000a00 */
[----:B------:R-:W-:Y:S02]  /*10730*/  SHF.R.S32.HI R23, RZ, 0x1f, R22 ;  /* 0x0000001fff177819 */ /* 0x000fe40000011416 */
[CC--:B------:R-:W-:Y:S01]  /*10740*/  ISETP.GE.AND P2, PT, R22.reuse, R17.reuse, PT ;  /* 0x000000111600720c */ /* 0x0c0fe20003f46270 */
[----:B------:R-:W-:Y:S01]  /*10750*/  VIADD R21, R21, UR4 ;  /* 0x0000000415157c36 */ /* 0x000fe20008000000 */
[----:B------:R-:W-:Y:S01]  /*10760*/  UIMAD UR4, UR16, UR8, URZ ;  /* 0x00000008100472a4 */ /* 0x000fe2000f8e023f */
[----:B------:R-:W-:Y:S02]  /*10770*/  VIADD R3, R3, 0x28820 ;  /* 0x0002882003037836 */ /* 0x000fe40000000000 */
[C---:B0-----:R-:W-:Y:S01]  /*10780*/  VIADD R0, R22.reuse, 0x20 ;  /* 0x0000002016007836 */ /* 0x041fe20000000000 */
[----:B------:R-:W-:Y:S01]  /*10790*/  UIMAD UR4, UR15, UR9, UR4 ;  /* 0x000000090f0472a4 */ /* 0x000fe2000f8e0204 */
[----:B------:R-:W-:Y:S01]  /*107a0*/  IMAD.U32 R45, RZ, RZ, UR8 ;  /* 0x00000008ff2d7e24 */ /* 0x000fe2000f8e00ff */
[----:B------:R-:W-:Y:S01]  /*107b0*/  PRMT R3, RZ, 0x654, R3 ;  /* 0x00000654ff037816 */ /* 0x000fe20000000003 */
[----:B------:R-:W-:Y:S01]  /*107c0*/  VIADD R2, R22, 0x60 ;  /* 0x0000006016027836 */ /* 0x000fe20000000000 */
[----:B------:R-:W-:Y:S01]  /*107d0*/  ISETP.GE.AND P4, PT, R0, R17, PT ;  /* 0x000000110000720c */ /* 0x000fe20003f86270 */
[----:B------:R-:W-:-:S03]  /*107e0*/  IMAD.WIDE.U32 R44, R45, UR15, R20 ;  /* 0x0000000f2d2c7c25 */ /* 0x000fc6000f8e0014 */
[-C--:B------:R-:W-:Y:S01]  /*107f0*/  ISETP.GE.AND P1, PT, R2, R17.reuse, PT ;  /* 0x000000110200720c */ /* 0x080fe20003f26270 */
[----:B------:R-:W-:Y:S01]  /*10800*/  VIADD R0, R22, 0x40 ;  /* 0x0000004016007836 */ /* 0x000fe20000000000 */
[----:B-1----:R0:W-:Y:S01]  /*10810*/  SYNCS.ARRIVE.TRANS64.RED.A1T0 RZ, [R3+URZ], RZ ;  /* 0x000000ff03ff79a7 */ /* 0x0021e2000810043f */
[----:B------:R-:W-:Y:S02]  /*10820*/  VIADD R49, R45, UR4 ;  /* 0x000000042d317c36 */ /* 0x000fe40008000000 */
[----:B------:R-:W-:Y:S01]  /*10830*/  IMAD.WIDE R20, R188, 0x80, R22 ;  /* 0x00000080bc147825 */ /* 0x000fe200078e0216 */
[----:B------:R-:W-:Y:S01]  /*10840*/  ISETP.GE.AND P0, PT, R0, R17, PT ;  /* 0x000000110000720c */ /* 0x000fe20003f06270 */
[----:B------:R-:W-:-:S12]  /*10850*/  @P2 BRA `(.L_x_1143) ;  /* 0x0000000000402947 */ /* 0x000fd80003800000 */
[----:B------:R-:W-:Y:S01]  /*10860*/  ULDC.64 UR8, c[0x0][0xad8] ;  /* 0x0002b60000087ab9 */ /* 0x000fe20000000a00 */
[----:B------:R-:W-:Y:S01]  /*10870*/  VIADD R0, R19, 0x40 ;  /* 0x0000004013007836 */ /* 0x000fe20000000000 */
[----:B------:R-:W-:Y:S01]  /*10880*/  ULDC UR4, c[0x0][0xa8c] ;  /* 0x0002a30000047ab9 */ /* 0x000fe20000000800 */
[----:B------:R-:W-:Y:S01]  /*10890*/  IMAD R17, R21, UR8, RZ ;  /* 0x0000000815117c24 */ /* 0x000fe2000f8e02ff */
[----:B------:R-:W-:Y:S01]  /*108a0*/  ISETP.GE.AND P2, PT, R19, UR4, PT ;  /* 0x0000000413007c0c */ /* 0x000fe2000bf46270 */
[----:B------:R-:W-:Y:S01]  /*108b0*/  IMAD.MOV.U32 R2, RZ, RZ, R44 ;  /* 0x000000ffff027224 */ /* 0x000fe200078e002c */
[----:B------:R-:W-:Y:S01]  /*108c0*/  ISETP.GE.AND P3, PT, R0, UR4, PT ;  /* 0x0000000400007c0c */ /* 0x000fe2000bf66270 */
[----:B0-----:R-:W-:Y:S02]  /*108d0*/  IMAD.MOV.U32 R3, RZ, RZ, R49 ;  /* 0x000000ffff037224 */ /* 0x001fe400078e0031 */
[C---:B------:R-:W-:Y:S02]  /*108e0*/  IMAD R17, R20.reuse, UR9, R17 ;  /* 0x0000000914117c24 */ /* 0x040fe4000f8e0211 */
[----:B------:R-:W-:Y:S01]  /*108f0*/  IMAD.WIDE.U32 R2, R20, UR8, R2 ;  /* 0x0000000814027c25 */ /* 0x000fe2000f8e0002 */
[----:B------:R-:W-:-:S03]  /*10900*/  ULDC.64 UR8, c[0x0][0xa80] ;  /* 0x0002a00000087ab9 */ /* 0x000fc60000000a00 */
[----:B------:R-:W-:Y:S01]  /*10910*/  IMAD.IADD R3, R3, 0x1, R17 ;  /* 0x0000000103037824 */ /* 0x000fe200078e0211 */
[----:B------:R-:W-:-:S04]  /*10920*/  LEA R46, P5, R2, UR8, 0x1 ;  /* 0x00000008022e7c11 */ /* 0x000fc8000f8a08ff */
[----:B------:R-:W-:-:S05]  /*10930*/  LEA.HI.X R47, R2, UR9, R3, 0x1, P5 ;  /* 0x00000009022f7c11 */ /* 0x000fca000a8f0c03 */
[----:B-----5:R1:W-:Y:S04]  /*10940*/  @!P2 STG.E.128 desc[UR48][R46.64], R32 ;  /* 0x000000202e00a986 */ /* 0x0203e8000c101d30 */
[----:B------:R1:W-:Y:S02]  /*10950*/  @!P3 STG.E.128 desc[UR48][R46.64+0x80], R36 ;  /* 0x000080242e00b986 */ /* 0x0003e4000c101d30 */
.L_x_1143:
[----:B------:R-:W-:Y:S05]  /*10960*/  BSYNC B1 ;  /* 0x0000000000017941 */ /* 0x000fea0003800000 */
.L_x_1142:
[----:B------:R-:W-:Y:S04]  /*10970*/  BSSY B1, `(.L_x_1144) ;  /* 0x0000014000017945 */ /* 0x000fe80003800000 */
[----:B------:R-:W-:Y:S05]  /*10980*/  @P4 BRA `(.L_x_1145) ;  /* 0x0000000000484947 */ /* 0x000fea0003800000 */
[----:B------:R-:W-:Y:S01]  /*10990*/  IADD3 R17, P2, R20, 0x20, RZ ;  /* 0x0000002014117810 */ /* 0x000fe20007f5e0ff */
[----:B------:R-:W-:Y:S01]  /*109a0*/  ULDC.64 UR8, c[0x0][0xad8] ;  /* 0x0002b60000087ab9 */ /* 0x000fe20000000a00 */
[----:B------:R-:W-:Y:S01]  /*109b0*/  IMAD.MOV.U32 R2, RZ, RZ, R44 ;  /* 0x000000ffff027224 */ /* 0x000fe200078e002c */
[----:B------:R-:W-:Y:S01]  /*109c0*/  ULDC UR4, c[0x0][0xa8c] ;  /* 0x0002a30000047ab9 */ /* 0x000fe20000000800 */
[----:B0-----:R-:W-:Y:S01]  /*109d0*/  IMAD.MOV.U32 R3, RZ, RZ, R49 ;  /* 0x000000ffff037224 */ /* 0x001fe200078e0031 */
        /* <DEDUP_REMOVED lines=8> */
[----:B-1---5:R-:W-:Y:S01]  /*10a60*/  LEA R32, P2, R2, UR8, 0x1 ;  /* 0x0000000802207c11 */ /* 0x022fe2000f8408ff */
[----:B------:R-:W-:-:S05]  /*10a70*/  IMAD.IADD R3, R3, 0x1, R17 ;  /* 0x0000000103037824 */ /* 0x000fca00078e0211 */
[----:B------:R-:W-:-:S05]  /*10a80*/  LEA.HI.X R33, R2, UR9, R3, 0x1, P2 ;  /* 0x0000000902217c11 */ /* 0x000fca00090f0c03 */
[----:B------:R2:W-:Y:S04]  /*10a90*/  @!P3 STG.E.128 desc[UR48][R32.64], R28 ;  /* 0x0000001c2000b986 */ /* 0x0005e8000c101d30 */
[----:B------:R2:W-:Y:S02]  /*10aa0*/  @!P4 STG.E.128 desc[UR48][R32.64+0x80], R40 ;  /* 0x000080282000c986 */ /* 0x0005e4000c101d30 */
.L_x_1145:
[----:B------:R-:W-:Y:S05]  /*10ab0*/  BSYNC B1 ;  /* 0x0000000000017941 */ /* 0x000fea0003800000 */
.L_x_1144:
        /* <DEDUP_REMOVED lines=15> */
[----:B--2--5:R-:W-:Y:S01]  /*10bb0*/  LEA R28, P0, R2, UR8, 0x1 ;  /* 0x00000008021c7c11 */ /* 0x024fe2000f8008ff */
[----:B------:R-:W-:-:S05]  /*10bc0*/  IMAD.IADD R3, R3, 0x1, R17 ;  /* 0x0000000103037824 */ /* 0x000fca00078e0211 */
[----:B------:R-:W-:-:S05]  /*10bd0*/  LEA.HI.X R29, R2, UR9, R3, 0x1, P0 ;  /* 0x00000009021d7c11 */ /* 0x000fca00080f0c03 */
[----:B------:R3:W-:Y:S04]  /*10be0*/  @!P2 STG.E.128 desc[UR48][R28.64], R12 ;  /* 0x0000000c1c00a986 */ /* 0x0007e8000c101d30 */
[----:B------:R3:W-:Y:S02]  /*10bf0*/  @!P3 STG.E.128 desc[UR48][R28.64+0x80], R24 ;  /* 0x000080181c00b986 */ /* 0x0007e4000c101d30 */
.L_x_1147:
[----:B------:R-:W-:Y:S05]  /*10c00*/  BSYNC B1 ;  /* 0x0000000000017941 */ /* 0x000fea0003800000 */
.L_x_1146:
[----:B------:R-:W-:Y:S05]  /*10c10*/  @P1 BRA `(.L_x_1148) ;  /* 0x0000000800f41947 */ /* 0x000fea0003800000 */
[----:B---3-5:R-:W-:Y:S01]  /*10c20*/  IADD3 R13, P0, R20, 0x60, RZ ;  /* 0x00000060140d7810 */ /* 0x028fe20007f1e0ff */
[----:B------:R-:W-:Y:S01]  /*10c30*/  ULDC.64 UR8, c[0x0][0xad8] ;  /* 0x0002b60000087ab9 */ /* 0x000fe20000000a00 */
[----:B------:R-:W-:Y:S01]  /*10c40*/  IMAD.MOV.U32 R2, RZ, RZ, R44 ;  /* 0x000000ffff027224 */ /* 0x000fe200078e002c */
[----:B------:R-:W-:Y:S01]  /*10c50*/  ULDC UR4, c[0x0][0xa8c] ;  /* 0x0002a30000047ab9 */ /* 0x000fe20000000800 */
[----:B0-----:R-:W-:Y:S01]  /*10c60*/  IMAD.MOV.U32 R3, RZ, RZ, R49 ;  /* 0x000000ffff037224 */ /* 0x001fe200078e0031 */
[----:B------:R-:W-:Y:S01]  /*10c70*/  ISETP.GE.AND P1, PT, R19, UR4, PT ;  /* 0x0000000413007c0c */ /* 0x000fe2000bf26270 */
[----:B------:R-:W-:Y:S02]  /*10c80*/  IMAD.X R20, RZ, RZ, R21, P0 ;  /* 0x000000ffff147224 */ /* 0x000fe400000e0615 */
[----:B------:R-:W-:-:S04]  /*10c90*/  IMAD.WIDE.U32 R2, R13, UR8, R2 ;  /* 0x000000080d027c25 */ /* 0x000fc8000f8e0002 */
[----:B------:R-:W-:Y:S02]  /*10ca0*/  IMAD R20, R20, UR8, RZ ;  /* 0x0000000814147c24 */ /* 0x000fe4000f8e02ff */
[----:B------:R-:W-:Y:S02]  /*10cb0*/  VIADD R0, R19, 0x40 ;  /* 0x0000004013007836 */ /* 0x000fe40000000000 */
        /* <DEDUP_REMOVED lines=8> */
[----:B------:R0:W-:Y:S01]  /*10d40*/  STG.E.128 desc[UR48][R12.64+0x80], R8 ;  /* 0x000080080c007986 */ /* 0x0001e2000c101d30 */
[----:B------:R-:W-:Y:S05]  /*10d50*/  BRA `(.L_x_1148) ;  /* 0x0000000800a47947 */ /* 0x000fea0003800000 */
.L_x_1140:
[----:B------:R-:W-:Y:S01]  /*10d60*/  ULDC.64 UR8, c[0x0][0xbd8] ;  /* 0x0002f60000087ab9 */ /* 0x000fe20000000a00 */
[----:B------:R-:W-:Y:S01]  /*10d70*/  IMAD.MOV.U32 R9, RZ, RZ, RZ ;  /* 0x000000ffff097224 */ /* 0x000fe200078e00ff */
[----:B------:R-:W-:-:S04]  /*10d80*/  UISETP.NE.U32.AND UP0, UPT, UR8, URZ, UPT ;  /* 0x0000003f0800728c */ /* 0x000fc8000bf05070 */
[----:B------:R-:W-:-:S03]  /*10d90*/  UISETP.NE.AND.EX UP0, UPT, UR9, URZ, UPT, UP0 ;  /* 0x0000003f0900728c */ /* 0x000fc6000bf05300 */
[----:B------:R-:W-:Y:S02]  /*10da0*/  ULDC.64 UR8, c[0x0][0xbd8] ;  /* 0x0002f60000087ab9 */ /* 0x000fe40000000a00 */
[----:B------:R-:W-:Y:S01]  /*10db0*/  UIMAD.WIDE UR8, UR38, 0x4, UR8 ;  /* 0x00000004260878a5 */ /* 0x000fe2000f8e0208 */
[----:B------:R-:W0:Y:S01]  /*10dc0*/  LDC R7, c[0x0][0xa88] ;  /* 0x0002a200ff077b82 */ /* 0x000e220000000800 */
[----:B------:R-:W-:-:S04]  /*10dd0*/  PLOP3.LUT P1, PT, PT, PT, UP0, 0x80, 0x0 ;  /* 0x000000000000781c */ /* 0x000fc80003f2f008 */
[----:B------:R-:W-:Y:S02]  /*10de0*/  IMAD.U32 R2, RZ, RZ, UR8 ;  /* 0x00000008ff027e24 */ /* 0x000fe4000f8e00ff */
[----:B------:R-:W-:Y:S01]  /*10df0*/  IMAD.U32 R3, RZ, RZ, UR9 ;  /* 0x00000009ff037e24 */ /* 0x000fe2000f8e00ff */
[----:B------:R-:W-:Y:S02]  /*10e00*/  ULDC.64 UR8, c[0x0][0xbe0] ;  /* 0x0002f80000087ab9 */ /* 0x000fe40000000a00 */
[----:B------:R-:W-:-:S04]  /*10e10*/  UISETP.NE.U32.AND UP1, UPT, UR8, URZ, UPT ;  /* 0x0000003f0800728c */ /* 0x000fc8000bf25070 */
[----:B------:R-:W-:Y:S01]  /*10e20*/  UISETP.NE.AND.EX UP1, UPT, UR9, URZ, UPT, UP1 ;  /* 0x0000003f0900728c */ /* 0x000fe2000bf25310 */
[----:B------:R1:W5:Y:S05]  /*10e30*/  @P1 LDG.E R9, desc[UR48][R2.64] ;  /* 0x0000003002091981 */ /* 0x00036a000c1e1900 */
[----:B------:R-:W-:-:S05]  /*10e40*/  PLOP3.LUT P2, PT, PT, PT, UP1, 0x80, 0x0 ;  /* 0x000000000000781c */ /* 0x000fca0003f4f018 */
[----:B------:R-:W-:Y:S02]  /*10e50*/  @UP1 ULDC.64 UR8, c[0x0][0xbe0] ;  /* 0x0002f80000081ab9 */ /* 0x000fe40000000a00 */
[----:B------:R-:W-:-:S06]  /*10e60*/  @UP1 UIMAD.WIDE UR8, UR38, 0x4, UR8 ;  /* 0x00000004260818a5 */ /* 0x000fcc000f8e0208 */
[----:B------:R-:W-:Y:S02]  /*10e70*/  IMAD.U32 R4, RZ, RZ, UR8 ;  /* 0x00000008ff047e24 */ /* 0x000fe4000f8e00ff */
[----:B------:R-:W-:-:S05]  /*10e80*/  IMAD.U32 R5, RZ, RZ, UR9 ;  /* 0x00000009ff057e24 */ /* 0x000fca000f8e00ff */
[----:B0-----:R1:W5:Y:S01]  /*10e90*/  @P2 LDG.E R7, desc[UR48][R4.64] ;  /* 0x0000003004072981 */ /* 0x001362000c1e1900 */
[----:B------:R-:W-:Y:S01]  /*10ea0*/  USHF.R.S32.HI UR8, URZ, 0x1f, UR37 ;  /* 0x0000001f3f087899 */ /* 0x000fe20008011425 */
[----:B------:R-:W-:Y:S01]  /*10eb0*/  ISETP.GT.AND P0, PT, R193, 0x7f, PT ;  /* 0x0000007fc100780c */ /* 0x000fe20003f04270 */
[----:B------:R-:W-:-:S12]  /*10ec0*/  @P2 BRA `(.L_x_1149) ;  /* 0x0000000000102947 */ /* 0x000fd80003800000 */
[----:B------:R-:W-:Y:S05]  /*10ed0*/  @!P1 BRA `(.L_x_1149) ;  /* 0x00000000000c9947 */ /* 0x000fea0003800000 */
[----:B------:R-:W2:Y:S04]  /*10ee0*/  LDG.E R0, desc[UR48][R2.64] ;  /* 0x0000003002007981 */ /* 0x000ea8000c1e1900 */
[----:B-----5:R-:W2:Y:S02]  /*10ef0*/  LDG.E R7, desc[UR48][R2.64+0x4] ;  /* 0x0000043002077981 */ /* 0x020ea4000c1e1900 */
[----:B--2---:R-:W-:-:S07]  /*10f00*/  IMAD.IADD R7, R7, 0x1, -R0 ;  /* 0x0000000107077824 */ /* 0x004fce00078e0a00 */
.L_x_1149:
[----:B------:R-:W-:Y:S01]  /*10f10*/  USHF.R.S32.HI UR4, URZ, 0x1f, UR38 ;  /* 0x0000001f3f047899 */ /* 0x000fe20008011426 */
[----:B------:R-:W-:Y:S01]  /*10f20*/  BSSY B1, `(.L_x_1150) ;  /* 0x000001e000017945 */ /* 0x000fe20003800000 */
[----:B------:R-:W-:Y:S01]  /*10f30*/  USEL UR10, UR38, URZ, !UP0 ;  /* 0x0000003f260a7287 */ /* 0x000fe2000c000000 */
[----:B------:R-:W-:Y:S01]  /*10f40*/  SHF.R.S32.HI R8, RZ, 0x1f, R19 ;  /* 0x0000001fff087819 */ /* 0x000fe20000011413 */
[----:B------:R-:W-:Y:S01]  /*10f50*/  USEL UR9, UR4, URZ, !UP0 ;  /* 0x0000003f04097287 */ /* 0x000fe2000c000000 */
[----:B-----5:R-:W-:Y:S01]  /*10f60*/  SHF.R.S32.HI R6, RZ, 0x1f, R9 ;  /* 0x0000001fff067819 */ /* 0x020fe20000011409 */
[----:B------:R-:W-:Y:S10]  /*10f70*/  @P0 BRA `(.L_x_1151) ;  /* 0x0000000000600947 */ /* 0x000ff40003800000 */
[----:B------:R-:W0:Y:S02]  /*10f80*/  S2R R0, SR_TID.X ;  /* 0x0000000000007919 */ /* 0x000e240000002100 */
[----:B0-----:R-:W-:-:S04]  /*10f90*/  IMAD R0, R188, 0x80, R0 ;  /* 0x00000080bc007824 */ /* 0x001fc800078e0200 */
[----:B------:R-:W-:-:S05]  /*10fa0*/  VIADD R0, R0, 0xffffff80 ;  /* 0xffffff8000007836 */ /* 0x000fca0000000000 */
[----:B------:R-:W-:-:S13]  /*10fb0*/  ISETP.GE.AND P0, PT, R0, R7, PT ;  /* 0x000000070000720c */ /* 0x000fda0003f06270 */
[----:B------:R-:W-:Y:S05]  /*10fc0*/  @P0 BRA `(.L_x_1151) ;  /* 0x00000000004c0947 */ /* 0x000fea0003800000 */
[C---:B-1----:R-:W-:Y:S01]  /*10fd0*/  IADD3 R2, P0, R0.reuse, R9, RZ ;  /* 0x0000000900027210 */ /* 0x042fe20007f1e0ff */
[----:B------:R-:W-:Y:S02]  /*10fe0*/  ULDC.64 UR12, c[0x0][0xb70] ;  /* 0x0002dc00000c7ab9 */ /* 0x000fe40000000a00 */
[----:B------:R-:W-:Y:S01]  /*10ff0*/  UIMAD UR4, UR8, UR12, URZ ;  /* 0x0000000c080472a4 */ /* 0x000fe2000f8e023f */
[----:B------:R-:W-:Y:S01]  /*11000*/  LEA.HI.X.SX32 R3, R0, R6, 0x1, P0 ;  /* 0x0000000600037211 */ /* 0x000fe200000f0eff */
[----:B------:R-:W-:Y:S02]  /*11010*/  IMAD.U32 R5, RZ, RZ, UR12 ;  /* 0x0000000cff057e24 */ /* 0x000fe4000f8e00ff */
[----:B------:R-:W-:Y:S02]  /*11020*/  UIMAD UR4, UR37, UR13, UR4 ;  /* 0x0000000d250472a4 */ /* 0x000fe4000f8e0204 */
[----:B------:R-:W-:Y:S01]  /*11030*/  IMAD.WIDE.U32 R2, R5, UR37, R2 ;  /* 0x0000002505027c25 */ /* 0x000fe2000f8e0002 */
[----:B------:R-:W-:-:S02]  /*11040*/  ULDC.64 UR12, c[0x0][0xb78] ;  /* 0x0002de00000c7ab9 */ /* 0x000fc40000000a00 */
[----:B------:R-:W-:Y:S01]  /*11050*/  UIMAD UR7, UR9, UR12, URZ ;  /* 0x0000000c090772a4 */ /* 0x000fe2000f8e023f */
[----:B------:R-:W-:Y:S02]  /*11060*/  VIADD R3, R3, UR4 ;  /* 0x0000000403037c36 */ /* 0x000fe40008000000 */
[----:B------:R-:W-:Y:S01]  /*11070*/  IMAD.U32 R5, RZ, RZ, UR12 ;  /* 0x0000000cff057e24 */ /* 0x000fe2000f8e00ff */
[----:B------:R-:W-:-:S03]  /*11080*/  UIMAD UR7, UR10, UR13, UR7 ;  /* 0x0000000d0a0772a4 */ /* 0x000fc6000f8e0207 */
[----:B------:R-:W-:Y:S01]  /*11090*/  IMAD.WIDE.U32 R2, R5, UR10, R2 ;  /* 0x0000000a05027c25 */ /* 0x000fe2000f8e0002 */
[----:B------:R-:W-:-:S03]  /*110a0*/  ULDC.64 UR12, c[0x0][0xb40] ;  /* 0x0002d000000c7ab9 */ /* 0x000fc60000000a00 */
[----:B------:R-:W-:Y:S01]  /*110b0*/  VIADD R3, R3, UR7 ;  /* 0x0000000703037c36 */ /* 0x000fe20008000000 */
[----:B------:R-:W-:-:S04]  /*110c0*/  LEA R4, P0, R2, UR12, 0x2 ;  /* 0x0000000c02047c11 */ /* 0x000fc8000f8010ff */
[----:B------:R-:W-:Y:S01]  /*110d0*/  LEA.HI.X R5, R2, UR13, R3, 0x2, P0 ;  /* 0x0000000d02057c11 */ /* 0x000fe200080f1403 */
[----:B------:R-:W-:-:S05]  /*110e0*/  IMAD.MOV.U32 R3, RZ, RZ, -0x800000 ;  /* 0xff800000ff037424 */ /* 0x000fca00078e00ff */
[----:B------:R0:W-:Y:S03]  /*110f0*/  STG.E desc[UR48][R4.64], R3 ;  /* 0x0000000304007986 */ /* 0x0001e6000c101930 */
.L_x_1151:
[----:B------:R-:W-:Y:S05]  /*11100*/  BSYNC B1 ;  /* 0x0000000000017941 */ /* 0x000fea0003800000 */
.L_x_1150:
[----:B------:R-:W-:Y:S01]  /*11110*/  ULDC.64 UR12, c[0x0][0xaa0] ;  /* 0x0002a800000c7ab9 */ /* 0x000fe20000000a00 */
[----:B-1----:R-:W-:Y:S01]  /*11120*/  IMAD.MOV.U32 R2, RZ, RZ, R19 ;  /* 0x000000ffff027224 */ /* 0x002fe200078e0013 */
[----:B------:R-:W-:Y:S01]  /*11130*/  BSSY B1, `(.L_x_1152) ;  /* 0x000002e000017945 */ /* 0x000fe20003800000 */
[----:B0-----:R-:W-:Y:S02]  /*11140*/  IMAD.MOV.U32 R3, RZ, RZ, R8 ;  /* 0x000000ffff037224 */ /* 0x001fe400078e0008 */
[----:B------:R-:W-:Y:S02]  /*11150*/  IMAD R0, R6, UR12, RZ ;  /* 0x0000000c06007c24 */ /* 0x000fe4000f8e02ff */
[----:B------:R-:W-:-:S04]  /*11160*/  IMAD.WIDE.U32 R2, R9, UR12, R2 ;  /* 0x0000000c09027c25 */ /* 0x000fc8000f8e0002 */
[----:B------:R-:W-:Y:S01]  /*11170*/  IMAD R9, R9, UR13, R0 ;  /* 0x0000000d09097c24 */ /* 0x000fe2000f8e0200 */
[----:B------:R-:W-:Y:S01]  /*11180*/  ULDC.64 UR12, c[0x0][0xae0] ;  /* 0x0002b800000c7ab9 */ /* 0x000fe20000000a00 */
[----:B------:R-:W-:Y:S01]  /*11190*/  IMAD R7, R188, -0x80, R7 ;  /* 0xffffff80bc077824 */ /* 0x000fe200078e0207 */
[----:B------:R-:W-:Y:S01]  /*111a0*/  UIMAD UR4, UR8, UR12, URZ ;  /* 0x0000000c080472a4 */ /* 0x000fe2000f8e023f */
[----:B------:R-:W-:Y:S02]  /*111b0*/  IMAD.IADD R3, R3, 0x1, R9 ;  /* 0x0000000103037824 */ /* 0x000fe400078e0209 */
[----:B------:R-:W-:Y:S01]  /*111c0*/  IMAD.U32 R5, RZ, RZ, UR12 ;  /* 0x0000000cff057e24 */ /* 0x000fe2000f8e00ff */
[----:B------:R-:W-:Y:S01]  /*111d0*/  UIMAD UR4, UR37, UR13, UR4 ;  /* 0x0000000d250472a4 */ /* 0x000fe2000f8e0204 */
[C---:B------:R-:W-:Y:S01]  /*111e0*/  VIADD R0, R22.reuse, 0x20 ;  /* 0x0000002016007836 */ /* 0x040fe20000000000 */
[----:B------:R-:W-:Y:S01]  /*111f0*/  ISETP.GE.AND P2, PT, R22, R7, PT ;  /* 0x000000071600720c */ /* 0x000fe20003f46270 */
[----:B------:R-:W-:Y:S01]  /*11200*/  IMAD.WIDE.U32 R2, R5, UR37, R2 ;  /* 0x0000002505027c25 */ /* 0x000fe2000f8e0002 */
[----:B------:R-:W-:-:S02]  /*11210*/  ULDC.64 UR12, c[0x0][0xae8] ;  /* 0x0002ba00000c7ab9 */ /* 0x000fc40000000a00 */
[-C--:B------:R-:W-:Y:S01]  /*11220*/  ISETP.GE.AND P3, PT, R0, R7.reuse, PT ;  /* 0x000000070000720c */ /* 0x080fe20003f66270 */
[----:B------:R-:W-:Y:S01]  /*11230*/  VIADD R3, R3, UR4 ;  /* 0x0000000403037c36 */ /* 0x000fe20008000000 */
[----:B------:R-:W-:Y:S01]  /*11240*/  UIMAD UR4, UR9, UR12, URZ ;  /* 0x0000000c090472a4 */ /* 0x000fe2000f8e023f */
[C---:B------:R-:W-:Y:S02]  /*11250*/  VIADD R4, R22.reuse, 0x40 ;  /* 0x0000004016047836 */ /* 0x040fe40000000000 */
[----:B------:R-:W-:Y:S01]  /*11260*/  VIADD R0, R22, 0x60 ;  /* 0x0000006016007836 */ /* 0x000fe20000000000 */
[----:B------:R-:W-:Y:S01]  /*11270*/  UIMAD UR4, UR10, UR13, UR4 ;  /* 0x0000000d0a0472a4 */ /* 0x000fe2000f8e0204 */
[----:B------:R-:W-:Y:S01]  /*11280*/  IMAD.U32 R5, RZ, RZ, UR12 ;  /* 0x0000000cff057e24 */ /* 0x000fe2000f8e00ff */
[-C--:B------:R-:W-:Y:S01]  /*11290*/  ISETP.GE.AND P1, PT, R4, R7.reuse, PT ;  /* 0x000000070400720c */ /* 0x080fe20003f26270 */
[----:B------:R-:W-:Y:S01]  /*112a0*/  IMAD.MOV.U32 R6, RZ, RZ, R22 ;  /* 0x000000ffff067224 */ /* 0x000fe200078e0016 */
[----:B------:R-:W-:Y:S01]  /*112b0*/  ISETP.GE.AND P0, PT, R0, R7, PT ;  /* 0x000000070000720c */ /* 0x000fe20003f06270 */
[----:B------:R-:W-:Y:S01]  /*112c0*/  IMAD.WIDE.U32 R4, R5, UR10, R2 ;  /* 0x0000000a05047c25 */ /* 0x000fe2000f8e0002 */
[----:B------:R-:W-:-:S03]  /*112d0*/  SHF.R.S32.HI R7, RZ, 0x1f, R22 ;  /* 0x0000001fff077819 */ /* 0x000fc60000011416 */
[----:B------:R-:W-:Y:S02]  /*112e0*/  VIADD R11, R5, UR4 ;  /* 0x00000004050b7c36 */ /* 0x000fe40008000000 */
[----:B------:R-:W-:Y:S01]  /*112f0*/  IMAD.WIDE R6, R188, 0x80, R6 ;  /* 0x00000080bc067825 */ /* 0x000fe200078e0206 */
[----:B------:R-:W-:Y:S06]  /*11300*/  @P2 BRA `(.L_x_1153) ;  /* 0x0000000000402947 */ /* 0x000fec0003800000 */
[----:B------:R-:W-:Y:S01]  /*11310*/  ULDC.64 UR8, c[0x0][0xad8] ;  /* 0x0002b60000087ab9 */ /* 0x000fe20000000a00 */
[----:B------:R-:W-:Y:S01]  /*11320*/  VIADD R0, R19, 0x40 ;  /* 0x0000004013007836 */ /* 0x000fe20000000000 */
        /* <DEDUP_REMOVED lines=14> */
.L_x_1153:
[----:B------:R-:W-:Y:S05]  /*11410*/  BSYNC B1 ;  /* 0x0000000000017941 */ /* 0x000fea0003800000 */
.L_x_1152:
[----:B------:R-:W-:Y:S04]  /*11420*/  BSSY B1, `(.L_x_1154) ;  /* 0x0000014000017945 */ /* 0x000fe80003800000 */
[----:B------:R-:W-:Y:S05]  /*11430*/  @P3 BRA `(.L_x_1155) ;  /* 0x0000000000483947 */ /* 0x000fea0003800000 */
[----:B0-----:R-:W-:Y:S01]  /*11440*/  IADD3 R9, P2, R6, 0x20, RZ ;  /* 0x0000002006097810 */ /* 0x001fe20007f5e0ff */
        /* <DEDUP_REMOVED lines=17> */
.L_x_1155:
[----:B------:R-:W-:Y:S05]  /*11560*/  BSYNC B1 ;  /* 0x0000000000017941 */ /* 0x000fea0003800000 */
.L_x_1154:
[----:B------:R-:W-:Y:S04]  /*11570*/  BSSY B1, `(.L_x_1156) ;  /* 0x0000014000017945 */ /* 0x000fe80003800000 */
[----:B------:R-:W-:Y:S05]  /*11580*/  @P1 BRA `(.L_x_1157) ;  /* 0x0000000000481947 */ /* 0x000fea0003800000 */
[----:B01----:R-:W-:Y:S01]  /*11590*/  IADD3 R9, P1, R6, 0x40, RZ ;  /* 0x0000004006097810 */ /* 0x003fe20007f3e0ff */
        /* <DEDUP_REMOVED lines=17> */
.L_x_1157:
[----:B------:R-:W-:Y:S05]  /*116b0*/  BSYNC B1 ;  /* 0x0000000000017941 */ /* 0x000fea0003800000 */
.L_x_1156:
        /* <DEDUP_REMOVED lines=19> */
.L_x_1148:
[----:B------:R-:W-:Y:S05]  /*117f0*/  BSYNC B0 ;  /* 0x0000000000007941 */ /* 0x000fea0003800000 */
.L_x_1139:
[----:B------:R-:W-:Y:S02]  /*11800*/  ULDC UR4, c[0x0][0xc14] ;  /* 0x0003050000047ab9 */ /* 0x000fe40000000800 */
[----:B------:R-:W-:-:S06]  /*11810*/  UISETP.GE.AND UP0, UPT, UR5, UR4, UPT ;  /* 0x000000040500728c */ /* 0x000fcc000bf06270 */
[----:B------:R-:W-:-:S13]  /*11820*/  PLOP3.LUT P0, PT, PT, PT, UP0, 0x80, 0x0 ;  /* 0x000000000000781c */ /* 0x000fda0003f0f008 */
[----:B------:R-:W-:Y:S05]  /*11830*/  @!P0 BRA `(.L_x_1158) ;  /* 0xfffffef400548947 */ /* 0x000fea000383ffff */
[----:B------:R-:W-:Y:S05]  /*11840*/  EXIT ;  /* 0x000000000000794d */ /* 0x000fea0003800000 */
.L_x_1057:
[----:B------:R-:W-:-:S08]  /*11850*/  NOP ;  /* 0x0000000000007918 */ /* 0x000fd00000000000 */
[----:B------:R-:W0:-:S00]  /*11860*/  USETMAXREG.DEALLOC.CTAPOOL 0x18 ;  /* 0x00000018000079c8 */ /* 0x000e0000080e0500 */
        /* <DEDUP_REMOVED lines=8> */
[----:B------:R-:W1:Y:S01]  /*118f0*/  S2UR UR6, SR_CTAID.X ;  /* 0x00000000000679c3 */ /* 0x000e620000002500 */
        /* <DEDUP_REMOVED lines=9> */
[----:B------:R-:W-:Y:S01]  /*11990*/  IMAD.MOV.U32 R16, RZ, RZ, RZ ;  /* 0x000000ffff107224 */ /* 0x000fe200078e00ff */
[----:B------:R-:W-:Y:S02]  /*119a0*/  ISETP.GE.U32.AND P0, PT, R7, 0x2, PT ;  /* 0x000000020700780c */ /* 0x000fe40003f06070 */
[----:B------:R-:W-:-:S09]  /*119b0*/  LOP3.LUT R0, R0, 0xfffffffe, RZ, 0xc0, !PT ;  /* 0xfffffffe00007812 */ /* 0x000fd200078ec0ff */
[----:B------:R-:W-:-:S04]  /*119c0*/  @P1 LOP3.LUT R0, R0, 0x1, RZ, 0xfc, !PT ;  /* 0x0000000100001812 */ /* 0x000fc800078efcff */
[----:B------:R-:W-:-:S04]  /*119d0*/  LOP3.LUT R0, R0, 0xffffffef, RZ, 0xc0, !PT ;  /* 0xffffffef00007812 */ /* 0x000fc800078ec0ff */
[----:B------:R-:W-:-:S04]  /*119e0*/  @P0 LOP3.LUT R0, R0, 0x10, RZ, 0xfc, !PT ;  /* 0x0000001000000812 */ /* 0x000fc800078efcff */
[----:B------:R-:W-:Y:S01]  /*119f0*/  LOP3.LUT R0, R0, 0xfffffff7, RZ, 0xc0, !PT ;  /* 0xfffffff700007812 */ /* 0x000fe200078ec0ff */
[----:B--2---:R-:W0:Y:S02]  /*11a00*/  SHFL.UP PT, R4, R8, 0x1, RZ ;  /* 0x0420000008047989 */ /* 0x004e2400000e00ff */
[----:B0-----:R-:W-:-:S05]  /*11a10*/  SEL R5, R4, RZ, P1 ;  /* 0x000000ff04057207 */ /* 0x001fca0000800000 */
[----:B------:R-:W-:-:S05]  /*11a20*/  IMAD.IADD R5, R8, 0x1, R5 ;  /* 0x0000000108057824 */ /* 0x000fca00078e0205 */
[----:B------:R-:W0:Y:S02]  /*11a30*/  SHFL.UP PT, R4, R5, 0x2, RZ ;  /* 0x0440000005047989 */ /* 0x000e2400000e00ff */
[----:B0-----:R-:W-:Y:S02]  /*11a40*/  SEL R4, R4, RZ, P0 ;  /* 0x000000ff04047207 */ /* 0x001fe40000000000 */
[----:B------:R-:W-:-:S03]  /*11a50*/  ISETP.GE.U32.AND P0, PT, R7, 0x4, PT ;  /* 0x000000040700780c */ /* 0x000fc60003f06070 */
[----:B------:R-:W-:-:S05]  /*11a60*/  IMAD.IADD R4, R5, 0x1, R4 ;  /* 0x0000000105047824 */ /* 0x000fca00078e0204 */
[----:B------:R-:W0:Y:S05]  /*11a70*/  SHFL.UP PT, R6, R4, 0x4, RZ ;  /* 0x0480000004067989 */ /* 0x000e2a00000e00ff */
[----:B------:R-:W-:-:S04]  /*11a80*/  @P0 LOP3.LUT R0, R0, 0x8, RZ, 0xfc, !PT ;  /* 0x0000000800000812 */ /* 0x000fc800078efcff */
[----:B------:R-:W-:Y:S02]  /*11a90*/  LOP3.LUT R0, R0, 0xfffffffb, RZ, 0xc0, !PT ;  /* 0xfffffffb00007812 */ /* 0x000fe400078ec0ff */
[----:B0-----:R-:W-:Y:S01]  /*11aa0*/  SEL R3, R6, RZ, P0 ;  /* 0x000000ff06037207 */ /* 0x001fe20000000000 */
[----:B------:R-:W-:Y:S01]  /*11ab0*/  IMAD.MOV.U32 R6, RZ, RZ, RZ ;  /* 0x000000ffff067224 */ /* 0x000fe200078e00ff */
[----:B------:R-:W-:-:S03]  /*11ac0*/  ISETP.GE.U32.AND P0, PT, R7, 0x8, PT ;  /* 0x000000080700780c */ /* 0x000fc60003f06070 */
[----:B------:R-:W-:-:S05]  /*11ad0*/  IMAD.IADD R3, R4, 0x1, R3 ;  /* 0x0000000104037824 */ /* 0x000fca00078e0203 */
[----:B------:R-:W0:Y:S05]  /*11ae0*/  SHFL.UP PT, R2, R3, 0x8, RZ ;  /* 0x0500000003027989 */ /* 0x000e2a00000e00ff */
[----:B------:R-:W-:-:S04]  /*11af0*/  @P0 LOP3.LUT R0, R0, 0x4, RZ, 0xfc, !PT ;  /* 0x0000000400000812 */ /* 0x000fc800078efcff */
[----:B------:R-:W-:Y:S02]  /*11b00*/  LOP3.LUT R0, R0, 0xfffffffd, RZ, 0xc0, !PT ;  /* 0xfffffffd00007812 */ /* 0x000fe400078ec0ff */
[----:B0-----:R-:W-:Y:S02]  /*11b10*/  SEL R2, R2, RZ, P0 ;  /* 0x000000ff02027207 */ /* 0x001fe40000000000 */
[----:B------:R-:W-:-:S03]  /*11b20*/  ISETP.GE.U32.AND P0, PT, R7, 0x10, PT ;  /* 0x000000100700780c */ /* 0x000fc60003f06070 */
[----:B------:R-:W-:-:S05]  /*11b30*/  IMAD.IADD R2, R3, 0x1, R2 ;  /* 0x0000000103027824 */ /* 0x000fca00078e0202 */
[----:B------:R-:W0:Y:S05]  /*11b40*/  SHFL.UP PT, R5, R2, 0x10, RZ ;  /* 0x0600000002057989 */ /* 0x000e2a00000e00ff */
[----:B------:R-:W-:Y:S02]  /*11b50*/  @P0 LOP3.LUT R0, R0, 0x2, RZ, 0xfc, !PT ;  /* 0x0000000200000812 */ /* 0x000fe400078efcff */
[----:B0-----:R-:W-:-:S05]  /*11b60*/  SEL R5, R5, RZ, P0 ;  /* 0x000000ff05057207 */ /* 0x001fca0000000000 */
[----:B------:R-:W-:-:S05]  /*11b70*/  IMAD.IADD R4, R2, 0x1, R5 ;  /* 0x0000000102047824 */ /* 0x000fca00078e0205 */
[----:B------:R-:W0:Y:S02]  /*11b80*/  SHFL.IDX PT, R5, R4, 0x1f, 0x1f ;  /* 0x03e01f0004057f89 */ /* 0x000e2400000e0000 */
[----:B0-----:R-:W-:-:S04]  /*11b90*/  IMAD R5, R5, UR4, RZ ;  /* 0x0000000405057c24 */ /* 0x001fc8000f8e02ff */
[----:B------:R-:W-:Y:S01]  /*11ba0*/  IMAD.MOV.U32 R2, RZ, RZ, R5 ;  /* 0x000000ffff027224 */ /* 0x000fe200078e0005 */
[----:B-1----:R-:W-:-:S13]  /*11bb0*/  ISETP.GT.AND P0, PT, R5, UR6, PT ;  /* 0x0000000605007c0c */ /* 0x002fda000bf04270 */
[----:B------:R-:W-:Y:S05]  /*11bc0*/  @P0 BRA `(.L_x_1159) ;  /* 0x0000000000b80947 */ /* 0x000fea0003800000 */
[----:B------:R-:W-:Y:S01]  /*11bd0*/  IMAD.MOV.U32 R5, RZ, RZ, R2 ;  /* 0x000000ffff057224 */ /* 0x000fe200078e0002 */
[----:B------:R-:W-:Y:S01]  /*11be0*/  ULDC UR5, c[0x0][0xc14] ;  /* 0x0003050000057ab9 */ /* 0x000fe20000000800 */
[----:B------:R-:W-:Y:S01]  /*11bf0*/  IMAD.MOV.U32 R6, RZ, RZ, RZ ;  /* 0x000000ffff067224 */ /* 0x000fe200078e00ff */
[----:B------:R-:W-:Y:S01]  /*11c00*/  ULDC UR7, c[0x0][0xc14] ;  /* 0x0003050000077ab9 */ /* 0x000fe20000000800 */
[----:B------:R-:W-:-:S05]  /*11c10*/  ULDC UR4, c[0x0][0xc10] ;  /* 0x0003040000047ab9 */ /* 0x000fca0000000800 */
.L_x_1163:
[----:B------:R-:W-:Y:S02]  /*11c20*/  VIADD R6, R6, 0x1f ;  /* 0x0000001f06067836 */ /* 0x000fe40000000000 */
[----:B------:R-:W-:-:S03]  /*11c30*/  IMAD.U32 R19, RZ, RZ, UR7 ;  /* 0x00000007ff137e24 */ /* 0x000fc6000f8e00ff */
[----:B------:R-:W-:-:S13]  /*11c40*/  ISETP.GE.AND P0, PT, R6, UR5, PT ;  /* 0x0000000506007c0c */ /* 0x000fda000bf06270 */
[----:B------:R-:W-:Y:S05]  /*11c50*/  @P0 BRA `(.L_x_1160) ;  /* 0x0000000400c40947 */ /* 0x000fea0003800000 */
[----:B------:R-:W0:Y:S01]  /*11c60*/  S2R R2, SR_TID.X ;  /* 0x0000000000027919 */ /* 0x000e220000002100 */
[----:B------:R-:W-:Y:S01]  /*11c70*/  BSSY B0, `(.L_x_1161) ;  /* 0x000000a000007945 */ /* 0x000fe20003800000 */
[----:B------:R-:W-:Y:S01]  /*11c80*/  IMAD.MOV.U32 R8, RZ, RZ, RZ ;  /* 0x000000ffff087224 */ /* 0x000fe200078e00ff */
[----:B0-----:R-:W-:-:S04]  /*11c90*/  LOP3.LUT R9, R2, 0x1f, RZ, 0xc0, !PT ;  /* 0x0000001f02097812 */ /* 0x001fc800078ec0ff */
[C---:B------:R-:W-:Y:S01]  /*11ca0*/  ISETP.NE.AND P1, PT, R9.reuse, 0x1f, PT ;  /* 0x0000001f0900780c */ /* 0x040fe20003f25270 */
[----:B------:R-:W-:-:S05]  /*11cb0*/  IMAD.IADD R7, R9, 0x1, R6 ;  /* 0x0000000109077824 */ /* 0x000fca00078e0206 */
[----:B------:R-:W-:-:S13]  /*11cc0*/  ISETP.GE.OR P0, PT, R7, UR5, !P1 ;  /* 0x0000000507007c0c */ /* 0x000fda000cf06670 */
[----:B------:R-:W-:Y:S05]  /*11cd0*/  @P0 BRA `(.L_x_1162) ;  /* 0x00000000000c0947 */ /* 0x000fea0003800000 */
[----:B------:R-:W0:Y:S02]  /*11ce0*/  LDC.64 R2, c[0x0][0xc58] ;  /* 0x00031600ff027b82 */ /* 0x000e240000000a00 */
[----:B0-----:R-:W-:-:S05]  /*11cf0*/  IMAD.WIDE R2, R7, 0x4, R2 ;  /* 0x0000000407027825 */ /* 0x001fca00078e0202 */
[----:B------:R0:W5:Y:S02]  /*11d00*/  LDG.E R8, desc[UR48][R2.64] ;  /* 0x0000003002087981 */ /* 0x000164000c1e1900 */
.L_x_1162:
[----:B------:R-:W-:Y:S05]  /*11d10*/  BSYNC B0 ;  /* 0x0000000000007941 */ /* 0x000fea0003800000 */
.L_x_1161:
        /* <DEDUP_REMOVED lines=25> */
.L_x_1159:
[----:B------:R-:W-:-:S04]  /*11eb0*/  IMAD.IADD R7, R5, 0x1, -R2 ;  /* 0x0000000105077824 */ /* 0x000fc800078e0a02 */
[----:B------:R-:W-:-:S05]  /*11ec0*/  IMAD R2, R4, UR4, R7 ;  /* 0x0000000404027c24 */ /* 0x000fca000f8e0207 */
[----:B------:R-:W-:Y:S02]  /*11ed0*/  ISETP.GT.AND P0, PT, R2, UR6, PT ;  /* 0x0000000602007c0c */ /* 0x000fe4000bf04270 */
[----:B------:R-:W0:Y:S11]  /*11ee0*/  LDC.64 R2, c[0x0][0xc68] ;  /* 0x00031a00ff027b82 */ /* 0x000e360000000a00 */
[----:B------:R-:W-:-:S04]  /*11ef0*/  VOTE.ANY R9, PT, !P0 ;  /* 0x0000000000097806 */ /* 0x000fc800040e0100 */
[----:B------:R-:W1:Y:S02]  /*11f00*/  POPC R5, R9 ;  /* 0x0000000900057309 */ /* 0x000e640000000000 */
[----:B-1----:R-:W-:-:S04]  /*11f10*/  IMAD.IADD R19, R5, 0x1, R6 ;  /* 0x0000000105137824 */ /* 0x002fc800078e0206 */
[----:B0-----:R-:W-:-:S05]  /*11f20*/  IMAD.WIDE R2, R19, 0x4, R2 ;  /* 0x0000000413027825 */ /* 0x001fca00078e0202 */
[----:B------:R-:W2:Y:S01]  /*11f30*/  LDG.E R10, desc[UR48][R2.64] ;  /* 0x00000030020a7981 */ /* 0x000ea2000c1e1900 */
[----:B------:R-:W-:-:S03]  /*11f40*/  ISETP.NE.AND P0, PT, R9, RZ, PT ;  /* 0x000000ff0900720c */ /* 0x000fc60003f05270 */
[----:B------:R-:W2:Y:S02]  /*11f50*/  SHFL.IDX PT, R17, R8, R5, 0x1f ;  /* 0x00001f0508117589 */ /* 0x000ea400000e0000 */
[----:B--2---:R-:W-:-:S05]  /*11f60*/  IMAD R6, R17, R10, RZ ;  /* 0x0000000a11067224 */ /* 0x004fca00078e02ff */
[----:B------:R-:W-:-:S04]  /*11f70*/  IABS R11, R6 ;  /* 0x00000006000b7213 */ /* 0x000fc80000000000 */
[----:B------:R-:W0:Y:S08]  /*11f80*/  I2F.RP R12, R11 ;  /* 0x0000000b000c7306 */ /* 0x000e300000209400 */
[----:B0-----:R-:W0:Y:S02]  /*11f90*/  MUFU.RCP R12, R12 ;  /* 0x0000000c000c7308 */ /* 0x001e240000001000 */
[----:B0-----:R-:W-:-:S06]  /*11fa0*/  VIADD R13, R12, 0xffffffe ;  /* 0x0ffffffe0c0d7836 */ /* 0x001fcc0000000000 */
[----:B------:R0:W1:Y:S01]  /*11fb0*/  F2I.FTZ.U32.TRUNC.NTZ R3, R13 ;  /* 0x0000000d00037305 */ /* 0x000062000021f000 */
[----:B------:R-:W-:Y:S05]  /*11fc0*/  @!P0 BRA `(.L_x_1164) ;  /* 0x0000000000088947 */ /* 0x000fea0003800000 */
[----:B------:R-:W-:-:S05]  /*11fd0*/  VIADD R5, R5, 0xffffffff ;  /* 0xffffffff05057836 */ /* 0x000fca0000000000 */
[----:B------:R2:W3:Y:S02]  /*11fe0*/  SHFL.IDX PT, R16, R4, R5, 0x1f ;  /* 0x00001f0504107589 */ /* 0x0004e400000e0000 */
.L_x_1164:
[----:B-1----:R-:W-:Y:S01]  /*11ff0*/  IMAD.MOV R2, RZ, RZ, -R3 ;  /* 0x000000ffff027224 */ /* 0x002fe200078e0a03 */
[----:B--2---:R-:W-:Y:S01]  /*12000*/  IABS R4, R6 ;  /* 0x0000000600047213 */ /* 0x004fe20000000000 */
[----:B---3--:R-:W-:Y:S02]  /*12010*/  IMAD R16, R16, UR4, R7 ;  /* 0x0000000410107c24 */ /* 0x008fe4000f8e0207 */
[----:B------:R-:W-:Y:S02]  /*12020*/  IMAD R5, R2, R11, RZ ;  /* 0x0000000b02057224 */ /* 0x000fe400078e02ff */
[----:B------:R-:W-:Y:S02]  /*12030*/  IMAD.MOV.U32 R2, RZ, RZ, RZ ;  /* 0x000000ffff027224 */ /* 0x000fe400078e00ff */
[----:B------:R-:W-:Y:S02]  /*12040*/  IMAD.MOV R4, RZ, RZ, -R4 ;  /* 0x000000ffff047224 */ /* 0x000fe400078e0a04 */
[----:B------:R-:W-:Y:S01]  /*12050*/  IMAD.HI.U32 R2, R3, R5, R2 ;  /* 0x0000000503027227 */ /* 0x000fe200078e0002 */
[----:B------:R-:W-:-:S04]  /*12060*/  IADD3 R5, -R16, UR6, RZ ;  /* 0x0000000610057c10 */ /* 0x000fc8000fffe1ff */
        /* <DEDUP_REMOVED lines=8> */
[----:B------:R-:W-:Y:S01]  /*120f0*/  @P0 VIADD R2, R2, 0x1 ;  /* 0x0000000102020836 */ /* 0x000fe20000000000 */
[----:B------:R-:W-:-:S13]  /*12100*/  ISETP.GE.AND P0, PT, R3, RZ, PT ;  /* 0x000000ff0300720c */ /* 0x000fda0003f06270 */
[----:B------:R-:W-:Y:S01]  /*12110*/  @!P0 IMAD.MOV R2, RZ, RZ, -R2 ;  /* 0x000000ffff028224 */ /* 0x000fe200078e0a02 */
[----:B------:R-:W-:-:S13]  /*12120*/  ISETP.NE.AND P0, PT, R6, RZ, PT ;  /* 0x000000ff0600720c */ /* 0x000fda0003f05270 */
[----:B------:R-:W-:-:S05]  /*12130*/  @!P0 LOP3.LUT R2, RZ, R6, RZ, 0x33, !PT ;  /* 0x00000006ff028212 */ /* 0x000fca00078e33ff */
[----:B------:R-:W-:Y:S02]  /*12140*/  IMAD R4, R10, R2, RZ ;  /* 0x000000020a047224 */ /* 0x000fe400078e02ff */
[----:B------:R-:W-:Y:S02]  /*12150*/  IMAD.MOV R2, RZ, RZ, -R2 ;  /* 0x000000ffff027224 */ /* 0x000fe400078e0a02 */
[----:B------:R-:W-:Y:S02]  /*12160*/  IMAD.MOV R3, RZ, RZ, -R4 ;  /* 0x000000ffff037224 */ /* 0x000fe400078e0a04 */
[----:B------:R-:W-:-:S03]  /*12170*/  IMAD R5, R6, R2, R5 ;  /* 0x0000000206057224 */ /* 0x000fc600078e0205 */
[----:B------:R-:W-:-:S04]  /*12180*/  VIADDMNMX R10, R3, UR4, R10, PT ;  /* 0x00000004030a7c46 */ /* 0x000fc8000b80010a */
[-C--:B------:R-:W-:Y:S02]  /*12190*/  IABS R7, R10.reuse ;  /* 0x0000000a00077213 */ /* 0x080fe40000000000 */
[----:B------:R-:W-:Y:S02]  /*121a0*/  IABS R6, R10 ;  /* 0x0000000a00067213 */ /* 0x000fe40000000000 */
[----:B------:R-:W1:Y:S03]  /*121b0*/  I2F.RP R8, R7 ;  /* 0x0000000700087306 */ /* 0x000e660000209400 */
[----:B------:R-:W-:-:S05]  /*121c0*/  IMAD.MOV R6, RZ, RZ, -R6 ;  /* 0x000000ffff067224 */ /* 0x000fca00078e0a06 */
[----:B-1----:R-:W1:Y:S02]  /*121d0*/  MUFU.RCP R8, R8 ;  /* 0x0000000800087308 */ /* 0x002e640000001000 */
[----:B-1----:R-:W-:-:S06]  /*121e0*/  VIADD R3, R8, 0xffffffe ;  /* 0x0ffffffe08037836 */ /* 0x002fcc0000000000 */
[----:B------:R-:W1:Y:S02]  /*121f0*/  F2I.FTZ.U32.TRUNC.NTZ R3, R3 ;  /* 0x0000000300037305 */ /* 0x000e64000021f000 */
[----:B-1----:R-:W-:-:S04]  /*12200*/  IMAD.MOV R2, RZ, RZ, -R3 ;  /* 0x000000ffff027224 */ /* 0x002fc800078e0a03 */
[----:B------:R-:W-:Y:S02]  /*12210*/  IMAD R9, R2, R7, RZ ;  /* 0x0000000702097224 */ /* 0x000fe400078e02ff */
[----:B------:R-:W-:-:S04]  /*12220*/  IMAD.MOV.U32 R2, RZ, RZ, RZ ;  /* 0x000000ffff027224 */ /* 0x000fc800078e00ff */
[----:B------:R-:W-:Y:S01]  /*12230*/  IMAD.HI.U32 R2, R3, R9, R2 ;  /* 0x0000000903027227 */ /* 0x000fe200078e0002 */
[----:B------:R-:W-:Y:S02]  /*12240*/  IABS R9, R5 ;  /* 0x0000000500097213 */ /* 0x000fe40000000000 */
[C---:B------:R-:W-:Y:S01]  /*12250*/  LOP3.LUT R3, R5.reuse, R10, RZ, 0x3c, !PT ;  /* 0x0000000a05037212 */ /* 0x040fe200078e3cff */
[----:B------:R-:W-:Y:S02]  /*12260*/  IMAD.IADD R5, R5, 0x1, R4 ;  /* 0x0000000105057824 */ /* 0x000fe400078e0204 */
[----:B------:R-:W-:-:S04]  /*12270*/  IMAD.HI.U32 R2, R2, R9, RZ ;  /* 0x0000000902027227 */ /* 0x000fc800078e00ff */
[----:B------:R-:W-:-:S05]  /*12280*/  IMAD R6, R2, R6, R9 ;  /* 0x0000000602067224 */ /* 0x000fca00078e0209 */
        /* <DEDUP_REMOVED lines=8> */
[----:B------:R-:W-:Y:S01]  /*12310*/  @!P0 LOP3.LUT R2, RZ, R10, RZ, 0x33, !PT ;  /* 0x0000000aff028212 */ /* 0x000fe200078e33ff */
[----:B------:R-:W-:-:S04]  /*12320*/  IMAD.MOV R10, RZ, RZ, -R10 ;  /* 0x000000ffff0a7224 */ /* 0x000fc800078e0a0a */
[----:B------:R-:W-:Y:S01]  /*12330*/  IMAD R18, R2, R10, R5 ;  /* 0x0000000a02127224 */ /* 0x000fe200078e0205 */
[----:B------:R-:W-:-:S05]  /*12340*/  LOP3.LUT R2, RZ, R2, RZ, 0x33, !PT ;  /* 0x00000002ff027212 */ /* 0x000fca00078e33ff */
[----:B------:R-:W-:Y:S01]  /*12350*/  IMAD.IADD R17, R17, 0x1, R2 ;  /* 0x0000000111117824 */ /* 0x000fe200078e0202 */
[----:B------:R-:W-:Y:S06]  /*12360*/  BRA `(.L_x_1165) ;  /* 0x00000000000c7947 */ /* 0x000fec0003800000 */
.L_x_1160:
[----:B------:R-:W-:Y:S02]  /*12370*/  IMAD.MOV.U32 R17, RZ, RZ, RZ ;  /* 0x000000ffff117224 */ /* 0x000fe400078e00ff */
[----:B------:R-:W-:Y:S02]  /*12380*/  IMAD.U32 R16, RZ, RZ, UR6 ;  /* 0x00000006ff107e24 */ /* 0x000fe4000f8e00ff */
[----:B------:R-:W-:-:S07]  /*12390*/  IMAD.MOV.U32 R18, RZ, RZ, RZ ;  /* 0x000000ffff127224 */ /* 0x000fce00078e00ff */
.L_x_1165:
[----:B------:R-:W1:Y:S01]  /*123a0*/  S2R R2, SR_TID.X ;  /* 0x0000000000027919 */ /* 0x000e620000002100 */
[----:B------:R-:W-:Y:S01]  /*123b0*/  STL [R1], RZ ;  /* 0x000000ff01007387 */ /* 0x000fe20000100800 */
[----:B-1----:R-:W-:-:S04]  /*123c0*/  LOP3.LUT R2, R2, 0x1f, RZ, 0xc0, !PT ;  /* 0x0000001f02027812 */ /* 0x002fc800078ec0ff */
[----:B------:R-:W-:-:S13]  /*123d0*/  ISETP.NE.AND P0, PT, R2, RZ, PT ;  /* 0x000000ff0200720c */ /* 0x000fda0003f05270 */
[----:B------:R-:W1:Y:S01]  /*123e0*/  @!P0 S2R R3, SR_CgaCtaId ;  /* 0x0000000000038919 */ /* 0x000e620000008800 */
[----:B------:R-:W-:-:S04]  /*123f0*/  @!P0 MOV R0, 0x400 ;  /* 0x0000040000008802 */ /* 0x000fc80000000f00 */
[----:B-1----:R-:W-:-:S05]  /*12400*/  @!P0 LEA R0, R3, R0, 0x18 ;  /* 0x0000000003008211 */ /* 0x002fca00078ec0ff */
[----:B------:R1:W-:Y:S01]  /*12410*/  @!P0 STS.128 [R0+0x288d0], R16 ;  /* 0x0288d01000008388 */ /* 0x0003e20000000c00 */
[----:B------:R-:W-:Y:S06]  /*12420*/  BAR.ARV 0x5, 0x120 ;  /* 0x0144800000007b1d */ /* 0x000fec0000002000 */
[----:B------:R-:W-:Y:S01]  /*12430*/  ISETP.GE.AND P0, PT, R19, UR5, PT ;  /* 0x0000000513007c0c */ /* 0x000fe2000bf06270 */
[----:B-1----:R-:W-:-:S05]  /*12440*/  IMAD.MOV.U32 R0, RZ, RZ, 0x1 ;  /* 0x00000001ff007424 */ /* 0x002fca00078e00ff */
[----:B------:R1:W-:Y:S04]  /*12450*/  STL [R1+0x8], R0 ;  /* 0x0000080001007387 */ /* 0x0003e80000100800 */
[----:B------:R1:W-:Y:S03]  /*12460*/  STL [R1+0x18], RZ ;  /* 0x000018ff01007387 */ /* 0x0003e60000100800 */
[----:B------:R-:W-:Y:S05]  /*12470*/  @P0 BRA `(.L_x_1166) ;  /* 0x0000004000600947 */ /* 0x000fea0003800000 */
[----:B-1----:R-:W-:Y:S01]  /*12480*/  IMAD.MOV.U32 R0, RZ, RZ, 0x1 ;  /* 0x00000001ff007424 */ /* 0x002fe200078e00ff */
[----:B------:R1:W-:Y:S01]  /*12490*/  STL [R1+0x18], RZ ;  /* 0x000018ff01007387 */ /* 0x0003e20000100800 */
[----:B------:R-:W-:Y:S01]  /*124a0*/  ULDC UR37, c[0x0][0xc] ;  /* 0x0000030000257ab9 */ /* 0x000fe20000000800 */
[----:B------:R-:W-:Y:S02]  /*124b0*/  ULDC.64 UR38, c[0x0][0x198] ;  /* 0x0000660000267ab9 */ /* 0x000fe40000000a00 */
[----:B------:R1:W-:Y:S04]  /*124c0*/  STL [R1+0x8], R0 ;  /* 0x0000080001007387 */ /* 0x0003e80000100800 */
[----:B------:R1:W-:Y:S02]  /*124d0*/  STL [R1], RZ ;  /* 0x000000ff01007387 */ /* 0x0003e40000100800 */
.L_x_1240:
[----:B------:R-:W-:Y:S05]  /*124e0*/  YIELD ;  /* 0x0000000000007946 */ /* 0x000fea0003800000 */
[----:B------:R-:W-:Y:S01]  /*124f0*/  ULDC.64 UR4, c[0x0][0xa28] ;  /* 0x00028a0000047ab9 */ /* 0x000fe20000000a00 */
[----:B------:R-:W-:Y:S01]  /*12500*/  IMAD.MOV.U32 R4, RZ, RZ, RZ ;  /* 0x000000ffff047224 */ /* 0x000fe200078e00ff */
[----:B------:R-:W-:Y:S01]  /*12510*/  ISETP.NE.U32.AND P0, PT, RZ, UR4, PT ;  /* 0x00000004ff007c0c */ /* 0x000fe2000bf05070 */
[----:B-1----:R-:W-:Y:S01]  /*12520*/  IMAD.MOV.U32 R0, RZ, RZ, RZ ;  /* 0x000000ffff007224 */ /* 0x002fe200078e00ff */
[----:B------:R-:W-:Y:S02]  /*12530*/  ULDC.64 UR6, c[0x0][0xa08] ;  /* 0x0002820000067ab9 */ /* 0x000fe40000000a00 */
[----:B------:R-:W-:Y:S01]  /*12540*/  ISETP.NE.AND.EX P0, PT, RZ, UR5, PT, P0 ;  /* 0x00000005ff007c0c */ /* 0x000fe2000bf05300 */
[----:B------:R-:W-:-:S12]  /*12550*/  ULDC.64 UR4, c[0x0][0xa00] ;  /* 0x0002800000047ab9 */ /* 0x000fd80000000a00 */
[----:B--2---:R-:W1:Y:S01]  /*12560*/  @P0 LDC.64 R2, c[0x0][0xa28] ;  /* 0x00028a00ff020b82 */ /* 0x004e620000000a00 */
[----:B------:R-:W-:Y:S01]  /*12570*/  ISETP.NE.U32.AND P2, PT, RZ, UR4, PT ;  /* 0x00000004ff007c0c */ /* 0x000fe2000bf45070 */
[----:B-1----:R-:W-:-:S05]  /*12580*/  @P0 IMAD.WIDE R2, R19, 0x4, R2 ;  /* 0x0000000413020825 */ /* 0x002fca00078e0202 */
[----:B------:R1:W5:Y:S01]  /*12590*/  @P0 LDG.E R4, desc[UR48][R2.64] ;  /* 0x0000003002040981 */ /* 0x000362000c1e1900 */
[----:B------:R-:W-:Y:S01]  /*125a0*/  ISETP.NE.AND.EX P2, PT, RZ, UR5, PT, P2 ;  /* 0x00000005ff007c0c */ /* 0x000fe2000bf45320 */
[----:B------:R-:W-:Y:S01]  /*125b0*/  ULDC.64 UR4, c[0x0][0xa18] ;  /* 0x0002860000047ab9 */ /* 0x000fe20000000a00 */
[----:B-1----:R-:W1:Y:S02]  /*125c0*/  LDC.64 R2, c[0x0][0xa00] ;  /* 0x00028000ff027b82 */ /* 0x002e640000000a00 */
[----:B-1----:R-:W-:-:S09]  /*125d0*/  IMAD.WIDE R2, R19, 0x4, R2 ;  /* 0x0000000413027825 */ /* 0x002fd200078e0202 */
[----:B------:R-:W2:Y:S01]  /*125e0*/  @P2 LDG.E R0, desc[UR48][R2.64] ;  /* 0x0000003002002981 */ /* 0x000ea2000c1e1900 */
[----:B------:R-:W-:Y:S01]  /*125f0*/  ISETP.NE.U32.AND P1, PT, RZ, UR4, PT ;  /* 0x00000004ff007c0c */ /* 0x000fe2000bf25070 */
[----:B------:R-:W-:-:S03]  /*12600*/  ULDC UR4, c[0x0][0x288] ;  /* 0x0000a20000047ab9 */ /* 0x000fc60000000800 */
[----:B------:R-:W-:-:S13]  /*12610*/  ISETP.NE.AND.EX P1, PT, RZ, UR5, PT, P1 ;  /* 0x00000005ff007c0c */ /* 0x000fda000bf25310 */
[----:B------:R-:W1:Y:S02]  /*12620*/  @P1 LDC.64 R6, c[0x0][0xa18] ;  /* 0x00028600ff061b82 */ /* 0x000e640000000a00 */
[----:B-1----:R-:W-:Y:S01]  /*12630*/  @P1 IMAD.WIDE R6, R19, 0x4, R6 ;  /* 0x0000000413061825 */ /* 0x002fe200078e0206 */
[----:B--2---:R1:W-:Y:S03]  /*12640*/  STL [R1+0x1c], R0 ;  /* 0x00001c0001007387 */ /* 0x0043e60000100800 */
[----:B-1----:R-:W-:Y:S01]  /*12650*/  IMAD.U32 R0, RZ, RZ, UR4 ;  /* 0x00000004ff007e24 */ /* 0x002fe2000f8e00ff */
[----:B------:R-:W-:-:S05]  /*12660*/  ULDC.64 UR4, c[0x0][0x3f8] ;  /* 0x0000fe0000047ab9 */ /* 0x000fca0000000a00 */
[----:B------:R1:W5:Y:S01]  /*12670*/  @P1 LDG.E R0, desc[UR48][R6.64] ;  /* 0x0000003006001981 */ /* 0x000362000c1e1900 */
[----:B------:R-:W-:Y:S01]  /*12680*/  UISETP.NE.U32.AND UP0, UPT, UR4, URZ, UPT ;  /* 0x0000003f0400728c */ /* 0x000fe2000bf05070 */
[----:B------:R-:W-:Y:S02]  /*12690*/  ISETP.NE.U32.AND P0, PT, RZ, UR6, PT ;  /* 0x00000006ff007c0c */ /* 0x000fe4000bf05070 */
[----:B------:R-:W-:Y:S01]  /*126a0*/  ULDC UR4, c[0x0][0x404] ;  /* 0x0001010000047ab9 */ /* 0x000fe20000000800 */
[----:B------:R-:W-:Y:S01]  /*126b0*/  UISETP.NE.AND.EX UP0, UPT, UR5, URZ, UPT, UP0 ;  /* 0x0000003f0500728c */ /* 0x000fe2000bf05300 */
[----:B------:R-:W-:Y:S02]  /*126c0*/  ISETP.NE.AND.EX P0, PT, RZ, UR7, PT, P0 ;  /* 0x00000007ff007c0c */ /* 0x000fe4000bf05300 */
[----:B------:R-:W-:Y:S01]  /*126d0*/  ULDC UR5, c[0x0][0x2e0] ;  /* 0x0000b80000057ab9 */ /* 0x000fe20000000800 */
[----:B------:R-:W-:-:S04]  /*126e0*/  USEL UR4, UR4, 0x1, UP0 ;  /* 0x0000000104047887 */ /* 0x000fc80008000000 */
[----:B------:R-:W-:-:S06]  /*126f0*/  UIMAD UR4, UR4, UR5, URZ ;  /* 0x00000005040472a4 */ /* 0x000fcc000f8e023f */
[----:B------:R-:W-:Y:S01]  /*12700*/  IMAD.U32 R5, RZ, RZ, UR4 ;  /* 0x00000004ff057e24 */ /* 0x000fe2000f8e00ff */
[----:B-1----:R-:W-:Y:S06]  /*12710*/  @P1 BRA `(.L_x_1167) ;  /* 0x0000000000101947 */ /* 0x002fec0003800000 */
[----:B------:R-:W-:Y:S05]  /*12720*/  @!P2 BRA `(.L_x_1167) ;  /* 0x00000000000ca947 */ /* 0x000fea0003800000 */
[----:B------:R-:W2:Y:S04]  /*12730*/  LDG.E R7, desc[UR48][R2.64] ;  /* 0x0000003002077981 */ /* 0x000ea8000c1e1900 */
[----:B-----5:R-:W2:Y:S02]  /*12740*/  LDG.E R0, desc[UR48][R2.64+0x4] ;  /* 0x0000043002007981 */ /* 0x020ea4000c1e1900 */
[----:B--2---:R-:W-:-:S07]  /*12750*/  IMAD.IADD R0, R0, 0x1, -R7 ;  /* 0x0000000100007824 */ /* 0x004fce00078e0a07 */
.L_x_1167:
[----:B------:R-:W1:Y:S01]  /*12760*/  LDC.64 R2, c[0x0][0xa08] ;  /* 0x00028200ff027b82 */ /* 0x000e620000000a00 */
[----:B------:R-:W-:Y:S01]  /*12770*/  IMAD.MOV.U32 R7, RZ, RZ, RZ ;  /* 0x000000ffff077224 */ /* 0x000fe200078e00ff */
[----:B------:R-:W-:Y:S01]  /*12780*/  ULDC.64 UR4, c[0x0][0xa20] ;  /* 0x0002880000047ab9 */ /* 0x000fe20000000a00 */
[----:B-1----:R-:W-:-:S05]  /*12790*/  IMAD.WIDE R2, R19, 0x4, R2 ;  /* 0x0000000413027825 */ /* 0x002fca00078e0202 */
[----:B------:R-:W2:Y:S01]  /*127a0*/  @P0 LDG.E R7, desc[UR48][R2.64] ;  /* 0x0000003002070981 */ /* 0x000ea2000c1e1900 */
[----:B------:R-:W-:-:S04]  /*127b0*/  ISETP.NE.U32.AND P1, PT, RZ, UR4, PT ;  /* 0x00000004ff007c0c */ /* 0x000fc8000bf25070 */
[----:B------:R-:W-:Y:S01]  /*127c0*/  ISETP.NE.AND.EX P1, PT, RZ, UR5, PT, P1 ;  /* 0x00000005ff007c0c */ /* 0x000fe2000bf25310 */
[----:B--2--5:R-:W-:-:S05]  /*127d0*/  IMAD.IADD R6, R7, 0x1, R4 ;  /* 0x0000000107067824 */ /* 0x024fca00078e0204 */
[----:B------:R1:W-:Y:S07]  /*127e0*/  STL [R1+0x4], R6 ;  /* 0x0000040601007387 */ /* 0x0003ee0000100800 */
[----:B------:R-:W-:Y:S05]  /*127f0*/  @!P1 BRA `(.L_x_1168) ;  /* 0x0000000000109947 */ /* 0x000fea0003800000 */
[----:B------:R-:W2:Y:S02]  /*12800*/  LDC.64 R2, c[0x0][0xa20] ;  /* 0x00028800ff027b82 */ /* 0x000ea40000000a00 */
[----:B--2---:R-:W-:-:S05]  /*12810*/  IMAD.WIDE R2, R19, 0x4, R2 ;  /* 0x0000000413027825 */ /* 0x004fca00078e0202 */
[----:B------:R2:W5:Y:S01]  /*12820*/  LDG.E R5, desc[UR48][R2.64] ;  /* 0x0000003002057981 */ /* 0x000562000c1e1900 */
[----:B------:R-:W-:Y:S05]  /*12830*/  BRA `(.L_x_1169) ;  /* 0x0000000000107947 */ /* 0x000fea0003800000 */
.L_x_1168:
[----:B------:R-:W-:Y:S05]  /*12840*/  @!P0 BRA `(.L_x_1169) ;  /* 0x00000000000c8947 */ /* 0x000fea0003800000 */
[----:B-1----:R-:W2:Y:S04]  /*12850*/  LDG.E R6, desc[UR48][R2.64] ;  /* 0x0000003002067981 */ /* 0x002ea8000c1e1900 */
[----:B------:R-:W2:Y:S02]  /*12860*/  LDG.E R5, desc[UR48][R2.64+0x4] ;  /* 0x0000043002057981 */ /* 0x000ea4000c1e1900 */
[----:B--2---:R-:W-:-:S07]  /*12870*/  IMAD.IADD R5, R5, 0x1, -R6 ;  /* 0x0000000105057824 */ /* 0x004fce00078e0a06 */
.L_x_1169:
[----:B--2---:R-:W2:Y:S01]  /*12880*/  LDC.64 R2, c[0x0][0x9e0] ;  /* 0x00027800ff027b82 */ /* 0x004ea20000000a00 */
[----:B-----5:R-:W-:Y:S01]  /*12890*/  IMAD.IADD R7, R5, 0x1, -R4 ;  /* 0x0000000105077824 */ /* 0x020fe200078e0a04 */
[----:B------:R-:W-:-:S04]  /*128a0*/  LEA R4, R17, 0x80, 0x7 ;  /* 0x0000008011047811 */ /* 0x000fc800078e38ff */
[----:B------:R-:W-:Y:S02]  /*128b0*/  IADD3 R9, R7, R4, -R0 ;  /* 0x0000000407097210 */ /* 0x000fe40007ffe800 */
[----:B--2---:R-:W-:-:S03]  /*128c0*/  ISETP.GE.AND P0, PT, R3, 0x1, PT ;  /* 0x000000010300780c */ /* 0x004fc60003f06270 */
[----:B------:R-:W-:-:S10]  /*128d0*/  IMAD.IADD R2, R9, 0x1, R2 ;  /* 0x0000000109027824 */ /* 0x000fd400078e0202 */
[----:B------:R-:W-:Y:S05]  /*128e0*/  @!P0 BRA `(.L_x_1170) ;  /* 0x0000000000488947 */ /* 0x000fea0003800000 */
[C---:B------:R-:W-:Y:S01]  /*128f0*/  ISETP.GT.AND P1, PT, R9.reuse, RZ, PT ;  /* 0x000000ff0900720c */ /* 0x040fe20003f24270 */
[----:B------:R-:W-:Y:S01]  /*12900*/  BSSY B0, `(.L_x_1171) ;  /* 0x000000e000007945 */ /* 0x000fe20003800000 */
[----:B-1----:R-:W-:-:S11]  /*12910*/  VIADD R6, R9, 0xffffffff ;  /* 0xffffffff09067836 */ /* 0x002fd60000000000 */
        /* <DEDUP_REMOVED lines=8> */
.L_x_1172:
[----:B------:R-:W-:-:S13]  /*129a0*/  ISETP.NE.AND P1, PT, R3, 0x1, PT ;  /* 0x000000010300780c */ /* 0x000fda0003f25270 */
[----:B------:R-:W1:Y:S02]  /*129b0*/  @P1 LDC.64 R4, c[0x0][0x9e8] ;  /* 0x00027a00ff041b82 */ /* 0x000e640000000a00 */
[----:B-1----:R-:W-:-:S05]  /*129c0*/  @P1 IMAD.HI.U32 R4, R6, R4, RZ ;  /* 0x0000000406041227 */ /* 0x002fca00078e00ff */
[----:B------:R-:W-:-:S07]  /*129d0*/  @P1 SHF.R.U32.HI R6, RZ, R5, R4 ;  /* 0x00000005ff061219 */ /* 0x000fce0000011604 */
.L_x_1173:
[----:B------:R-:W-:Y:S05]  /*129e0*/  BSYNC B0 ;  /* 0x0000000000007941 */ /* 0x000fea0003800000 */
.L_x_1171:
[----:B------:R-:W-:-:S05]  /*129f0*/  IMAD R5, R6, R3, R3 ;  /* 0x0000000306057224 */ /* 0x000fca00078e0203 */
[----:B------:R-:W-:-:S07]  /*12a00*/  VIMNMX R2, R2, R5, PT ;  /* 0x0000000502027248 */ /* 0x000fce0003fe0100 */
.L_x_1170:
[----:B------:R-:W-:Y:S01]  /*12a10*/  VIADD R2, R2, 0x7f ;  /* 0x0000007f02027836 */ /* 0x000fe20000000000 */
[----:B------:R-:W-:Y:S01]  /*12a20*/  ULDC UR4, c[0x0][0x9dc] ;  /* 0x0002770000047ab9 */ /* 0x000fe20000000800 */
[----:B------:R-:W-:-:S03]  /*12a30*/  IMAD R0, R17, 0x80, -R0 ;  /* 0x0000008011007824 */ /* 0x000fc600078e0a00 */
[----:B------:R-:W-:-:S04]  /*12a40*/  SHF.R.S32.HI R5, RZ, 0x1f, R2 ;  /* 0x0000001fff057819 */ /* 0x000fc80000011402 */
[----:B------:R-:W-:Y:S01]  /*12a50*/  LEA.HI R4, R5, R2, RZ, 0x7 ;  /* 0x0000000205047211 */ /* 0x000fe200078f38ff */
[C---:B------:R-:W-:Y:S02]  /*12a60*/  VIADD R2, R7.reuse, 0x7f ;  /* 0x0000007f07027836 */ /* 0x040fe40000000000 */
[----:B------:R-:W-:Y:S01]  /*12a70*/  IMAD.IADD R7, R7, 0x1, R0 ;  /* 0x0000000107077824 */ /* 0x000fe200078e0200 */
[----:B------:R-:W-:Y:S02]  /*12a80*/  SHF.R.S32.HI R4, RZ, 0x7, R4 ;  /* 0x00000007ff047819 */ /* 0x000fe40000011404 */
[----:B------:R-:W-:Y:S01]  /*12a90*/  SHF.R.S32.HI R5, RZ, 0x1f, R2 ;  /* 0x0000001fff057819 */ /* 0x000fe20000011402 */
[----:B------:R-:W-:-:S03]  /*12aa0*/  VIADD R0, R7, -UR4 ;  /* 0x8000000407007c36 */ /* 0x000fc60008000000 */
[----:B------:R-:W-:-:S04]  /*12ab0*/  LEA.HI R5, R5, R2, RZ, 0x7 ;  /* 0x0000000205057211 */ /* 0x000fc800078f38ff */
[----:B------:R-:W-:-:S04]  /*12ac0*/  SHF.R.S32.HI R5, RZ, 0x7, R5 ;  /* 0x00000007ff057819 */ /* 0x000fc80000011405 */
[----:B-1----:R-:W-:-:S05]  /*12ad0*/  VIMNMX R6, R5, R4, PT ;  /* 0x0000000405067248 */ /* 0x002fca0003fe0100 */
[----:B------:R1:W-:Y:S01]  /*12ae0*/  STL [R1+0x14], R6 ;  /* 0x0000140601007387 */ /* 0x0003e20000100800 */
[----:B------:R-:W-:Y:S05]  /*12af0*/  @!P0 BRA `(.L_x_1174) ;  /* 0x0000000000448947 */ /* 0x000fea0003800000 */
[----:B------:R-:W-:Y:S01]  /*12b00*/  ISETP.GT.AND P0, PT, R7, -0x1, PT ;  /* 0xffffffff0700780c */ /* 0x000fe20003f04270 */
[----:B------:R-:W-:-:S12]  /*12b10*/  BSSY B0, `(.L_x_1175) ;  /* 0x000000d000007945 */ /* 0x000fd80003800000 */
        /* <DEDUP_REMOVED lines=8> */
.L_x_1176:
[----:B------:R-:W-:-:S13]  /*12ba0*/  ISETP.NE.AND P0, PT, R3, 0x1, PT ;  /* 0x000000010300780c */ /* 0x000fda0003f05270 */
[----:B------:R-:W2:Y:S02]  /*12bb0*/  @P0 LDC.64 R4, c[0x0][0x9e8] ;  /* 0x00027a00ff040b82 */ /* 0x000ea40000000a00 */
[----:B--2---:R-:W-:-:S05]  /*12bc0*/  @P0 IMAD.HI.U32 R4, R7, R4, RZ ;  /* 0x0000000407040227 */ /* 0x004fca00078e00ff */
[----:B------:R-:W-:-:S07]  /*12bd0*/  @P0 SHF.R.U32.HI R7, RZ, R5, R4 ;  /* 0x00000005ff070219 */ /* 0x000fce0000011604 */
.L_x_1177:
[----:B------:R-:W-:Y:S05]  /*12be0*/  BSYNC B0 ;  /* 0x0000000000007941 */ /* 0x000fea0003800000 */
.L_x_1175:
[----:B------:R-:W-:-:S05]  /*12bf0*/  IMAD R3, R7, R3, RZ ;  /* 0x0000000307037224 */ /* 0x000fca00078e02ff */
[----:B------:R-:W-:-:S07]  /*12c00*/  VIMNMX R0, R0, R3, !PT ;  /* 0x0000000300007248 */ /* 0x000fce0007fe0100 */
.L_x_1174:
[----:B------:R-:W-:Y:S01]  /*12c10*/  SHF.R.S32.HI R3, RZ, 0x1f, R0 ;  /* 0x0000001fff037819 */ /* 0x000fe20000011400 */
[----:B------:R-:W-:Y:S03]  /*12c20*/  BSSY B6, `(.L_x_1178) ;  /* 0x00002dc000067945 */ /* 0x000fe60003800000 */
[----:B------:R-:W-:-:S04]  /*12c30*/  LEA.HI R3, R3, R0, RZ, 0x7 ;  /* 0x0000000003037211 */ /* 0x000fc800078f38ff */
[----:B------:R-:W-:-:S04]  /*12c40*/  SHF.R.S32.HI R3, RZ, 0x7, R3 ;  /* 0x00000007ff037819 */ /* 0x000fc80000011403 */
[----:B------:R-:W-:-:S04]  /*12c50*/  VIMNMX R2, RZ, R3, !PT ;  /* 0x00000003ff027248 */ /* 0x000fc80007fe0100 */
[----:B------:R-:W-:Y:S01]  /*12c60*/  ISETP.GT.AND P0, PT, R6, R2, PT ;  /* 0x000000020600720c */ /* 0x000fe20003f04270 */
[----:B------:R2:W-:-:S12]  /*12c70*/  STL [R1+0x10], R2 ;  /* 0x0000100201007387 */ /* 0x0005d80000100800 */
[----:B--2---:R-:W-:Y:S05]  /*12c80*/  @P0 BRA `(.L_x_1179) ;  /* 0x0000000000440947 */ /* 0x004fea0003800000 */
[----:B------:R-:W2:Y:S02]  /*12c90*/  S2R R2, SR_TID.X ;  /* 0x0000000000027919 */ /* 0x000ea40000002100 */
[----:B--2---:R-:W-:-:S04]  /*12ca0*/  LOP3.LUT R2, R2, 0x1f, RZ, 0xc0, !PT ;  /* 0x0000001f02027812 */ /* 0x004fc800078ec0ff */
[----:B------:R-:W-:-:S13]  /*12cb0*/  ISETP.NE.AND P1, PT, R2, RZ, PT ;  /* 0x000000ff0200720c */ /* 0x000fda0003f25270 */
[----:B------:R-:W-:Y:S05]  /*12cc0*/  @P1 BRA `(.L_x_1180) ;  /* 0x0000002c00441947 */ /* 0x000fea0003800000 */
[----:B------:R-:W2:Y:S01]  /*12cd0*/  S2R R7, SR_LANEID ;  /* 0x0000000000077919 */ /* 0x000ea20000000000 */
[----:B------:R-:W-:Y:S01]  /*12ce0*/  VOTEU.ANY UR4, UPT, PT ;  /* 0x0000000000047886 */ /* 0x000fe200038e0100 */
[----:B------:R-:W3:Y:S01]  /*12cf0*/  LDC.64 R2, c[0x0][0xc38] ;  /* 0x00030e00ff027b82 */ /* 0x000ee20000000a00 */
[----:B------:R-:W2:Y:S08]  /*12d00*/  FLO.U32 R0, UR4 ;  /* 0x0000000400007d00 */ /* 0x000eb000080e0000 */
[----:B------:R-:W3:Y:S01]  /*12d10*/  POPC R5, UR4 ;  /* 0x0000000400057d09 */ /* 0x000ee20008000000 */
[----:B--2---:R-:W-:-:S13]  /*12d20*/  ISETP.EQ.U32.AND P0, PT, R0, R7, PT ;  /* 0x000000070000720c */ /* 0x004fda0003f02070 */
[----:B---3--:R-:W2:Y:S01]  /*12d30*/  @P0 ATOMG.E.ADD.STRONG.GPU PT, R3, desc[UR48][R2.64], R5 ;  /* 0x00000005020309a8 */ /* 0x008ea200081ee1f0 */
[----:B------:R-:W3:Y:S02]  /*12d40*/  S2R R4, SR_LTMASK ;  /* 0x0000000000047919 */ /* 0x000ee40000003900 */
[----:B---3--:R-:W-:-:S04]  /*12d50*/  LOP3.LUT R4, R4, UR4, RZ, 0xc0, !PT ;  /* 0x0000000404047c12 */ /* 0x008fc8000f8ec0ff */
[----:B------:R-:W3:Y:S01]  /*12d60*/  POPC R7, R4 ;  /* 0x0000000400077309 */ /* 0x000ee20000000000 */
[----:B--2---:R-:W3:Y:S02]  /*12d70*/  SHFL.IDX PT, R0, R3, R0, 0x1f ;  /* 0x00001f0003007589 */ /* 0x004ee400000e0000 */
[----:B---3--:R-:W-:Y:S01]  /*12d80*/  IADD3 R16, R0, UR37, R7 ;  /* 0x0000002500107c10 */ /* 0x008fe2000fffe007 */
[----:B------:R-:W-:Y:S06]  /*12d90*/  BRA `(.L_x_1180) ;  /* 0x0000002c00107947 */ /* 0x000fec0003800000 */
.L_x_1179:
[----:B------:R-:W2:Y:S01]  /*12da0*/  S2R R3, SR_CgaCtaId ;  /* 0x0000000000037919 */ /* 0x000ea20000008800 */
[----:B------:R-:W-:-:S04]  /*12db0*/  MOV R0, 0x400 ;  /* 0x0000040000007802 */ /* 0x000fc80000000f00 */
[----:B--2---:R-:W-:-:S05]  /*12dc0*/  LEA R2, R3, R0, 0x18 ;  /* 0x0000000003027211 */ /* 0x004fca00078ec0ff */
[----:B------:R2:W-:Y:S01]  /*12dd0*/  STL [R1+0xc], R2 ;  /* 0x00000c0201007387 */ /* 0x0005e20000100800 */
[----:B------:R-:W-:-:S05]  /*12de0*/  VIADD R0, R2, 0x18400 ;  /* 0x0001840002007836 */ /* 0x000fca0000000000 */
[----:B------:R-:W-:-:S13]  /*12df0*/  LOP3.LUT P0, RZ, R0, 0x3ff, RZ, 0xc0, !PT ;  /* 0x000003ff00ff7812 */ /* 0x000fda000780c0ff */
[----:B--2---:R-:W-:Y:S05]  /*12e00*/  @!P0 BRA `(.L_x_1181) ;  /* 0x0000000000408947 */ /* 0x004fea0003800000 */
[----:B------:R-:W-:Y:S01]  /*12e10*/  MOV R2, 0x0 ;  /* 0x0000000000027802 */ /* 0x000fe20000000f00 */
[----:B------:R-:W-:Y:S01]  /*12e20*/  ULDC.64 UR6, c[0x4][0xa0] ;  /* 0x0100280000067ab9 */ /* 0x000fe20000000a00 */
[----:B------:R-:W-:Y:S01]  /*12e30*/  ULDC.64 UR8, c[0x4][0xa8] ;  /* 0x01002a0000087ab9 */ /* 0x000fe20000000a00 */
[----:B------:R-:W-:Y:S01]  /*12e40*/  ULDC.64 UR4, c[0x4][0x8] ;  /* 0x0100020000047ab9 */ /* 0x000fe20000000a00 */
[----:B------:R-:W-:Y:S02]  /*12e50*/  IMAD.U32 R4, RZ, RZ, UR6 ;  /* 0x00000006ff047e24 */ /* 0x000fe4000f8e00ff */
[----:B------:R-:W2:Y:S01]  /*12e60*/  LDC.64 R2, c[0x4][R2] ;  /* 0x0100000002027b82 */ /* 0x000ea20000000a00 */
[----:B------:R-:W-:Y:S02]  /*12e70*/  IMAD.U32 R5, RZ, RZ, UR7 ;  /* 0x00000007ff057e24 */ /* 0x000fe4000f8e00ff */
[----:B-1----:R-:W-:Y:S02]  /*12e80*/  IMAD.U32 R6, RZ, RZ, UR8 ;  /* 0x00000008ff067e24 */ /* 0x002fe4000f8e00ff */
[----:B------:R-:W-:-:S02]  /*12e90*/  IMAD.U32 R7, RZ, RZ, UR9 ;  /* 0x00000009ff077e24 */ /* 0x000fc4000f8e00ff */
[----:B------:R-:W-:Y:S02]  /*12ea0*/  IMAD.U32 R10, RZ, RZ, UR4 ;  /* 0x00000004ff0a7e24 */ /* 0x000fe4000f8e00ff */
[----:B------:R-:W-:Y:S02]  /*12eb0*/  IMAD.U32 R11, RZ, RZ, UR5 ;  /* 0x00000005ff0b7e24 */ /* 0x000fe4000f8e00ff */
[----:B------:R-:W-:Y:S02]  /*12ec0*/  IMAD.MOV.U32 R8, RZ, RZ, 0x70 ;  /* 0x00000070ff087424 */ /* 0x000fe400078e00ff */
[----:B------:R-:W-:Y:S02]  /*12ed0*/  IMAD.MOV.U32 R12, RZ, RZ, 0x1 ;  /* 0x00000001ff0c7424 */ /* 0x000fe400078e00ff */
[----:B0-----:R-:W-:-:S07]  /*12ee0*/  IMAD.MOV.U32 R13, RZ, RZ, RZ ;  /* 0x000000ffff0d7224 */ /* 0x001fce00078e00ff */
[----:B------:R-:W-:-:S07]  /*12ef0*/  LEPC R20, `(.L_x_1181) ;  /* 0x000000001014794e */ /* 0x000fce0000000000 */
[----:B--2---:R-:W-:Y:S05]  /*12f00*/  CALL.ABS.NOINC R2 ;  /* 0x0000000002007343 */ /* 0x004fea0003c00000 */
.L_x_1181:
        /* <DEDUP_REMOVED lines=8> */
[----:B------:R2:W3:Y:S01]  /*12f90*/  LDC.64 R2, c[0x4][R0] ;  /* 0x0100000000027b82 */ /* 0x0004e20000000a00 */
[----:B------:R-:W-:Y:S02]  /*12fa0*/  IMAD.U32 R4, RZ, RZ, UR6 ;  /* 0x00000006ff047e24 */ /* 0x000fe4000f8e00ff */
[----:B------:R-:W-:Y:S02]  /*12fb0*/  IMAD.U32 R5, RZ, RZ, UR7 ;  /* 0x00000007ff057e24 */ /* 0x000fe4000f8e00ff */
[----:B-1----:R-:W-:Y:S02]  /*12fc0*/  IMAD.U32 R6, RZ, RZ, UR8 ;  /* 0x00000008ff067e24 */ /* 0x002fe4000f8e00ff */
[----:B------:R-:W-:-:S02]  /*12fd0*/  IMAD.U32 R7, RZ, RZ, UR9 ;  /* 0x00000009ff077e24 */ /* 0x000fc4000f8e00ff */
[----:B------:R-:W-:Y:S02]  /*12fe0*/  IMAD.U32 R10, RZ, RZ, UR4 ;  /* 0x00000004ff0a7e24 */ /* 0x000fe4000f8e00ff */
[----:B------:R-:W-:Y:S02]  /*12ff0*/  IMAD.U32 R11, RZ, RZ, UR5 ;  /* 0x00000005ff0b7e24 */ /* 0x000fe4000f8e00ff */
[----:B------:R-:W-:Y:S02]  /*13000*/  IMAD.MOV.U32 R8, RZ, RZ, 0x70 ;  /* 0x00000070ff087424 */ /* 0x000fe400078e00ff */
[----:B------:R-:W-:Y:S02]  /*13010*/  IMAD.MOV.U32 R12, RZ, RZ, 0x1 ;  /* 0x00000001ff0c7424 */ /* 0x000fe400078e00ff */
[----:B0-2---:R-:W-:-:S07]  /*13020*/  IMAD.MOV.U32 R13, RZ, RZ, RZ ;  /* 0x000000ffff0d7224 */ /* 0x005fce00078e00ff */
[----:B------:R-:W-:-:S07]  /*13030*/  LEPC R20, `(.L_x_1183) ;  /* 0x000000001014794e */ /* 0x000fce0000000000 */
[----:B---3--:R-:W-:Y:S05]  /*13040*/  CALL.ABS.NOINC R2 ;  /* 0x0000000002007343 */ /* 0x008fea0003c00000 */
.L_x_1183:
[----:B------:R-:W-:Y:S01]  /*13050*/  MOV R2, 0x0 ;  /* 0x0000000000027802 */ /* 0x000fe20000000f00 */
[----:B------:R-:W-:Y:S01]  /*13060*/  ULDC.64 UR6, c[0x4][0xa0] ;  /* 0x0100280000067ab9 */ /* 0x000fe20000000a00 */
[----:B------:R-:W-:Y:S01]  /*13070*/  ULDC.64 UR8, c[0x4][0xa8] ;  /* 0x01002a0000087ab9 */ /* 0x000fe20000000a00 */
[----:B------:R-:W-:Y:S01]  /*13080*/  ULDC.64 UR4, c[0x4][0x18] ;  /* 0x0100060000047ab9 */ /* 0x000fe20000000a00 */
[----:B------:R-:W-:Y:S02]  /*13090*/  IMAD.U32 R4, RZ, RZ, UR6 ;  /* 0x00000006ff047e24 */ /* 0x000fe4000f8e00ff */
[----:B------:R-:W0:Y:S01]  /*130a0*/  LDC.64 R2, c[0x4][R2] ;  /* 0x0100000002027b82 */ /* 0x000e220000000a00 */
        /* <DEDUP_REMOVED lines=9> */
[----:B0-----:R-:W-:Y:S05]  /*13140*/  CALL.ABS.NOINC R2 ;  /* 0x0000000002007343 */ /* 0x001fea0003c00000 */
.L_x_1182:
[----:B-1----:R-:W2:Y:S01]  /*13150*/  LDL.LU R6, [R1+0x1c] ;  /* 0x00001c0001067983 */ /* 0x002ea20000300800 */
[----:B------:R-:W1:Y:S01]  /*13160*/  LDC R0, c[0x0][0x428] ;  /* 0x00010a00ff007b82 */ /* 0x000e620000000800 */
[----:B------:R-:W-:Y:S01]  /*13170*/  IMAD.MOV.U32 R4, RZ, RZ, R18 ;  /* 0x000000ffff047224 */ /* 0x000fe200078e0012 */
[----:B------:R-:W-:Y:S01]  /*13180*/  ULDC.64 UR4, c[0x0][0x9f8] ;  /* 0x00027e0000047ab9 */ /* 0x000fe20000000a00 */
[----:B------:R-:W3:Y:S01]  /*13190*/  S2R R7, SR_TID.X ;  /* 0x0000000000077919 */ /* 0x000ee20000002100 */
[----:B-1----:R-:W-:Y:S02]  /*131a0*/  ISETP.NE.AND P0, PT, R0, 0x1, PT ;  /* 0x000000010000780c */ /* 0x002fe40003f05270 */
[----:B---3--:R-:W-:-:S11]  /*131b0*/  LOP3.LUT R7, R7, 0x1f, RZ, 0xc0, !PT ;  /* 0x0000001f07077812 */ /* 0x008fd600078ec0ff */
[----:B------:R-:W1:Y:S08]  /*131c0*/  @P0 LDC R3, c[0x0][0x42c] ;  /* 0x00010b00ff030b82 */ /* 0x000e700000000800 */
[----:B------:R-:W3:Y:S01]  /*131d0*/  @P0 LDC R5, c[0x0][0x430] ;  /* 0x00010c00ff050b82 */ /* 0x000ee20000000800 */
[----:B-1----:R-:W-:-:S05]  /*131e0*/  @P0 IMAD.HI.U32 R0, R18, R3, RZ ;  /* 0x0000000312000227 */ /* 0x002fca00078e00ff */
[----:B---3--:R-:W-:Y:S01]  /*131f0*/  @P0 SHF.R.U32.HI R4, RZ, R5, R0 ;  /* 0x00000005ff040219 */ /* 0x008fe20000011600 */
[----:B------:R-:W-:Y:S01]  /*13200*/  IMAD.MOV.U32 R0, RZ, RZ, R19 ;  /* 0x000000ffff007224 */ /* 0x000fe200078e0013 */
[----:B------:R-:W-:-:S04]  /*13210*/  ISETP.NE.U32.AND P0, PT, RZ, UR4, PT ;  /* 0x00000004ff007c0c */ /* 0x000fc8000bf05070 */
[----:B------:R-:W-:Y:S01]  /*13220*/  ISETP.NE.AND.EX P0, PT, RZ, UR5, PT, P0 ;  /* 0x00000005ff007c0c */ /* 0x000fe2000bf05300 */
[----:B------:R-:W-:-:S12]  /*13230*/  ULDC.64 UR4, c[0x0][0xa00] ;  /* 0x0002800000047ab9 */ /* 0x000fd80000000a00 */
[----:B------:R-:W1:Y:S01]  /*13240*/  @P0 LDC.64 R2, c[0x0][0x9f8] ;  /* 0x00027e00ff020b82 */ /* 0x000e620000000a00 */
[----:B------:R-:W-:-:S04]  /*13250*/  ISETP.NE.AND P6, PT, R7, RZ, PT ;  /* 0x000000ff0700720c */ /* 0x000fc80003fc5270 */
[----:B------:R-:W-:-:S09]  /*13260*/  PLOP3.LUT P1, PT, P6, PT, PT, 0x8, 0x0 ;  /* 0x000000000000781c */ /* 0x000fd2000372e170 */
[----:B------:R-:W-:Y:S01]  /*13270*/  VOTEU.ALL UP1, P6 ;  /* 0x00000000003f7886 */ /* 0x000fe20003020000 */
[----:B-1----:R-:W-:-:S05]  /*13280*/  @P0 IMAD.WIDE R2, R19, 0x4, R2 ;  /* 0x0000000413020825 */ /* 0x002fca00078e0202 */
[----:B------:R1:W5:Y:S01]  /*13290*/  @P0 LDG.E R0, desc[UR48][R2.64] ;  /* 0x0000003002000981 */ /* 0x000362000c1e1900 */
[----:B------:R-:W-:Y:S01]  /*132a0*/  ISETP.NE.U32.AND P0, PT, RZ, UR4, PT ;  /* 0x00000004ff007c0c */ /* 0x000fe2000bf05070 */
[----:B------:R-:W-:-:S03]  /*132b0*/  @!UP1 UIADD3 UR8, UP0, UR38, 0x270, URZ ;  /* 0x0000027026089890 */ /* 0x000fc6000ff1e03f */
[----:B------:R-:W-:Y:S01]  /*132c0*/  ISETP.NE.AND.EX P0, PT, RZ, UR5, PT, P0 ;  /* 0x00000005ff007c0c */ /* 0x000fe2000bf05300 */
[----:B------:R-:W-:-:S03]  /*132d0*/  @!UP1 UIADD3.X UR9, URZ, UR39, URZ, UP0, !UPT ;  /* 0x000000273f099290 */ /* 0x000fc600087fe43f */
[----:B------:R-:W-:Y:S01]  /*132e0*/  SEL R7, R19, RZ, !P0 ;  /* 0x000000ff13077207 */ /* 0x000fe20004000000 */
[----:B------:R-:W-:Y:S01]  /*132f0*/  VOTEU.ALL UP0, P6 ;  /* 0x00000000003f7886 */ /* 0x000fe20003000000 */
[----:B-12---:R-:W-:-:S07]  /*13300*/  IMAD R8, R17, 0x80, R6 ;  /* 0x0000008011087824 */ /* 0x006fce00078e0206 */
.L_x_1184:
        /* <DEDUP_REMOVED lines=9> */
[----:B-1----:R-:W-:Y:S05]  /*133a0*/  @P1 BRA.U.ANY `(.L_x_1184) ;  /* 0xfffffffd00d81947 */ /* 0x002fea000393ffff */
[----:B------:R-:W1:Y:S01]  /*133b0*/  S2R R2, SR_TID.X ;  /* 0x0000000000027919 */ /* 0x000e620000002100 */
[----:B------:R-:W-:Y:S01]  /*133c0*/  UMOV UR4, 0x40 ;  /* 0x0000004000047882 */ /* 0x000fe20000000000 */
[----:B-1----:R-:W-:-:S04]  /*133d0*/  LOP3.LUT R2, R2, 0x1f, RZ, 0xc0, !PT ;  /* 0x0000001f02027812 */ /* 0x002fc800078ec0ff */
[----:B------:R-:W-:-:S04]  /*133e0*/  ISETP.NE.AND P2, PT, R2, RZ, PT ;  /* 0x000000ff0200720c */ /* 0x000fc80003f45270 */
[----:B------:R-:W-:-:S09]  /*133f0*/  PLOP3.LUT P1, PT, P2, PT, PT, 0x8, 0x0 ;  /* 0x000000000000781c */ /* 0x000fd2000172e170 */
[----:B------:R-:W-:-:S05]  /*13400*/  VOTEU.ALL UP0, P2 ;  /* 0x00000000003f7886 */ /* 0x000fca0001000000 */
.L_x_1185:
        /* <DEDUP_REMOVED lines=8> */
[----:B-1----:R-:W-:Y:S05]  /*13490*/  @P1 BRA.U.ANY `(.L_x_1185) ;  /* 0xfffffffd00dc1947 */ /* 0x002fea000393ffff */
[----:B------:R-:W2:Y:S01]  /*134a0*/  LDL R5, [R1+0x14] ;  /* 0x0000140001057983 */ /* 0x000ea20000100800 */
[----:B------:R-:W1:Y:S01]  /*134b0*/  LDC.64 R2, c[0x0][0x3f8] ;  /* 0x0000fe00ff027b82 */ /* 0x000e620000000a00 */
[----:B------:R-:W-:Y:S02]  /*134c0*/  ULDC.64 UR4, c[0x0][0xa08] ;  /* 0x0002820000047ab9 */ /* 0x000fe40000000a00 */
[----:B-1----:R-:W-:Y:S01]  /*134d0*/  LOP3.LUT P0, RZ, R2, UR4, RZ, 0xfc, !PT ;  /* 0x0000000402ff7c12 */ /* 0x002fe2000f80fcff */
[----:B------:R-:W-:-:S03]  /*134e0*/  UMOV UR4, 0xffffffff ;  /* 0xffffffff00047882 */ /* 0x000fc60000000000 */
[----:B------:R-:W-:-:S04]  /*134f0*/  LOP3.LUT P0, RZ, R3, UR5, RZ, 0xfc, P0 ;  /* 0x0000000503ff7c12 */ /* 0x000fc8000800fcff */
[----:B-----5:R-:W-:Y:S01]  /*13500*/  SEL R6, R0, RZ, !P0 ;  /* 0x000000ff00067207 */ /* 0x020fe20004000000 */
[----:B--2---:R-:W-:Y:S01]  /*13510*/  VIADD R5, R5, 0xffffffff ;  /* 0xffffffff05057836 */ /* 0x004fe20000000000 */
[----:B------:R-:W-:Y:S07]  /*13520*/  BRA.DIV UR4, `(.L_x_1186) ;  /* 0x0000003604fc7947 */ /* 0x000fee000b800000 */
.L_x_1256:
[----:B------:R-:W-:Y:S01]  /*13530*/  UMOV UR4, 0xffffffff ;  /* 0xffffffff00047882 */ /* 0x000fe20000000000 */
[----:B------:R-:W-:Y:S02]  /*13540*/  SHF.R.S32.HI R17, RZ, 0x1f, R0 ;  /* 0x0000001fff117819 */ /* 0x000fe40000011400 */
[----:B------:R-:W-:Y:S05]  /*13550*/  BRA.DIV UR4, `(.L_x_1187) ;  /* 0x0000003a04247947 */ /* 0x000fea000b800000 */
[----:B------:R-:W-:-:S13]  /*13560*/  ELECT P6, URZ, PT ;  /* 0x00000000003f782f */ /* 0x000fda00038c0000 */
.L_x_1259:
[----:B------:R-:W-:Y:S05]  /*13570*/  @!P6 BRA `(.L_x_1188) ;  /* 0x000000040010e947 */ /* 0x000fea0003800000 */
[----:B------:R-:W-:-:S04]  /*13580*/  ISETP.NE.U32.AND P0, PT, R2, RZ, PT ;  /* 0x000000ff0200720c */ /* 0x000fc80003f05070 */
[----:B------:R-:W-:-:S13]  /*13590*/  ISETP.NE.AND.EX P0, PT, R3, RZ, PT, P0 ;  /* 0x000000ff0300720c */ /* 0x000fda0003f05300 */
[----:B------:R-:W-:Y:S05]  /*135a0*/  @!P0 BRA `(.L_x_1189) ;  /* 0x0000000000488947 */ /* 0x000fea0003800000 */
[----:B------:R-:W1:Y:S01]  /*135b0*/  LDC R12, c[0x0][0x41c] ;  /* 0x00010700ff0c7b82 */ /* 0x000e620000000800 */
[----:B------:R-:W-:Y:S01]  /*135c0*/  IMAD.MOV.U32 R6, RZ, RZ, R5 ;  /* 0x000000ffff067224 */ /* 0x000fe200078e0005 */
        /* <DEDUP_REMOVED lines=14> */
[----:B0-----:R-:W-:-:S05]  /*136b0*/  LEA.HI.X R13, R10, R3, R6, 0x2, P0 ;  /* 0x000000030a0d7211 */ /* 0x001fca00000f1406 */
[----:B------:R1:W5:Y:S02]  /*136c0*/  LDG.E R6, desc[UR48][R12.64] ;  /* 0x000000300c067981 */ /* 0x000364000c1e1900 */
.L_x_1189:
[----:B------:R-:W2:Y:S01]  /*136d0*/  LDL R9, [R1] ;  /* 0x0000000001097983 */ /* 0x000ea20000100800 */
[----:B------:R-:W-:-:S03]  /*136e0*/  MOV R11, 0x400 ;  /* 0x00000400000b7802 */ /* 0x000fc60000000f00 */
[----:B------:R-:W3:Y:S01]  /*136f0*/  LDL R10, [R1+0x8] ;  /* 0x00000800010a7983 */ /* 0x000ee20000100800 */
[----:B-1----:R-:W1:Y:S02]  /*13700*/  S2R R12, SR_CgaCtaId ;  /* 0x00000000000c7919 */ /* 0x002e640000008800 */
[----:B-1----:R-:W-:-:S05]  /*13710*/  LEA R11, R12, R11, 0x18 ;  /* 0x0000000b0c0b7211 */ /* 0x002fca00078ec0ff */
[----:B--2---:R-:W-:Y:S01]  /*13720*/  IMAD R9, R9, 0x8, R11 ;  /* 0x0000000809097824 */ /* 0x004fe200078e020b */
[----:B---3--:R-:W-:-:S04]  /*13730*/  SHF.L.U32 R10, R10, 0x1f, RZ ;  /* 0x0000001f0a0a7819 */ /* 0x008fc800000006ff */
[----:B------:R-:W1:Y:S02]  /*13740*/  SYNCS.PHASECHK.TRANS64.TRYWAIT P0, [R9+URZ+0x28840], R10 ;  /* 0x0288400a090075a7 */ /* 0x000e64000800017f */
[----:B-1----:R-:W-:Y:S05]  /*13750*/  @!P0 BRA `(.L_x_1190) ;  /* 0x0000003400c48947 */ /* 0x002fea0003800000 */
.L_x_1260:
        /* <DEDUP_REMOVED lines=11> */
.L_x_1191:
[----:B------:R-:W2:Y:S01]  /*13810*/  LDL R11, [R1] ;  /* 0x00000000010b7983 */ /* 0x000ea20000100800 */
[----:B------:R-:W-:-:S03]  /*13820*/  MOV R12, 0x400 ;  /* 0x00000400000c7802 */ /* 0x000fc60000000f00 */
[----:B-1----:R-:W3:Y:S01]  /*13830*/  LDL R10, [R1+0x4] ;  /* 0x00000400010a7983 */ /* 0x002ee20000100800 */
[----:B0-----:R-:W0:Y:S01]  /*13840*/  S2R R13, SR_CgaCtaId ;  /* 0x00000000000d7919 */ /* 0x001e220000008800 */
[----:B------:R-:W-:Y:S02]  /*13850*/  R2UR UR9, R9 ;  /* 0x00000000090972ca */ /* 0x000fe400000e0000 */
[----:B------:R-:W-:Y:S01]  /*13860*/  R2UR UR11, R5 ;  /* 0x00000000050b72ca */ /* 0x000fe200000e0000 */
[----:B------:R-:W-:Y:S01]  /*13870*/  UIADD3 UR4, UP0, UR38, 0x370, URZ ;  /* 0x0000037026047890 */ /* 0x000fe2000ff1e03f */
[----:B------:R-:W-:Y:S02]  /*13880*/  R2UR UR12, R4 ;  /* 0x00000000040c72ca */ /* 0x000fe400000e0000 */
[----:B-----5:R-:W-:Y:S02]  /*13890*/  R2UR UR13, R6 ;  /* 0x00000000060d72ca */ /* 0x020fe400000e0000 */
[----:B0-----:R-:W-:-:S05]  /*138a0*/  LEA R12, R13, R12, 0x18 ;  /* 0x0000000c0d0c7211 */ /* 0x001fca00078ec0ff */
[----:B------:R-:W-:Y:S01]  /*138b0*/  UIADD3 UR9, UR9, 0x28830, URZ ;  /* 0x0002883009097890 */ /* 0x000fe2000fffe03f */
[----:B------:R-:W-:Y:S01]  /*138c0*/  UMOV UR10, URZ ;  /* 0x0000003f000a7c82 */ /* 0x000fe20008000000 */
[----:B------:R-:W-:Y:S01]  /*138d0*/  UMOV UR7, 0x14f00000 ;  /* 0x14f0000000077882 */ /* 0x000fe20000000000 */
[----:B------:R-:W-:Y:S01]  /*138e0*/  UMOV UR15, 0x40 ;  /* 0x00000040000f7882 */ /* 0x000fe20000000000 */
[----:B--2---:R-:W-:Y:S01]  /*138f0*/  IMAD R9, R11, 0x8000, R12 ;  /* 0x000080000b097824 */ /* 0x004fe200078e020c */
[----:B---3--:R-:W-:-:S04]  /*13900*/  R2UR UR5, R10 ;  /* 0x000000000a0572ca */ /* 0x008fc800000e0000 */
[----:B------:R-:W-:-:S09]  /*13910*/  R2UR UR6, R9 ;  /* 0x00000000090672ca */ /* 0x000fd200000e0000 */
[----:B------:R-:W-:-:S04]  /*13920*/  ULEA UR11, UR11, UR5, 0x7 ;  /* 0x000000050b0b7291 */ /* 0x000fc8000f8e383f */
[----:B------:R-:W-:Y:S02]  /*13930*/  UIADD3 UR8, UR6, 0x18400, URZ ;  /* 0x0001840006087890 */ /* 0x000fe4000fffe03f */
[----:B------:R-:W-:Y:S02]  /*13940*/  UIADD3.X UR5, URZ, UR39, URZ, UP0, !UPT ;  /* 0x000000273f057290 */ /* 0x000fe400087fe43f */
[----:B------:R-:W-:-:S03]  /*13950*/  UIADD3 UR14, UR6, 0x1c400, URZ ;  /* 0x0001c400060e7890 */ /* 0x000fc6000fffe03f */
[----:B------:R-:W-:-:S04]  /*13960*/  UMOV UR6, 0x0 ;  /* 0x0000000000067882 */ /* 0x000fc80000000000 */
[----:B------:R0:W-:Y:S02]  /*13970*/  UTMALDG.4D [UR8], [UR4], desc[UR6] ;  /* 0x00000608040075b4 */ /* 0x0001e40008019000 */
[----:B0-----:R-:W-:Y:S01]  /*13980*/  UMOV UR8, UR14 ;  /* 0x0000000e00087c82 */ /* 0x001fe20008000000 */
[----:B------:R-:W-:Y:S02]  /*13990*/  UMOV UR10, UR15 ;  /* 0x0000000f000a7c82 */ /* 0x000fe40008000000 */
[----:B------:R1:W-:Y:S02]  /*139a0*/  UTMALDG.4D [UR8], [UR4], desc[UR6] ;  /* 0x00000608040075b4 */ /* 0x0003e40008019000 */
[----:B-1----:R-:W-:Y:S01]  /*139b0*/  NOP ;  /* 0x0000000000007918 */ /* 0x002fe20000000000 */
.L_x_1188:
[----:B------:R-:W2:Y:S01]  /*139c0*/  LDL.LU R12, [R1+0x18] ;  /* 0x00001800010c7983 */ /* 0x000ea20000300800 */
[----:B------:R-:W-:Y:S01]  /*139d0*/  MOV R10, 0x400 ;  /* 0x00000400000a7802 */ /* 0x000fe20000000f00 */
[----:B------:R-:W-:Y:S05]  /*139e0*/  WARPSYNC.ALL ;  /* 0x0000000000007948 */ /* 0x000fea0003800000 */
[----:B------:R-:W1:Y:S01]  /*139f0*/  S2R R11, SR_CgaCtaId ;  /* 0x00000000000b7919 */ /* 0x000e620000008800 */
[----:B------:R-:W-:-:S13]  /*13a00*/  ELECT P0, URZ, PT ;  /* 0x00000000003f782f */ /* 0x000fda0003800000 */
[C---:B------:R-:W-:Y:S01]  /*13a10*/  @P0 R2UR UR13, R7.reuse ;  /* 0x00000000070d02ca */ /* 0x040fe200000e0000 */
[----:B------:R-:W-:Y:S01]  /*13a20*/  UIADD3 UR4, UP0, UR38, 0x270, URZ ;  /* 0x0000027026047890 */ /* 0x000fe2000ff1e03f */
[----:B------:R-:W-:Y:S01]  /*13a30*/  @P0 R2UR UR21, R7 ;  /* 0x00000000071502ca */ /* 0x000fe200000e0000 */
[----:B------:R-:W-:Y:S01]  /*13a40*/  UMOV UR6, 0x0 ;  /* 0x0000000000067882 */ /* 0x000fe20000000000 */
[----:B------:R-:W-:Y:S01]  /*13a50*/  @P0 R2UR UR12, R18 ;  /* 0x00000000120c02ca */ /* 0x000fe200000e0000 */
[----:B------:R-:W-:Y:S01]  /*13a60*/  UIADD3.X UR5, URZ, UR39, URZ, UP0, !UPT ;  /* 0x000000273f057290 */ /* 0x000fe200087fe43f */
[----:B------:R-:W-:Y:S01]  /*13a70*/  @P0 R2UR UR11, R8 ;  /* 0x00000000080b02ca */ /* 0x000fe200000e0000 */
[----:B------:R-:W-:Y:S01]  /*13a80*/  UMOV UR7, 0x12f00000 ;  /* 0x12f0000000077882 */ /* 0x000fe20000000000 */
[----:B------:R-:W-:Y:S01]  /*13a90*/  @P0 R2UR UR20, R18 ;  /* 0x00000000121402ca */ /* 0x000fe200000e0000 */
[----:B------:R-:W-:Y:S01]  /*13aa0*/  UMOV UR10, URZ ;  /* 0x0000003f000a7c82 */ /* 0x000fe20008000000 */
[----:B------:R-:W-:Y:S01]  /*13ab0*/  @P0 R2UR UR19, R8 ;  /* 0x00000000081302ca */ /* 0x000fe200000e0000 */
[----:B------:R-:W-:Y:S01]  /*13ac0*/  UMOV UR14, 0x0 ;  /* 0x00000000000e7882 */ /* 0x000fe20000000000 */
[----:B------:R-:W-:Y:S01]  /*13ad0*/  @P0 IMAD.MOV.U32 R9, RZ, RZ, 0x8000 ;  /* 0x00008000ff090424 */ /* 0x000fe200078e00ff */
[----:B------:R-:W-:Y:S01]  /*13ae0*/  UMOV UR15, 0x12f00000 ;  /* 0x12f00000000f7882 */ /* 0x000fe20000000000 */
[----:B------:R-:W-:Y:S01]  /*13af0*/  UMOV UR18, 0x40 ;  /* 0x0000004000127882 */ /* 0x000fe20000000000 */
[----:B------:R-:W-:Y:S01]  /*13b00*/  BSSY B0, `(.L_x_1192) ;  /* 0x0000013000007945 */ /* 0x000fe20003800000 */
[----:B-1----:R-:W-:Y:S01]  /*13b10*/  LEA R10, R11, R10, 0x18 ;  /* 0x0000000a0b0a7211 */ /* 0x002fe200078ec0ff */
        /* <DEDUP_REMOVED lines=15> */
[----:B------:R-:W2:Y:S02]  /*13c10*/  SYNCS.PHASECHK.TRANS64.TRYWAIT P0, [R10+URZ+0x28820], R7 ;  /* 0x028820070a0075a7 */ /* 0x000ea4000800017f */
[----:B-12---:R-:W-:Y:S05]  /*13c20*/  @!P0 BRA `(.L_x_1193) ;  /* 0x0000003000a48947 */ /* 0x006fea0003800000 */
.L_x_1261:
[----:B------:R-:W-:Y:S05]  /*13c30*/  BSYNC B0 ;  /* 0x0000000000007941 */ /* 0x000fea0003800000 */
.L_x_1192:
[----:B------:R-:W2:Y:S04]  /*13c40*/  LDL R9, [R1+0x14] ;  /* 0x0000140001097983 */ /* 0x000ea80000100800 */
[----:B-1----:R-:W3:Y:S01]  /*13c50*/  LDL R8, [R1+0x10] ;  /* 0x0000100001087983 */ /* 0x002ee20000100800 */
[----:B------:R-:W-:Y:S01]  /*13c60*/  BSSY B0, `(.L_x_1194) ;  /* 0x000018a000007945 */ /* 0x000fe20003800000 */
[----:B--2---:R-:W-:-:S05]  /*13c70*/  VIADD R7, R9, 0xfffffffe ;  /* 0xfffffffe09077836 */ /* 0x004fca0000000000 */
[----:B---3--:R-:W-:-:S13]  /*13c80*/  ISETP.GE.AND P0, PT, R7, R8, PT ;  /* 0x000000080700720c */ /* 0x008fda0003f06270 */
[----:B------:R-:W-:Y:S05]  /*13c90*/  @!P0 BRA `(.L_x_1195) ;  /* 0x0000001800188947 */ /* 0x000fea0003800000 */
[----:B0-----:R-:W-:Y:S01]  /*13ca0*/  LOP3.LUT R13, RZ, R8, RZ, 0x33, !PT ;  /* 0x00000008ff0d7212 */ /* 0x001fe200078e33ff */
[----:B------:R-:W-:Y:S01]  /*13cb0*/  IMAD.MOV R8, RZ, RZ, -R9 ;  /* 0x000000ffff087224 */ /* 0x000fe200078e0a09 */
[----:B------:R-:W-:Y:S04]  /*13cc0*/  BSSY B1, `(.L_x_1196) ;  /* 0x0000088000017945 */ /* 0x000fe80003800000 */
[----:B------:R-:W-:-:S05]  /*13cd0*/  VIADDMNMX R13, R8, 0x1, R13, !PT ;  /* 0x00000001080d7846 */ /* 0x000fca000780010d */
[----:B------:R-:W-:-:S05]  /*13ce0*/  IMAD.IADD R8, R9, 0x1, R13 ;  /* 0x0000000109087824 */ /* 0x000fca00078e020d */
        /* <DEDUP_REMOVED lines=33> */
.L_x_1200:
[----:B0-----:R-:W0:Y:S01]  /*13f00*/  S2R R3, SR_CgaCtaId ;  /* 0x0000000000037919 */ /* 0x001e220000008800 */
[----:B------:R-:W-:-:S04]  /*13f10*/  MOV R2, 0x400 ;  /* 0x0000040000027802 */ /* 0x000fc80000000f00 */
[----:B0-----:R-:W-:Y:S02]  /*13f20*/  LEA R2, R3, R2, 0x18 ;  /* 0x0000000203027211 */ /* 0x001fe400078ec0ff */
[----:B------:R-:W-:-:S03]  /*13f30*/  SHF.L.U32 R3, R14, 0x1f, RZ ;  /* 0x0000001f0e037819 */ /* 0x000fc600000006ff */
[----:B------:R-:W-:-:S04]  /*13f40*/  IMAD R2, R12, 0x8, R2 ;  /* 0x000000080c027824 */ /* 0x000fc800078e0202 */
[----:B------:R-:W0:Y:S02]  /*13f50*/  SYNCS.PHASECHK.TRANS64.TRYWAIT P0, [R2+URZ+0x28840], R3 ;  /* 0x02884003020075a7 */ /* 0x000e24000800017f */
[----:B0-----:R-:W-:Y:S05]  /*13f60*/  @!P0 BRA `(.L_x_1201) ;  /* 0x0000002c00f48947 */ /* 0x001fea0003800000 */
.L_x_1262:
        /* <DEDUP_REMOVED lines=11> */
.L_x_1202:
[----:B------:R-:W2:Y:S04]  /*14020*/  LDL R15, [R1+0x4] ;  /* 0x00000400010f7983 */ /* 0x000ea80000100800 */
[----:B------:R-:W3:Y:S01]  /*14030*/  LDL.LU R10, [R1+0x8] ;  /* 0x00000800010a7983 */ /* 0x000ee20000300800 */
[----:B0-----:R-:W-:-:S03]  /*14040*/  MOV R3, 0x400 ;  /* 0x0000040000037802 */ /* 0x001fc60000000f00 */
[----:B------:R-:W4:Y:S01]  /*14050*/  LDL R9, [R1] ;  /* 0x0000000001097983 */ /* 0x000f220000100800 */
[----:B------:R-:W0:Y:S01]  /*14060*/  S2R R11, SR_CgaCtaId ;  /* 0x00000000000b7919 */ /* 0x000e220000008800 */
[----:B------:R-:W-:Y:S02]  /*14070*/  R2UR UR14, R2 ;  /* 0x00000000020e72ca */ /* 0x000fe400000e0000 */
[----:B------:R-:W-:Y:S01]  /*14080*/  R2UR UR11, R7 ;  /* 0x00000000070b72ca */ /* 0x000fe200000e0000 */
[----:B------:R-:W-:Y:S01]  /*14090*/  UIADD3 UR4, UP0, UR38, 0x370, URZ ;  /* 0x0000037026047890 */ /* 0x000fe2000ff1e03f */
[----:B------:R-:W-:Y:S02]  /*140a0*/  R2UR UR12, R4 ;  /* 0x00000000040c72ca */ /* 0x000fe400000e0000 */
        /* <DEDUP_REMOVED lines=12> */
[----:B------:R-:W-:Y:S02]  /*14170*/  ULEA UR11, UR11, UR9, 0x7 ;  /* 0x000000090b0b7291 */ /* 0x000fe4000f8e383f */
        /* <DEDUP_REMOVED lines=11> */
.L_x_1263:
[----:B------:R-:W-:Y:S05]  /*14230*/  @P1 BRA `(.L_x_1204) ;  /* 0x0000000000301947 */ /* 0x000fea0003800000 */
[----:B------:R-:W1:Y:S01]  /*14240*/  S2R R9, SR_TID.X ;  /* 0x0000000000097919 */ /* 0x000e620000002100 */
[----:B------:R-:W-:Y:S01]  /*14250*/  MOV R10, 0x400 ;  /* 0x00000400000a7802 */ /* 0x000fe20000000f00 */
[----:B------:R-:W2:Y:S01]  /*14260*/  S2R R11, SR_CgaCtaId ;  /* 0x00000000000b7919 */ /* 0x000ea20000008800 */
[----:B-1----:R-:W-:Y:S02]  /*14270*/  LOP3.LUT R15, R9, 0x1f, RZ, 0xc0, !PT ;  /* 0x0000001f090f7812 */ /* 0x002fe400078ec0ff */
[----:B------:R-:W3:Y:S02]  /*14280*/  LDL R9, [R1] ;  /* 0x0000000001097983 */ /* 0x000ee40000100800 */
[----:B------:R-:W-:Y:S02]  /*14290*/  ISETP.NE.AND P0, PT, R15, RZ, PT ;  /* 0x000000ff0f00720c */ /* 0x000fe40003f05270 */
[----:B--2---:R-:W-:Y:S01]  /*142a0*/  LEA R10, R11, R10, 0x18 ;  /* 0x0000000a0b0a7211 */ /* 0x004fe200078ec0ff */
[----:B0-----:R-:W-:-:S04]  /*142b0*/  IMAD.MOV.U32 R3, RZ, RZ, 0x8000 ;  /* 0x00008000ff037424 */ /* 0x001fc800078e00ff */
[----:B---3--:R-:W-:-:S04]  /*142c0*/  IMAD R2, R9, 0x8, R10 ;  /* 0x0000000809027824 */ /* 0x008fc800078e020a */
[----:B------:R1:W-:Y:S02]  /*142d0*/  SYNCS.ARRIVE.TRANS64 RZ, [R2+URZ+0x28850], R3 ;  /* 0x0288500302ff79a7 */ /* 0x0003e4000800003f */
[----:B------:R-:W-:Y:S05]  /*142e0*/  @!P0 BRA `(.L_x_1204) ;  /* 0x0000000000048947 */ /* 0x000fea0003800000 */
[----:B------:R-:W-:Y:S01]  /*142f0*/  BPT.TRAP 0x1 ;  /* 0x000000040000795c */ /* 0x000fe20000300000 */
.L_x_1204:
[----:B01----:R-:W2:Y:S01]  /*14300*/  LDL.LU R2, [R1] ;  /* 0x0000000001027983 */ /* 0x003ea20000300800 */
[----:B------:R-:W-:-:S03]  /*14310*/  MOV R10, 0x400 ;  /* 0x00000400000a7802 */ /* 0x000fc60000000f00 */
[----:B------:R-:W3:Y:S01]  /*14320*/  LDL R3, [R1+0x4] ;  /* 0x0000040001037983 */ /* 0x000ee20000100800 */
[----:B------:R-:W0:Y:S01]  /*14330*/  S2R R11, SR_CgaCtaId ;  /* 0x00000000000b7919 */ /* 0x000e220000008800 */
[----:B------:R-:W-:Y:S01]  /*14340*/  R2UR UR11, R5 ;  /* 0x00000000050b72ca */ /* 0x000fe200000e0000 */
[----:B------:R-:W-:Y:S01]  /*14350*/  UIADD3 UR4, UP0, UR38, 0x470, URZ ;  /* 0x0000047026047890 */ /* 0x000fe2000ff1e03f */
[----:B------:R-:W-:Y:S02]  /*14360*/  R2UR UR13, R6 ;  /* 0x00000000060d72ca */ /* 0x000fe400000e0000 */
[----:B------:R-:W-:Y:S02]  /*14370*/  R2UR UR12, R4 ;  /* 0x00000000040c72ca */ /* 0x000fe400000e0000 */
[----:B0-----:R-:W-:Y:S01]  /*14380*/  LEA R10, R11, R10, 0x18 ;  /* 0x0000000a0b0a7211 */ /* 0x001fe200078ec0ff */
[----:B------:R-:W-:Y:S01]  /*14390*/  UMOV UR10, URZ ;  /* 0x0000003f000a7c82 */ /* 0x000fe20008000000 */
[----:B------:R-:W-:Y:S01]  /*143a0*/  UMOV UR6, 0x0 ;  /* 0x0000000000067882 */ /* 0x000fe20000000000 */
[----:B------:R-:W-:Y:S01]  /*143b0*/  UMOV UR7, 0x14f00000 ;  /* 0x14f0000000077882 */ /* 0x000fe20000000000 */
[----:B------:R-:W-:Y:S01]  /*143c0*/  UMOV UR15, 0x40 ;  /* 0x00000040000f7882 */ /* 0x000fe20000000000 */
[----:B------:R-:W-:-:S02]  /*143d0*/  IMAD.MOV.U32 R6, RZ, RZ, R8 ;  /* 0x000000ffff067224 */ /* 0x000fc400078e0008 */
[----:B------:R-:W-:Y:S02]  /*143e0*/  IMAD.MOV.U32 R5, RZ, RZ, R7 ;  /* 0x000000ffff057224 */ /* 0x000fe400078e0007 */
[----:B--2---:R-:W-:-:S04]  /*143f0*/  IMAD.MOV.U32 R9, RZ, RZ, R2 ;  /* 0x000000ffff097224 */ /* 0x004fc800078e0002 */
[----:B------:R-:W-:-:S05]  /*14400*/  IMAD R2, R9, 0x8, R10 ;  /* 0x0000000809027824 */ /* 0x000fca00078e020a */
[----:B------:R-:W-:Y:S01]  /*14410*/  R2UR UR9, R2 ;  /* 0x00000000020972ca */ /* 0x000fe200000e0000 */
[----:B------:R-:W-:Y:S01]  /*14420*/  IMAD R2, R9, 0x8000, R10 ;  /* 0x0000800009027824 */ /* 0x000fe200078e020a */
[----:B---3--:R-:W-:-:S04]  /*14430*/  R2UR UR5, R3 ;  /* 0x00000000030572ca */ /* 0x008fc800000e0000 */
[----:B------:R-:W-:-:S07]  /*14440*/  R2UR UR14, R2 ;  /* 0x00000000020e72ca */ /* 0x000fce00000e0000 */
[----:B------:R-:W-:Y:S02]  /*14450*/  UIADD3 UR9, UR9, 0x28850, URZ ;  /* 0x0002885009097890 */ /* 0x000fe4000fffe03f */
[----:B------:R-:W-:Y:S02]  /*14460*/  ULEA UR11, UR11, UR5, 0x7 ;  /* 0x000000050b0b7291 */ /* 0x000fe4000f8e383f */
[----:B------:R-:W-:Y:S02]  /*14470*/  UIADD3.X UR5, URZ, UR39, URZ, UP0, !UPT ;  /* 0x000000273f057290 */ /* 0x000fe400087fe43f */
[----:B------:R-:W-:Y:S02]  /*14480*/  UIADD3 UR8, UR14, 0x400, URZ ;  /* 0x000004000e087890 */ /* 0x000fe4000fffe03f */
[----:B------:R-:W-:-:S07]  /*14490*/  UIADD3 UR14, UR14, 0x4400, URZ ;  /* 0x000044000e0e7890 */ /* 0x000fce000fffe03f */
[----:B------:R0:W-:Y:S02]  /*144a0*/  UTMALDG.4D [UR8], [UR4], desc[UR6] ;  /* 0x00000608040075b4 */ /* 0x0001e40008019000 */
[----:B0-----:R-:W-:Y:S01]  /*144b0*/  UMOV UR8, UR14 ;  /* 0x0000000e00087c82 */ /* 0x001fe20008000000 */
[----:B------:R-:W-:Y:S02]  /*144c0*/  UMOV UR10, UR15 ;  /* 0x0000000f000a7c82 */ /* 0x000fe40008000000 */
[----:B------:R0:W-:Y:S02]  /*144d0*/  UTMALDG.4D [UR8], [UR4], desc[UR6] ;  /* 0x00000608040075b4 */ /* 0x0001e40008019000 */
[----:B0-----:R-:W-:Y:S01]  /*144e0*/  NOP ;  /* 0x0000000000007918 */ /* 0x001fe20000000000 */
.L_x_1199:
[----:B------:R-:W-:Y:S05]  /*144f0*/  BSYNC B2 ;  /* 0x0000000000027941 */ /* 0x000fea0003800000 */
.L_x_1198:
[----:B------:R-:W2:Y:S04]  /*14500*/  LDL R2, [R1+0x14] ;  /* 0x0000140001027983 */ /* 0x000ea80000100800 */
[----:B------:R0:W-:Y:S04]  /*14510*/  STL [R1], R12 ;  /* 0x0000000c01007387 */ /* 0x0001e80000100800 */
[----:B------:R0:W-:Y:S02]  /*14520*/  STL [R1+0x8], R14 ;  /* 0x0000080e01007387 */ /* 0x0001e40000100800 */
[----:B0-2---:R-:W-:-:S07]  /*14530*/  VIADD R7, R2, 0xfffffffd ;  /* 0xfffffffd02077836 */ /* 0x005fce0000000000 */
.L_x_1197:
[----:B------:R-:W-:Y:S05]  /*14540*/  BSYNC B1 ;  /* 0x0000000000017941 */ /* 0x000fea0003800000 */
.L_x_1196:
[----:B------:R-:W2:Y:S01]  /*14550*/  LDL.LU R2, [R1+0x14] ;  /* 0x0000140001027983 */ /* 0x000ea20000300800 */
[----:B------:R-:W-:Y:S01]  /*14560*/  VIADD R13, R13, 0xfffffffe ;  /* 0xfffffffe0d0d7836 */ /* 0x000fe20000000000 */
[----:B--2---:R-:W-:-:S04]  /*14570*/  LOP3.LUT R2, RZ, R2, RZ, 0x33, !PT ;  /* 0x00000002ff027212 */ /* 0x004fc800078e33ff */
[----:B------:R-:W-:-:S13]  /*14580*/  ISETP.NE.AND P0, PT, R13, R2, PT ;  /* 0x000000020d00720c */ /* 0x000fda0003f05270 */
[----:B------:R-:W-:Y:S05]  /*14590*/  @!P0 BRA `(.L_x_1195) ;  /* 0x0000000c00d88947 */ /* 0x000fea0003800000 */
[----:B------:R-:W-:-:S07]  /*145a0*/  IMAD.MOV.U32 R10, RZ, RZ, R6 ;  /* 0x000000ffff0a7224 */ /* 0x000fce00078e0006 */
.L_x_1219:
        /* <DEDUP_REMOVED lines=32> */
.L_x_1207:
[----:B------:R-:W1:Y:S01]  /*147b0*/  S2R R3, SR_CgaCtaId ;  /* 0x0000000000037919 */ /* 0x000e620000008800 */
[----:B------:R-:W-:-:S04]  /*147c0*/  MOV R2, 0x400 ;  /* 0x0000040000027802 */ /* 0x000fc80000000f00 */
[----:B-1----:R-:W-:Y:S02]  /*147d0*/  LEA R2, R3, R2, 0x18 ;  /* 0x0000000203027211 */ /* 0x002fe400078ec0ff */
[----:B------:R-:W-:-:S03]  /*147e0*/  SHF.L.U32 R3, R9, 0x1f, RZ ;  /* 0x0000001f09037819 */ /* 0x000fc600000006ff */
[----:B------:R-:W-:-:S04]  /*147f0*/  IMAD R2, R8, 0x8, R2 ;  /* 0x0000000808027824 */ /* 0x000fc800078e0202 */
[----:B------:R-:W1:Y:S02]  /*14800*/  SYNCS.PHASECHK.TRANS64.TRYWAIT P0, [R2+URZ+0x28840], R3 ;  /* 0x02884003020075a7 */ /* 0x000e64000800017f */
[----:B-1----:R-:W-:Y:S05]  /*14810*/  @!P0 BRA `(.L_x_1208) ;  /* 0x0000002400f08947 */ /* 0x002fea0003800000 */
.L_x_1264:
        /* <DEDUP_REMOVED lines=11> */
.L_x_1209:
[----:B------:R-:W2:Y:S04]  /*148d0*/  LDL R15, [R1+0x4] ;  /* 0x00000400010f7983 */ /* 0x000ea80000100800 */
[----:B-1----:R-:W3:Y:S01]  /*148e0*/  LDL.LU R3, [R1+0x8] ;  /* 0x0000080001037983 */ /* 0x002ee20000300800 */
[----:B------:R-:W-:-:S03]  /*148f0*/  MOV R13, 0x400 ;  /* 0x00000400000d7802 */ /* 0x000fc60000000f00 */
        /* <DEDUP_REMOVED lines=30> */
.L_x_1265:
        /* <DEDUP_REMOVED lines=8> */
.L_x_1211:
[----:B0-----:R-:W2:Y:S01]  /*14b60*/  LDL.LU R3, [R1] ;  /* 0x0000000001037983 */ /* 0x001ea20000300800 */
[----:B------:R-:W-:-:S03]  /*14b70*/  MOV R13, 0x400 ;  /* 0x00000400000d7802 */ /* 0x000fc60000000f00 */
[----:B------:R-:W3:Y:S01]  /*14b80*/  LDL R11, [R1+0x4] ;  /* 0x00000400010b7983 */ /* 0x000ee20000100800 */
[----:B------:R-:W0:Y:S01]  /*14b90*/  S2R R14, SR_CgaCtaId ;  /* 0x00000000000e7919 */ /* 0x000e220000008800 */
[----:B------:R-:W-:Y:S02]  /*14ba0*/  R2UR UR11, R5 ;  /* 0x00000000050b72ca */ /* 0x000fe400000e0000 */
[----:B------:R-:W-:Y:S01]  /*14bb0*/  R2UR UR9, R2 ;  /* 0x00000000020972ca */ /* 0x000fe200000e0000 */
[----:B------:R-:W-:Y:S01]  /*14bc0*/  UIADD3 UR4, UP0, UR38, 0x470, URZ ;  /* 0x0000047026047890 */ /* 0x000fe2000ff1e03f */
[----:B------:R-:W-:Y:S02]  /*14bd0*/  R2UR UR13, R6 ;  /* 0x00000000060d72ca */ /* 0x000fe400000e0000 */
[----:B------:R-:W-:Y:S02]  /*14be0*/  R2UR UR12, R4 ;  /* 0x00000000040c72ca */ /* 0x000fe400000e0000 */
[----:B0-----:R-:W-:-:S07]  /*14bf0*/  LEA R13, R14, R13, 0x18 ;  /* 0x0000000d0e0d7211 */ /* 0x001fce00078ec0ff */
[----:B------:R-:W-:Y:S01]  /*14c00*/  UIADD3 UR9, UR9, 0x50, URZ ;  /* 0x0000005009097890 */ /* 0x000fe2000fffe03f */
[----:B------:R-:W-:Y:S01]  /*14c10*/  UMOV UR10, URZ ;  /* 0x0000003f000a7c82 */ /* 0x000fe20008000000 */
[----:B------:R-:W-:Y:S01]  /*14c20*/  UMOV UR7, 0x14f00000 ;  /* 0x14f0000000077882 */ /* 0x000fe20000000000 */
[----:B------:R-:W-:Y:S01]  /*14c30*/  UMOV UR15, 0x40 ;  /* 0x00000040000f7882 */ /* 0x000fe20000000000 */
[----:B------:R-:W-:Y:S02]  /*14c40*/  IMAD.MOV.U32 R5, RZ, RZ, R12 ;  /* 0x000000ffff057224 */ /* 0x000fe400078e000c */
[----:B------:R-:W-:Y:S02]  /*14c50*/  IMAD.MOV.U32 R6, RZ, RZ, R10 ;  /* 0x000000ffff067224 */ /* 0x000fe400078e000a */
        /* <DEDUP_REMOVED lines=13> */
.L_x_1206:
[----:B------:R-:W-:Y:S05]  /*14d30*/  BSYNC B1 ;  /* 0x0000000000017941 */ /* 0x000fea0003800000 */
.L_x_1205:
[----:B------:R-:W-:Y:S01]  /*14d40*/  VIADD R2, R8, 0x1 ;  /* 0x0000000108027836 */ /* 0x000fe20000000000 */
[----:B------:R-:W-:Y:S01]  /*14d50*/  BSSY B1, `(.L_x_1212) ;  /* 0x0000076000017945 */ /* 0x000fe20003800000 */
[----:B------:R-:W-:-:S03]  /*14d60*/  VIADD R13, R7, 0xffffffff ;  /* 0xffffffff070d7836 */ /* 0x000fc60000000000 */
        /* <DEDUP_REMOVED lines=8> */
[----:B------:R-:W-:Y:S01]  /*14df0*/  IMAD.MOV.U32 R12, RZ, RZ, R13 ;  /* 0x000000ffff0c7224 */ /* 0x000fe200078e000d */
[----:B------:R-:W-:-:S04]  /*14e00*/  ISETP.NE.U32.AND P0, PT, RZ, UR4, PT ;  /* 0x00000004ff007c0c */ /* 0x000fc8000bf05070 */
[----:B------:R-:W-:-:S13]  /*14e10*/  ISETP.NE.AND.EX P0, PT, RZ, UR5, PT, P0 ;  /* 0x00000005ff007c0c */ /* 0x000fda000bf05300 */
[----:B------:R-:W-:Y:S05]  /*14e20*/  @!P0 BRA `(.L_x_1214) ;  /* 0x0000000000448947 */ /* 0x000fea0003800000 */
[----:B------:R-:W1:Y:S01]  /*14e30*/  LDC R11, c[0x0][0x41c] ;  /* 0x00010700ff0b7b82 */ /* 0x000e620000000800 */
        /* <DEDUP_REMOVED lines=16> */
.L_x_1214:
[----:B------:R-:W2:Y:S01]  /*14f40*/  S2R R3, SR_CgaCtaId ;  /* 0x0000000000037919 */ /* 0x000ea20000008800 */
[----:B------:R-:W-:-:S04]  /*14f50*/  MOV R2, 0x400 ;  /* 0x0000040000027802 */ /* 0x000fc80000000f00 */
[----:B--2---:R-:W-:Y:S02]  /*14f60*/  LEA R2, R3, R2, 0x18 ;  /* 0x0000000203027211 */ /* 0x004fe400078ec0ff */
[----:B------:R-:W-:-:S03]  /*14f70*/  SHF.L.U32 R3, R14, 0x1f, RZ ;  /* 0x0000001f0e037819 */ /* 0x000fc600000006ff */
[----:B------:R-:W-:-:S04]  /*14f80*/  IMAD R2, R15, 0x8, R2 ;  /* 0x000000080f027824 */ /* 0x000fc800078e0202 */
[----:B------:R-:W2:Y:S02]  /*14f90*/  SYNCS.PHASECHK.TRANS64.TRYWAIT P0, [R2+URZ+0x28840], R3 ;  /* 0x02884003020075a7 */ /* 0x000ea4000800017f */
[----:B--2---:R-:W-:Y:S05]  /*14fa0*/  @!P0 BRA `(.L_x_1215) ;  /* 0x0000002000348947 */ /* 0x004fea0003800000 */
.L_x_1266:
        /* <DEDUP_REMOVED lines=11> */
.L_x_1216:
        /* <DEDUP_REMOVED lines=21> */
[----:B------:R-:W-:Y:S02]  /*151b0*/  ULEA UR11, UR11, UR5, 0x7 ;  /* 0x000000050b0b7291 */ /* 0x000fe4000f8e383f */
        /* <DEDUP_REMOVED lines=11> */
.L_x_1267:
        /* <DEDUP_REMOVED lines=8> */
.L_x_1218:
[----:B-1----:R-:W2:Y:S01]  /*152f0*/  LDL R3, [R1+0x4] ;  /* 0x0000040001037983 */ /* 0x002ea20000100800 */
[----:B0-----:R-:W-:Y:S01]  /*15300*/  MOV R9, 0x400 ;  /* 0x0000040000097802 */ /* 0x001fe20000000f00 */
[----:B------:R-:W0:Y:S01]  /*15310*/  S2R R11, SR_CgaCtaId ;  /* 0x00000000000b7919 */ /* 0x000e220000008800 */
[----:B------:R-:W-:Y:S02]  /*15320*/  R2UR UR11, R5 ;  /* 0x00000000050b72ca */ /* 0x000fe400000e0000 */
        /* <DEDUP_REMOVED lines=14> */
[----:B------:R-:W-:Y:S02]  /*15410*/  IMAD.MOV.U32 R5, RZ, RZ, R12 ;  /* 0x000000ffff057224 */ /* 0x000fe400078e000c */
[----:B------:R-:W-:Y:S01]  /*15420*/  IMAD.MOV.U32 R6, RZ, RZ, R10 ;  /* 0x000000ffff067224 */ /* 0x000fe200078e000a */
[----:B--2---:R-:W-:-:S13]  /*15430*/  R2UR UR5, R3 ;  /* 0x00000000030572ca */ /* 0x004fda00000e0000 */
[----:B------:R-:W-:Y:S02]  /*15440*/  ULEA UR11, UR11, UR5, 0x7 ;  /* 0x000000050b0b7291 */ /* 0x000fe4000f8e383f */
[----:B------:R-:W-:-:S09]  /*15450*/  UIADD3.X UR5, URZ, UR39, URZ, UP0, !UPT ;  /* 0x000000273f057290 */ /* 0x000fd200087fe43f */
[----:B------:R0:W-:Y:S02]  /*15460*/  UTMALDG.4D [UR8], [UR4], desc[UR6] ;  /* 0x00000608040075b4 */ /* 0x0001e40008019000 */
[----:B0-----:R-:W-:Y:S01]  /*15470*/  UMOV UR8, UR14 ;  /* 0x0000000e00087c82 */ /* 0x001fe20008000000 */
[----:B------:R-:W-:Y:S02]  /*15480*/  UMOV UR10, UR15 ;  /* 0x0000000f000a7c82 */ /* 0x000fe40008000000 */
[----:B------:R1:W-:Y:S02]  /*15490*/  UTMALDG.4D [UR8], [UR4], desc[UR6] ;  /* 0x00000608040075b4 */ /* 0x0003e40008019000 */
[----:B-1----:R-:W-:Y:S01]  /*154a0*/  NOP ;  /* 0x0000000000007918 */ /* 0x002fe20000000000 */
.L_x_1213:
[----:B------:R-:W-:Y:S05]  /*154b0*/  BSYNC B1 ;  /* 0x0000000000017941 */ /* 0x000fea0003800000 */
.L_x_1212:
[----:B------:R-:W2:Y:S01]  /*154c0*/  LDL R2, [R1+0x10] ;  /* 0x0000100001027983 */ /* 0x000ea20000100800 */
[----:B------:R-:W-:Y:S01]  /*154d0*/  VIADD R7, R7, 0xfffffffe ;  /* 0xfffffffe07077836 */ /* 0x000fe20000000000 */
[----:B--2---:R-:W-:-:S13]  /*154e0*/  ISETP.GT.AND P0, PT, R13, R2, PT ;  /* 0x000000020d00720c */ /* 0x004fda0003f04270 */
[----:B------:R-:W-:Y:S05]  /*154f0*/  @P0 BRA `(.L_x_1219) ;  /* 0xfffffff0002c0947 */ /* 0x000fea000383ffff */
.L_x_1195:
[----:B------:R-:W-:Y:S05]  /*15500*/  BSYNC B0 ;  /* 0x0000000000007941 */ /* 0x000fea0003800000 */
.L_x_1194:
        /* <DEDUP_REMOVED lines=8> */
[----:B------:R-:W1:Y:S08]  /*15590*/  FLO.U32 R0, UR4 ;  /* 0x0000000400007d00 */ /* 0x000e7000080e0000 */
        /* <DEDUP_REMOVED lines=8> */
.L_x_1221:
[----:B------:R-:W-:Y:S05]  /*15620*/  BSYNC B0 ;  /* 0x0000000000007941 */ /* 0x000fea0003800000 */
.L_x_1220:
        /* <DEDUP_REMOVED lines=11> */
.L_x_1268:
        /* <DEDUP_REMOVED lines=11> */
.L_x_1225:
[----:B------:R-:W2:Y:S01]  /*15790*/  LDL.LU R8, [R1+0x4] ;  /* 0x0000040001087983 */ /* 0x000ea20000300800 */
[----:B------:R-:W-:-:S03]  /*157a0*/  MOV R2, 0x400 ;  /* 0x0000040000027802 */ /* 0x000fc60000000f00 */
[----:B-1----:R-:W3:Y:S01]  /*157b0*/  LDL R0, [R1] ;  /* 0x0000000001007983 */ /* 0x002ee20000100800 */
[----:B------:R-:W1:Y:S01]  /*157c0*/  S2R R7, SR_CgaCtaId ;  /* 0x0000000000077919 */ /* 0x000e620000008800 */
[----:B------:R-:W-:Y:S02]  /*157d0*/  R2UR UR11, R5 ;  /* 0x00000000050b72ca */ /* 0x000fe400000e0000 */
[----:B------:R-:W-:Y:S01]  /*157e0*/  R2UR UR9, R3 ;  /* 0x00000000030972ca */ /* 0x000fe200000e0000 */
[----:B------:R-:W-:Y:S01]  /*157f0*/  UIADD3 UR4, UP0, UR38, 0x470, URZ ;  /* 0x0000047026047890 */ /* 0x000fe2000ff1e03f */
[----:B------:R-:W-:Y:S02]  /*15800*/  R2UR UR12, R4 ;  /* 0x00000000040c72ca */ /* 0x000fe400000e0000 */
[----:B------:R-:W-:Y:S02]  /*15810*/  R2UR UR13, R6 ;  /* 0x00000000060d72ca */ /* 0x000fe400000e0000 */
[----:B-1----:R-:W-:-:S07]  /*15820*/  LEA R2, R7, R2, 0x18 ;  /* 0x0000000207027211 */ /* 0x002fce00078ec0ff */
[----:B------:R-:W-:Y:S01]  /*15830*/  UIADD3 UR9, UR9, 0x28850, URZ ;  /* 0x0002885009097890 */ /* 0x000fe2000fffe03f */
[----:B------:R-:W-:Y:S01]  /*15840*/  UMOV UR10, URZ ;  /* 0x0000003f000a7c82 */ /* 0x000fe20008000000 */
[----:B------:R-:W-:Y:S01]  /*15850*/  UMOV UR7, 0x14f00000 ;  /* 0x14f0000000077882 */ /* 0x000fe20000000000 */
[----:B------:R-:W-:Y:S01]  /*15860*/  UMOV UR15, 0x40 ;  /* 0x00000040000f7882 */ /* 0x000fe20000000000 */
[----:B--2---:R-:W-:Y:S01]  /*15870*/  R2UR UR5, R8 ;  /* 0x00000000080572ca */ /* 0x004fe200000e0000 */
[----:B---3--:R-:W-:-:S05]  /*15880*/  IMAD R0, R0, 0x8000, R2 ;  /* 0x0000800000007824 */ /* 0x008fca00078e0202 */
[----:B------:R-:W-:-:S07]  /*15890*/  R2UR UR6, R0 ;  /* 0x00000000000672ca */ /* 0x000fce00000e0000 */
[----:B------:R-:W-:Y:S02]  /*158a0*/  ULEA UR11, UR11, UR5, 0x7 ;  /* 0x000000050b0b7291 */ /* 0x000fe4000f8e383f */
[----:B------:R-:W-:-:S04]  /*158b0*/  UIADD3.X UR5, URZ, UR39, URZ, UP0, !UPT ;  /* 0x000000273f057290 */ /* 0x000fc800087fe43f */
[----:B------:R-:W-:Y:S02]  /*158c0*/  UIADD3 UR8, UR6, 0x400, URZ ;  /* 0x0000040006087890 */ /* 0x000fe4000fffe03f */
[----:B------:R-:W-:-:S03]  /*158d0*/  UIADD3 UR14, UR6, 0x4400, URZ ;  /* 0x00004400060e7890 */ /* 0x000fc6000fffe03f */
[----:B------:R-:W-:-:S04]  /*158e0*/  UMOV UR6, 0x0 ;  /* 0x0000000000067882 */ /* 0x000fc80000000000 */
[----:B------:R1:W-:Y:S02]  /*158f0*/  UTMALDG.4D [UR8], [UR4], desc[UR6] ;  /* 0x00000608040075b4 */ /* 0x0003e40008019000 */
[----:B-1----:R-:W-:Y:S01]  /*15900*/  UMOV UR8, UR14 ;  /* 0x0000000e00087c82 */ /* 0x002fe20008000000 */
[----:B------:R-:W-:Y:S02]  /*15910*/  UMOV UR10, UR15 ;  /* 0x0000000f000a7c82 */ /* 0x000fe40008000000 */
[----:B------:R1:W-:Y:S02]  /*15920*/  UTMALDG.4D [UR8], [UR4], desc[UR6] ;  /* 0x00000608040075b4 */ /* 0x0003e40008019000 */
[----:B-1----:R-:W-:Y:S01]  /*15930*/  NOP ;  /* 0x0000000000007918 */ /* 0x002fe20000000000 */
.L_x_1223:
[----:B------:R-:W-:Y:S05]  /*15940*/  BSYNC B0 ;  /* 0x0000000000007941 */ /* 0x000fea0003800000 */
.L_x_1222:
        /* <DEDUP_REMOVED lines=9> */
.L_x_1180:
[----:B------:R-:W-:Y:S05]  /*159e0*/  BSYNC B6 ;  /* 0x0000000000067941 */ /* 0x000fea0003800000 */
.L_x_1178:
[----:B------:R-:W-:-:S03]  /*159f0*/  UMOV UR4, 0xffffffff ;  /* 0xffffffff00047882 */ /* 0x000fc60000000000 */
[----:B------:R-:W-:Y:S05]  /*15a00*/  BRA.DIV UR4, `(.L_x_1226) ;  /* 0x0000001604d87947 */ /* 0x000fea000b800000 */
[----:B------:R2:W3:Y:S04]  /*15a10*/  SHFL.IDX PT, R4, R16, RZ, 0x1f ;  /* 0x00001fff10047589 */ /* 0x0004e800000e0000 */
[----:B------:R2:W4:Y:S02]  /*15a20*/  SHFL.IDX PT, R7, R16, 0x1, 0x1f ;  /* 0x00201f0010077f89 */ /* 0x00052400000e0000 */
.L_x_1272:
[----:B-1----:R-:W1:Y:S01]  /*15a30*/  S2R R0, SR_TID.X ;  /* 0x0000000000007919 */ /* 0x002e620000002100 */
[----:B------:R-:W-:Y:S01]  /*15a40*/  ULDC UR4, c[0x0][0xc14] ;  /* 0x0003050000047ab9 */ /* 0x000fe20000000800 */
[----:B------:R-:W-:Y:S01]  /*15a50*/  BSSY B0, `(.L_x_1227) ;  /* 0x000000b000007945 */ /* 0x000fe20003800000 */
[----:B------:R-:W-:Y:S01]  /*15a60*/  IMAD.MOV.U32 R17, RZ, RZ, RZ ;  /* 0x000000ffff117224 */ /* 0x000fe200078e00ff */
[----:B-1----:R-:W-:Y:S01]  /*15a70*/  LOP3.LUT R6, R0, 0x1f, RZ, 0xc0, !PT ;  /* 0x0000001f00067812 */ /* 0x002fe200078ec0ff */
[----:B------:R-:W-:-:S03]  /*15a80*/  IMAD.U32 R0, RZ, RZ, UR4 ;  /* 0x00000004ff007e24 */ /* 0x000fc6000f8e00ff */
[C---:B------:R-:W-:Y:S01]  /*15a90*/  ISETP.NE.AND P0, PT, R6.reuse, 0x1f, PT ;  /* 0x0000001f0600780c */ /* 0x040fe20003f05270 */
[----:B------:R-:W-:-:S05]  /*15aa0*/  IMAD.IADD R5, R6, 0x1, R19 ;  /* 0x0000000106057824 */ /* 0x000fca00078e0213 */
[----:B------:R-:W-:-:S13]  /*15ab0*/  ISETP.GE.OR P0, PT, R5, R0, !P0 ;  /* 0x000000000500720c */ /* 0x000fda0004706670 */
[----:B------:R-:W-:Y:S05]  /*15ac0*/  @P0 BRA `(.L_x_1228) ;  /* 0x00000000000c0947 */ /* 0x000fea0003800000 */
[----:B------:R-:W1:Y:S02]  /*15ad0*/  LDC.64 R2, c[0x0][0xc58] ;  /* 0x00031600ff027b82 */ /* 0x000e640000000a00 */
[----:B-1----:R-:W-:-:S05]  /*15ae0*/  IMAD.WIDE R2, R5, 0x4, R2 ;  /* 0x0000000405027825 */ /* 0x002fca00078e0202 */
[----:B------:R1:W5:Y:S02]  /*15af0*/  LDG.E R17, desc[UR48][R2.64] ;  /* 0x0000003002117981 */ /* 0x000364000c1e1900 */
.L_x_1228:
[----:B------:R-:W-:Y:S05]  /*15b00*/  BSYNC B0 ;  /* 0x0000000000007941 */ /* 0x000fea0003800000 */
.L_x_1227:
[----:B------:R-:W-:-:S03]  /*15b10*/  UMOV UR4, 0xffffffff ;  /* 0xffffffff00047882 */ /* 0x000fc60000000000 */
[----:B------:R-:W-:Y:S05]  /*15b20*/  BRA.DIV UR4, `(.L_x_1229) ;  /* 0x0000001604dc7947 */ /* 0x000fea000b800000 */
[----:B0----5:R-:W0:Y:S01]  /*15b30*/  SHFL.UP PT, R14, R17, 0x1, RZ ;  /* 0x04200000110e7989 */ /* 0x021e2200000e00ff */
[C---:B------:R-:W-:Y:S02]  /*15b40*/  ISETP.NE.AND P0, PT, R6.reuse, RZ, PT ;  /* 0x000000ff0600720c */ /* 0x040fe40003f05270 */
[----:B------:R-:W-:Y:S02]  /*15b50*/  ISETP.GE.U32.AND P1, PT, R6, 0x2, PT ;  /* 0x000000020600780c */ /* 0x000fe40003f26070 */
[----:B0-----:R-:W-:Y:S02]  /*15b60*/  SEL R14, R14, RZ, P0 ;  /* 0x000000ff0e0e7207 */ /* 0x001fe40000000000 */
[----:B------:R-:W-:-:S03]  /*15b70*/  ISETP.GE.U32.AND P0, PT, R6, 0x4, PT ;  /* 0x000000040600780c */ /* 0x000fc60003f06070 */
[----:B------:R-:W-:-:S05]  /*15b80*/  IMAD.IADD R13, R17, 0x1, R14 ;  /* 0x00000001110d7824 */ /* 0x000fca00078e020e */
[----:B------:R-:W1:Y:S02]  /*15b90*/  SHFL.UP PT, R14, R13, 0x2, RZ ;  /* 0x044000000d0e7989 */ /* 0x000e6400000e00ff */
        /* <DEDUP_REMOVED lines=14> */
.L_x_1280:
[----:B------:R-:W-:Y:S02]  /*15c80*/  ULDC UR4, c[0x0][0xc10] ;  /* 0x0003040000047ab9 */ /* 0x000fe40000000800 */
[----:B------:R-:W-:-:S04]  /*15c90*/  IMAD.U32 R5, RZ, RZ, UR4 ;  /* 0x00000004ff057e24 */ /* 0x000fc8000f8e00ff */
[----:B-1----:R-:W-:-:S04]  /*15ca0*/  IMAD R14, R14, R5, RZ ;  /* 0x000000050e0e7224 */ /* 0x002fc800078e02ff */
[----:B----4-:R-:W-:-:S05]  /*15cb0*/  IMAD.IADD R7, R7, 0x1, R14 ;  /* 0x0000000107077824 */ /* 0x010fca00078e020e */
[----:B---3--:R-:W-:-:S13]  /*15cc0*/  ISETP.GT.AND P0, PT, R7, R4, PT ;  /* 0x000000040700720c */ /* 0x008fda0003f04270 */
[----:B------:R-:W-:Y:S05]  /*15cd0*/  @P0 BRA `(.L_x_1230) ;  /* 0x0000000000b40947 */ /* 0x000fea0003800000 */
[----:B------:R-:W1:Y:S02]  /*15ce0*/  LDC R0, c[0x0][0xc14] ;  /* 0x00030500ff007b82 */ /* 0x000e640000000800 */
.L_x_1235:
[----:B------:R-:W-:-:S05]  /*15cf0*/  VIADD R19, R19, 0x1f ;  /* 0x0000001f13137836 */ /* 0x000fca0000000000 */
        /* <DEDUP_REMOVED lines=10> */
[----:B------:R-:W0:Y:S02]  /*15da0*/  LDC.64 R2, c[0x0][0xc58] ;  /* 0x00031600ff027b82 */ /* 0x000e240000000a00 */
[----:B0-----:R-:W-:-:S05]  /*15db0*/  IMAD.WIDE R2, R5, 0x4, R2 ;  /* 0x0000000405027825 */ /* 0x001fca00078e0202 */
[----:B------:R0:W5:Y:S02]  /*15dc0*/  LDG.E R17, desc[UR48][R2.64] ;  /* 0x0000003002117981 */ /* 0x000164000c1e1900 */
.L_x_1233:
[----:B------:R-:W-:Y:S05]  /*15dd0*/  BSYNC B0 ;  /* 0x0000000000007941 */ /* 0x000fea0003800000 */
.L_x_1232:
        /* <DEDUP_REMOVED lines=23> */
.L_x_1288:
[----:B------:R-:W-:Y:S02]  /*15f50*/  ULDC UR4, c[0x0][0xc10] ;  /* 0x0003040000047ab9 */ /* 0x000fe40000000800 */
[----:B------:R-:W-:-:S04]  /*15f60*/  IMAD.U32 R5, RZ, RZ, UR4 ;  /* 0x00000004ff057e24 */ /* 0x000fc8000f8e00ff */
[----:B-1----:R-:W-:-:S04]  /*15f70*/  IMAD R14, R14, R5, RZ ;  /* 0x000000050e0e7224 */ /* 0x002fc800078e02ff */
[----:B------:R-:W-:-:S05]  /*15f80*/  IMAD.IADD R7, R14, 0x1, R7 ;  /* 0x000000010e077824 */ /* 0x000fca00078e0207 */
[----:B------:R-:W-:-:S13]  /*15f90*/  ISETP.GT.AND P0, PT, R7, R4, PT ;  /* 0x000000040700720c */ /* 0x000fda0003f04270 */
[----:B------:R-:W-:Y:S05]  /*15fa0*/  @!P0 BRA `(.L_x_1235) ;  /* 0xfffffffc00508947 */ /* 0x000fea000383ffff */
.L_x_1230:
[----:B--2---:R-:W-:Y:S01]  /*15fb0*/  IMAD.IADD R16, R7, 0x1, -R14 ;  /* 0x0000000107107824 */ /* 0x004fe200078e0a0e */
[----:B------:R-:W-:-:S03]  /*15fc0*/  UMOV UR4, 0xffffffff ;  /* 0xffffffff00047882 */ /* 0x000fc60000000000 */
[----:B------:R-:W-:-:S05]  /*15fd0*/  IMAD R3, R2, R5, R16 ;  /* 0x0000000502037224 */ /* 0x000fca00078e0210 */
[----:B------:R-:W-:Y:S01]  /*15fe0*/  ISETP.GT.AND P6, PT, R3, R4, PT ;  /* 0x000000040300720c */ /* 0x000fe20003fc4270 */
[----:B------:R-:W-:-:S12]  /*15ff0*/  BRA.DIV UR4, `(.L_x_1236) ;  /* 0x0000001a04487947 */ /* 0x000fd8000b800000 */
[----:B------:R-:W-:-:S04]  /*16000*/  VOTE.ANY R3, PT, !P6 ;  /* 0x0000000000037806 */ /* 0x000fc800070e0100 */
[----:B------:R-:W1:Y:S02]  /*16010*/  POPC R6, R3 ;  /* 0x0000000300067309 */ /* 0x000e640000000000 */
[----:B-1----:R1:W2:Y:S02]  /*16020*/  SHFL.IDX PT, R17, R17, R6, 0x1f ;  /* 0x00001f0611117589 */ /* 0x0022a400000e0000 */
.L_x_1292:
[----:B------:R-:W-:Y:S01]  /*16030*/  ISETP.NE.AND P0, PT, R3, RZ, PT ;  /* 0x000000ff0300720c */ /* 0x000fe20003f05270 */
[----:B------:R-:W-:-:S12]  /*16040*/  IMAD.MOV.U32 R7, RZ, RZ, RZ ;  /* 0x000000ffff077224 */ /* 0x000fd800078e00ff */
[----:B------:R-:W-:Y:S05]  /*16050*/  @!P0 BRA `(.L_x_1237) ;  /* 0x0000000000108947 */ /* 0x000fea0003800000 */
[----:B------:R-:W-:Y:S01]  /*16060*/  UMOV UR4, 0xffffffff ;  /* 0xffffffff00047882 */ /* 0x000fe20000000000 */
[----:B------:R-:W-:Y:S02]  /*16070*/  VIADD R12, R6, 0xffffffff ;  /* 0xffffffff060c7836 */ /* 0x000fe40000000000 */
[----:B------:R-:W-:Y:S05]  /*16080*/  BRA.DIV UR4, `(.L_x_1238) ;  /* 0x0000001a046c7947 */ /* 0x000fea000b800000 */
[----:B------:R3:W4:Y:S02]  /*16090*/  SHFL.IDX PT, R7, R2, R12, 0x1f ;  /* 0x00001f0c02077589 */ /* 0x00072400000e0000 */
.L_x_1237:
[----:B0--3--:R-:W0:Y:S01]  /*160a0*/  LDC.64 R2, c[0x0][0xc68] ;  /* 0x00031a00ff027b82 */ /* 0x009e220000000a00 */
[----:B------:R-:W-:-:S04]  /*160b0*/  IMAD.IADD R19, R6, 0x1, R19 ;  /* 0x0000000106137824 */ /* 0x000fc800078e0213 */
[----:B0-----:R-:W-:-:S05]  /*160c0*/  IMAD.WIDE R2, R19, 0x4, R2 ;  /* 0x0000000413027825 */ /* 0x001fca00078e0202 */
[----:B------:R0:W1:Y:S01]  /*160d0*/  LDG.E R8, desc[UR48][R2.64] ;  /* 0x0000003002087981 */ /* 0x000062000c1e1900 */
[----:B----4-:R-:W-:-:S04]  /*160e0*/  IMAD R16, R7, R5, R16 ;  /* 0x0000000507107224 */ /* 0x010fc800078e0210 */
[----:B------:R-:W-:Y:S02]  /*160f0*/  IMAD.IADD R7, R4, 0x1, -R16 ;  /* 0x0000000104077824 */ /* 0x000fe400078e0a10 */
[----:B0-----:R-:W-:Y:S02]  /*16100*/  IMAD.MOV.U32 R2, RZ, RZ, RZ ;  /* 0x000000ffff027224 */ /* 0x001fe400078e00ff */
[----:B-12---:R-:W-:-:S05]  /*16110*/  IMAD R6, R17, R8, RZ ;  /* 0x0000000811067224 */ /* 0x006fca00078e02ff */
[-C--:B------:R-:W-:Y:S02]  /*16120*/  IABS R9, R6.reuse ;  /* 0x0000000600097213 */ /* 0x080fe40000000000 */
[----:B------:R-:W-:Y:S02]  /*16130*/  IABS R4, R6 ;  /* 0x0000000600047213 */ /* 0x000fe40000000000 */
[----:B------:R-:W0:Y:S03]  /*16140*/  I2F.RP R10, R9 ;  /* 0x00000009000a7306 */ /* 0x000e260000209400 */
[----:B------:R-:W-:-:S05]  /*16150*/  IMAD.MOV R4, RZ, RZ, -R4 ;  /* 0x000000ffff047224 */ /* 0x000fca00078e0a04 */
[----:B0-----:R-:W0:Y:S02]  /*16160*/  MUFU.RCP R10, R10 ;  /* 0x0000000a000a7308 */ /* 0x001e240000001000 */
[----:B0-----:R-:W-:-:S06]  /*16170*/  VIADD R11, R10, 0xffffffe ;  /* 0x0ffffffe0a0b7836 */ /* 0x001fcc0000000000 */
[----:B------:R-:W0:Y:S02]  /*16180*/  F2I.FTZ.U32.TRUNC.NTZ R3, R11 ;  /* 0x0000000b00037305 */ /* 0x000e24000021f000 */
[----:B0-----:R-:W-:-:S04]  /*16190*/  IMAD.MOV R12, RZ, RZ, -R3 ;  /* 0x000000ffff0c7224 */ /* 0x001fc800078e0a03 */
[----:B------:R-:W-:-:S04]  /*161a0*/  IMAD R13, R12, R9, RZ ;  /* 0x000000090c0d7224 */ /* 0x000fc800078e02ff */
[----:B------:R-:W-:Y:S01]  /*161b0*/  IMAD.HI.U32 R2, R3, R13, R2 ;  /* 0x0000000d03027227 */ /* 0x000fe200078e0002 */
        /* <DEDUP_REMOVED lines=9> */
[----:B------:R-:W-:-:S03]  /*16250*/  ISETP.GE.AND P0, PT, R3, RZ, PT ;  /* 0x000000ff0300720c */ /* 0x000fc60003f06270 */
[----:B------:R-:W-:-:S10]  /*16260*/  IMAD.MOV.U32 R9, RZ, RZ, R2 ;  /* 0x000000ffff097224 */ /* 0x000fd400078e0002 */
[----:B------:R-:W-:Y:S01]  /*16270*/  @!P0 IMAD.MOV R9, RZ, RZ, -R9 ;  /* 0x000000ffff098224 */ /* 0x000fe200078e0a09 */
[----:B------:R-:W-:-:S13]  /*16280*/  ISETP.NE.AND P0, PT, R6, RZ, PT ;  /* 0x000000ff0600720c */ /* 0x000fda0003f05270 */
[----:B------:R-:W-:-:S05]  /*16290*/  @!P0 LOP3.LUT R9, RZ, R6, RZ, 0x33, !PT ;  /* 0x00000006ff098212 */ /* 0x000fca00078e33ff */
[----:B------:R-:W-:Y:S02]  /*162a0*/  IMAD R4, R8, R9, RZ ;  /* 0x0000000908047224 */ /* 0x000fe400078e02ff */
[----:B------:R-:W-:Y:S02]  /*162b0*/  IMAD.MOV R9, RZ, RZ, -R9 ;  /* 0x000000ffff097224 */ /* 0x000fe400078e0a09 */
[----:B------:R-:W-:Y:S02]  /*162c0*/  IMAD.MOV R2, RZ, RZ, -R4 ;  /* 0x000000ffff027224 */ /* 0x000fe400078e0a04 */
[----:B------:R-:W-:-:S03]  /*162d0*/  IMAD R7, R6, R9, R7 ;  /* 0x0000000906077224 */ /* 0x000fc600078e0207 */
[----:B------:R-:W-:Y:S01]  /*162e0*/  VIADDMNMX R8, R2, R5, R8, PT ;  /* 0x0000000502087246 */ /* 0x000fe20003800108 */
[----:B------:R-:W-:-:S03]  /*162f0*/  IMAD.IADD R4, R7, 0x1, R4 ;  /* 0x0000000107047824 */ /* 0x000fc600078e0204 */
[----:B------:R-:W-:-:S04]  /*16300*/  IABS R5, R8 ;  /* 0x0000000800057213 */ /* 0x000fc80000000000 */
[----:B------:R-:W0:Y:S08]  /*16310*/  I2F.RP R10, R5 ;  /* 0x00000005000a7306 */ /* 0x000e300000209400 */
[----:B0-----:R-:W0:Y:S02]  /*16320*/  MUFU.RCP R10, R10 ;  /* 0x0000000a000a7308 */ /* 0x001e240000001000 */
[----:B0-----:R-:W-:-:S06]  /*16330*/  VIADD R2, R10, 0xffffffe ;  /* 0x0ffffffe0a027836 */ /* 0x001fcc0000000000 */
[----:B------:R0:W1:Y:S02]  /*16340*/  F2I.FTZ.U32.TRUNC.NTZ R3, R2 ;  /* 0x0000000200037305 */ /* 0x000064000021f000 */
[----:B0-----:R-:W-:Y:S02]  /*16350*/  IMAD.MOV.U32 R2, RZ, RZ, RZ ;  /* 0x000000ffff027224 */ /* 0x001fe400078e00ff */
[----:B-1----:R-:W-:-:S04]  /*16360*/  IMAD.MOV R6, RZ, RZ, -R3 ;  /* 0x000000ffff067224 */ /* 0x002fc800078e0a03 */
[----:B------:R-:W-:Y:S01]  /*16370*/  IMAD R9, R6, R5, RZ ;  /* 0x0000000506097224 */ /* 0x000fe200078e02ff */
[----:B------:R-:W-:-:S03]  /*16380*/  IABS R6, R7 ;  /* 0x0000000700067213 */ /* 0x000fc60000000000 */
[----:B------:R-:W-:Y:S01]  /*16390*/  IMAD.HI.U32 R3, R3, R9, R2 ;  /* 0x0000000903037227 */ /* 0x000fe200078e0002 */
[----:B------:R-:W-:-:S05]  /*163a0*/  IABS R9, R8 ;  /* 0x0000000800097213 */ /* 0x000fca0000000000 */
        /* <DEDUP_REMOVED lines=12> */
[----:B------:R-:W-:Y:S01]  /*16470*/  @!P0 LOP3.LUT R3, RZ, R8, RZ, 0x33, !PT ;  /* 0x00000008ff038212 */ /* 0x000fe200078e33ff */
[----:B------:R-:W-:-:S03]  /*16480*/  IMAD.MOV R8, RZ, RZ, -R8 ;  /* 0x000000ffff087224 */ /* 0x000fc600078e0a08 */
[----:B------:R-:W-:Y:S01]  /*16490*/  LOP3.LUT R2, RZ, R3, RZ, 0x33, !PT ;  /* 0x00000003ff027212 */ /* 0x000fe200078e33ff */
[----:B------:R-:W-:-:S04]  /*164a0*/  IMAD R18, R3, R8, R4 ;  /* 0x0000000803127224 */ /* 0x000fc800078e0204 */
[----:B------:R-:W-:Y:S01]  /*164b0*/  IMAD.IADD R17, R17, 0x1, R2 ;  /* 0x0000000111117824 */ /* 0x000fe200078e0202 */
[----:B------:R-:W-:Y:S06]  /*164c0*/  BRA `(.L_x_1239) ;  /* 0x00000000001c7947 */ /* 0x000fec0003800000 */
.L_x_1231:
[----:B------:R-:W-:Y:S01]  /*164d0*/  UMOV UR4, URZ ;  /* 0x0000003f00047c82 */ /* 0x000fe20008000000 */
[----:B------:R-:W-:Y:S01]  /*164e0*/  UMOV UR5, URZ ;  /* 0x0000003f00057c82 */ /* 0x000fe20008000000 */
[----:B------:R-:W-:Y:S01]  /*164f0*/  ULDC UR6, c[0x0][0xc14] ;  /* 0x0003050000067ab9 */ /* 0x000fe20000000800 */
[----:B--2---:R-:W-:Y:S02]  /*16500*/  IMAD.MOV.U32 R16, RZ, RZ, R4 ;  /* 0x000000ffff107224 */ /* 0x004fe400078e0004 */
[----:B------:R-:W-:Y:S02]  /*16510*/  IMAD.U32 R17, RZ, RZ, UR4 ;  /* 0x00000004ff117e24 */ /* 0x000fe4000f8e00ff */
[----:B------:R-:W-:Y:S02]  /*16520*/  IMAD.U32 R18, RZ, RZ, UR5 ;  /* 0x00000005ff127e24 */ /* 0x000fe4000f8e00ff */
[----:B------:R-:W-:-:S07]  /*16530*/  IMAD.U32 R19, RZ, RZ, UR6 ;  /* 0x00000006ff137e24 */ /* 0x000fce000f8e00ff */
.L_x_1239:
        /* <DEDUP_REMOVED lines=12> */
.L_x_1166:
[----:B-1----:R-:W3:Y:S01]  /*16600*/  LDL.LU R0, [R1+0x18] ;  /* 0x0000180001007983 */ /* 0x002ee20000300800 */
[----:B------:R-:W-:Y:S01]  /*16610*/  BSSY B0, `(.L_x_1241) ;  /* 0x000000b000007945 */ /* 0x000fe20003800000 */
[----:B------:R-:W1:Y:S01]  /*16620*/  S2R R5, SR_CgaCtaId ;  /* 0x0000000000057919 */ /* 0x000e620000008800 */
[----:B---3--:R-:W-:-:S05]  /*16630*/  VIADD R0, R0, 0x1 ;  /* 0x0000000100007836 */ /* 0x008fca0000000000 */
[----:B--2---:R-:W-:-:S04]  /*16640*/  LEA.HI R2, R0, R0, RZ, 0x1 ;  /* 0x0000000000027211 */ /* 0x004fc800078f08ff */
[----:B------:R-:W-:-:S05]  /*16650*/  LOP3.LUT R3, R2, 0xfffffffe, RZ, 0xc0, !PT ;  /* 0xfffffffe02037812 */ /* 0x000fca00078ec0ff */
[----:B------:R-:W-:Y:S01]  /*16660*/  IMAD.IADD R3, R0, 0x1, -R3 ;  /* 0x0000000100037824 */ /* 0x000fe200078e0a03 */
[----:B------:R-:W-:-:S04]  /*16670*/  MOV R0, 0x400 ;  /* 0x0000040000007802 */ /* 0x000fc80000000f00 */
[----:B-1----:R-:W-:Y:S02]  /*16680*/  LEA R0, R5, R0, 0x18 ;  /* 0x0000000005007211 */ /* 0x002fe400078ec0ff */
[----:B------:R-:W-:-:S04]  /*16690*/  SHF.L.U32 R3, R3, 0x1f, RZ ;  /* 0x0000001f03037819 */ /* 0x000fc800000006ff */
[----:B------:R-:W1:Y:S02]  /*166a0*/  SYNCS.PHASECHK.TRANS64.TRYWAIT P0, [R0+URZ+0x28820], R3 ;  /* 0x02882003000075a7 */ /* 0x000e64000800017f */
[----:B-1----:R-:W-:Y:S05]  /*166b0*/  @!P0 BRA `(.L_x_1242) ;  /* 0x0000001400088947 */ /* 0x002fea0003800000 */
.L_x_1295:
[----:B------:R-:W-:Y:S05]  /*166c0*/  BSYNC B0 ;  /* 0x0000000000007941 */ /* 0x000fea0003800000 */
.L_x_1241:
[----:B------:R-:W-:-:S03]  /*166d0*/  UMOV UR4, 0xffffffff ;  /* 0xffffffff00047882 */ /* 0x000fc60000000000 */
[----:B------:R-:W-:Y:S05]  /*166e0*/  BRA.DIV UR4, `(.L_x_1243) ;  /* 0x0000001604107947 */ /* 0x000fea000b800000 */
[----:B------:R-:W2:Y:S02]  /*166f0*/  S2R R2, SR_TID.X ;  /* 0x0000000000027919 */ /* 0x000ea40000002100 */
[----:B--2---:R-:W-:-:S04]  /*16700*/  SHF.R.U32.HI R2, RZ, 0x5, R2 ;  /* 0x00000005ff027819 */ /* 0x004fc80000011602 */
[----:B------:R-:W-:-:S05]  /*16710*/  LOP3.LUT R2, R2, 0x3, RZ, 0xc0, !PT ;  /* 0x0000000302027812 */ /* 0x000fca00078ec0ff */
[----:B------:R2:W3:Y:S02]  /*16720*/  SHFL.IDX PT, R14, R2, RZ, 0x1f ;  /* 0x00001fff020e7589 */ /* 0x0004e400000e0000 */
.L_x_1298:
[----:B---3--:R-:W-:Y:S01]  /*16730*/  ISETP.NE.AND P0, PT, R14, RZ, PT ;  /* 0x000000ff0e00720c */ /* 0x008fe20003f05270 */
[----:B------:R-:W-:-:S12]  /*16740*/  BSSY B0, `(.L_x_1244) ;  /* 0x0000027000007945 */ /* 0x000fd80003800000 */
[----:B------:R-:W-:Y:S05]  /*16750*/  @P0 BRA `(.L_x_1245) ;  /* 0x0000000000940947 */ /* 0x000fea0003800000 */
[----:B------:R-:W-:-:S03]  /*16760*/  UMOV UR4, 0xffffffff ;  /* 0xffffffff00047882 */ /* 0x000fc60000000000 */
[----:B------:R-:W-:Y:S05]  /*16770*/  BRA.DIV UR4, `(.L_x_1246) ;  /* 0x0000001604207947 */ /* 0x000fea000b800000 */
[----:B------:R-:W-:-:S13]  /*16780*/  ELECT P6, URZ, PT ;  /* 0x00000000003f782f */ /* 0x000fda00038c0000 */
.L_x_1301:
[----:B------:R-:W-:Y:S05]  /*16790*/  @!P6 BRA `(.L_x_1245) ;  /* 0x000000000084e947 */ /* 0x000fea0003800000 */
[----:B------:R-:W-:-:S06]  /*167a0*/  ULOP3.LUT UR4, UR36, 0x2, URZ, 0xfc, !UPT ;  /* 0x0000000224047892 */ /* 0x000fcc000f8efc3f */
[----:B--2---:R-:W-:-:S05]  /*167b0*/  IMAD.U32 R2, RZ, RZ, UR4 ;  /* 0x00000004ff027e24 */ /* 0x004fca000f8e00ff */
[----:B------:R-:W-:-:S13]  /*167c0*/  ISETP.NE.AND P2, PT, R2, 0x3, PT ;  /* 0x000000030200780c */ /* 0x000fda0003f45270 */
[----:B------:R-:W-:Y:S05]  /*167d0*/  @!P2 BRA `(.L_x_1247) ;  /* 0x000000000004a947 */ /* 0x000fea0003800000 */
[----:B------:R-:W-:Y:S01]  /*167e0*/  BPT.TRAP 0x1 ;  /* 0x000000040000795c */ /* 0x000fe20000300000 */
.L_x_1247:
[----:B-1----:R-:W2:Y:S04]  /*167f0*/  LDL R3, [R1] ;  /* 0x0000000001037983 */ /* 0x002ea80000100800 */
[----:B------:R-:W3:Y:S01]  /*16800*/  LDL.LU R7, [R1+0x8] ;  /* 0x0000080001077983 */ /* 0x000ee20000300800 */
[----:B------:R-:W-:-:S04]  /*16810*/  VIADD R2, R0, 0x28840 ;  /* 0x0002884000027836 */ /* 0x000fc80000000000 */
[C---:B--2---:R-:W-:Y:S02]  /*16820*/  IMAD R6, R3.reuse, 0x8, R2 ;  /* 0x0000000803067824 */ /* 0x044fe400078e0202 */
[----:B------:R-:W-:Y:S01]  /*16830*/  VIADD R3, R3, 0x1 ;  /* 0x0000000103037836 */ /* 0x000fe20000000000 */
[----:B---3--:R-:W-:-:S04]  /*16840*/  SHF.L.U32 R5, R7, 0x1f, RZ ;  /* 0x0000001f07057819 */ /* 0x008fc800000006ff */
[C---:B------:R-:W-:Y:S01]  /*16850*/  ISETP.NE.AND P1, PT, R3.reuse, 0x2, PT ;  /* 0x000000020300780c */ /* 0x040fe20003f25270 */
[----:B------:R-:W1:Y:S03]  /*16860*/  SYNCS.PHASECHK.TRANS64.TRYWAIT P0, [R6+URZ], R5 ;  /* 0x00000005060075a7 */ /* 0x000e66000800017f */
[----:B------:R-:W-:Y:S02]  /*16870*/  SEL R4, RZ, 0x1, P1 ;  /* 0x00000001ff047807 */ /* 0x000fe40000800000 */
[----:B------:R-:W-:Y:S02]  /*16880*/  SEL R3, R3, RZ, P1 ;  /* 0x000000ff03037207 */ /* 0x000fe40000800000 */
[----:B------:R-:W-:-:S03]  /*16890*/  LOP3.LUT R4, R7, R4, RZ, 0x3c, !PT ;  /* 0x0000000407047212 */ /* 0x000fc600078e3cff */
[----:B------:R-:W-:Y:S01]  /*168a0*/  IMAD R7, R3, 0x8, R2 ;  /* 0x0000000803077824 */ /* 0x000fe200078e0202 */
[----:B------:R-:W-:Y:S01]  /*168b0*/  SHF.L.U32 R2, R4, 0x1f, RZ ;  /* 0x0000001f04027819 */ /* 0x000fe200000006ff */
[----:B-1----:R-:W-:Y:S06]  /*168c0*/  @!P0 BRA `(.L_x_1248) ;  /* 0x0000001000ec8947 */ /* 0x002fec0003800000 */
.L_x_1302:
[----:B------:R-:W2:Y:S02]  /*168d0*/  SYNCS.PHASECHK.TRANS64.TRYWAIT P0, [R7+URZ], R2 ;  /* 0x00000002070075a7 */ /* 0x000ea4000800017f */
[----:B--2---:R-:W-:Y:S05]  /*168e0*/  @!P0 BRA `(.L_x_1249) ;  /* 0x0000001000f88947 */ /* 0x004fea0003800000 */
.L_x_1303:
[----:B------:R-:W-:Y:S05]  /*168f0*/  @!P2 BRA `(.L_x_1250) ;  /* 0x000000000004a947 */ /* 0x000fea0003800000 */
[----:B------:R-:W-:Y:S01]  /*16900*/  BPT.TRAP 0x1 ;  /* 0x000000040000795c */ /* 0x000fe20000300000 */
.L_x_1250:
[----:B------:R-:W3:Y:S01]  /*16910*/  LDL.LU R4, [R1] ;  /* 0x0000000001047983 */ /* 0x000ee20000300800 */
[----:B------:R-:W-:-:S04]  /*16920*/  VIADD R0, R0, 0x28860 ;  /* 0x0002886000007836 */ /* 0x000fc80000000000 */
[----:B---3--:R-:W-:-:S04]  /*16930*/  IMAD R4, R4, 0x8, R0 ;  /* 0x0000000804047824 */ /* 0x008fc800078e0200 */
[----:B------:R-:W3:Y:S02]  /*16940*/  SYNCS.PHASECHK.TRANS64.TRYWAIT P0, [R4+URZ], R5 ;  /* 0x00000005040075a7 */ /* 0x000ee4000800017f */
[----:B---3--:R-:W-:Y:S05]  /*16950*/  @!P0 BRA `(.L_x_1251) ;  /* 0x0000001000f08947 */ /* 0x008fea0003800000 */
.L_x_1304:
[----:B------:R-:W-:-:S07]  /*16960*/  IMAD R3, R3, 0x8, R0 ;  /* 0x0000000803037824 */ /* 0x000fce00078e0200 */
.L_x_1252:
[----:B----4-:R4:W0:Y:S02]  /*16970*/  SYNCS.PHASECHK.TRANS64.TRYWAIT P0, [R3+URZ], R2 ;  /* 0x00000002030075a7 */ /* 0x010824000800017f */
[----:B0-----:R-:W-:Y:S05]  /*16980*/  @!P0 NANOSLEEP.SYNCS 0x989680 ;  /* 0x009896800000895d */ /* 0x001fea0003900000 */
[----:B------:R-:W0:Y:S02]  /*16990*/  @!P0 SYNCS.PHASECHK.TRANS64 P0, [R3+URZ], R2 ;  /* 0x00000002030085a7 */ /* 0x000e24000800007f */
[----:B0-----:R-:W-:Y:S05]  /*169a0*/  @!P0 BRA `(.L_x_1252) ;  /* 0xfffffffc00f08947 */ /* 0x001fea000383ffff */
.L_x_1245:
[----:B------:R-:W-:Y:S05]  /*169b0*/  BSYNC B0 ;  /* 0x0000000000007941 */ /* 0x000fea0003800000 */
.L_x_1244:
[----:B------:R-:W-:Y:S05]  /*169c0*/  EXIT ;  /* 0x000000000000794d */ /* 0x000fea0003800000 */
.L_x_1070:
[----:B0-----:R-:W-:-:S04]  /*169d0*/  IMAD.U32 R3, RZ, RZ, UR41 ;  /* 0x00000029ff037e24 */ /* 0x001fc8000f8e00ff */
[----:B------:R0:W1:Y:S03]  /*169e0*/  SYNCS.PHASECHK.TRANS64.TRYWAIT P1, [R3+URZ+0x28800], R0 ;  /* 0x02880000030075a7 */ /* 0x000066000802017f */
[----:B-1----:R-:W-:Y:S05]  /*169f0*/  @!P1 NANOSLEEP.SYNCS 0x989680 ;  /* 0x009896800000995d */ /* 0x002fea0003900000 */
[----:B------:R-:W1:Y:S02]  /*16a00*/  @!P1 SYNCS.PHASECHK.TRANS64 P1, [R3+URZ+0x28800], R0 ;  /* 0x02880000030095a7 */ /* 0x000e64000802007f */
[----:B-1----:R-:W-:Y:S05]  /*16a10*/  @!P1 BRA `(.L_x_1070) ;  /* 0xfffffffc00ec9947 */ /* 0x002fea000383ffff */
[----:B------:R-:W-:Y:S05]  /*16a20*/  BRA `(.L_x_1253) ;  /* 0xfffffeb000007947 */ /* 0x000fea000383ffff */
.L_x_1074:
[----:B-1----:R1:W2:Y:S02]  /*16a30*/  SYNCS.PHASECHK.TRANS64.TRYWAIT P2, [R7+URZ+0x28830], R0 ;  /* 0x02883000070075a7 */ /* 0x0022a4000804017f */
[----:B--2---:R-:W-:Y:S05]  /*16a40*/  @!P2 NANOSLEEP.SYNCS 0x989680 ;  /* 0x009896800000a95d */ /* 0x004fea0003900000 */
[----:B------:R-:W2:Y:S02]  /*16a50*/  @!P2 SYNCS.PHASECHK.TRANS64 P2, [R7+URZ+0x28830], R0 ;  /* 0x028830000700a5a7 */ /* 0x000ea4000804007f */
[----:B--2---:R-:W-:Y:S05]  /*16a60*/  @!P2 BRA `(.L_x_1074) ;  /* 0xfffffffc00f0a947 */ /* 0x004fea000383ffff */
[----:B------:R-:W-:Y:S05]  /*16a70*/  BRA `(.L_x_1073) ;  /* 0xfffffeb000247947 */ /* 0x000fea000383ffff */
.L_x_1090:
[----:B-1----:R-:W-:-:S04]  /*16a80*/  IMAD.U32 R8, RZ, RZ, UR6 ;  /* 0x00000006ff087e24 */ /* 0x002fc8000f8e00ff */
[----:B------:R1:W2:Y:S03]  /*16a90*/  SYNCS.PHASECHK.TRANS64.TRYWAIT P2, [R8+URZ+0x28830], R7 ;  /* 0x02883007080075a7 */ /* 0x0002a6000804017f */
[----:B--2---:R-:W-:Y:S05]  /*16aa0*/  @!P2 NANOSLEEP.SYNCS 0x989680 ;  /* 0x009896800000a95d */ /* 0x004fea0003900000 */
[----:B------:R-:W2:Y:S02]  /*16ab0*/  @!P2 SYNCS.PHASECHK.TRANS64 P2, [R8+URZ+0x28830], R7 ;  /* 0x028830070800a5a7 */ /* 0x000ea4000804007f */
[----:B--2---:R-:W-:Y:S05]  /*16ac0*/  @!P2 BRA `(.L_x_1090) ;  /* 0xfffffffc00eca947 */ /* 0x004fea000383ffff */
[----:B------:R-:W-:Y:S05]  /*16ad0*/  BRA `(.L_x_1087) ;  /* 0xfffffee800987947 */ /* 0x000fea000383ffff */
.L_x_1094:
[----:B-1----:R-:W-:-:S04]  /*16ae0*/  IMAD.U32 R8, RZ, RZ, UR6 ;  /* 0x00000006ff087e24 */ /* 0x002fc8000f8e00ff */
[----:B------:R1:W2:Y:S03]  /*16af0*/  SYNCS.PHASECHK.TRANS64.TRYWAIT P2, [R8+URZ+0x28850], R7 ;  /* 0x02885007080075a7 */ /* 0x0002a6000804017f */
[----:B--2---:R-:W-:Y:S05]  /*16b00*/  @!P2 NANOSLEEP.SYNCS 0x989680 ;  /* 0x009896800000a95d */ /* 0x004fea0003900000 */
[----:B------:R-:W2:Y:S02]  /*16b10*/  @!P2 SYNCS.PHASECHK.TRANS64 P2, [R8+URZ+0x28850], R7 ;  /* 0x028850070800a5a7 */ /* 0x000ea4000804007f */
[----:B--2---:R-:W-:Y:S05]  /*16b20*/  @!P2 BRA `(.L_x_1094) ;  /* 0xfffffffc00eca947 */ /* 0x004fea000383ffff */
[----:B------:R-:W-:Y:S05]  /*16b30*/  BRA `(.L_x_1091) ;  /* 0xfffffeec00607947 */ /* 0x000fea000383ffff */
.L_x_1111:
[----:B-1----:R-:W-:-:S04]  /*16b40*/  IMAD.U32 R6, RZ, RZ, UR6 ;  /* 0x00000006ff067e24 */ /* 0x002fc8000f8e00ff */
[----:B------:R1:W2:Y:S03]  /*16b50*/  SYNCS.PHASECHK.TRANS64.TRYWAIT P2, [R6+URZ+0x28830], R5 ;  /* 0x02883005060075a7 */ /* 0x0002a6000804017f */
[----:B--2---:R-:W-:Y:S05]  /*16b60*/  @!P2 NANOSLEEP.SYNCS 0x989680 ;  /* 0x009896800000a95d */ /* 0x004fea0003900000 */
[----:B------:R-:W2:Y:S02]  /*16b70*/  @!P2 SYNCS.PHASECHK.TRANS64 P2, [R6+URZ+0x28830], R5 ;  /* 0x028830050600a5a7 */ /* 0x000ea4000804007f */
[----:B--2---:R-:W-:Y:S05]  /*16b80*/  @!P2 BRA `(.L_x_1111) ;  /* 0xfffffffc00eca947 */ /* 0x004fea000383ffff */
[----:B------:R-:W-:Y:S05]  /*16b90*/  BRA `(.L_x_1108) ;  /* 0xffffff2400107947 */ /* 0x000fea000383ffff */
.L_x_1115:
[----:B-1----:R-:W-:-:S04]  /*16ba0*/  IMAD.U32 R6, RZ, RZ, UR6 ;  /* 0x00000006ff067e24 */ /* 0x002fc8000f8e00ff */
[----:B------:R1:W2:Y:S03]  /*16bb0*/  SYNCS.PHASECHK.TRANS64.TRYWAIT P2, [R6+URZ+0x28850], R5 ;  /* 0x02885005060075a7 */ /* 0x0002a6000804017f */
[----:B--2---:R-:W-:Y:S05]  /*16bc0*/  @!P2 NANOSLEEP.SYNCS 0x989680 ;  /* 0x009896800000a95d */ /* 0x004fea0003900000 */
[----:B------:R-:W2:Y:S02]  /*16bd0*/  @!P2 SYNCS.PHASECHK.TRANS64 P2, [R6+URZ+0x28850], R5 ;  /* 0x028850050600a5a7 */ /* 0x000ea4000804007f */
[----:B--2---:R-:W-:Y:S05]  /*16be0*/  @!P2 BRA `(.L_x_1115) ;  /* 0xfffffffc00eca947 */ /* 0x004fea000383ffff */
[----:B------:R-:W-:Y:S05]  /*16bf0*/  BRA `(.L_x_1112) ;  /* 0xffffff2400d87947 */ /* 0x000fea000383ffff */
.L_x_1121:
[----:B-1----:R-:W-:-:S04]  /*16c00*/  IMAD.U32 R6, RZ, RZ, UR6 ;  /* 0x00000006ff067e24 */ /* 0x002fc8000f8e00ff */
[----:B------:R1:W2:Y:S03]  /*16c10*/  SYNCS.PHASECHK.TRANS64.TRYWAIT P2, [R6+URZ+0x28830], R5 ;  /* 0x02883005060075a7 */ /* 0x0002a6000804017f */
[----:B--2---:R-:W-:Y:S05]  /*16c20*/  @!P2 NANOSLEEP.SYNCS 0x989680 ;  /* 0x009896800000a95d */ /* 0x004fea0003900000 */
[----:B------:R-:W2:Y:S02]  /*16c30*/  @!P2 SYNCS.PHASECHK.TRANS64 P2, [R6+URZ+0x28830], R5 ;  /* 0x028830050600a5a7 */ /* 0x000ea4000804007f */
[----:B--2---:R-:W-:Y:S05]  /*16c40*/  @!P2 BRA `(.L_x_1121) ;  /* 0xfffffffc00eca947 */ /* 0x004fea000383ffff */
[----:B------:R-:W-:Y:S05]  /*16c50*/  BRA `(.L_x_1118) ;  /* 0xffffff4c00087947 */ /* 0x000fea000383ffff */
.L_x_1125:
[----:B-1----:R-:W-:-:S04]  /*16c60*/  IMAD.U32 R6, RZ, RZ, UR6 ;  /* 0x00000006ff067e24 */ /* 0x002fc8000f8e00ff */
[----:B------:R1:W2:Y:S03]  /*16c70*/  SYNCS.PHASECHK.TRANS64.TRYWAIT P2, [R6+URZ+0x28850], R5 ;  /* 0x02885005060075a7 */ /* 0x0002a6000804017f */
[----:B--2---:R-:W-:Y:S05]  /*16c80*/  @!P2 NANOSLEEP.SYNCS 0x989680 ;  /* 0x009896800000a95d */ /* 0x004fea0003900000 */
[----:B------:R-:W2:Y:S02]  /*16c90*/  @!P2 SYNCS.PHASECHK.TRANS64 P2, [R6+URZ+0x28850], R5 ;  /* 0x028850050600a5a7 */ /* 0x000ea4000804007f */
[----:B--2---:R-:W-:Y:S05]  /*16ca0*/  @!P2 BRA `(.L_x_1125) ;  /* 0xfffffffc00eca947 */ /* 0x004fea000383ffff */
[----:B------:R-:W-:Y:S05]  /*16cb0*/  BRA `(.L_x_1122) ;  /* 0xffffff4c00d07947 */ /* 0x000fea000383ffff */
.L_x_1138:
[----:B-1----:R-:W-:-:S04]  /*16cc0*/  IMAD.U32 R9, RZ, RZ, UR5 ;  /* 0x00000005ff097e24 */ /* 0x002fc8000f8e00ff */
[----:B------:R1:W2:Y:S03]  /*16cd0*/  SYNCS.PHASECHK.TRANS64.TRYWAIT P0, [R9+URZ+0x28850], R0 ;  /* 0x02885000090075a7 */ /* 0x0002a6000800017f */
[----:B--2---:R-:W-:Y:S05]  /*16ce0*/  @!P0 NANOSLEEP.SYNCS 0x989680 ;  /* 0x009896800000895d */ /* 0x004fea0003900000 */
[----:B------:R-:W2:Y:S02]  /*16cf0*/  @!P0 SYNCS.PHASECHK.TRANS64 P0, [R9+URZ+0x28850], R0 ;  /* 0x02885000090085a7 */ /* 0x000ea4000800007f */
[----:B--2---:R-:W-:Y:S05]  /*16d00*/  @!P0 BRA `(.L_x_1138) ;  /* 0xfffffffc00ec8947 */ /* 0x004fea000383ffff */
[----:B------:R-:W-:Y:S05]  /*16d10*/  BRA `(.L_x_1137) ;  /* 0xffffff8000b47947 */ /* 0x000fea000383ffff */
.L_x_1186:
[----:B------:R-:W1:Y:S01]  /*16d20*/  S2R R9, SR_TID.X ;  /* 0x0000000000097919 */ /* 0x000e620000002100 */
[----:B------:R-:W-:Y:S01]  /*16d30*/  BSSY B0, `(.L_x_1254) ;  /* 0x000000a000007945 */ /* 0x000fe20003800000 */
[----:B------:R-:W-:Y:S02]  /*16d40*/  IMAD.MOV.U32 R12, RZ, RZ, RZ ;  /* 0x000000ffff0c7224 */ /* 0x000fe400078e00ff */
[----:B------:R-:W-:Y:S02]  /*16d50*/  IMAD.MOV.U32 R11, RZ, RZ, 0x1f ;  /* 0x0000001fff0b7424 */ /* 0x000fe400078e00ff */
[----:B------:R-:W-:Y:S01]  /*16d60*/  IMAD.MOV.U32 R15, RZ, RZ, -0x1 ;  /* 0xffffffffff0f7424 */ /* 0x000fe200078e00ff */
[----:B-1----:R-:W-:-:S04]  /*16d70*/  SHF.R.U32.HI R9, RZ, 0x5, R9 ;  /* 0x00000005ff097819 */ /* 0x002fc80000011609 */
[----:B------:R-:W-:-:S05]  /*16d80*/  LOP3.LUT R9, R9, 0x3, RZ, 0xc0, !PT ;  /* 0x0000000309097812 */ /* 0x000fca00078ec0ff */
[----:B0-----:R-:W-:-:S07]  /*16d90*/  IMAD.MOV.U32 R13, RZ, RZ, R9 ;  /* 0x000000ffff0d7224 */ /* 0x001fce00078e0009 */
[----:B------:R-:W-:Y:S05]  /*16da0*/  WARPSYNC.COLLECTIVE R15, `(.L_x_1255) ;  /* 0x000000000f087348 */ /* 0x000fea0003c00000 */
[----:B------:R0:W1:Y:S02]  /*16db0*/  SHFL.IDX P6, R14, R13, R12, R11 ;  /* 0x0000000c0d0e7389 */ /* 0x00006400000c000b */
[----:B01----:R-:W-:Y:S01]  /*16dc0*/  ENDCOLLECTIVE ;  /* 0x000000000000791b */ /* 0x003fe20003800000 */
.L_x_1255:
[----:B------:R-:W-:Y:S05]  /*16dd0*/  BSYNC B0 ;  /* 0x0000000000007941 */ /* 0x000fea0003800000 */
.L_x_1254:
[----:B------:R-:W-:Y:S05]  /*16de0*/  BRA `(.L_x_1256) ;  /* 0xffffffc400d07947 */ /* 0x000fea000383ffff */
.L_x_1187:
[----:B------:R-:W-:Y:S01]  /*16df0*/  BSSY B0, `(.L_x_1257) ;  /* 0x0000006000007945 */ /* 0x000fe20003800000 */
[----:B------:R-:W-:-:S07]  /*16e00*/  IMAD.MOV.U32 R15, RZ, RZ, -0x1 ;  /* 0xffffffffff0f7424 */ /* 0x000fce00078e00ff */
[----:B0-----:R-:W-:Y:S05]  /*16e10*/  WARPSYNC.COLLECTIVE R15, `(.L_x_1258) ;  /* 0x000000000f0c7348 */ /* 0x001fea0003c00000 */
[----:B------:R-:W-:Y:S02]  /*16e20*/  ELECT P6, UR62, PT ;  /* 0x00000000003e782f */ /* 0x000fe400038c0000 */
[----:B------:R-:W-:Y:S01]  /*16e30*/  MOV R14, UR62 ;  /* 0x0000003e000e7c02 */ /* 0x000fe20008000f00 */
[----:B0-----:R-:W-:Y:S10]  /*16e40*/  ENDCOLLECTIVE ;  /* 0x000000000000791b */ /* 0x001ff40003800000 */
.L_x_1258:
[----:B------:R-:W-:Y:S05]  /*16e50*/  BSYNC B0 ;  /* 0x0000000000007941 */ /* 0x000fea0003800000 */
.L_x_1257:
[----:B------:R-:W-:Y:S05]  /*16e60*/  BRA `(.L_x_1259) ;  /* 0xffffffc400c07947 */ /* 0x000fea000383ffff */
.L_x_1190:
[----:B-1----:R1:W2:Y:S02]  /*16e70*/  SYNCS.PHASECHK.TRANS64.TRYWAIT P0, [R9+URZ+0x28840], R10 ;  /* 0x0288400a090075a7 */ /* 0x0022a4000800017f */
[----:B--2---:R-:W-:Y:S05]  /*16e80*/  @!P0 NANOSLEEP.SYNCS 0x989680 ;  /* 0x009896800000895d */ /* 0x004fea0003900000 */
[----:B------:R-:W2:Y:S02]  /*16e90*/  @!P0 SYNCS.PHASECHK.TRANS64 P0, [R9+URZ+0x28840], R10 ;  /* 0x0288400a090085a7 */ /* 0x000ea4000800007f */
[----:B--2---:R-:W-:Y:S05]  /*16ea0*/  @!P0 BRA `(.L_x_1190) ;  /* 0xfffffffc00f08947 */ /* 0x004fea000383ffff */
[----:B------:R-:W-:Y:S05]  /*16eb0*/  BRA `(.L_x_1260) ;  /* 0xffffffc800287947 */ /* 0x000fea000383ffff */
.L_x_1193:
        /* <DEDUP_REMOVED lines=8> */
.L_x_1201:
[----:B0-----:R0:W1:Y:S02]  /*16f40*/  SYNCS.PHASECHK.TRANS64.TRYWAIT P0, [R2+URZ+0x28840], R3 ;  /* 0x02884003020075a7 */ /* 0x001064000800017f */
[----:B-1----:R-:W-:Y:S05]  /*16f50*/  @!P0 NANOSLEEP.SYNCS 0x989680 ;  /* 0x009896800000895d */ /* 0x002fea0003900000 */
[----:B------:R-:W1:Y:S02]  /*16f60*/  @!P0 SYNCS.PHASECHK.TRANS64 P0, [R2+URZ+0x28840], R3 ;  /* 0x02884003020085a7 */ /* 0x000e64000800007f */
[----:B-1----:R-:W-:Y:S05]  /*16f70*/  @!P0 BRA `(.L_x_1201) ;  /* 0xfffffffc00f08947 */ /* 0x002fea000383ffff */
[----:B------:R-:W-:Y:S05]  /*16f80*/  BRA `(.L_x_1262) ;  /* 0xffffffcc00f87947 */ /* 0x000fea000383ffff */
.L_x_1203:
[----:B0-----:R0:W1:Y:S02]  /*16f90*/  SYNCS.PHASECHK.TRANS64.TRYWAIT P0, [R3+URZ+0x60], R2 ;  /* 0x00006002030075a7 */ /* 0x001064000800017f */
[----:B-1----:R-:W-:Y:S05]  /*16fa0*/  @!P0 NANOSLEEP.SYNCS 0x989680 ;  /* 0x009896800000895d */ /* 0x002fea0003900000 */
[----:B------:R-:W1:Y:S02]  /*16fb0*/  @!P0 SYNCS.PHASECHK.TRANS64 P0, [R3+URZ+0x60], R2 ;  /* 0x00006002030085a7 */ /* 0x000e64000800007f */
[----:B-1----:R-:W-:Y:S05]  /*16fc0*/  @!P0 BRA `(.L_x_1203) ;  /* 0xfffffffc00f08947 */ /* 0x002fea000383ffff */
[----:B------:R-:W-:Y:S05]  /*16fd0*/  BRA `(.L_x_1263) ;  /* 0xffffffd000947947 */ /* 0x000fea000383ffff */
.L_x_1208:
[----:B-1----:R1:W2:Y:S02]  /*16fe0*/  SYNCS.PHASECHK.TRANS64.TRYWAIT P0, [R2+URZ+0x28840], R3 ;  /* 0x02884003020075a7 */ /* 0x0022a4000800017f */
[----:B--2---:R-:W-:Y:S05]  /*16ff0*/  @!P0 NANOSLEEP.SYNCS 0x989680 ;  /* 0x009896800000895d */ /* 0x004fea0003900000 */
[----:B------:R-:W2:Y:S02]  /*17000*/  @!P0 SYNCS.PHASECHK.TRANS64 P0, [R2+URZ+0x28840], R3 ;  /* 0x02884003020085a7 */ /* 0x000ea4000800007f */
[----:B--2---:R-:W-:Y:S05]  /*17010*/  @!P0 BRA `(.L_x_1208) ;  /* 0xfffffffc00f08947 */ /* 0x004fea000383ffff */
[----:B------:R-:W-:Y:S05]  /*17020*/  BRA `(.L_x_1264) ;  /* 0xffffffd400fc7947 */ /* 0x000fea000383ffff */
.L_x_1210:
[----:B0-----:R0:W1:Y:S02]  /*17030*/  SYNCS.PHASECHK.TRANS64.TRYWAIT P1, [R2+URZ+0x60], R3 ;  /* 0x00006003020075a7 */ /* 0x001064000802017f */
[----:B-1----:R-:W-:Y:S05]  /*17040*/  @!P1 NANOSLEEP.SYNCS 0x989680 ;  /* 0x009896800000995d */ /* 0x002fea0003900000 */
[----:B------:R-:W1:Y:S02]  /*17050*/  @!P1 SYNCS.PHASECHK.TRANS64 P1, [R2+URZ+0x60], R3 ;  /* 0x00006003020095a7 */ /* 0x000e64000802007f */
[----:B-1----:R-:W-:Y:S05]  /*17060*/  @!P1 BRA `(.L_x_1210) ;  /* 0xfffffffc00f09947 */ /* 0x002fea000383ffff */
[----:B------:R-:W-:Y:S05]  /*17070*/  BRA `(.L_x_1265) ;  /* 0xffffffd800987947 */ /* 0x000fea000383ffff */
.L_x_1215:
[----:B--2---:R2:W3:Y:S02]  /*17080*/  SYNCS.PHASECHK.TRANS64.TRYWAIT P0, [R2+URZ+0x28840], R3 ;  /* 0x02884003020075a7 */ /* 0x0044e4000800017f */
[----:B---3--:R-:W-:Y:S05]  /*17090*/  @!P0 NANOSLEEP.SYNCS 0x989680 ;  /* 0x009896800000895d */ /* 0x008fea0003900000 */
[----:B------:R-:W3:Y:S02]  /*170a0*/  @!P0 SYNCS.PHASECHK.TRANS64 P0, [R2+URZ+0x28840], R3 ;  /* 0x02884003020085a7 */ /* 0x000ee4000800007f */
[----:B---3--:R-:W-:Y:S05]  /*170b0*/  @!P0 BRA `(.L_x_1215) ;  /* 0xfffffffc00f08947 */ /* 0x008fea000383ffff */
[----:B------:R-:W-:Y:S05]  /*170c0*/  BRA `(.L_x_1266) ;  /* 0xffffffdc00b87947 */ /* 0x000fea000383ffff */
.L_x_1217:
[----:B0-----:R0:W1:Y:S02]  /*170d0*/  SYNCS.PHASECHK.TRANS64.TRYWAIT P1, [R2+URZ+0x60], R9 ;  /* 0x00006009020075a7 */ /* 0x001064000802017f */
[----:B-1----:R-:W-:Y:S05]  /*170e0*/  @!P1 NANOSLEEP.SYNCS 0x989680 ;  /* 0x009896800000995d */ /* 0x002fea0003900000 */
[----:B------:R-:W1:Y:S02]  /*170f0*/  @!P1 SYNCS.PHASECHK.TRANS64 P1, [R2+URZ+0x60], R9 ;  /* 0x00006009020095a7 */ /* 0x000e64000802007f */
[----:B-1----:R-:W-:Y:S05]  /*17100*/  @!P1 BRA `(.L_x_1217) ;  /* 0xfffffffc00f09947 */ /* 0x002fea000383ffff */
[----:B------:R-:W-:Y:S05]  /*17110*/  BRA `(.L_x_1267) ;  /* 0xffffffe000547947 */ /* 0x000fea000383ffff */
.L_x_1224:
[----:B-1----:R1:W2:Y:S02]  /*17120*/  SYNCS.PHASECHK.TRANS64.TRYWAIT P0, [R3+URZ+0x28860], R0 ;  /* 0x02886000030075a7 */ /* 0x0022a4000800017f */
[----:B--2---:R-:W-:Y:S05]  /*17130*/  @!P0 NANOSLEEP.SYNCS 0x989680 ;  /* 0x009896800000895d */ /* 0x004fea0003900000 */
[----:B------:R-:W2:Y:S02]  /*17140*/  @!P0 SYNCS.PHASECHK.TRANS64 P0, [R3+URZ+0x28860], R0 ;  /* 0x02886000030085a7 */ /* 0x000ea4000800007f */
[----:B--2---:R-:W-:Y:S05]  /*17150*/  @!P0 BRA `(.L_x_1224) ;  /* 0xfffffffc00f08947 */ /* 0x004fea000383ffff */
[----:B------:R-:W-:Y:S05]  /*17160*/  BRA `(.L_x_1268) ;  /* 0xffffffe4005c7947 */ /* 0x000fea000383ffff */
.L_x_1226:
        /* <DEDUP_REMOVED lines=8> */
.L_x_1270:
[----:B------:R-:W-:Y:S05]  /*171f0*/  BSYNC B0 ;  /* 0x0000000000007941 */ /* 0x000fea0003800000 */
.L_x_1269:
[----:B------:R-:W-:Y:S02]  /*17200*/  IMAD.MOV.U32 R13, RZ, RZ, R16 ;  /* 0x000000ffff0d7224 */ /* 0x000fe400078e0010 */
[----:B------:R-:W-:Y:S02]  /*17210*/  IMAD.MOV.U32 R12, RZ, RZ, 0x1 ;  /* 0x00000001ff0c7424 */ /* 0x000fe400078e00ff */
[----:B------:R-:W-:Y:S02]  /*17220*/  IMAD.MOV.U32 R11, RZ, RZ, 0x1f ;  /* 0x0000001fff0b7424 */ /* 0x000fe400078e00ff */
[----:B------:R-:W-:Y:S02]  /*17230*/  IMAD.MOV.U32 R15, RZ, RZ, -0x1 ;  /* 0xffffffffff0f7424 */ /* 0x000fe400078e00ff */
[----:B------:R-:W-:-:S07]  /*17240*/  IMAD.MOV.U32 R4, RZ, RZ, R14 ;  /* 0x000000ffff047224 */ /* 0x000fce00078e000e */
[----:B------:R-:W-:Y:S05]  /*17250*/  WARPSYNC.COLLECTIVE R15, `(.L_x_1271) ;  /* 0x000000000f087348 */ /* 0x000fea0003c00000 */
[----:B------:R0:W1:Y:S02]  /*17260*/  SHFL.IDX P6, R14, R13, R12, R11 ;  /* 0x0000000c0d0e7389 */ /* 0x00006400000c000b */
[----:B01----:R-:W-:Y:S01]  /*17270*/  ENDCOLLECTIVE ;  /* 0x000000000000791b */ /* 0x003fe20003800000 */
.L_x_1271:
[----:B------:R-:W-:Y:S01]  /*17280*/  IMAD.MOV.U32 R7, RZ, RZ, R14 ;  /* 0x000000ffff077224 */ /* 0x000fe200078e000e */
[----:B------:R-:W-:Y:S06]  /*17290*/  BRA `(.L_x_1272) ;  /* 0xffffffe400e47947 */ /* 0x000fec000383ffff */
.L_x_1229:
[----:B------:R-:W-:Y:S01]  /*172a0*/  BSSY B0, `(.L_x_1273) ;  /* 0x0000008000007945 */ /* 0x000fe20003800000 */
[----:B0----5:R-:W-:Y:S02]  /*172b0*/  IMAD.MOV.U32 R13, RZ, RZ, R17 ;  /* 0x000000ffff0d7224 */ /* 0x021fe400078e0011 */
[----:B------:R-:W-:Y:S02]  /*172c0*/  IMAD.MOV.U32 R12, RZ, RZ, 0x1 ;  /* 0x00000001ff0c7424 */ /* 0x000fe400078e00ff */
[----:B------:R-:W-:Y:S02]  /*172d0*/  IMAD.MOV.U32 R11, RZ, RZ, RZ ;  /* 0x000000ffff0b7224 */ /* 0x000fe400078e00ff */
[----:B------:R-:W-:-:S07]  /*172e0*/  IMAD.MOV.U32 R15, RZ, RZ, -0x1 ;  /* 0xffffffffff0f7424 */ /* 0x000fce00078e00ff */
[----:B-1234-:R-:W-:Y:S05]  /*172f0*/  WARPSYNC.COLLECTIVE R15, `(.L_x_1274) ;  /* 0x000000000f087348 */ /* 0x01efea0003c00000 */
[----:B------:R0:W0:Y:S02]  /*17300*/  SHFL.UP P6, R14, R13, R12, R11 ;  /* 0x0400000c0d0e7389 */ /* 0x00002400000c000b */
[----:B01234-:R-:W-:Y:S01]  /*17310*/  ENDCOLLECTIVE ;  /* 0x000000000000791b */ /* 0x01ffe20003800000 */
.L_x_1274:
[----:B------:R-:W-:Y:S05]  /*17320*/  BSYNC B0 ;  /* 0x0000000000007941 */ /* 0x000fea0003800000 */
.L_x_1273:
[----:B------:R-:W-:Y:S01]  /*17330*/  ISETP.NE.AND P0, PT, R6, RZ, PT ;  /* 0x000000ff0600720c */ /* 0x000fe20003f05270 */
        /* <DEDUP_REMOVED lines=9> */
.L_x_1275:
        /* <DEDUP_REMOVED lines=8> */
.L_x_1276:
        /* <DEDUP_REMOVED lines=8> */
.L_x_1277:
        /* <DEDUP_REMOVED lines=8> */
.L_x_1278:
        /* <DEDUP_REMOVED lines=8> */
.L_x_1279:
[----:B------:R-:W-:Y:S05]  /*175d0*/  BRA `(.L_x_1280) ;  /* 0xffffffe400a87947 */ /* 0x000fea000383ffff */
.L_x_1234:
[----:B------:R-:W-:Y:S01]  /*175e0*/  BSSY B0, `(.L_x_1281) ;  /* 0x0000008000007945 */ /* 0x000fe20003800000 */
[----:B-----5:R-:W-:Y:S02]  /*175f0*/  IMAD.MOV.U32 R13, RZ, RZ, R17 ;  /* 0x000000ffff0d7224 */ /* 0x020fe400078e0011 */
[----:B------:R-:W-:Y:S02]  /*17600*/  IMAD.MOV.U32 R12, RZ, RZ, 0x1 ;  /* 0x00000001ff0c7424 */ /* 0x000fe400078e00ff */
[----:B------:R-:W-:Y:S02]  /*17610*/  IMAD.MOV.U32 R11, RZ, RZ, RZ ;  /* 0x000000ffff0b7224 */ /* 0x000fe400078e00ff */
[----:B------:R-:W-:-:S07]  /*17620*/  IMAD.MOV.U32 R15, RZ, RZ, -0x1 ;  /* 0xffffffffff0f7424 */ /* 0x000fce00078e00ff */
[----:B0-2---:R-:W-:Y:S05]  /*17630*/  WARPSYNC.COLLECTIVE R15, `(.L_x_1282) ;  /* 0x000000000f087348 */ /* 0x005fea0003c00000 */
[----:B------:R1:W3:Y:S02]  /*17640*/  SHFL.UP P6, R14, R13, R12, R11 ;  /* 0x0400000c0d0e7389 */ /* 0x0002e400000c000b */
[----:B0123--:R-:W-:Y:S01]  /*17650*/  ENDCOLLECTIVE ;  /* 0x000000000000791b */ /* 0x00ffe20003800000 */
.L_x_1282:
[----:B------:R-:W-:Y:S05]  /*17660*/  BSYNC B0 ;  /* 0x0000000000007941 */ /* 0x000fea0003800000 */
.L_x_1281:
        /* <DEDUP_REMOVED lines=10> */
.L_x_1283:
        /* <DEDUP_REMOVED lines=8> */
.L_x_1284:
        /* <DEDUP_REMOVED lines=8> */
.L_x_1285:
        /* <DEDUP_REMOVED lines=8> */
.L_x_1286:
        /* <DEDUP_REMOVED lines=8> */
.L_x_1287:
[----:B------:R-:W-:Y:S05]  /*17910*/  BRA `(.L_x_1288) ;  /* 0xffffffe4008c7947 */ /* 0x000fea000383ffff */
.L_x_1236:
[----:B------:R-:W-:Y:S01]  /*17920*/  BSSY B0, `(.L_x_1289) ;  /* 0x0000006000007945 */ /* 0x000fe20003800000 */
[----:B------:R-:W-:Y:S01]  /*17930*/  PLOP3.LUT P6, PT, P6, PT, PT, 0x8, 0x0 ;  /* 0x000000000000781c */ /* 0x000fe200037ce170 */
[----:B------:R-:W-:-:S12]  /*17940*/  IMAD.MOV.U32 R15, RZ, RZ, -0x1 ;  /* 0xffffffffff0f7424 */ /* 0x000fd800078e00ff */
[----:B0-----:R-:W-:Y:S05]  /*17950*/  WARPSYNC.COLLECTIVE R15, `(.L_x_1290) ;  /* 0x000000000f087348 */ /* 0x001fea0003c00000 */
[----:B------:R-:W-:Y:S01]  /*17960*/  VOTE.ANY R14, PT, P6 ;  /* 0x00000000000e7806 */ /* 0x000fe200030e0100 */
[----:B0-----:R-:W-:Y:S06]  /*17970*/  ENDCOLLECTIVE ;  /* 0x000000000000791b */ /* 0x001fec0003800000 */
.L_x_1290:
[----:B------:R-:W-:Y:S05]  /*17980*/  BSYNC B0 ;  /* 0x0000000000007941 */ /* 0x000fea0003800000 */
.L_x_1289:
        /* <DEDUP_REMOVED lines=9> */
.L_x_1291:
[----:B------:R-:W-:Y:S01]  /*17a20*/  IMAD.MOV.U32 R17, RZ, RZ, R14 ;  /* 0x000000ffff117224 */ /* 0x000fe200078e000e */
[----:B------:R-:W-:Y:S06]  /*17a30*/  BRA `(.L_x_1292) ;  /* 0xffffffe4007c7947 */ /* 0x000fec000383ffff */
.L_x_1238:
[----:B------:R-:W-:Y:S01]  /*17a40*/  BSSY B0, `(.L_x_1293) ;  /* 0x0000007000007945 */ /* 0x000fe20003800000 */
[----:B------:R-:W-:Y:S02]  /*17a50*/  IMAD.MOV.U32 R13, RZ, RZ, R2 ;  /* 0x000000ffff0d7224 */ /* 0x000fe400078e0002 */
[----:B------:R-:W-:Y:S02]  /*17a60*/  IMAD.MOV.U32 R11, RZ, RZ, 0x1f ;  /* 0x0000001fff0b7424 */ /* 0x000fe400078e00ff */
[----:B------:R-:W-:-:S07]  /*17a70*/  IMAD.MOV.U32 R15, RZ, RZ, -0x1 ;  /* 0xffffffffff0f7424 */ /* 0x000fce00078e00ff */
[----:B012---:R-:W-:Y:S05]  /*17a80*/  WARPSYNC.COLLECTIVE R15, `(.L_x_1294) ;  /* 0x000000000f087348 */ /* 0x007fea0003c00000 */
[----:B------:R3:W4:Y:S02]  /*17a90*/  SHFL.IDX P6, R14, R13, R12, R11 ;  /* 0x0000000c0d0e7389 */ /* 0x00072400000c000b */
[----:B01234-:R-:W-:Y:S01]  /*17aa0*/  ENDCOLLECTIVE ;  /* 0x000000000000791b */ /* 0x01ffe20003800000 */
.L_x_1294:
[----:B------:R-:W-:Y:S05]  /*17ab0*/  BSYNC B0 ;  /* 0x0000000000007941 */ /* 0x000fea0003800000 */
.L_x_1293:
[----:B------:R-:W-:Y:S01]  /*17ac0*/  IMAD.MOV.U32 R7, RZ, RZ, R14 ;  /* 0x000000ffff077224 */ /* 0x000fe200078e000e */
[----:B------:R-:W-:Y:S06]  /*17ad0*/  BRA `(.L_x_1237) ;  /* 0xffffffe400707947 */ /* 0x000fec000383ffff */
.L_x_1242:
[----:B-1----:R1:W2:Y:S02]  /*17ae0*/  SYNCS.PHASECHK.TRANS64.TRYWAIT P0, [R0+URZ+0x28820], R3 ;  /* 0x02882003000075a7 */ /* 0x0022a4000800017f */
[----:B--2---:R-:W-:Y:S05]  /*17af0*/  @!P0 NANOSLEEP.SYNCS 0x989680 ;  /* 0x009896800000895d */ /* 0x004fea0003900000 */
[----:B------:R-:W2:Y:S02]  /*17b00*/  @!P0 SYNCS.PHASECHK.TRANS64 P0, [R0+URZ+0x28820], R3 ;  /* 0x02882003000085a7 */ /* 0x000ea4000800007f */
[----:B--2---:R-:W-:Y:S05]  /*17b10*/  @!P0 BRA `(.L_x_1242) ;  /* 0xfffffffc00f08947 */ /* 0x004fea000383ffff */
[----:B------:R-:W-:Y:S05]  /*17b20*/  BRA `(.L_x_1295) ;  /* 0xffffffe800e47947 */ /* 0x000fea000383ffff */
.L_x_1243:
[----:B------:R-:W2:Y:S01]  /*17b30*/  S2R R2, SR_TID.X ;  /* 0x0000000000027919 */ /* 0x000ea20000002100 */
[----:B------:R-:W-:Y:S01]  /*17b40*/  BSSY B0, `(.L_x_1296) ;  /* 0x000000a000007945 */ /* 0x000fe20003800000 */
[----:B------:R-:W-:Y:S02]  /*17b50*/  IMAD.MOV.U32 R12, RZ, RZ, RZ ;  /* 0x000000ffff0c7224 */ /* 0x000fe400078e00ff */
[----:B------:R-:W-:Y:S02]  /*17b60*/  IMAD.MOV.U32 R11, RZ, RZ, 0x1f ;  /* 0x0000001fff0b7424 */ /* 0x000fe400078e00ff */
[----:B------:R-:W-:Y:S01]  /*17b70*/  IMAD.MOV.U32 R15, RZ, RZ, -0x1 ;  /* 0xffffffffff0f7424 */ /* 0x000fe200078e00ff */
[----:B--2---:R-:W-:-:S04]  /*17b80*/  SHF.R.U32.HI R2, RZ, 0x5, R2 ;  /* 0x00000005ff027819 */ /* 0x004fc80000011602 */
[----:B------:R-:W-:-:S05]  /*17b90*/  LOP3.LUT R2, R2, 0x3, RZ, 0xc0, !PT ;  /* 0x0000000302027812 */ /* 0x000fca00078ec0ff */
[----:B0-----:R-:W-:-:S07]  /*17ba0*/  IMAD.MOV.U32 R13, RZ, RZ, R2 ;  /* 0x000000ffff0d7224 */ /* 0x001fce00078e0002 */
[----:B-1----:R-:W-:Y:S05]  /*17bb0*/  WARPSYNC.COLLECTIVE R15, `(.L_x_1297) ;  /* 0x000000000f087348 */ /* 0x002fea0003c00000 */
[----:B------:R0:W2:Y:S02]  /*17bc0*/  SHFL.IDX P6, R14, R13, R12, R11 ;  /* 0x0000000c0d0e7389 */ /* 0x0000a400000c000b */
[----:B012---:R-:W-:Y:S01]  /*17bd0*/  ENDCOLLECTIVE ;  /* 0x000000000000791b */ /* 0x007fe20003800000 */
.L_x_1297:
[----:B------:R-:W-:Y:S05]  /*17be0*/  BSYNC B0 ;  /* 0x0000000000007941 */ /* 0x000fea0003800000 */
.L_x_1296:
[----:B------:R-:W-:Y:S05]  /*17bf0*/  BRA `(.L_x_1298) ;  /* 0xffffffe800cc7947 */ /* 0x000fea000383ffff */
.L_x_1246:
[----:B------:R-:W-:Y:S01]  /*17c00*/  BSSY B1, `(.L_x_1299) ;  /* 0x0000006000017945 */ /* 0x000fe20003800000 */
[----:B------:R-:W-:-:S07]  /*17c10*/  IMAD.MOV.U32 R15, RZ, RZ, -0x1 ;  /* 0xffffffffff0f7424 */ /* 0x000fce00078e00ff */
[----:B012---:R-:W-:Y:S05]  /*17c20*/  WARPSYNC.COLLECTIVE R15, `(.L_x_1300) ;  /* 0x000000000f0c7348 */ /* 0x007fea0003c00000 */
[----:B------:R-:W-:Y:S02]  /*17c30*/  ELECT P6, UR62, PT ;  /* 0x00000000003e782f */ /* 0x000fe400038c0000 */
[----:B------:R-:W-:Y:S01]  /*17c40*/  MOV R14, UR62 ;  /* 0x0000003e000e7c02 */ /* 0x000fe20008000f00 */
[----:B012---:R-:W-:Y:S10]  /*17c50*/  ENDCOLLECTIVE ;  /* 0x000000000000791b */ /* 0x007ff40003800000 */
.L_x_1300:
[----:B------:R-:W-:Y:S05]  /*17c60*/  BSYNC B1 ;  /* 0x0000000000017941 */ /* 0x000fea0003800000 */
.L_x_1299:
[----:B------:R-:W-:Y:S05]  /*17c70*/  BRA `(.L_x_1301) ;  /* 0xffffffe800c47947 */ /* 0x000fea000383ffff */
.L_x_1248:
[----:B-1----:R1:W2:Y:S02]  /*17c80*/  SYNCS.PHASECHK.TRANS64.TRYWAIT P0, [R6+URZ], R5 ;  /* 0x00000005060075a7 */ /* 0x0022a4000800017f */
[----:B--2---:R-:W-:Y:S05]  /*17c90*/  @!P0 NANOSLEEP.SYNCS 0x989680 ;  /* 0x009896800000895d */ /* 0x004fea0003900000 */
[----:B------:R-:W2:Y:S02]  /*17ca0*/  @!P0 SYNCS.PHASECHK.TRANS64 P0, [R6+URZ], R5 ;  /* 0x00000005060085a7 */ /* 0x000ea4000800007f */
[----:B--2---:R-:W-:Y:S05]  /*17cb0*/  @!P0 BRA `(.L_x_1248) ;  /* 0xfffffffc00f08947 */ /* 0x004fea000383ffff */
[----:B------:R-:W-:Y:S05]  /*17cc0*/  BRA `(.L_x_1302) ;  /* 0xffffffec00007947 */ /* 0x000fea000383ffff */
.L_x_1249:
[----:B--2---:R2:W3:Y:S02]  /*17cd0*/  SYNCS.PHASECHK.TRANS64.TRYWAIT P0, [R7+URZ], R2 ;  /* 0x00000002070075a7 */ /* 0x0044e4000800017f */
[----:B---3--:R-:W-:Y:S05]  /*17ce0*/  @!P0 NANOSLEEP.SYNCS 0x989680 ;  /* 0x009896800000895d */ /* 0x008fea0003900000 */
[----:B------:R-:W3:Y:S02]  /*17cf0*/  @!P0 SYNCS.PHASECHK.TRANS64 P0, [R7+URZ], R2 ;  /* 0x00000002070085a7 */ /* 0x000ee4000800007f */
[----:B---3--:R-:W-:Y:S05]  /*17d00*/  @!P0 BRA `(.L_x_1249) ;  /* 0xfffffffc00f08947 */ /* 0x008fea000383ffff */
[----:B------:R-:W-:Y:S05]  /*17d10*/  BRA `(.L_x_1303) ;  /* 0xffffffe800f47947 */ /* 0x000fea000383ffff */
.L_x_1251:
[----:B---3--:R3:W4:Y:S02]  /*17d20*/  SYNCS.PHASECHK.TRANS64.TRYWAIT P0, [R4+URZ], R5 ;  /* 0x00000005040075a7 */ /* 0x008724000800017f */
[----:B----4-:R-:W-:Y:S05]  /*17d30*/  @!P0 NANOSLEEP.SYNCS 0x989680 ;  /* 0x009896800000895d */ /* 0x010fea0003900000 */
[----:B------:R-:W4:Y:S02]  /*17d40*/  @!P0 SYNCS.PHASECHK.TRANS64 P0, [R4+URZ], R5 ;  /* 0x00000005040085a7 */ /* 0x000f24000800007f */
[----:B----4-:R-:W-:Y:S05]  /*17d50*/  @!P0 BRA `(.L_x_1251) ;  /* 0xfffffffc00f08947 */ /* 0x010fea000383ffff */
[----:B------:R-:W-:Y:S05]  /*17d60*/  BRA `(.L_x_1304) ;  /* 0xffffffe800fc7947 */ /* 0x000fea000383ffff */
.L_x_1305:
        /* <DEDUP_REMOVED lines=9> */
.L_x_2731:


//--------------------- .text._ZN7cutlass13device_kernelIN5flash11enable_sm90INS1_16FlashAttnFwdSm90INS1_25CollectiveMainloopFwdSm90ILi2EN4cute5tupleIJNS5_1CILi1EEES8_S8_EEENS6_IJNS7_ILi128EEESA_SA_EEELi128ENS_6half_tEfNS_4arch4Sm90ELb0ELb1ELb1ELb1ELb0ELb1ELb0ELb1ELb1ELb0ELb0ELb0EEENS1_21CollectiveEpilogueFwdISB_S9_SC_SE_Li256ELb1ELb0ELb0ELb0EEENS1_36VarlenDynamicPersistentTileSchedulerILi128ELi128ELi256ELi32ELb0ELb0ELb1ELb1ELb0ELb1EEEEEEEEEvNT_6ParamsE --------------------------
	.section	.text._ZN7cutlass13device_kernelIN5flash11enable_sm90INS1_16FlashAttnFwdSm90INS1_25CollectiveMainloopFwdSm90ILi2EN4cute5tupleIJNS5_1CILi1EEES8_S8_EEENS6_IJNS7_ILi128EEESA_SA_EEELi128ENS_6half_tEfNS_4arch4Sm90ELb0ELb1ELb1ELb1ELb0ELb1ELb0ELb1ELb1ELb0ELb0ELb0EEENS1_21CollectiveEpilogueFwdISB_S9_SC_SE_Li256ELb1ELb0ELb0ELb0EEENS1_36VarlenDynamicPersistentTileSchedulerILi128ELi128ELi256ELi32ELb0ELb0ELb1ELb1ELb0ELb1EEEEEEEEEvNT_6ParamsE,"ax",@progbits
	.align	128
.text._ZN7cutlass13device_kernelIN5flash11enable_sm90INS1_16FlashAttnFwdSm90INS1_25CollectiveMainloopFwdSm90ILi2EN4cute5tupleIJNS5_1CILi1EEES8_S8_EEENS6_IJNS7_ILi128EEESA_SA_EEELi128ENS_6half_tEfNS_4arch4Sm90ELb0ELb1ELb1ELb1ELb0ELb1ELb0ELb1ELb1ELb0ELb0ELb0EEENS1_21CollectiveEpilogueFwdISB_S9_SC_SE_Li256ELb1ELb0ELb0ELb0EEENS1_36VarlenDynamicPersistentTileSchedulerILi128ELi128ELi256ELi32ELb0ELb0ELb1ELb1ELb0ELb1EEEEEEEEEvNT_6ParamsE:
        .type           _ZN7cutlass13device_kernelIN5flash11enable_sm90INS1_16FlashAttnFwdSm90INS1_25CollectiveMainloopFwdSm90ILi2EN4cute5tupleIJNS5_1CILi1EEES8_S8_EEENS6_IJNS7_ILi128EEESA_SA_EEELi128ENS_6half_tEfNS_4arch4Sm90ELb0ELb1ELb1ELb1ELb0ELb1ELb0ELb1ELb1ELb0ELb0ELb0EEENS1_21CollectiveEpilogueFwdISB_S9_SC_SE_Li256ELb1ELb0ELb0ELb0EEENS1_36VarlenDynamicPersistentTileSchedulerILi128ELi128ELi256ELi32ELb0ELb0ELb1ELb1ELb0ELb1EEEEEEEEEvNT_6ParamsE,@function
        .size           _ZN7cutlass13device_kernelIN5flash11enable_sm90INS1_16FlashAttnFwdSm90INS1_25CollectiveMainloopFwdSm90ILi2EN4cute5tupleIJNS5_1CILi1EEES8_S8_EEENS6_IJNS7_ILi128EEESA_SA_EEELi128ENS_6half_tEfNS_4arch4Sm90ELb0ELb1ELb1ELb1ELb0ELb1ELb0ELb1ELb1ELb0ELb0ELb0EEENS1_21CollectiveEpilogueFwdISB_S9_SC_SE_Li256ELb1ELb0ELb0ELb0EEENS1_36VarlenDynamicPersistentTileSchedulerILi128ELi128ELi256ELi32ELb0ELb0ELb1ELb1ELb0ELb1EEEEEEEEEvNT_6ParamsE,(.L_x_2732 - _ZN7cutlass13device_kernelIN5flash11enable_sm90INS1_16FlashAttnFwdSm90INS1_25CollectiveMainloopFwdSm90ILi2EN4cute5tupleIJNS5_1CILi1EEES8_S8_EEENS6_IJNS7_ILi128EEESA_SA_EEELi128ENS_6half_tEfNS_4arch4Sm90ELb0ELb1ELb1ELb1ELb0ELb1ELb0ELb1ELb1ELb0ELb0ELb0EEENS1_21CollectiveEpilogueFwdISB_S9_SC_SE_Li256ELb1ELb0ELb0ELb0EEENS1_36VarlenDynamicPersistentTileSchedulerILi128ELi128ELi256ELi32ELb0ELb0ELb1ELb1ELb0ELb1EEEEEEEEEvNT_6ParamsE)
        .other          _ZN7cutlass13device_kernelIN5flash11enable_sm90INS1_16FlashAttnFwdSm90INS1_25CollectiveMainloopFwdSm90ILi2EN4cute5tupleIJNS5_1CILi1EEES8_S8_EEENS6_IJNS7_ILi128EEESA_SA_EEELi128ENS_6half_tEfNS_4arch4Sm90ELb0ELb1ELb1ELb1ELb0ELb1ELb0ELb1ELb1ELb0ELb0ELb0EEENS1_21CollectiveEpilogueFwdISB_S9_SC_SE_Li256ELb1ELb0ELb0ELb0EEENS1_36VarlenDynamicPersistentTileSchedulerILi128ELi128ELi256ELi32ELb0ELb0ELb1ELb1ELb0ELb1EEEEEEEEEvNT_6ParamsE,@"STO_CUDA_ENTRY STV_DEFAULT"
_ZN7cutlass13device_kernelIN5flash11enable_sm90INS1_16FlashAttnFwdSm90INS1_25CollectiveMainloopFwdSm90ILi2EN4cute5tupleIJNS5_1CILi1EEES8_S8_EEENS6_IJNS7_ILi128EEESA_SA_EEELi128ENS_6half_tEfNS_4arch4Sm90ELb0ELb1ELb1ELb1ELb0ELb1ELb0ELb1ELb1ELb0ELb0ELb0EEENS1_21CollectiveEpilogueFwdISB_S9_SC_SE_Li256ELb1ELb0ELb0ELb0EEENS1_36VarlenDynamicPersistentTileSchedulerILi128ELi128ELi256ELi32ELb0ELb0ELb1ELb1ELb0ELb1EEEEEEEEEvNT_6ParamsE:
        /* <DEDUP_REMOVED lines=27> */
.L_x_1307:
[----:B------:R-:W-:Y:S05]  /*01b0*/  BSYNC B0 ;  /* 0x0000000000007941 */ /* 0x000fea0003800000 */
.L_x_1306:
        /* <DEDUP_REMOVED lines=41> */
.L_x_1308:
        /* <DEDUP_REMOVED lines=22> */
.L_x_1309:
        /* <DEDUP_REMOVED lines=18> */
.L_x_1310:
        /* <DEDUP_REMOVED lines=22> */
.L_x_1311:
        /* <DEDUP_REMOVED lines=22> */
.L_x_1312:
[----:B------:R-:W-:Y:S01]  /*0990*/  PLOP3.LUT P0, PT, PT, PT, UP0, 0x80, 0x0 ;  /* 0x000000000000781c */ /* 0x000fe20003f0f008 */
[----:B------:R-:W-:Y:S01]  /*09a0*/  UMOV UR36, 0x1 ;  /* 0x0000000100247882 */ /* 0x000fe20000000000 */
[----:B------:R-:W-:Y:S01]  /*09b0*/  NOP ;  /* 0x0000000000007918 */ /* 0x000fe20000000000 */
[----:B------:R-:W-:Y:S01]  /*09c0*/  USEL UR36, UR36, 0x2, !UP0 ;  /* 0x0000000224247887 */ /* 0x000fe2000c000000 */
[----:B------:R-:W-:Y:S01]  /*09d0*/  BSSY B7, `(.L_x_1313) ;  /* 0x00023d3000077945 */ /* 0x000fe20003800000 */
[----:B------:R-:W-:Y:S01]  /*09e0*/  ULDC.64 UR56, c[0x0][0x208] ;  /* 0x0000820000387ab9 */ /* 0x000fe20000000a00 */
[----:B012-4-:R-:W-:Y:S07]  /*09f0*/  BAR.SYNC.DEFER_BLOCKING 0x0 ;  /* 0x0000000000007b1d */ /* 0x017fee0000010000 */
[----:B------:R-:W-:Y:S05]  /*0a00*/  @!P0 BRA `(.L_x_1314) ;  /* 0x000001d8008c8947 */ /* 0x000fea0003800000 */
.L_x_1315:
[----:B------:R-:W-:-:S08]  /*0a10*/  NOP ;  /* 0x0000000000007918 */ /* 0x000fd00000000000 */
[----:B------:R-:W0:Y:S02]  /*0a20*/  USETMAXREG.TRY_ALLOC.CTAPOOL UP0, 0xf0 ;  /* 0x000000f0000079c8 */ /* 0x000e240008000600 */
[----:B0-----:R-:W-:-:S13]  /*0a30*/  PLOP3.LUT P0, PT, PT, PT, UP0, 0x80, 0x0 ;  /* 0x000000000000781c */ /* 0x001fda0003f0f008 */
[----:B------:R-:W-:Y:S05]  /*0a40*/  @!P0 BRA `(.L_x_1315) ;  /* 0xfffffffc00f08947 */ /* 0x000fea000383ffff */
[----:B------:R-:W-:Y:S01]  /*0a50*/  SHF.R.U32.HI R0, RZ, 0x7, R3 ;  /* 0x00000007ff007819 */ /* 0x000fe20000011603 */
[----:B------:R-:W0:Y:S08]  /*0a60*/  S2UR UR5, SR_CgaCtaId ;  /* 0x00000000000579c3 */ /* 0x000e300000008800 */
[----:B------:R-:W-:Y:S06]  /*0a70*/  BAR.ARV 0x8, 0x120 ;  /* 0x0204800000007b1d */ /* 0x000fec0000002000 */
[----:B------:R-:W-:Y:S01]  /*0a80*/  ISETP.NE.AND P0, PT, R0, 0x1, PT ;  /* 0x000000010000780c */ /* 0x000fe20003f05270 */
[----:B------:R-:W-:-:S12]  /*0a90*/  UMOV UR4, 0x400 ;  /* 0x0000040000047882 */ /* 0x000fd80000000000 */
[----:B------:R-:W-:Y:S06]  /*0aa0*/  @!P0 BAR.ARV 0x9, 0x100 ;  /* 0x0244000000008b1d */ /* 0x000fec0000002000 */
[----:B0-----:R-:W-:Y:S02]  /*0ab0*/  ULEA UR4, UR5, UR4, 0x18 ;  /* 0x0000000405047291 */ /* 0x001fe4000f8ec03f */
[----:B------:R-:W-:Y:S04]  /*0ac0*/  BAR.SYNC.DEFER_BLOCKING 0x5, 0x120 ;  /* 0x0144800000007b1d */ /* 0x000fe80000010000 */
[----:B------:R-:W-:-:S02]  /*0ad0*/  IMAD.U32 R2, RZ, RZ, UR4 ;  /* 0x00000004ff027e24 */ /* 0x000fc4000f8e00ff */
[----:B------:R-:W-:-:S03]  /*0ae0*/  ULDC UR4, c[0x0][0xc14] ;  /* 0x0003050000047ab9 */ /* 0x000fc60000000800 */
[----:B------:R-:W0:Y:S01]  /*0af0*/  LDS.128 R196, [R2+0x288d0] ;  /* 0x0288d00002c47984 */ /* 0x000e220000000c00 */
[----:B------:R-:W-:Y:S06]  /*0b00*/  BAR.ARV 0x4, 0x120 ;  /* 0x0104800000007b1d */ /* 0x000fec0000002000 */
[----:B0-----:R-:W-:-:S13]  /*0b10*/  ISETP.GE.AND P0, PT, R199, UR4, PT ;  /* 0x00000004c7007c0c */ /* 0x001fda000bf06270 */
[----:B------:R-:W-:Y:S05]  /*0b20*/  @P0 BRA `(.L_x_1316) ;  /* 0x0000023800f40947 */ /* 0x000fea0003800000 */
[----:B------:R-:W-:Y:S01]  /*0b30*/  VIADD R229, R3, 0xffffff80 ;  /* 0xffffff8003e57836 */ /* 0x000fe20000000000 */
[----:B------:R-:W-:Y:S02]  /*0b40*/  R2UR UR38, R2 ;  /* 0x00000000022672ca */ /* 0x000fe400000e0000 */
[----:B------:R-:W-:Y:S02]  /*0b50*/  CS2R R184, SRZ ;  /* 0x0000000000b87805 */ /* 0x000fe4000001ff00 */
[----:B------:R-:W-:Y:S01]  /*0b60*/  MOV R221, RZ ;  /* 0x000000ff00dd7202 */ /* 0x000fe20000000f00 */
[----:B------:R-:W-:Y:S01]  /*0b70*/  IMAD.MOV.U32 R194, RZ, RZ, RZ ;  /* 0x000000ffffc27224 */ /* 0x000fe200078e00ff */
[----:B------:R-:W-:Y:S01]  /*0b80*/  SHF.R.S32.HI R0, RZ, 0x1f, R229 ;  /* 0x0000001fff007819 */ /* 0x000fe200000114e5 */
[----:B------:R-:W-:Y:S01]  /*0b90*/  IMAD.MOV.U32 R186, RZ, RZ, RZ ;  /* 0x000000ffffba7224 */ /* 0x000fe200078e00ff */
[----:B------:R-:W-:Y:S02]  /*0ba0*/  ULOP3.LUT UR39, UR36, 0x1, URZ, 0xfc, !UPT ;  /* 0x0000000124277892 */ /* 0x000fe4000f8efc3f */
[----:B------:R-:W-:-:S02]  /*0bb0*/  LEA.HI R4, R0, R229, RZ, 0x7 ;  /* 0x000000e500047211 */ /* 0x000fc400078f38ff */
[----:B------:R-:W-:Y:S02]  /*0bc0*/  LEA.HI R5, R0, R229, RZ, 0x5 ;  /* 0x000000e500057211 */ /* 0x000fe400078f28ff */
[C---:B------:R-:W-:Y:S01]  /*0bd0*/  LOP3.LUT R6, R4.reuse, 0xffffff80, RZ, 0xc0, !PT ;  /* 0xffffff8004067812 */ /* 0x040fe200078ec0ff */
[----:B------:R-:W-:Y:S01]  /*0be0*/  UIADD3 UR38, UR38, 0x10400, URZ ;  /* 0x0001040026267890 */ /* 0x000fe2000fffe03f */
[----:B------:R-:W-:Y:S01]  /*0bf0*/  SHF.R.S32.HI R227, RZ, 0x7, R4 ;  /* 0x00000007ffe37819 */ /* 0x000fe20000011404 */
[----:B------:R-:W-:Y:S02]  /*0c00*/  IMAD.SHL.U32 R5, R5, 0x20, RZ ;  /* 0x0000002005057824 */ /* 0x000fe400078e00ff */
[----:B------:R-:W-:Y:S01]  /*0c10*/  IMAD.IADD R223, R229, 0x1, -R6 ;  /* 0x00000001e5df7824 */ /* 0x000fe200078e0a06 */
[----:B------:R-:W-:Y:S02]  /*0c20*/  LEA.HI R4, R4, R227, RZ, 0x1 ;  /* 0x000000e304047211 */ /* 0x000fe400078f08ff */
[----:B------:R-:W-:-:S02]  /*0c30*/  LOP3.LUT R5, R5, 0xfffffc00, RZ, 0xc0, !PT ;  /* 0xfffffc0005057812 */ /* 0x000fc400078ec0ff */
        /* <DEDUP_REMOVED lines=9> */
[----:B------:R-:W-:Y:S02]  /*0cd0*/  LEA.HI R3, R0, R229, RZ, 0x4 ;  /* 0x000000e500037211 */ /* 0x000fe400078f20ff */
[----:B------:R-:W-:Y:S02]  /*0ce0*/  LOP3.LUT R9, R8, 0xfffffff8, RZ, 0xc0, !PT ;  /* 0xfffffff808097812 */ /* 0x000fe400078ec0ff */
[----:B------:R-:W-:-:S03]  /*0cf0*/  SHF.R.S32.HI R8, RZ, 0x4, R3 ;  /* 0x00000004ff087819 */ /* 0x000fc60000011403 */
[----:B------:R-:W-:Y:S01]  /*0d00*/  IMAD.IADD R9, R6, 0x1, -R9 ;  /* 0x0000000106097824 */ /* 0x000fe200078e0a09 */
[C---:B------:R-:W-:Y:S02]  /*0d10*/  LOP3.LUT R6, R3.reuse, 0x3fffff0, RZ, 0xc0, !PT ;  /* 0x03fffff003067812 */ /* 0x040fe400078ec0ff */
[----:B------:R-:W-:Y:S01]  /*0d20*/  LEA.HI R3, R3, R8, RZ, 0x1 ;  /* 0x0000000803037211 */ /* 0x000fe200078f08ff */
[----:B------:R-:W-:Y:S01]  /*0d30*/  IMAD R9, R10, 0x10, R9 ;  /* 0x000000100a097824 */ /* 0x000fe200078e0209 */
[----:B------:R-:W-:Y:S02]  /*0d40*/  IADD3 R6, R229, -R6, RZ ;  /* 0x80000006e5067210 */ /* 0x000fe40007ffe0ff */
[----:B------:R-:W-:Y:S01]  /*0d50*/  LOP3.LUT R3, R3, 0x1ffffffe, RZ, 0xc0, !PT ;  /* 0x1ffffffe03037812 */ /* 0x000fe200078ec0ff */
[----:B------:R-:W-:Y:S02]  /*0d60*/  IMAD R204, R4, 0x40, R9 ;  /* 0x0000004004cc7824 */ /* 0x000fe400078e0209 */
[----:B------:R-:W-:-:S02]  /*0d70*/  IMAD R6, R6, 0x40, R5 ;  /* 0x0000004006067824 */ /* 0x000fc400078e0205 */
[----:B------:R-:W-:-:S04]  /*0d80*/  IMAD.IADD R3, R8, 0x1, -R3 ;  /* 0x0000000108037824 */ /* 0x000fc800078e0a03 */
[----:B------:R-:W-:Y:S01]  /*0d90*/  IMAD R228, R3, 0x8, R6 ;  /* 0x0000000803e47824 */ /* 0x000fe200078e0206 */
[CC--:B------:R-:W-:Y:S02]  /*0da0*/  LEA.HI R3, R0.reuse, R229.reuse, RZ, 0x6 ;  /* 0x000000e500037211 */ /* 0x0c0fe400078f30ff */
[----:B------:R-:W-:-:S03]  /*0db0*/  LEA.HI R0, R0, R229, RZ, 0x3 ;  /* 0x000000e500007211 */ /* 0x000fc600078f18ff */
[----:B------:R-:W-:Y:S01]  /*0dc0*/  IMAD.SHL.U32 R3, R3, 0x8, RZ ;  /* 0x0000000803037824 */ /* 0x000fe200078e00ff */
[----:B------:R-:W-:Y:S02]  /*0dd0*/  SHF.R.S32.HI R18, RZ, 0x3, R0 ;  /* 0x00000003ff127819 */ /* 0x000fe40000011400 */
[----:B------:R-:W-:Y:S02]  /*0de0*/  LOP3.LUT R4, R0, 0xfffffff8, RZ, 0xc0, !PT ;  /* 0xfffffff800047812 */ /* 0x000fe400078ec0ff */
[C---:B------:R-:W-:Y:S01]  /*0df0*/  IADD3 R188, R18.reuse, 0x40, RZ ;  /* 0x0000004012bc7810 */ /* 0x040fe20007ffe0ff */
[C---:B------:R-:W-:Y:S01]  /*0e00*/  VIADD R189, R18.reuse, 0x20 ;  /* 0x0000002012bd7836 */ /* 0x040fe20000000000 */
[----:B------:R-:W-:Y:S01]  /*0e10*/  LOP3.LUT R212, R3, 0xfffffe00, RZ, 0xc0, !PT ;  /* 0xfffffe0003d47812 */ /* 0x000fe200078ec0ff */
[C---:B------:R-:W-:Y:S01]  /*0e20*/  VIADD R190, R18.reuse, 0x60 ;  /* 0x0000006012be7836 */ /* 0x040fe20000000000 */
[----:B------:R-:W-:Y:S01]  /*0e30*/  SHF.R.S32.HI R5, RZ, 0x1f, R188 ;  /* 0x0000001fff057819 */ /* 0x000fe200000114bc */
[----:B------:R-:W-:Y:S01]  /*0e40*/  IMAD.IADD R219, R229, 0x1, -R4 ;  /* 0x00000001e5db7824 */ /* 0x000fe200078e0a04 */
[----:B------:R-:W-:Y:S01]  /*0e50*/  SHF.R.S32.HI R0, RZ, 0x1f, R189 ;  /* 0x0000001fff007819 */ /* 0x000fe200000114bd */
[----:B------:R-:W-:Y:S01]  /*0e60*/  IMAD.SHL.U32 R203, R18, 0x40, RZ ;  /* 0x0000004012cb7824 */ /* 0x000fe200078e00ff */
[----:B------:R-:W-:Y:S01]  /*0e70*/  SHF.R.S32.HI R9, RZ, 0x1f, R190 ;  /* 0x0000001fff097819 */ /* 0x000fe200000114be */
[----:B------:R-:W-:Y:S01]  /*0e80*/  IMAD.SHL.U32 R202, R189, 0x40, RZ ;  /* 0x00000040bdca7824 */ /* 0x000fe200078e00ff */
[----:B------:R-:W-:Y:S01]  /*0e90*/  LEA.HI R0, R0, R189, RZ, 0x3 ;  /* 0x000000bd00007211 */ /* 0x000fe200078f18ff */
[----:B------:R-:W-:Y:S01]  /*0ea0*/  IMAD.SHL.U32 R201, R188, 0x40, RZ ;  /* 0x00000040bcc97824 */ /* 0x000fe200078e00ff */
[----:B------:R-:W-:Y:S01]  /*0eb0*/  LEA.HI R5, R5, R188, RZ, 0x3 ;  /* 0x000000bc05057211 */ /* 0x000fe200078f18ff */
[----:B------:R-:W-:Y:S01]  /*0ec0*/  IMAD.SHL.U32 R200, R190, 0x40, RZ ;  /* 0x00000040bec87824 */ /* 0x000fe200078e00ff */
[----:B------:R-:W-:Y:S01]  /*0ed0*/  LEA.HI R9, R9, R190, RZ, 0x3 ;  /* 0x000000be09097211 */ /* 0x000fe200078f18ff */
[----:B------:R-:W-:Y:S01]  /*0ee0*/  IMAD.SHL.U32 R16, R219, 0x8, RZ ;  /* 0x00000008db107824 */ /* 0x000fe200078e00ff */
[----:B------:R-:W-:Y:S01]  /*0ef0*/  LOP3.LUT R3, R203, 0x1c0, RZ, 0xc0, !PT ;  /* 0x000001c0cb037812 */ /* 0x000fe200078ec0ff */
[----:B------:R-:W-:Y:S01]  /*0f00*/  IMAD.SHL.U32 R0, R0, 0x40, RZ ;  /* 0x0000004000007824 */ /* 0x000fe200078e00ff */
[----:B------:R-:W-:Y:S01]  /*0f10*/  LOP3.LUT R202, R202, 0x1c0, RZ, 0xc0, !PT ;  /* 0x000001c0caca7812 */ /* 0x000fe200078ec0ff */
[----:B------:R-:W-:Y:S01]  /*0f20*/  IMAD.SHL.U32 R5, R5, 0x40, RZ ;  /* 0x0000004005057824 */ /* 0x000fe200078e00ff */
[----:B------:R-:W-:Y:S01]  /*0f30*/  LOP3.LUT R201, R201, 0x1c0, RZ, 0xc0, !PT ;  /* 0x000001c0c9c97812 */ /* 0x000fe200078ec0ff */
[----:B------:R-:W-:Y:S01]  /*0f40*/  IMAD.SHL.U32 R9, R9, 0x40, RZ ;  /* 0x0000004009097824 */ /* 0x000fe200078e00ff */
[----:B------:R-:W-:Y:S01]  /*0f50*/  LOP3.LUT R200, R200, 0x1c0, RZ, 0xc0, !PT ;  /* 0x000001c0c8c87812 */ /* 0x000fe200078ec0ff */
[----:B------:R-:W-:Y:S01]  /*0f60*/  IMAD.SHL.U32 R22, R219, 0x4, RZ ;  /* 0x00000004db167824 */ /* 0x000fe200078e00ff */
[----:B------:R-:W-:Y:S01]  /*0f70*/  SHF.R.U32.HI R211, RZ, 0x3, R3 ;  /* 0x00000003ffd37819 */ /* 0x000fe20000011603 */
[----:B------:R-:W-:Y:S01]  /*0f80*/  VIADD R195, R16, 0x40 ;  /* 0x0000004010c37836 */ /* 0x000fe20000000000 */
[----:B------:R-:W-:-:S02]  /*0f90*/  LOP3.LUT R214, R3, 0x38, R16, 0xf8, !PT ;  /* 0x0000003803d67812 */ /* 0x000fc400078ef810 */
[----:B------:R-:W-:Y:S02]  /*0fa0*/  LOP3.LUT R4, R7, 0x7ffffffc, RZ, 0xc0, !PT ;  /* 0x7ffffffc07047812 */ /* 0x000fe400078ec0ff */
[----:B------:R-:W-:Y:S02]  /*0fb0*/  SHF.R.U32.HI R209, RZ, 0x3, R202 ;  /* 0x00000003ffd17819 */ /* 0x000fe400000116ca */
[----:B------:R-:W-:Y:S01]  /*0fc0*/  LOP3.LUT R3, R202, 0x38, R16, 0xf8, !PT ;  /* 0x00000038ca037812 */ /* 0x000fe200078ef810 */
[----:B------:R-:W-:Y:S01]  /*0fd0*/  IMAD.IADD R191, R223, 0x1, -R4 ;  /* 0x00000001dfbf7824 */ /* 0x000fe200078e0a04 */
[----:B------:R-:W-:Y:S02]  /*0fe0*/  SHF.R.U32.HI R207, RZ, 0x3, R201 ;  /* 0x00000003ffcf7819 */ /* 0x000fe400000116c9 */
[----:B------:R-:W-:Y:S02]  /*0ff0*/  LOP3.LUT R6, R201, 0x38, R16, 0xf8, !PT ;  /* 0x00000038c9067812 */ /* 0x000fe400078ef810 */
[----:B------:R-:W-:-:S02]  /*1000*/  SHF.R.U32.HI R205, RZ, 0x3, R200 ;  /* 0x00000003ffcd7819 */ /* 0x000fc400000116c8 */
[----:B------:R-:W-:Y:S02]  /*1010*/  LOP3.LUT R7, R200, 0x38, R16, 0xf8, !PT ;  /* 0x00000038c8077812 */ /* 0x000fe400078ef810 */
[----:B------:R-:W-:Y:S02]  /*1020*/  LOP3.LUT R210, R0, 0xfffffe00, RZ, 0xc0, !PT ;  /* 0xfffffe0000d27812 */ /* 0x000fe400078ec0ff */
[----:B------:R-:W-:Y:S02]  /*1030*/  LOP3.LUT R208, R5, 0xfffffe00, RZ, 0xc0, !PT ;  /* 0xfffffe0005d07812 */ /* 0x000fe400078ec0ff */
[----:B------:R-:W-:Y:S02]  /*1040*/  LOP3.LUT R206, R9, 0xfffffe00, RZ, 0xc0, !PT ;  /* 0xfffffe0009ce7812 */ /* 0x000fe400078ec0ff */
[----:B------:R-:W-:Y:S02]  /*1050*/  LOP3.LUT R214, R212, R214, R211, 0xf6, !PT ;  /* 0x000000d6d4d67212 */ /* 0x000fe400078ef6d3 */
[----:B------:R-:W-:-:S02]  /*1060*/  LOP3.LUT R3, R210, R3, R209, 0xf6, !PT ;  /* 0x00000003d2037212 */ /* 0x000fc400078ef6d1 */
[----:B------:R-:W-:Y:S02]  /*1070*/  LOP3.LUT R6, R208, R6, R207, 0xf6, !PT ;  /* 0x00000006d0067212 */ /* 0x000fe400078ef6cf */
[----:B------:R-:W-:Y:S02]  /*1080*/  LOP3.LUT R7, R206, R7, R205, 0xf6, !PT ;  /* 0x00000007ce077212 */ /* 0x000fe400078ef6cd */
[----:B------:R-:W-:Y:S02]  /*1090*/  SHF.R.S32.HI R19, RZ, 0x1f, R18 ;  /* 0x0000001fff137819 */ /* 0x000fe40000011412 */
[----:B------:R-:W-:Y:S02]  /*10a0*/  SHF.R.S32.HI R217, RZ, 0x1f, R189 ;  /* 0x0000001fffd97819 */ /* 0x000fe400000114bd */
[----:B------:R-:W-:Y:S02]  /*10b0*/  SHF.R.S32.HI R216, RZ, 0x1f, R188 ;  /* 0x0000001fffd87819 */ /* 0x000fe400000114bc */
[----:B------:R-:W-:-:S02]  /*10c0*/  SHF.R.S32.HI R215, RZ, 0x1f, R190 ;  /* 0x0000001fffd77819 */ /* 0x000fc400000114be */
[----:B------:R-:W-:Y:S02]  /*10d0*/  SHF.R.S32.HI R17, RZ, 0x1f, R16 ;  /* 0x0000001fff117819 */ /* 0x000fe40000011410 */
[----:B------:R-:W-:Y:S02]  /*10e0*/  IADD3 R187, R22, 0x20, RZ ;  /* 0x0000002016bb7810 */ /* 0x000fe40007ffe0ff */
[----:B------:R-:W-:Y:S02]  /*10f0*/  LEA R213, R214, UR38, 0x1 ;  /* 0x00000026d6d57c11 */ /* 0x000fe4000f8e08ff */
[----:B------:R-:W-:Y:S02]  /*1100*/  LEA R226, R3, UR38, 0x1 ;  /* 0x0000002603e27c11 */ /* 0x000fe4000f8e08ff */
[----:B------:R-:W-:Y:S02]  /*1110*/  LEA R225, R6, UR38, 0x1 ;  /* 0x0000002606e17c11 */ /* 0x000fe4000f8e08ff */
[----:B------:R-:W-:-:S07]  /*1120*/  LEA R224, R7, UR38, 0x1 ;  /* 0x0000002607e07c11 */ /* 0x000fce000f8e08ff */
.L_x_1596:
[----:B------:R-:W-:Y:S05]  /*1130*/  YIELD ;  /* 0x0000000000007946 */ /* 0x000fea0003800000 */
[----:B------:R-:W-:Y:S01]  /*1140*/  ULDC.64 UR4, c[0x0][0xa28] ;  /* 0x00028a0000047ab9 */ /* 0x000fe20000000a00 */
[----:B0-2345:R-:W0:Y:S01]  /*1150*/  LDC.64 R6, c[0x0][0xa08] ;  /* 0x00028200ff067b82 */ /* 0x03de220000000a00 */
[----:B------:R-:W-:Y:S01]  /*1160*/  ISETP.NE.U32.AND P1, PT, RZ, UR4, PT ;  /* 0x00000004ff007c0c */ /* 0x000fe2000bf25070 */
[----:B------:R-:W-:Y:S01]  /*1170*/  IMAD.MOV.U32 R0, RZ, RZ, RZ ;  /* 0x000000ffff007224 */ /* 0x000fe200078e00ff */
[----:B------:R-:W-:Y:S02]  /*1180*/  MOV R28, RZ ;  /* 0x000000ff001c7202 */ /* 0x000fe40000000f00 */
[----:B------:R-:W-:Y:S01]  /*1190*/  ISETP.NE.AND.EX P1, PT, RZ, UR5, PT, P1 ;  /* 0x00000005ff007c0c */ /* 0x000fe2000bf25310 */
[----:B------:R-:W-:-:S02]  /*11a0*/  ULDC.64 UR4, c[0x0][0xa18] ;  /* 0x0002860000047ab9 */ /* 0x000fc40000000a00 */
[----:B------:R-:W-:-:S04]  /*11b0*/  ISETP.NE.U32.AND P2, PT, RZ, UR4, PT ;  /* 0x00000004ff007c0c */ /* 0x000fc8000bf45070 */
[----:B------:R-:W-:Y:S01]  /*11c0*/  ISETP.NE.AND.EX P2, PT, RZ, UR5, PT, P2 ;  /* 0x00000005ff007c0c */ /* 0x000fe2000bf45320 */
[----:B------:R-:W-:Y:S02]  /*11d0*/  ULDC.64 UR4, c[0x0][0xa08] ;  /* 0x0002820000047ab9 */ /* 0x000fe40000000a00 */
[----:B------:R-:W-:-:S03]  /*11e0*/  ISETP.NE.U32.AND P0, PT, RZ, UR4, PT ;  /* 0x00000004ff007c0c */ /* 0x000fc6000bf05070 */
[----:B------:R-:W1:Y:S01]  /*11f0*/  @P1 LDC.64 R4, c[0x0][0xa28] ;  /* 0x00028a00ff041b82 */ /* 0x000e620000000a00 */
[----:B------:R-:W-:Y:S01]  /*1200*/  ISETP.NE.AND.EX P0, PT, RZ, UR5, PT, P0 ;  /* 0x00000005ff007c0c */ /* 0x000fe2000bf05300 */
[----:B0-----:R-:W-:-:S06]  /*1210*/  IMAD.WIDE R10, R199, 0x4, R6 ;  /* 0x00000004c70a7825 */ /* 0x001fcc00078e0206 */
[----:B------:R-:W0:Y:S01]  /*1220*/  @P2 LDC.64 R8, c[0x0][0xa18] ;  /* 0x00028600ff082b82 */ /* 0x000e220000000a00 */
[----:B------:R-:W-:Y:S02]  /*1230*/  ULDC UR4, c[0x0][0x288] ;  /* 0x0000a20000047ab9 */ /* 0x000fe40000000800 */
[----:B------:R-:W-:Y:S01]  /*1240*/  IMAD.U32 R193, RZ, RZ, UR4 ;  /* 0x00000004ffc17e24 */ /* 0x000fe2000f8e00ff */
[----:B------:R-:W-:Y:S02]  /*1250*/  ULDC.64 UR4, c[0x0][0x3f8] ;  /* 0x0000fe0000047ab9 */ /* 0x000fe40000000a00 */
[----:B------:R2:W5:Y:S01]  /*1260*/  @P0 LDG.E R28, desc[UR56][R10.64] ;  /* 0x000000380a1c0981 */ /* 0x000562000c1e1900 */
[----:B-1----:R-:W-:-:S05]  /*1270*/  @P1 IMAD.WIDE R4, R199, 0x4, R4 ;  /* 0x00000004c7041825 */ /* 0x002fca00078e0204 */
[----:B------:R2:W5:Y:S01]  /*1280*/  @P1 LDG.E R0, desc[UR56][R4.64] ;  /* 0x0000003804001981 */ /* 0x000562000c1e1900 */
[----:B0-----:R-:W-:-:S05]  /*1290*/  @P2 IMAD.WIDE R6, R199, 0x4, R8 ;  /* 0x00000004c7062825 */ /* 0x001fca00078e0208 */
[----:B------:R2:W5:Y:S01]  /*12a0*/  @P2 LDG.E R193, desc[UR56][R6.64] ;  /* 0x0000003806c12981 */ /* 0x000562000c1e1900 */
[----:B------:R-:W-:-:S03]  /*12b0*/  UISETP.NE.U32.AND UP0, UPT, UR4, URZ, UPT ;  /* 0x0000003f0400728c */ /* 0x000fc6000bf05070 */
[----:B------:R-:W-:Y:S01]  /*12c0*/  ULDC UR4, c[0x0][0x404] ;  /* 0x0001010000047ab9 */ /* 0x000fe20000000800 */
[----:B------:R-:W-:-:S03]  /*12d0*/  UISETP.NE.AND.EX UP0, UPT, UR5, URZ, UPT, UP0 ;  /* 0x0000003f0500728c */ /* 0x000fc6000bf05300 */
[----:B------:R-:W-:Y:S01]  /*12e0*/  ULDC UR5, c[0x0][0x2e0] ;  /* 0x0000b80000057ab9 */ /* 0x000fe20000000800 */
[----:B------:R-:W-:-:S04]  /*12f0*/  USEL UR4, UR4, 0x1, UP0 ;  /* 0x0000000104047887 */ /* 0x000fc80008000000 */
[----:B------:R-:W-:-:S03]  /*1300*/  UIMAD UR4, UR4, UR5, URZ ;  /* 0x00000005040472a4 */ /* 0x000fc6000f8e023f */
[----:B------:R-:W-:Y:S02]  /*1310*/  ULDC UR5, c[0x0][0x338] ;  /* 0x0000ce0000057ab9 */ /* 0x000fe40000000800 */
[----:B------:R-:W-:Y:S02]  /*1320*/  IMAD.U32 R24, RZ, RZ, UR5 ;  /* 0x00000005ff187e24 */ /* 0x000fe4000f8e00ff */
[----:B------:R-:W-:Y:S01]  /*1330*/  IMAD.U32 R27, RZ, RZ, UR4 ;  /* 0x00000004ff1b7e24 */ /* 0x000fe2000f8e00ff */
[----:B--2---:R-:W-:Y:S06]  /*1340*/  @P2 BRA `(.L_x_1317) ;  /* 0x0000000000242947 */ /* 0x004fec0003800000 */
[----:B------:R-:W-:Y:S02]  /*1350*/  ULDC.64 UR4, c[0x0][0xa00] ;  /* 0x0002800000047ab9 */ /* 0x000fe40000000a00 */
[----:B------:R-:W-:-:S04]  /*1360*/  ISETP.NE.U32.AND P1, PT, RZ, UR4, PT ;  /* 0x00000004ff007c0c */ /* 0x000fc8000bf25070 */
[----:B------:R-:W-:-:S13]  /*1370*/  ISETP.NE.AND.EX P1, PT, RZ, UR5, PT, P1 ;  /* 0x00000005ff007c0c */ /* 0x000fda000bf25310 */
[----:B------:R-:W-:Y:S05]  /*1380*/  @!P1 BRA `(.L_x_1317) ;  /* 0x0000000000149947 */ /* 0x000fea0003800000 */
[----:B------:R-:W0:Y:S02]  /*1390*/  LDC.64 R4, c[0x0][0xa00] ;  /* 0x00028000ff047b82 */ /* 0x000e240000000a00 */
[----:B0-----:R-:W-:-:S05]  /*13a0*/  IMAD.WIDE R4, R199, 0x4, R4 ;  /* 0x00000004c7047825 */ /* 0x001fca00078e0204 */
[----:B-----5:R-:W2:Y:S04]  /*13b0*/  LDG.E R193, desc[UR56][R4.64] ;  /* 0x0000003804c17981 */ /* 0x020ea8000c1e1900 */
[----:B------:R-:W2:Y:S02]  /*13c0*/  LDG.E R6, desc[UR56][R4.64+0x4] ;  /* 0x0000043804067981 */ /* 0x000ea4000c1e1900 */
[----:B--2---:R-:W-:-:S07]  /*13d0*/  IMAD.IADD R193, R6, 0x1, -R193 ;  /* 0x0000000106c17824 */ /* 0x004fce00078e0ac1 */
.L_x_1317:
[----:B------:R-:W-:Y:S01]  /*13e0*/  ULDC.64 UR4, c[0x0][0xa20] ;  /* 0x0002880000047ab9 */ /* 0x000fe20000000a00 */
[----:B------:R-:W-:Y:S01]  /*13f0*/  IMAD.MOV.U32 R222, RZ, RZ, R197 ;  /* 0x000000ffffde7224 */ /* 0x000fe200078e00c5 */
[----:B------:R-:W-:Y:S01]  /*1400*/  ISETP.NE.U32.AND P1, PT, RZ, UR4, PT ;  /* 0x00000004ff007c0c */ /* 0x000fe2000bf25070 */
[----:B------:R-:W-:Y:S01]  /*1410*/  IMAD.MOV.U32 R218, RZ, RZ, R198 ;  /* 0x000000ffffda7224 */ /* 0x000fe200078e00c6 */
[----:B------:R-:W-:Y:S02]  /*1420*/  MOV R220, R199 ;  /* 0x000000c700dc7202 */ /* 0x000fe40000000f00 */
[----:B------:R-:W-:-:S13]  /*1430*/  ISETP.NE.AND.EX P1, PT, RZ, UR5, PT, P1 ;  /* 0x00000005ff007c0c */ /* 0x000fda000bf25310 */
[----:B------:R-:W-:Y:S05]  /*1440*/  @!P1 BRA `(.L_x_1318) ;  /* 0x0000000000109947 */ /* 0x000fea0003800000 */
[----:B------:R-:W0:Y:S02]  /*1450*/  LDC.64 R4, c[0x0][0xa20] ;  /* 0x00028800ff047b82 */ /* 0x000e240000000a00 */
[----:B0-----:R-:W-:-:S05]  /*1460*/  IMAD.WIDE R4, R199, 0x4, R4 ;  /* 0x00000004c7047825 */ /* 0x001fca00078e0204 */
[----:B------:R0:W5:Y:S01]  /*1470*/  LDG.E R27, desc[UR56][R4.64] ;  /* 0x00000038041b7981 */ /* 0x000162000c1e1900 */
[----:B------:R-:W-:Y:S05]  /*1480*/  BRA `(.L_x_1319) ;  /* 0x0000000000107947 */ /* 0x000fea0003800000 */
.L_x_1318:
[----:B------:R-:W-:Y:S05]  /*1490*/  @!P0 BRA `(.L_x_1319) ;  /* 0x00000000000c8947 */ /* 0x000fea0003800000 */
[----:B------:R-:W2:Y:S04]  /*14a0*/  LDG.E R4, desc[UR56][R10.64] ;  /* 0x000000380a047981 */ /* 0x000ea8000c1e1900 */
[----:B------:R-:W2:Y:S02]  /*14b0*/  LDG.E R27, desc[UR56][R10.64+0x4] ;  /* 0x000004380a1b7981 */ /* 0x000ea4000c1e1900 */
[----:B--2---:R-:W-:-:S07]  /*14c0*/  IMAD.IADD R27, R27, 0x1, -R4 ;  /* 0x000000011b1b7824 */ /* 0x004fce00078e0a04 */
.L_x_1319:
[----:B------:R-:W-:Y:S01]  /*14d0*/  ULDC.64 UR4, c[0x0][0xa10] ;  /* 0x0002840000047ab9 */ /* 0x000fe20000000a00 */
[----:B------:R-:W1:Y:S01]  /*14e0*/  LDC.64 R10, c[0x0][0x9e0] ;  /* 0x00027800ff0a7b82 */ /* 0x000e620000000a00 */
[----:B------:R-:W-:-:S04]  /*14f0*/  ISETP.NE.U32.AND P0, PT, RZ, UR4, PT ;  /* 0x00000004ff007c0c */ /* 0x000fc8000bf05070 */
[----:B------:R-:W-:Y:S01]  /*1500*/  ISETP.NE.AND.EX P0, PT, RZ, UR5, PT, P0 ;  /* 0x00000005ff007c0c */ /* 0x000fe2000bf05300 */
[----:B------:R-:W-:Y:S02]  /*1510*/  ULDC.64 UR4, c[0x0][0xa30] ;  /* 0x00028c0000047ab9 */ /* 0x000fe40000000a00 */
[----:B------:R-:W-:-:S04]  /*1520*/  ISETP.NE.U32.AND P1, PT, RZ, UR4, PT ;  /* 0x00000004ff007c0c */ /* 0x000fc8000bf25070 */
[----:B------:R-:W-:-:S06]  /*1530*/  ISETP.NE.AND.EX P1, PT, RZ, UR5, PT, P1 ;  /* 0x00000005ff007c0c */ /* 0x000fcc000bf25310 */
[----:B0-----:R-:W0:Y:S08]  /*1540*/  @P0 LDC.64 R4, c[0x0][0xa10] ;  /* 0x00028400ff040b82 */ /* 0x001e300000000a00 */
[----:B------:R-:W2:Y:S01]  /*1550*/  @P1 LDC.64 R6, c[0x0][0xa30] ;  /* 0x00028c00ff061b82 */ /* 0x000ea20000000a00 */
[----:B0-----:R-:W-:-:S05]  /*1560*/  @P0 IMAD.WIDE R4, R199, 0x4, R4 ;  /* 0x00000004c7040825 */ /* 0x001fca00078e0204 */
[----:B------:R-:W3:Y:S04]  /*1570*/  @P0 LDG.E R3, desc[UR56][R4.64] ;  /* 0x0000003804030981 */ /* 0x000ee8000c1e1900 */
[----:B------:R-:W3:Y:S01]  /*1580*/  @P0 LDG.E R8, desc[UR56][R4.64+0x4] ;  /* 0x0000043804080981 */ /* 0x000ee2000c1e1900 */
[----:B-----5:R-:W-:Y:S02]  /*1590*/  IMAD.MOV.U32 R117, RZ, RZ, R27 ;  /* 0x000000ffff757224 */ /* 0x020fe400078e001b */
[----:B--2---:R-:W-:-:S04]  /*15a0*/  @P1 IMAD.WIDE R6, R199, 0x4, R6 ;  /* 0x00000004c7061825 */ /* 0x004fc800078e0206 */
[----:B------:R-:W-:Y:S01]  /*15b0*/  IMAD.IADD R9, R27, 0x1, -R0 ;  /* 0x000000011b097824 */ /* 0x000fe200078e0a00 */
[----:B------:R0:W5:Y:S01]  /*15c0*/  @P1 LDG.E R117, desc[UR56][R6.64] ;  /* 0x0000003806751981 */ /* 0x000162000c1e1900 */
[----:B-1----:R-:W-:Y:S02]  /*15d0*/  ISETP.GE.AND P1, PT, R11, 0x1, PT ;  /* 0x000000010b00780c */ /* 0x002fe40003f26270 */
[----:B------:R-:W-:Y:S01]  /*15e0*/  LEA R119, R197, 0x80, 0x7 ;  /* 0x00000080c5777811 */ /* 0x000fe200078e38ff */
[----:B---3--:R-:W-:-:S04]  /*15f0*/  @P0 IMAD.IADD R24, R8, 0x1, -R3 ;  /* 0x0000000108180824 */ /* 0x008fc800078e0a03 */
[----:B------:R-:W-:-:S04]  /*1600*/  IMAD.IADD R192, R9, 0x1, R24 ;  /* 0x0000000109c07824 */ /* 0x000fc800078e0218 */
[C---:B------:R-:W-:Y:S01]  /*1610*/  VIADD R0, R192.reuse, 0x7f ;  /* 0x0000007fc0007836 */ /* 0x040fe20000000000 */
[----:B------:R-:W-:-:S04]  /*1620*/  IADD3 R119, R192, R119, -R193 ;  /* 0x00000077c0777210 */ /* 0x000fc80007ffe8c1 */
[----:B------:R-:W-:-:S04]  /*1630*/  SHF.R.S32.HI R3, RZ, 0x1f, R0 ;  /* 0x0000001fff037819 */ /* 0x000fc80000011400 */
[----:B------:R-:W-:Y:S02]  /*1640*/  LEA.HI R3, R3, R0, RZ, 0x7 ;  /* 0x0000000003037211 */ /* 0x000fe400078f38ff */
[----:B------:R-:W-:Y:S02]  /*1650*/  IADD3 R0, R119, R10, RZ ;  /* 0x0000000a77007210 */ /* 0x000fe40007ffe0ff */
[----:B------:R-:W-:Y:S01]  /*1660*/  SHF.R.S32.HI R129, RZ, 0x7, R3 ;  /* 0x00000007ff817819 */ /* 0x000fe20000011403 */
[----:B0-----:R-:W-:Y:S06]  /*1670*/  @!P1 BRA `(.L_x_1320) ;  /* 0x0000000000489947 */ /* 0x001fec0003800000 */
[C---:B------:R-:W-:Y:S01]  /*1680*/  ISETP.GT.AND P0, PT, R119.reuse, RZ, PT ;  /* 0x000000ff7700720c */ /* 0x040fe20003f04270 */
[----:B------:R-:W-:Y:S01]  /*1690*/  BSSY B0, `(.L_x_1321) ;  /* 0x000000e000007945 */ /* 0x000fe20003800000 */
[----:B------:R-:W-:-:S11]  /*16a0*/  VIADD R3, R119, 0xffffffff ;  /* 0xffffffff77037836 */ /* 0x000fd60000000000 */
        /* <DEDUP_REMOVED lines=8> */
.L_x_1322:
[----:B------:R-:W-:-:S13]  /*1730*/  ISETP.NE.AND P0, PT, R11, 0x1, PT ;  /* 0x000000010b00780c */ /* 0x000fda0003f05270 */
[----:B------:R-:W0:Y:S02]  /*1740*/  @P0 LDC.64 R4, c[0x0][0x9e8] ;  /* 0x00027a00ff040b82 */ /* 0x000e240000000a00 */
[----:B0-----:R-:W-:-:S05]  /*1750*/  @P0 IMAD.HI.U32 R4, R3, R4, RZ ;  /* 0x0000000403040227 */ /* 0x001fca00078e00ff */
[----:B------:R-:W-:-:S07]  /*1760*/  @P0 SHF.R.U32.HI R3, RZ, R5, R4 ;  /* 0x00000005ff030219 */ /* 0x000fce0000011604 */
.L_x_1323:
[----:B------:R-:W-:Y:S05]  /*1770*/  BSYNC B0 ;  /* 0x0000000000007941 */ /* 0x000fea0003800000 */
.L_x_1321:
[----:B------:R-:W-:-:S05]  /*1780*/  IMAD R3, R3, R11, R11 ;  /* 0x0000000b03037224 */ /* 0x000fca00078e020b */
[----:B------:R-:W-:-:S07]  /*1790*/  VIMNMX R0, R0, R3, PT ;  /* 0x0000000300007248 */ /* 0x000fce0003fe0100 */
.L_x_1320:
[----:B------:R-:W-:Y:S01]  /*17a0*/  IMAD R3, R197, 0x80, -R193 ;  /* 0x00000080c5037824 */ /* 0x000fe200078e0ac1 */
[----:B------:R-:W-:-:S03]  /*17b0*/  ULDC UR4, c[0x0][0x9dc] ;  /* 0x0002770000047ab9 */ /* 0x000fc60000000800 */
[----:B------:R-:W-:-:S04]  /*17c0*/  IMAD.IADD R118, R192, 0x1, R3 ;  /* 0x00000001c0767824 */ /* 0x000fc800078e0203 */
[----:B------:R-:W-:Y:S01]  /*17d0*/  VIADD R3, R118, -UR4 ;  /* 0x8000000476037c36 */ /* 0x000fe20008000000 */
[----:B------:R-:W-:Y:S06]  /*17e0*/  @!P1 BRA `(.L_x_1324) ;  /* 0x0000000000489947 */ /* 0x000fec0003800000 */
[----:B------:R-:W-:Y:S01]  /*17f0*/  ISETP.GT.AND P0, PT, R118, -0x1, PT ;  /* 0xffffffff7600780c */ /* 0x000fe20003f04270 */
[----:B------:R-:W-:-:S12]  /*1800*/  BSSY B0, `(.L_x_1325) ;  /* 0x000000e000007945 */ /* 0x000fd80003800000 */
        /* <DEDUP_REMOVED lines=8> */
.L_x_1326:
[----:B------:R-:W-:Y:S01]  /*1890*/  ISETP.NE.AND P0, PT, R11, 0x1, PT ;  /* 0x000000010b00780c */ /* 0x000fe20003f05270 */
[----:B------:R-:W-:-:S12]  /*18a0*/  IMAD.MOV.U32 R4, RZ, RZ, R118 ;  /* 0x000000ffff047224 */ /* 0x000fd800078e0076 */
[----:B------:R-:W0:Y:S02]  /*18b0*/  @P0 LDC.64 R6, c[0x0][0x9e8] ;  /* 0x00027a00ff060b82 */ /* 0x000e240000000a00 */
[----:B0-----:R-:W-:-:S05]  /*18c0*/  @P0 IMAD.HI.U32 R6, R118, R6, RZ ;  /* 0x0000000676060227 */ /* 0x001fca00078e00ff */
[----:B------:R-:W-:-:S07]  /*18d0*/  @P0 SHF.R.U32.HI R4, RZ, R7, R6 ;  /* 0x00000007ff040219 */ /* 0x000fce0000011606 */
.L_x_1327:
[----:B------:R-:W-:Y:S05]  /*18e0*/  BSYNC B0 ;  /* 0x0000000000007941 */ /* 0x000fea0003800000 */
.L_x_1325:
[----:B------:R-:W-:-:S05]  /*18f0*/  IMAD R4, R4, R11, RZ ;  /* 0x0000000b04047224 */ /* 0x000fca00078e02ff */
[----:B------:R-:W-:-:S07]  /*1900*/  VIMNMX R3, R3, R4, !PT ;  /* 0x0000000403037248 */ /* 0x000fce0007fe0100 */
.L_x_1324:
[----:B------:R-:W-:Y:S02]  /*1910*/  IADD3 R0, R0, 0x7f, RZ ;  /* 0x0000007f00007810 */ /* 0x000fe40007ffe0ff */
[----:B------:R-:W-:Y:S02]  /*1920*/  SHF.R.S32.HI R4, RZ, 0x1f, R3 ;  /* 0x0000001fff047819 */ /* 0x000fe40000011403 */
[----:B------:R-:W-:Y:S02]  /*1930*/  SHF.R.S32.HI R5, RZ, 0x1f, R0 ;  /* 0x0000001fff057819 */ /* 0x000fe40000011400 */
[----:B------:R-:W-:Y:S02]  /*1940*/  LEA.HI R4, R4, R3, RZ, 0x7 ;  /* 0x0000000304047211 */ /* 0x000fe400078f38ff */
[----:B------:R-:W-:Y:S02]  /*1950*/  LEA.HI R5, R5, R0, RZ, 0x7 ;  /* 0x0000000005057211 */ /* 0x000fe400078f38ff */
[----:B------:R-:W-:-:S02]  /*1960*/  SHF.R.S32.HI R4, RZ, 0x7, R4 ;  /* 0x00000007ff047819 */ /* 0x000fc40000011404 */
[----:B------:R-:W-:Y:S02]  /*1970*/  SHF.R.S32.HI R0, RZ, 0x7, R5 ;  /* 0x00000007ff007819 */ /* 0x000fe40000011405 */
[----:B------:R-:W-:Y:S02]  /*1980*/  VIMNMX R4, RZ, R4, !PT ;  /* 0x00000004ff047248 */ /* 0x000fe40007fe0100 */
[----:B------:R-:W-:-:S03]  /*1990*/  VIMNMX R0, R129, R0, PT ;  /* 0x0000000081007248 */ /* 0x000fc60003fe0100 */
[--C-:B------:R-:W-:Y:S02]  /*19a0*/  IMAD R4, R4, 0x80, -R9.reuse ;  /* 0x0000008004047824 */ /* 0x100fe400078e0a09 */
[----:B------:R-:W-:-:S03]  /*19b0*/  IMAD R3, R0, 0x80, -R9 ;  /* 0x0000008000037824 */ /* 0x000fc600078e0a09 */
[----:B------:R-:W-:Y:S02]  /*19c0*/  VIMNMX R4, RZ, R4, !PT ;  /* 0x00000004ff047248 */ /* 0x000fe40007fe0100 */
[----:B------:R-:W-:Y:S02]  /*19d0*/  VIMNMX R3, R3, R24, PT ;  /* 0x0000001803037248 */ /* 0x000fe40003fe0100 */
[----:B------:R-:W-:Y:S02]  /*19e0*/  SHF.R.U32.HI R25, RZ, 0x7, R4 ;  /* 0x00000007ff197819 */ /* 0x000fe40000011604 */
[----:B------:R-:W-:-:S03]  /*19f0*/  ISETP.GT.AND P0, PT, R3, R4, PT ;  /* 0x000000040300720c */ /* 0x000fc60003f04270 */
[----:B------:R-:W-:-:S10]  /*1a00*/  IMAD.MOV.U32 R26, RZ, RZ, R25 ;  /* 0x000000ffff1a7224 */ /* 0x000fd400078e0019 */
[----:B------:R-:W-:-:S05]  /*1a10*/  @P0 VIADD R0, R3, 0x7f ;  /* 0x0000007f03000836 */ /* 0x000fca0000000000 */
[----:B------:R-:W-:-:S04]  /*1a20*/  @P0 SHF.R.S32.HI R3, RZ, 0x1f, R0 ;  /* 0x0000001fff030819 */ /* 0x000fc80000011400 */
[----:B------:R-:W-:-:S04]  /*1a30*/  @P0 LEA.HI R3, R3, R0, RZ, 0x7 ;  /* 0x0000000003030211 */ /* 0x000fc800078f38ff */
[----:B------:R-:W-:Y:S02]  /*1a40*/  @P0 SHF.R.S32.HI R26, RZ, 0x7, R3 ;  /* 0x00000007ff1a0819 */ /* 0x000fe40000011403 */
[----:B------:R-:W-:Y:S02]  /*1a50*/  PLOP3.LUT P0, PT, PT, PT, PT, 0x80, 0x0 ;  /* 0x000000000000781c */ /* 0x000fe40003f0f070 */
[----:B------:R-:W-:-:S13]  /*1a60*/  ISETP.GT.AND P1, PT, R26, R25, PT ;  /* 0x000000191a00720c */ /* 0x000fda0003f24270 */
[----:B------:R-:W-:Y:S05]  /*1a70*/  @!P1 BRA `(.L_x_1328) ;  /* 0x0000006c00289947 */ /* 0x000fea0003800000 */
        /* <DEDUP_REMOVED lines=12> */
[----:B------:R-:W-:Y:S01]  /*1b40*/  MOV R13, RZ ;  /* 0x000000ff000d7202 */ /* 0x000fe20000000f00 */
[----:B------:R-:W-:Y:S02]  /*1b50*/  IMAD.U32 R6, RZ, RZ, UR4 ;  /* 0x00000004ff067e24 */ /* 0x000fe4000f8e00ff */
[----:B------:R-:W-:-:S02]  /*1b60*/  IMAD.U32 R7, RZ, RZ, UR5 ;  /* 0x00000005ff077e24 */ /* 0x000fc4000f8e00ff */
[----:B------:R-:W-:Y:S02]  /*1b70*/  IMAD.U32 R11, RZ, RZ, UR7 ;  /* 0x00000007ff0b7e24 */ /* 0x000fe4000f8e00ff */
[----:B------:R-:W-:Y:S02]  /*1b80*/  IMAD.MOV.U32 R8, RZ, RZ, 0x70 ;  /* 0x00000070ff087424 */ /* 0x000fe400078e00ff */
[----:B0-----:R-:W-:-:S07]  /*1b90*/  IMAD.MOV.U32 R12, RZ, RZ, 0x1 ;  /* 0x00000001ff0c7424 */ /* 0x001fce00078e00ff */
[----:B------:R-:W-:-:S07]  /*1ba0*/  LEPC R20, `(.L_x_1330) ;  /* 0x000000001014794e */ /* 0x000fce0000000000 */
[----:B-1---5:R-:W-:Y:S05]  /*1bb0*/  CALL.ABS.NOINC R14 ;  /* 0x000000000e007343 */ /* 0x022fea0003c00000 */
.L_x_1330:
[----:B------:R-:W-:Y:S05]  /*1bc0*/  BSYNC B6 ;  /* 0x0000000000067941 */ /* 0x000fea0003800000 */
.L_x_1329:
        /* <DEDUP_REMOVED lines=20> */
.L_x_1332:
[----:B------:R-:W-:Y:S05]  /*1d10*/  BSYNC B6 ;  /* 0x0000000000067941 */ /* 0x000fea0003800000 */
.L_x_1331:
[----:B------:R-:W-:Y:S01]  /*1d20*/  ULDC.64 UR4, c[0x0][0x9f8] ;  /* 0x00027e0000047ab9 */ /* 0x000fe20000000a00 */
[----:B------:R-:W0:Y:S01]  /*1d30*/  LDC R0, c[0x0][0x428] ;  /* 0x00010a00ff007b82 */ /* 0x000e220000000800 */
[----:B------:R-:W-:-:S07]  /*1d40*/  ISETP.NE.U32.AND P0, PT, RZ, UR4, PT ;  /* 0x00000004ff007c0c */ /* 0x000fce000bf05070 */
[----:B------:R-:W1:Y:S01]  /*1d50*/  LDC.64 R38, c[0x0][0x2f0] ;  /* 0x0000bc00ff267b82 */ /* 0x000e620000000a00 */
[----:B------:R-:W-:Y:S01]  /*1d60*/  ISETP.NE.AND.EX P0, PT, RZ, UR5, PT, P0 ;  /* 0x00000005ff007c0c */ /* 0x000fe2000bf05300 */
[----:B------:R-:W2:Y:S01]  /*1d70*/  S2R R30, SR_TID.X ;  /* 0x00000000001e7919 */ /* 0x000ea20000002100 */
[----:B------:R-:W-:Y:S01]  /*1d80*/  IMAD.IADD R43, R28, 0x1, R27 ;  /* 0x000000011c2b7824 */ /* 0x000fe200078e021b */
[----:B------:R-:W-:Y:S01]  /*1d90*/  ULDC.64 UR6, c[0x0][0xa08] ;  /* 0x0002820000067ab9 */ /* 0x000fe20000000a00 */
[----:B------:R-:W-:-:S03]  /*1da0*/  ULDC.64 UR4, c[0x0][0x2f8] ;  /* 0x0000be0000047ab9 */ /* 0x000fc60000000a00 */
[----:B------:R-:W3:Y:S08]  /*1db0*/  LDC.64 R32, c[0x0][0x3d8] ;  /* 0x0000f600ff207b82 */ /* 0x000ef00000000a00 */
[----:B------:R-:W4:Y:S08]  /*1dc0*/  @P0 LDC.64 R4, c[0x0][0x9f8] ;  /* 0x00027e00ff040b82 */ /* 0x000f300000000a00 */
[----:B------:R-:W1:Y:S01]  /*1dd0*/  LDC R27, c[0x0][0x3d4] ;  /* 0x0000f500ff1b7b82 */ /* 0x000e620000000800 */
[----:B----4-:R-:W-:-:S05]  /*1de0*/  @P0 IMAD.WIDE R4, R199, 0x4, R4 ;  /* 0x00000004c7040825 */ /* 0x010fca00078e0204 */
[----:B------:R4:W4:Y:S01]  /*1df0*/  @P0 LDG.E R199, desc[UR56][R4.64] ;  /* 0x0000003804c70981 */ /* 0x000922000c1e1900 */
[----:B0-----:R-:W-:Y:S01]  /*1e00*/  ISETP.NE.AND P0, PT, R0, 0x1, PT ;  /* 0x000000010000780c */ /* 0x001fe20003f05270 */
[----:B---3--:R-:W-:Y:S01]  /*1e10*/  IMAD.WIDE.U32 R10, R18, R32, R16 ;  /* 0x00000020120a7225 */ /* 0x008fe200078e0010 */
[----:B------:R-:W-:Y:S02]  /*1e20*/  SHF.R.S32.HI R35, RZ, 0x1f, R43 ;  /* 0x0000001fff237819 */ /* 0x000fe4000001142b */
[----:B--2---:R-:W-:Y:S01]  /*1e30*/  SHF.R.U32.HI R30, RZ, 0x7, R30 ;  /* 0x00000007ff1e7819 */ /* 0x004fe2000001161e */
[----:B-1----:R-:W-:Y:S01]  /*1e40*/  IMAD.SHL.U32 R90, R38, 0x20, RZ ;  /* 0x00000020265a7824 */ /* 0x002fe200078e00ff */
[----:B------:R-:W-:Y:S01]  /*1e50*/  ISETP.GE.AND P1, PT, R16, R27, PT ;  /* 0x0000001b1000720c */ /* 0x000fe20003f26270 */
[-C--:B------:R-:W-:Y:S01]  /*1e60*/  IMAD R6, R35, R38.reuse, RZ ;  /* 0x0000002623067224 */ /* 0x080fe200078e02ff */
[----:B------:R-:W-:Y:S01]  /*1e70*/  ISETP.NE.AND P6, PT, R30, 0x1, PT ;  /* 0x000000011e00780c */ /* 0x000fe20003fc5270 */
[----:B----4-:R-:W-:Y:S01]  /*1e80*/  IMAD.WIDE.U32 R4, R43, R38, RZ ;  /* 0x000000262b047225 */ /* 0x010fe200078e00ff */
[----:B------:R-:W-:-:S02]  /*1e90*/  SHF.R.S32.HI R23, RZ, 0x1f, R22 ;  /* 0x0000001fff177819 */ /* 0x000fc40000011416 */
[----:B------:R-:W-:Y:S01]  /*1ea0*/  SHF.L.U64.HI R91, R38, 0x5, R39 ;  /* 0x00000005265b7819 */ /* 0x000fe20000010227 */
[----:B------:R-:W0:Y:S01]  /*1eb0*/  @P0 LDC R3, c[0x0][0x42c] ;  /* 0x00010b00ff030b82 */ /* 0x000e220000000800 */
[-C--:B------:R-:W-:Y:S01]  /*1ec0*/  IMAD.WIDE.U32 R40, R18, R38.reuse, R16 ;  /* 0x0000002612287225 */ /* 0x080fe200078e0010 */
[C-C-:B------:R-:W-:Y:S02]  /*1ed0*/  SHF.L.U64.HI R15, R32.reuse, 0x5, R33.reuse ;  /* 0x00000005200f7819 */ /* 0x140fe40000010221 */
[----:B------:R-:W-:Y:S01]  /*1ee0*/  SHF.L.U64.HI R110, R32, 0x7, R33 ;  /* 0x00000007206e7819 */ /* 0x000fe20000010221 */
[----:B------:R-:W-:Y:S01]  /*1ef0*/  IMAD.WIDE.U32 R88, R18, R38, R90 ;  /* 0x0000002612587225 */ /* 0x000fe200078e005a */
[----:B------:R-:W-:Y:S02]  /*1f00*/  SHF.L.U64.HI R105, R38, 0x6, R39 ;  /* 0x0000000626697819 */ /* 0x000fe40000010227 */
[----:B------:R-:W1:Y:S01]  /*1f10*/  @P0 LDC R7, c[0x0][0x430] ;  /* 0x00010c00ff070b82 */ /* 0x000e620000000800 */
[----:B------:R-:W-:-:S02]  /*1f20*/  VIADD R125, R30, 0x8 ;  /* 0x000000081e7d7836 */ /* 0x000fc40000000000 */
[----:B------:R-:W-:Y:S02]  /*1f30*/  IMAD.SHL.U32 R116, R27, 0x2, RZ ;  /* 0x000000021b747824 */ /* 0x000fe400078e00ff */
[----:B------:R-:W-:Y:S02]  /*1f40*/  IMAD.SHL.U32 R128, R38, 0x80, RZ ;  /* 0x0000008026807824 */ /* 0x000fe400078e00ff */
[----:B0-----:R-:W-:-:S04]  /*1f50*/  @P0 IMAD.HI.U32 R0, R198, R3, RZ ;  /* 0x00000003c6000227 */ /* 0x001fc800078e00ff */
[----:B------:R-:W-:Y:S01]  /*1f60*/  IMAD R3, R43, R39, R6 ;  /* 0x000000272b037224 */ /* 0x000fe200078e0206 */
[----:B-1----:R-:W-:-:S03]  /*1f70*/  @P0 SHF.R.U32.HI R198, RZ, R7, R0 ;  /* 0x00000007ffc60219 */ /* 0x002fc60000011600 */
[----:B------:R-:W-:Y:S01]  /*1f80*/  IMAD.IADD R5, R5, 0x1, R3 ;  /* 0x0000000105057824 */ /* 0x000fe200078e0203 */
[----:B------:R-:W-:Y:S01]  /*1f90*/  ISETP.NE.U32.AND P0, PT, RZ, UR6, PT ;  /* 0x00000006ff007c0c */ /* 0x000fe2000bf05070 */
[----:B------:R-:W0:Y:S01]  /*1fa0*/  LDC.64 R6, c[0x0][0x3e8] ;  /* 0x0000fa00ff067b82 */ /* 0x000e220000000a00 */
[----:B------:R-:W-:Y:S01]  /*1fb0*/  SHF.R.S32.HI R8, RZ, 0x1f, R198 ;  /* 0x0000001fff087819 */ /* 0x000fe200000114c6 */
[----:B------:R-:W-:Y:S01]  /*1fc0*/  IMAD.WIDE.U32 R4, R198, UR4, R4 ;  /* 0x00000004c6047c25 */ /* 0x000fe2000f8e0004 */
[----:B------:R-:W-:-:S03]  /*1fd0*/  ISETP.NE.AND.EX P0, PT, RZ, UR7, PT, P0 ;  /* 0x00000007ff007c0c */ /* 0x000fc6000bf05300 */
[----:B------:R-:W-:-:S04]  /*1fe0*/  IMAD R3, R8, UR4, RZ ;  /* 0x0000000408037c24 */ /* 0x000fc8000f8e02ff */
[----:B------:R-:W-:Y:S01]  /*1ff0*/  IMAD R3, R198, UR5, R3 ;  /* 0x00000005c6037c24 */ /* 0x000fe2000f8e0203 */
[----:B------:R-:W-:-:S03]  /*2000*/  ULDC.64 UR4, c[0x0][0x300] ;  /* 0x0000c00000047ab9 */ /* 0x000fc60000000a00 */
[----:B------:R-:W-:Y:S02]  /*2010*/  IMAD.IADD R5, R5, 0x1, R3 ;  /* 0x0000000105057824 */ /* 0x000fe400078e0203 */
[----:B0-----:R-:W-:Y:S01]  /*2020*/  IMAD R12, R19, R6, RZ ;  /* 0x00000006130c7224 */ /* 0x001fe200078e02ff */
[----:B------:R-:W-:-:S03]  /*2030*/  SHF.L.U64.HI R109, R6, 0x7, R7 ;  /* 0x00000007066d7819 */ /* 0x000fc60000010207 */
[----:B------:R-:W-:Y:S01]  /*2040*/  IMAD R85, R18, R7, R12 ;  /* 0x0000000712557224 */ /* 0x000fe200078e020c */
[----:B------:R-:W-:Y:S02]  /*2050*/  SHF.R.S32.HI R0, RZ, 0x1f, R199 ;  /* 0x0000001fff007819 */ /* 0x000fe400000114c7 */
[----:B------:R-:W-:Y:S02]  /*2060*/  SEL R97, R199, RZ, !P0 ;  /* 0x000000ffc7617207 */ /* 0x000fe40004000000 */
[----:B------:R-:W-:Y:S02]  /*2070*/  SEL R9, R0, RZ, !P0 ;  /* 0x000000ff00097207 */ /* 0x000fe40004000000 */
[----:B------:R-:W-:Y:S01]  /*2080*/  IADD3 R42, P0, R18, R43, RZ ;  /* 0x0000002b122a7210 */ /* 0x000fe20007f1e0ff */
[----:B------:R-:W-:-:S03]  /*2090*/  IMAD.WIDE.U32 R98, R97, UR4, R4 ;  /* 0x0000000461627c25 */ /* 0x000fc6000f8e0004 */
[----:B------:R-:W-:Y:S01]  /*20a0*/  IADD3.X R43, R19, R35, RZ, P0, !PT ;  /* 0x00000023132b7210 */ /* 0x000fe200007fe4ff */
[----:B------:R-:W-:-:S04]  /*20b0*/  IMAD R0, R9, UR4, RZ ;  /* 0x0000000409007c24 */ /* 0x000fc8000f8e02ff */
[----:B------:R-:W-:Y:S01]  /*20c0*/  IMAD R31, R97, UR5, R0 ;  /* 0x00000005611f7c24 */ /* 0x000fe2000f8e0200 */
[----:B------:R-:W-:Y:S05]  /*20d0*/  @!P6 WARPSYNC.ALL ;  /* 0x000000000000e948 */ /* 0x000fea0003800000 */
[----:B------:R-:W-:Y:S01]  /*20e0*/  ULDC.64 UR4, c[0x0][0x320] ;  /* 0x0000c80000047ab9 */ /* 0x000fe20000000a00 */
[----:B------:R-:W-:Y:S02]  /*20f0*/  IMAD R0, R19, R32, RZ ;  /* 0x0000002013007224 */ /* 0x000fe400078e02ff */
[----:B------:R-:W-:Y:S02]  /*2100*/  IMAD R3, R8, UR4, RZ ;  /* 0x0000000408037c24 */ /* 0x000fe4000f8e02ff */
[----:B------:R-:W-:-:S04]  /*2110*/  IMAD.WIDE.U32 R4, R198, UR4, R16 ;  /* 0x00000004c6047c25 */ /* 0x000fc8000f8e0010 */
[----:B------:R-:W-:Y:S01]  /*2120*/  IMAD R3, R198, UR5, R3 ;  /* 0x00000005c6037c24 */ /* 0x000fe2000f8e0203 */
[----:B------:R-:W-:Y:S01]  /*2130*/  ULDC.64 UR4, c[0x0][0x328] ;  /* 0x0000ca0000047ab9 */ /* 0x000fe20000000a00 */
[C---:B------:R-:W-:Y:S01]  /*2140*/  IMAD R13, R18.reuse, R33, R0 ;  /* 0x00000021120d7224 */ /* 0x040fe200078e0200 */
[----:B------:R-:W-:Y:S01]  /*2150*/  P2R R0, PR, RZ, 0x2 ;  /* 0x00000002ff007803 */ /* 0x000fe20000000000 */
[----:B------:R-:W-:Y:S01]  /*2160*/  IMAD.IADD R30, R99, 0x1, R31 ;  /* 0x00000001631e7824 */ /* 0x000fe200078e021f */
[----:B------:R-:W-:Y:S01]  /*2170*/  IADD3 R5, R5, R3, RZ ;  /* 0x0000000305057210 */ /* 0x000fe20007ffe0ff */
[----:B------:R-:W-:Y:S01]  /*2180*/  IMAD R3, R9, UR4, RZ ;  /* 0x0000000409037c24 */ /* 0x000fe2000f8e02ff */
[----:B------:R-:W-:Y:S01]  /*2190*/  @!P6 BAR.SYNC.DEFER_BLOCKING 0x9, 0x100 ;  /* 0x024400000000eb1d */ /* 0x000fe20000010000 */
[----:B------:R-:W-:Y:S01]  /*21a0*/  IMAD.WIDE.U32 R8, R18, R6, R22 ;  /* 0x0000000612087225 */ /* 0x000fe200078e0016 */
[----:B------:R-:W-:-:S03]  /*21b0*/  IADD3 R31, P0, R98, R40, RZ ;  /* 0x00000028621f7210 */ /* 0x000fc60007f1e0ff */
[----:B------:R-:W-:Y:S01]  /*21c0*/  IMAD R47, R97, UR5, R3 ;  /* 0x00000005612f7c24 */ /* 0x000fe2000f8e0203 */
[----:B------:R-:W-:Y:S01]  /*21d0*/  SEL R3, R27, RZ, P1 ;  /* 0x000000ff1b037207 */ /* 0x000fe20000800000 */
[----:B------:R-:W-:Y:S01]  /*21e0*/  IMAD.WIDE.U32 R96, R97, UR4, R4 ;  /* 0x0000000461607c25 */ /* 0x000fe2000f8e0004 */
[----:B------:R-:W-:Y:S02]  /*21f0*/  ULDC UR4, c[0x0][0x2e4] ;  /* 0x0000b90000047ab9 */ /* 0x000fe40000000800 */
[C---:B------:R-:W-:Y:S01]  /*2200*/  ISETP.GE.AND P2, PT, R16.reuse, UR4, PT ;  /* 0x0000000410007c0c */ /* 0x040fe2000bf46270 */
[----:B------:R-:W-:Y:S02]  /*2210*/  IMAD.IADD R3, R16, 0x1, R3 ;  /* 0x0000000110037824 */ /* 0x000fe400078e0203 */
[----:B------:R-:W-:-:S03]  /*2220*/  IMAD.WIDE.U32 R4, R18, R32, R22 ;  /* 0x0000002012047225 */ /* 0x000fc600078e0016 */
[----:B------:R-:W-:Y:S01]  /*2230*/  SHF.R.S32.HI R14, RZ, 0x1f, R3 ;  /* 0x0000001fff0e7819 */ /* 0x000fe20000011403 */
[----:B------:R-:W-:Y:S02]  /*2240*/  IMAD.MOV.U32 R86, RZ, RZ, R8 ;  /* 0x000000ffff567224 */ /* 0x000fe400078e0008 */
[----:B------:R-:W-:Y:S01]  /*2250*/  IMAD.IADD R5, R5, 0x1, R13 ;  /* 0x0000000105057824 */ /* 0x000fe200078e020d */
[CC--:B------:R-:W-:Y:S01]  /*2260*/  LEA.HI R8, R14.reuse, R3.reuse, RZ, 0x6 ;  /* 0x000000030e087211 */ /* 0x0c0fe200078f30ff */
[----:B------:R-:W-:Y:S01]  /*2270*/  IMAD.IADD R11, R13, 0x1, R11 ;  /* 0x000000010d0b7824 */ /* 0x000fe200078e020b */
[----:B------:R-:W-:Y:S01]  /*2280*/  LEA.HI R37, R14, R3, RZ, 0x3 ;  /* 0x000000030e257211 */ /* 0x000fe200078f18ff */
[----:B------:R-:W-:-:S03]  /*2290*/  IMAD.WIDE.U32 R12, R18, R6, R16 ;  /* 0x00000006120c7225 */ /* 0x000fc600078e0010 */
[----:B------:R-:W-:Y:S01]  /*22a0*/  LOP3.LUT R14, R201, 0x38, R37, 0xf8, !PT ;  /* 0x00000038c90e7812 */ /* 0x000fe200078ef825 */
[----:B------:R-:W-:Y:S01]  /*22b0*/  IMAD.SHL.U32 R3, R8, 0x80, RZ ;  /* 0x0000008008037824 */ /* 0x000fe200078e00ff */
[----:B------:R-:W-:Y:S01]  /*22c0*/  LOP3.LUT R8, R37, 0x38, RZ, 0xc0, !PT ;  /* 0x0000003825087812 */ /* 0x000fe200078ec0ff */
[----:B------:R-:W-:Y:S01]  /*22d0*/  IMAD.IADD R87, R9, 0x1, R85 ;  /* 0x0000000109577824 */ /* 0x000fe200078e0255 */
[----:B------:R-:W-:Y:S01]  /*22e0*/  MOV R84, R12 ;  /* 0x0000000c00547202 */ /* 0x000fe20000000f00 */
[-C--:B-----5:R-:W-:Y:S01]  /*22f0*/  IMAD.WIDE.U32 R94, R117, R32.reuse, R4 ;  /* 0x00000020755e7225 */ /* 0x0a0fe200078e0004 */
[--C-:B------:R-:W-:Y:S02]  /*2300*/  LOP3.LUT R12, R202, 0x38, R37.reuse, 0xf8, !PT ;  /* 0x00000038ca0c7812 */ /* 0x100fe400078ef825 */
[----:B------:R-:W-:Y:S01]  /*2310*/  LOP3.LUT R20, R200, 0x38, R37, 0xf8, !PT ;  /* 0x00000038c8147812 */ /* 0x000fe200078ef825 */
[----:B------:R-:W-:Y:S01]  /*2320*/  IMAD.IADD R85, R85, 0x1, R13 ;  /* 0x0000000155557824 */ /* 0x000fe200078e020d */
[----:B------:R-:W-:Y:S01]  /*2330*/  LOP3.LUT R8, R8, 0x1c0, R203, 0xf8, !PT ;  /* 0x000001c008087812 */ /* 0x000fe200078ef8cb */
[----:B------:R-:W-:Y:S01]  /*2340*/  IMAD.WIDE.U32 R92, R117, R32, R10 ;  /* 0x00000020755c7225 */ /* 0x000fe200078e000a */
[----:B------:R-:W-:-:S02]  /*2350*/  LOP3.LUT R3, R3, 0xffffe000, RZ, 0xc0, !PT ;  /* 0xffffe00003037812 */ /* 0x000fc400078ec0ff */
[----:B------:R-:W-:Y:S01]  /*2360*/  LOP3.LUT R12, R12, R209, RZ, 0x3c, !PT ;  /* 0x000000d10c0c7212 */ /* 0x000fe200078e3cff */
[----:B------:R-:W-:Y:S01]  /*2370*/  IMAD.SHL.U32 R13, R32, 0x20, RZ ;  /* 0x00000020200d7824 */ /* 0x000fe200078e00ff */
[----:B------:R-:W-:Y:S01]  /*2380*/  LOP3.LUT R14, R14, R207, RZ, 0x3c, !PT ;  /* 0x000000cf0e0e7212 */ /* 0x000fe200078e3cff */
[----:B------:R-:W-:Y:S01]  /*2390*/  IMAD.SHL.U32 R11, R32, 0x80, RZ ;  /* 0x00000080200b7824 */ /* 0x000fe200078e00ff */
[----:B------:R-:W-:Y:S01]  /*23a0*/  LOP3.LUT R20, R20, R205, RZ, 0x3c, !PT ;  /* 0x000000cd14147212 */ /* 0x000fe200078e3cff */
[CC--:B------:R-:W-:Y:S01]  /*23b0*/  IMAD.WIDE.U32 R86, R117.reuse, R6.reuse, R86 ;  /* 0x0000000675567225 */ /* 0x0c0fe200078e0056 */
[----:B------:R-:W-:Y:S02]  /*23c0*/  LOP3.LUT R8, R8, R211, RZ, 0x3c, !PT ;  /* 0x000000d308087212 */ /* 0x000fe400078e3cff */
[----:B------:R-:W-:Y:S01]  /*23d0*/  SHF.R.S32.HI R9, RZ, 0x1f, R117 ;  /* 0x0000001fff097819 */ /* 0x000fe20000011475 */
[----:B------:R-:W-:Y:S01]  /*23e0*/  IMAD.WIDE.U32 R84, R117, R6, R84 ;  /* 0x0000000675547225 */ /* 0x000fe200078e0054 */
[----:B------:R-:W-:-:S02]  /*23f0*/  IADD3 R114, R12, R3, R210 ;  /* 0x000000030c727210 */ /* 0x000fc40007ffe0d2 */
[-C--:B------:R-:W-:Y:S01]  /*2400*/  IADD3 R113, R14, R3.reuse, R208 ;  /* 0x000000030e717210 */ /* 0x080fe20007ffe0d0 */
[C---:B------:R-:W-:Y:S01]  /*2410*/  IMAD R4, R9.reuse, R6, RZ ;  /* 0x0000000609047224 */ /* 0x040fe200078e02ff */
[-C--:B------:R-:W-:Y:S01]  /*2420*/  IADD3 R111, R20, R3.reuse, R206 ;  /* 0x00000003146f7210 */ /* 0x080fe20007ffe0ce */
[----:B------:R-:W-:Y:S01]  /*2430*/  IMAD R28, R9, R32, RZ ;  /* 0x00000020091c7224 */ /* 0x000fe200078e02ff */
[----:B------:R-:W-:Y:S01]  /*2440*/  IADD3 R115, R8, R3, R212 ;  /* 0x0000000308737210 */ /* 0x000fe20007ffe0d4 */
[----:B------:R-:W-:Y:S01]  /*2450*/  IMAD R3, R19, R38, RZ ;  /* 0x0000002613037224 */ /* 0x000fe200078e02ff */
[----:B------:R-:W-:Y:S01]  /*2460*/  SHF.L.U64.HI R14, R32, 0x6, R33 ;  /* 0x00000006200e7819 */ /* 0x000fe20000010221 */
[C---:B------:R-:W-:Y:S01]  /*2470*/  IMAD R45, R117.reuse, R7, R4 ;  /* 0x00000007752d7224 */ /* 0x040fe200078e0204 */
[----:B------:R-:W-:Y:S01]  /*2480*/  IADD3 R4, P1, R90, R88, RZ ;  /* 0x000000585a047210 */ /* 0x000fe20007f3e0ff */
[----:B------:R-:W-:Y:S01]  /*2490*/  IMAD R21, R18, R39, R3 ;  /* 0x0000002712157224 */ /* 0x000fe200078e0203 */
[----:B------:R-:W-:Y:S01]  /*24a0*/  SHF.L.U64.HI R10, R6, 0x5, R7 ;  /* 0x00000005060a7819 */ /* 0x000fe20000010207 */
[----:B------:R-:W-:Y:S01]  /*24b0*/  IMAD R29, R117, R33, R28 ;  /* 0x00000021751d7224 */ /* 0x000fe200078e021c */
[----:B------:R-:W-:Y:S01]  /*24c0*/  IADD3 R33, P3, R98, 0x40, RZ ;  /* 0x0000004062217810 */ /* 0x000fe20007f7e0ff */
[----:B------:R-:W-:Y:S01]  /*24d0*/  IMAD.IADD R5, R21, 0x1, R89 ;  /* 0x0000000115057824 */ /* 0x000fe200078e0259 */
[C---:B------:R-:W-:Y:S01]  /*24e0*/  SHF.L.U64.HI R9, R6.reuse, 0x6, R7 ;  /* 0x0000000606097819 */ /* 0x040fe20000010207 */
[----:B------:R-:W-:Y:S01]  /*24f0*/  IMAD.IADD R21, R41, 0x1, R21 ;  /* 0x0000000129157824 */ /* 0x000fe200078e0215 */
[----:B------:R-:W-:Y:S01]  /*2500*/  SHF.L.U32 R7, R6, 0x6, RZ ;  /* 0x0000000606077819 */ /* 0x000fe200000006ff */
[--C-:B------:R-:W-:Y:S01]  /*2510*/  IMAD.X R20, R5, 0x1, R91.reuse, P1 ;  /* 0x0000000105147824 */ /* 0x100fe200008e065b */
[----:B------:R-:W-:Y:S01]  /*2520*/  IADD3 R107, P1, R4, R90, RZ ;  /* 0x0000005a046b7210 */ /* 0x000fe20007f3e0ff */
[----:B------:R-:W-:Y:S01]  /*2530*/  IMAD.SHL.U32 R12, R32, 0x40, RZ ;  /* 0x00000040200c7824 */ /* 0x000fe200078e00ff */
[----:B------:R-:W-:Y:S01]  /*2540*/  IADD3.X R34, R21, R30, RZ, P0, !PT ;  /* 0x0000001e15227210 */ /* 0x000fe200007fe4ff */
[----:B------:R-:W-:Y:S01]  /*2550*/  IMAD.SHL.U32 R8, R6, 0x20, RZ ;  /* 0x0000002006087824 */ /* 0x000fe200078e00ff */
[----:B------:R-:W-:Y:S01]  /*2560*/  IADD3 R35, P0, R31, 0x40, RZ ;  /* 0x000000401f237810 */ /* 0x000fe20007f1e0ff */
[----:B------:R-:W-:Y:S01]  /*2570*/  IMAD.X R106, R20, 0x1, R91, P1 ;  /* 0x00000001146a7824 */ /* 0x000fe200008e065b */
[----:B------:R-:W-:Y:S01]  /*2580*/  LOP3.LUT R32, R37, 0xfffffff8, RZ, 0xc0, !PT ;  /* 0xfffffff825207812 */ /* 0x000fe200078ec0ff */
[----:B------:R-:W-:Y:S01]  /*2590*/  IMAD.IADD R27, R95, 0x1, R29 ;  /* 0x000000015f1b7824 */ /* 0x000fe200078e021d */
[----:B------:R-:W-:Y:S01]  /*25a0*/  SHF.L.U64.HI R3, R38, 0x7, R39 ;  /* 0x0000000726037819 */ /* 0x000fe20000010227 */
[----:B------:R-:W-:Y:S01]  /*25b0*/  IMAD.IADD R28, R29, 0x1, R93 ;  /* 0x000000011d1c7824 */ /* 0x000fe200078e025d */
[----:B------:R-:W-:Y:S01]  /*25c0*/  ISETP.GE.AND P1, PT, R195, UR4, PT ;  /* 0x00000004c3007c0c */ /* 0x000fe2000bf26270 */
[----:B------:R-:W-:Y:S01]  /*25d0*/  IMAD.SHL.U32 R6, R6, 0x80, RZ ;  /* 0x0000008006067824 */ /* 0x000fe200078e00ff */
[----:B------:R-:W-:Y:S01]  /*25e0*/  SHF.R.S32.HI R37, RZ, 0x3, R37 ;  /* 0x00000003ff257819 */ /* 0x000fe20000011425 */
[----:B------:R-:W-:Y:S01]  /*25f0*/  IMAD.IADD R29, R87, 0x1, R45 ;  /* 0x00000001571d7824 */ /* 0x000fe200078e022d */
[----:B------:R-:W-:Y:S01]  /*2600*/  SHF.R.S32.HI R39, RZ, 0x1f, R32 ;  /* 0x0000001fff277819 */ /* 0x000fe20000011420 */
[----:B------:R-:W-:-:S02]  /*2610*/  IMAD.IADD R36, R45, 0x1, R85 ;  /* 0x000000012d247824 */ /* 0x000fc400078e0255 */
[----:B------:R-:W-:Y:S02]  /*2620*/  IMAD.X R100, RZ, RZ, R30, P3 ;  /* 0x000000ffff647224 */ /* 0x000fe400018e061e */
[----:B------:R-:W-:Y:S02]  /*2630*/  IMAD.X R101, RZ, RZ, R34, P0 ;  /* 0x000000ffff657224 */ /* 0x000fe400000e0622 */
[----:B------:R-:W-:-:S07]  /*2640*/  IMAD.IADD R102, R97, 0x1, R47 ;  /* 0x0000000161667824 */ /* 0x000fce00078e022f */
.L_x_1418:
[----:B0-----:R-:W0:Y:S01]  /*2650*/  LDC R123, c[0x0][0x3d4] ;  /* 0x0000f500ff7b7b82 */ /* 0x001e220000000800 */
[----:B------:R-:W-:Y:S01]  /*2660*/  VIADD R26, R26, 0xffffffff ;  /* 0xffffffff1a1a7836 */ /* 0x000fe20000000000 */
[----:B------:R-:W-:Y:S05]  /*2670*/  YIELD ;  /* 0x0000000000007946 */ /* 0x000fea0003800000 */
[----:B------:R-:W-:Y:S01]  /*2680*/  IMAD R45, R185, 0x4000, R214 ;  /* 0x00004000b92d7824 */ /* 0x000fe200078e02d6 */
[----:B------:R-:W-:Y:S01]  /*2690*/  ISETP.GT.AND P3, PT, R26, R25, PT ;  /* 0x000000191a00720c */ /* 0x000fe20003f64270 */
[----:B------:R-:W-:Y:S03]  /*26a0*/  BSSY B0, `(.L_x_1333) ;  /* 0x0000589000007945 */ /* 0x000fe60003800000 */
[----:B------:R-:W-:-:S02]  /*26b0*/  LEA R108, R45, R2, 0x1 ;  /* 0x000000022d6c7211 */ /* 0x000fc400078e08ff */
[----:B------:R-:W-:Y:S02]  /*26c0*/  P2R R104, PR, RZ, 0x8 ;  /* 0x00000008ff687803 */ /* 0x000fe40000000000 */
[----:B0-----:R-:W-:-:S13]  /*26d0*/  ISETP.GE.AND P0, PT, R123, 0x1, PT ;  /* 0x000000017b00780c */ /* 0x001fda0003f06270 */
[----:B------:R-:W-:Y:S05]  /*26e0*/  @!P0 BRA `(.L_x_1334) ;  /* 0x0000005000908947 */ /* 0x000fea0003800000 */
[----:B------:R-:W-:Y:S01]  /*26f0*/  ULDC.U8 UR4, c[0x0][0x3f0] ;  /* 0x0000fc0000047ab9 */ /* 0x000fe20000000000 */
[----:B------:R-:W-:Y:S01]  /*2700*/  SHF.R.S32.HI R45, RZ, 0x1f, R26 ;  /* 0x0000001fff2d7819 */ /* 0x000fe2000001141a */
[-C--:B------:R-:W-:Y:S01]  /*2710*/  IMAD R44, R3, R26.reuse, RZ ;  /* 0x0000001a032c7224 */ /* 0x080fe200078e02ff */
[----:B------:R-:W-:Y:S01]  /*2720*/  ISETP.NE.AND P0, PT, RZ, UR4, PT ;  /* 0x00000004ff007c0c */ /* 0x000fe2000bf05270 */
[-C--:B------:R-:W-:Y:S02]  /*2730*/  IMAD R46, R110, R26.reuse, RZ ;  /* 0x0000001a6e2e7224 */ /* 0x080fe400078e02ff */
[----:B------:R-:W-:Y:S02]  /*2740*/  IMAD R48, R109, R26, RZ ;  /* 0x0000001a6d307224 */ /* 0x000fe400078e02ff */
[----:B------:R-:W-:Y:S02]  /*2750*/  IMAD R112, R26, -0x80, R24 ;  /* 0xffffff801a707824 */ /* 0x000fe400078e0218 */
[----:B------:R-:W-:-:S02]  /*2760*/  IMAD R47, R45, R128, R44 ;  /* 0x000000802d2f7224 */ /* 0x000fc400078e022c */
[C---:B------:R-:W-:Y:S01]  /*2770*/  IMAD R49, R45.reuse, R11, R46 ;  /* 0x0000000b2d317224 */ /* 0x040fe200078e022e */
[----:B------:R-:W-:Y:S01]  /*2780*/  VIMNMX R112, R112, 0x80, PT ;  /* 0x0000008070707848 */ /* 0x000fe20003fe0100 */
[----:B------:R-:W-:Y:S02]  /*2790*/  IMAD R103, R45, R6, R48 ;  /* 0x000000062d677224 */ /* 0x000fe400078e0230 */
[----:B------:R-:W-:-:S04]  /*27a0*/  IMAD.WIDE.U32 R120, R128, R26, RZ ;  /* 0x0000001a80787225 */ /* 0x000fc800078e00ff */
[----:B------:R-:W-:-:S04]  /*27b0*/  IMAD.WIDE.U32 R78, R11, R26, RZ ;  /* 0x0000001a0b4e7225 */ /* 0x000fc800078e00ff */
[----:B------:R-:W-:-:S04]  /*27c0*/  IMAD.WIDE.U32 R76, R6, R26, RZ ;  /* 0x0000001a064c7225 */ /* 0x000fc800078e00ff */
[----:B------:R-:W-:Y:S02]  /*27d0*/  IMAD.IADD R122, R121, 0x1, R47 ;  /* 0x00000001797a7824 */ /* 0x000fe400078e022f */
        /* <DEDUP_REMOVED lines=31> */
.L_x_1337:
[----:B------:R-:W-:Y:S05]  /*29d0*/  BSYNC B1 ;  /* 0x0000000000017941 */ /* 0x000fea0003800000 */
.L_x_1336:
        /* <DEDUP_REMOVED lines=12> */
[----:B------:R-:W-:Y:S01]  /*2aa0*/  CS2R R68, SRZ ;  /* 0x0000000000447805 */ /* 0x000fe2000001ff00 */
[----:B------:R-:W-:Y:S01]  /*2ab0*/  IMAD.MOV.U32 R47, RZ, RZ, R83 ;  /* 0x000000ffff2f7224 */ /* 0x000fe200078e0053 */
[----:B------:R-:W-:-:S02]  /*2ac0*/  PRMT R135, R44, 0x5410, R45 ;  /* 0x000054102c877816 */ /* 0x000fc4000000002d */
[----:B------:R-:W-:Y:S02]  /*2ad0*/  CS2R R66, SRZ ;  /* 0x0000000000427805 */ /* 0x000fe4000001ff00 */
[----:B------:R-:W-:Y:S02]  /*2ae0*/  PRMT R142, R46, 0x7610, R142 ;  /* 0x000076102e8e7816 */ /* 0x000fe4000000008e */
[----:B------:R-:W-:Y:S02]  /*2af0*/  CS2R R70, SRZ ;  /* 0x0000000000467805 */ /* 0x000fe4000001ff00 */
[----:B------:R-:W-:Y:S01]  /*2b00*/  PRMT R141, R141, 0x5410, R47 ;  /* 0x000054108d8d7816 */ /* 0x000fe2000000002f */
[----:B------:R-:W-:Y:S06]  /*2b10*/  @P4 BRA `(.L_x_1339) ;  /* 0x0000000000504947 */ /* 0x000fec0003800000 */
[----:B------:R-:W-:Y:S01]  /*2b20*/  IADD3 R45, P0, P5, R94, R78, R13 ;  /* 0x0000004e5e2d7210 */ /* 0x000fe20007d1e00d */
[----:B------:R-:W-:Y:S01]  /*2b30*/  ULDC.64 UR4, c[0x0][0x3c8] ;  /* 0x0000f20000047ab9 */ /* 0x000fe20000000a00 */
[----:B------:R-:W-:Y:S02]  /*2b40*/  CS2R R68, SRZ ;  /* 0x0000000000447805 */ /* 0x000fe4000001ff00 */
[----:B------:R-:W-:Y:S02]  /*2b50*/  CS2R R70, SRZ ;  /* 0x0000000000467805 */ /* 0x000fe4000001ff00 */
[----:B------:R-:W-:Y:S02]  /*2b60*/  IADD3.X R46, R27, R124, R15, P0, P5 ;  /* 0x0000007c1b2e7210 */ /* 0x000fe400007ea40f */
        /* <DEDUP_REMOVED lines=15> */
.L_x_1339:
[----:B------:R-:W-:Y:S05]  /*2c60*/  BSYNC B1 ;  /* 0x0000000000017941 */ /* 0x000fea0003800000 */
.L_x_1338:
        /* <DEDUP_REMOVED lines=8> */
[----:B------:R-:W-:Y:S01]  /*2cf0*/  CS2R R48, SRZ ;  /* 0x0000000000307805 */ /* 0x000fe2000001ff00 */
        /* <DEDUP_REMOVED lines=9> */
[----:B------:R-:W-:-:S02]  /*2d90*/  CS2R R62, SRZ ;  /* 0x00000000003e7805 */ /* 0x000fc4000001ff00 */
        /* <DEDUP_REMOVED lines=25> */
.L_x_1341:
[----:B------:R-:W-:Y:S05]  /*2f30*/  BSYNC B1 ;  /* 0x0000000000017941 */ /* 0x000fea0003800000 */
.L_x_1340:
[----:B------:R-:W-:Y:S01]  /*2f40*/  ISETP.GE.AND P5, PT, R190, R112, PT ;  /* 0x00000070be00720c */ /* 0x000fe20003fa6270 */
[----:B------:R-:W-:-:S12]  /*2f50*/  BSSY B1, `(.L_x_1342) ;  /* 0x000001e000017945 */ /* 0x000fd80003800000 */
[----:B------:R-:W-:Y:S05]  /*2f60*/  @P5 BRA `(.L_x_1343) ;  /* 0x0000000000705947 */ /* 0x000fea0003800000 */
[----:B0-----:R-:W0:Y:S01]  /*2f70*/  LDC.64 R44, c[0x0][0x3d8] ;  /* 0x0000f600ff2c7b82 */ /* 0x001e220000000a00 */
[----:B------:R-:W-:Y:S01]  /*2f80*/  IMAD.MOV.U32 R79, RZ, RZ, R124 ;  /* 0x000000ffff4f7224 */ /* 0x000fe200078e007c */
[----:B------:R-:W-:Y:S01]  /*2f90*/  ULDC.64 UR4, c[0x0][0x3c8] ;  /* 0x0000f20000047ab9 */ /* 0x000fe20000000a00 */
[----:B------:R-:W-:Y:S01]  /*2fa0*/  IMAD.MOV.U32 R77, RZ, RZ, R103 ;  /* 0x000000ffff4d7224 */ /* 0x000fe200078e0067 */
[----:B------:R-:W-:Y:S02]  /*2fb0*/  CS2R R52, SRZ ;  /* 0x0000000000347805 */ /* 0x000fe4000001ff00 */
[----:B------:R-:W-:Y:S01]  /*2fc0*/  CS2R R54, SRZ ;  /* 0x0000000000367805 */ /* 0x000fe2000001ff00 */
        /* <DEDUP_REMOVED lines=22> */
.L_x_1343:
[----:B------:R-:W-:Y:S05]  /*3130*/  BSYNC B1 ;  /* 0x0000000000017941 */ /* 0x000fea0003800000 */
.L_x_1342:
[----:B01---5:R-:W-:Y:S01]  /*3140*/  IMAD.MOV.U32 R44, RZ, RZ, R56 ;  /* 0x000000ffff2c7224 */ /* 0x023fe200078e0038 */
[----:B------:R-:W-:Y:S01]  /*3150*/  UISETP.NE.AND UP0, UPT, UR39, 0x3, UPT ;  /* 0x000000032700788c */ /* 0x000fe2000bf05270 */
[----:B------:R-:W-:Y:S02]  /*3160*/  IMAD.MOV.U32 R45, RZ, RZ, R57 ;  /* 0x000000ffff2d7224 */ /* 0x000fe400078e0039 */
[----:B------:R-:W-:Y:S02]  /*3170*/  IMAD.MOV.U32 R46, RZ, RZ, R60 ;  /* 0x000000ffff2e7224 */ /* 0x000fe400078e003c */
        /* <DEDUP_REMOVED lines=19> */
[----:B------:R-:W-:-:S02]  /*32b0*/  IMAD.MOV.U32 R45, RZ, RZ, R51 ;  /* 0x000000ffff2d7224 */ /* 0x000fc400078e0033 */
[----:B------:R-:W-:Y:S02]  /*32c0*/  IMAD.MOV.U32 R46, RZ, RZ, R54 ;  /* 0x000000ffff2e7224 */ /* 0x000fe400078e0036 */
[----:B------:R-:W-:Y:S01]  /*32d0*/  IMAD.MOV.U32 R47, RZ, RZ, R55 ;  /* 0x000000ffff2f7224 */ /* 0x000fe200078e0037 */
[----:B------:R-:W-:-:S04]  /*32e0*/  PRMT R78, R45, 0x5410, R44 ;  /* 0x000054102d4e7816 */ /* 0x000fc8000000002c */
[----:B------:R-:W-:Y:S01]  /*32f0*/  PRMT R133, R46, 0x5410, R47 ;  /* 0x000054102e857816 */ /* 0x000fe2000000002f */
[----:B------:R-:W-:Y:S06]  /*3300*/  @!P0 BRA `(.L_x_1344) ;  /* 0x0000000000048947 */ /* 0x000fec0003800000 */
[----:B------:R-:W-:Y:S01]  /*3310*/  BPT.TRAP 0x1 ;  /* 0x000000040000795c */ /* 0x000fe20000300000 */
.L_x_1344:
[----:B------:R-:W-:Y:S01]  /*3320*/  IMAD R103, R185, 0x8, R2 ;  /* 0x00000008b9677824 */ /* 0x000fe200078e0202 */
[----:B------:R-:W-:Y:S01]  /*3330*/  SHF.L.U32 R124, R194, 0x1f, RZ ;  /* 0x0000001fc27c7819 */ /* 0x000fe200000006ff */
[----:B------:R-:W-:Y:S03]  /*3340*/  BSSY B1, `(.L_x_1345) ;  /* 0x0000003000017945 */ /* 0x000fe60003800000 */
[----:B------:R-:W0:Y:S02]  /*3350*/  SYNCS.PHASECHK.TRANS64.TRYWAIT P6, [R103+URZ+0x28890], R124 ;  /* 0x0288907c670075a7 */ /* 0x000e2400080c017f */
[----:B0-----:R-:W-:Y:S05]  /*3360*/  @!P6 BRA `(.L_x_1346) ;  /* 0x0000021000ece947 */ /* 0x001fea0003800000 */
.L_x_1716:
[----:B------:R-:W-:Y:S05]  /*3370*/  BSYNC B1 ;  /* 0x0000000000017941 */ /* 0x000fea0003800000 */
.L_x_1345:
        /* <DEDUP_REMOVED lines=8> */
[----:B------:R-:W-:Y:S03]  /*3400*/  BSSY B3, `(.L_x_1351) ;  /* 0x000002d000037945 */ /* 0x000fe60003800000 */
[----:B------:R-:W-:Y:S02]  /*3410*/  IADD3.X R146, R143, R30, RZ, P3, !PT ;  /* 0x0000001e8f927210 */ /* 0x000fe40001ffe4ff */
[----:B------:R-:W-:-:S13]  /*3420*/  ISETP.GE.AND P3, PT, R22, R123, PT ;  /* 0x0000007b1600720c */ /* 0x000fda0003f66270 */
[----:B-1----:R-:W-:Y:S05]  /*3430*/  @P3 BRA `(.L_x_1352) ;  /* 0x0000000000a43947 */ /* 0x002fea0003800000 */
[----:B------:R-:W-:Y:S01]  /*3440*/  SHF.R.U64 R148, R80, 0x10, R81 ;  /* 0x0000001050947819 */ /* 0x000fe20000001251 */
[----:B--2---:R-:W-:Y:S01]  /*3450*/  IMAD.MOV.U32 R76, RZ, RZ, R46 ;  /* 0x000000ffff4c7224 */ /* 0x004fe200078e002e */
[--C-:B------:R-:W-:Y:S01]  /*3460*/  SHF.R.U64 R80, R82, 0x10, R83.reuse ;  /* 0x0000001052507819 */ /* 0x100fe20000001253 */
[--C-:B------:R-:W-:Y:S01]  /*3470*/  HADD2.F32 R46, -RZ, R45.reuse.H1_H1 ;  /* 0x3000002dff2e7230 */ /* 0x100fe20000004100 */
[----:B------:R-:W-:Y:S01]  /*3480*/  SHF.R.U32.HI R145, RZ, 0x10, R83 ;  /* 0x00000010ff917819 */ /* 0x000fe20000011653 */
[----:B------:R-:W-:Y:S01]  /*3490*/  HADD2.F32 R45, -RZ, R45.H0_H0 ;  /* 0x2000002dff2d7230 */ /* 0x000fe20000004100 */
[----:B------:R-:W-:Y:S01]  /*34a0*/  SHF.R.U32.HI R147, RZ, 0x10, R81 ;  /* 0x00000010ff937819 */ /* 0x000fe20000011651 */
[----:B------:R-:W-:Y:S02]  /*34b0*/  HADD2.F32 R83, -RZ, R80.H0_H0 ;  /* 0x20000050ff537230 */ /* 0x000fe40000004100 */
[----:B------:R-:W-:Y:S02]  /*34c0*/  HADD2.F32 R145, -RZ, R145.H0_H0 ;  /* 0x20000091ff917230 */ /* 0x000fe40000004100 */
[----:B------:R-:W-:-:S02]  /*34d0*/  HADD2.F32 R80, -RZ, R47.H1_H1 ;  /* 0x3000002fff507230 */ /* 0x000fc40000004100 */
[----:B------:R-:W-:Y:S02]  /*34e0*/  HADD2.F32 R81, -RZ, R148.H0_H0 ;  /* 0x20000094ff517230 */ /* 0x000fe40000004100 */
[----:B------:R-:W-:Y:S01]  /*34f0*/  FMUL.FTZ R148, R46, R83 ;  /* 0x000000532e947220 */ /* 0x000fe20000410000 */
[----:B------:R-:W-:Y:S02]  /*3500*/  HADD2.F32 R47, -RZ, R47.H0_H0 ;  /* 0x2000002fff2f7230 */ /* 0x000fe40000004100 */
[----:B------:R-:W-:Y:S01]  /*3510*/  FMUL.FTZ R150, R80, R145 ;  /* 0x0000009150967220 */ /* 0x000fe20000410000 */
[----:B------:R-:W-:Y:S02]  /*3520*/  HADD2.F32 R82, -RZ, R147.H0_H0 ;  /* 0x20000093ff527230 */ /* 0x000fe40000004100 */
[C---:B------:R-:W-:Y:S01]  /*3530*/  FMUL.FTZ R83, R45.reuse, R83 ;  /* 0x000000532d537220 */ /* 0x040fe20000410000 */
[----:B------:R-:W-:Y:S01]  /*3540*/  FFMA.FTZ R148, R45, R81, -R148 ;  /* 0x000000512d947223 */ /* 0x000fe20000010894 */
[----:B------:R-:W-:Y:S01]  /*3550*/  FMUL.FTZ R145, R47, R145 ;  /* 0x000000912f917220 */ /* 0x000fe20000410000 */
[----:B------:R-:W-:-:S02]  /*3560*/  HADD2.F32 R45, -RZ, R44.H1_H1 ;  /* 0x3000002cff2d7230 */ /* 0x000fc40000004100 */
[-C--:B------:R-:W-:Y:S01]  /*3570*/  FFMA.FTZ R150, R47, R82.reuse, -R150 ;  /* 0x000000522f967223 */ /* 0x080fe20000010896 */
[----:B------:R-:W-:Y:S01]  /*3580*/  FFMA.FTZ R147, R46, R81, R83 ;  /* 0x000000512e937223 */ /* 0x000fe20000010053 */
[--C-:B------:R-:W-:Y:S02]  /*3590*/  HADD2.F32 R47, -RZ, R142.reuse.H1_H1 ;  /* 0x3000008eff2f7230 */ /* 0x100fe40000004100 */
[----:B------:R-:W-:Y:S01]  /*35a0*/  FFMA.FTZ R151, R80, R82, R145 ;  /* 0x0000005250977223 */ /* 0x000fe20000010091 */
[----:B------:R-:W-:Y:S02]  /*35b0*/  HADD2.F32 R142, -RZ, R142.H0_H0 ;  /* 0x2000008eff8e7230 */ /* 0x000fe40000004100 */
[----:B------:R-:W-:Y:S02]  /*35c0*/  HADD2.F32 R83, -RZ, R141.H1_H1 ;  /* 0x3000008dff537230 */ /* 0x000fe40000004100 */
[----:B------:R-:W-:Y:S02]  /*35d0*/  HADD2.F32 R46, -RZ, R76.H1_H1 ;  /* 0x3000004cff2e7230 */ /* 0x000fe40000004100 */
[----:B------:R-:W-:Y:S01]  /*35e0*/  FMUL.FTZ R145, R45, R142 ;  /* 0x0000008e2d917220 */ /* 0x000fe20000410000 */
[----:B------:R-:W-:-:S02]  /*35f0*/  HADD2.F32 R44, -RZ, R44.H0_H0 ;  /* 0x2000002cff2c7230 */ /* 0x000fc40000004100 */
[----:B------:R-:W-:Y:S02]  /*3600*/  HADD2.F32 R76, -RZ, R76.H0_H0 ;  /* 0x2000004cff4c7230 */ /* 0x000fe40000004100 */
[----:B------:R-:W-:Y:S01]  /*3610*/  FMUL.FTZ R149, R46, R83 ;  /* 0x000000532e957220 */ /* 0x000fe20000410000 */
[----:B------:R-:W-:Y:S02]  /*3620*/  HADD2.F32 R81, -RZ, R139.H0_H0 ;  /* 0x2000008bff517230 */ /* 0x000fe40000004100 */
[C---:B------:R-:W-:Y:S01]  /*3630*/  FMUL.FTZ R142, R44.reuse, R142 ;  /* 0x0000008e2c8e7220 */ /* 0x040fe20000410000 */
[----:B------:R-:W-:Y:S01]  /*3640*/  FFMA.FTZ R145, R44, R47, -R145 ;  /* 0x0000002f2c917223 */ /* 0x000fe20000010891 */
[C---:B------:R-:W-:Y:S02]  /*3650*/  FMUL.FTZ R83, R76.reuse, R83 ;  /* 0x000000534c537220 */ /* 0x040fe40000410000 */
[----:B------:R-:W-:Y:S01]  /*3660*/  FFMA.FTZ R142, R45, R47, R142 ;  /* 0x0000002f2d8e7223 */ /* 0x000fe2000001008e */
[-C--:B------:R-:W-:Y:S01]  /*3670*/  FFMA.FTZ R149, R76, R81.reuse, -R149 ;  /* 0x000000514c957223 */ /* 0x080fe20000010895 */
[----:B------:R-:W-:Y:S01]  /*3680*/  FFMA.FTZ R46, R46, R81, R83 ;  /* 0x000000512e2e7223 */ /* 0x000fe20000010053 */
[----:B------:R-:W-:-:S02]  /*3690*/  F2FP.F16.F32.PACK_AB R45, R147, R148 ;  /* 0x00000094932d723e */ /* 0x000fc400000000ff */
[----:B------:R-:W-:Y:S02]  /*36a0*/  F2FP.F16.F32.PACK_AB R47, R151, R150 ;  /* 0x00000096972f723e */ /* 0x000fe400000000ff */
[----:B------:R-:W-:Y:S02]  /*36b0*/  F2FP.F16.F32.PACK_AB R44, R142, R145 ;  /* 0x000000918e2c723e */ /* 0x000fe400000000ff */
[----:B------:R-:W-:-:S07]  /*36c0*/  F2FP.F16.F32.PACK_AB R46, R46, R149 ;  /* 0x000000952e2e723e */ /* 0x000fce00000000ff */
.L_x_1352:
[----:B------:R-:W-:Y:S05]  /*36d0*/  BSYNC B3 ;  /* 0x0000000000037941 */ /* 0x000fea0003800000 */
.L_x_1351:
[----:B------:R-:W-:Y:S02]  /*36e0*/  ULDC.64 UR4, c[0x0][0x2d8] ;  /* 0x0000b60000047ab9 */ /* 0x000fe40000000a00 */
[----:B------:R-:W-:-:S04]  /*36f0*/  LEA R76, P3, R77, UR4, 0x1 ;  /* 0x000000044d4c7c11 */ /* 0x000fc8000f8608ff */
[----:B------:R-:W-:-:S05]  /*3700*/  LEA.HI.X R77, R77, UR5, R146, 0x1, P3 ;  /* 0x000000054d4d7c11 */ /* 0x000fca00098f0c92 */
[----:B--2---:R1:W-:Y:S04]  /*3710*/  STG.E.128 desc[UR56][R76.64], R44 ;  /* 0x0000002c4c007986 */ /* 0x0043e8000c101d38 */
.L_x_1350:
[----:B------:R-:W-:Y:S05]  /*3720*/  BSYNC B2 ;  /* 0x0000000000027941 */ /* 0x000fea0003800000 */
.L_x_1349:
[----:B------:R-:W-:Y:S05]  /*3730*/  @P1 BRA `(.L_x_1348) ;  /* 0x0000000000d01947 */ /* 0x000fea0003800000 */
[----:B-1----:R1:W2:Y:S01]  /*3740*/  LDS.128 R44, [R108+0x1c400] ;  /* 0x01c400006c2c7984 */ /* 0x0022a20000000c00 */
        /* <DEDUP_REMOVED lines=46> */
.L_x_1354:
[----:B------:R-:W-:Y:S05]  /*3a30*/  BSYNC B2 ;  /* 0x0000000000027941 */ /* 0x000fea0003800000 */
.L_x_1353:
[----:B------:R-:W-:Y:S02]  /*3a40*/  ULDC.64 UR4, c[0x0][0x2d8] ;  /* 0x0000b60000047ab9 */ /* 0x000fe40000000a00 */
[----:B------:R-:W-:-:S04]  /*3a50*/  LEA R72, P3, R144, UR4, 0x1 ;  /* 0x0000000490487c11 */ /* 0x000fc8000f8608ff */
[----:B------:R-:W-:-:S05]  /*3a60*/  LEA.HI.X R73, R144, UR5, R143, 0x1, P3 ;  /* 0x0000000590497c11 */ /* 0x000fca00098f0c8f */
[----:B--2---:R2:W-:Y:S04]  /*3a70*/  STG.E.128 desc[UR56][R72.64], R44 ;  /* 0x0000002c48007986 */ /* 0x0045e8000c101d38 */
.L_x_1348:
[----:B------:R-:W-:Y:S05]  /*3a80*/  BSYNC B1 ;  /* 0x0000000000017941 */ /* 0x000fea0003800000 */
.L_x_1347:
[----:B------:R-:W-:Y:S04]  /*3a90*/  BSSY B1, `(.L_x_1355) ;  /* 0x0000070000017945 */ /* 0x000fe80003800000 */
[----:B------:R-:W-:Y:S05]  /*3aa0*/  @P4 BRA `(.L_x_1356) ;  /* 0x0000000400b84947 */ /* 0x000fea0003800000 */
[----:B------:R-:W-:Y:S01]  /*3ab0*/  IADD3 R83, P3, P4, R88, R120, R16 ;  /* 0x0000007858537210 */ /* 0x000fe20007c7e010 */
        /* <DEDUP_REMOVED lines=50> */
.L_x_1360:
[----:B------:R-:W-:Y:S05]  /*3de0*/  BSYNC B3 ;  /* 0x0000000000037941 */ /* 0x000fea0003800000 */
.L_x_1359:
[----:B------:R-:W-:Y:S02]  /*3df0*/  ULDC.64 UR4, c[0x0][0x2d8] ;  /* 0x0000b60000047ab9 */ /* 0x000fe40000000a00 */
[----:B------:R-:W-:-:S04]  /*3e00*/  LEA R68, P3, R81, UR4, 0x1 ;  /* 0x0000000451447c11 */ /* 0x000fc8000f8608ff */
[----:B------:R-:W-:-:S05]  /*3e10*/  LEA.HI.X R69, R81, UR5, R82, 0x1, P3 ;  /* 0x0000000551457c11 */ /* 0x000fca00098f0c52 */
[----:B--2---:R3:W-:Y:S04]  /*3e20*/  STG.E.128 desc[UR56][R68.64], R44 ;  /* 0x0000002c44007986 */ /* 0x0047e8000c101d38 */
.L_x_1358:
[----:B------:R-:W-:Y:S05]  /*3e30*/  BSYNC B2 ;  /* 0x0000000000027941 */ /* 0x000fea0003800000 */
.L_x_1357:
[----:B------:R-:W-:Y:S05]  /*3e40*/  @P1 BRA `(.L_x_1356) ;  /* 0x0000000000d01947 */ /* 0x000fea0003800000 */
[----:B-123--:R1:W2:Y:S01]  /*3e50*/  LDS.128 R44, [R108+0x1d400] ;  /* 0x01d400006c2c7984 */ /* 0x00e2a20000000c00 */
[----:B------:R-:W-:Y:S01]  /*3e60*/  IADD3 R75, P3, R83, R33, RZ ;  /* 0x00000021534b7210 */ /* 0x000fe20007f7e0ff */
[----:B------:R-:W-:Y:S04]  /*3e70*/  BSSY B2, `(.L_x_1361) ;  /* 0x000002d000027945 */ /* 0x000fe80003800000 */
[----:B------:R-:W-:Y:S01]  /*3e80*/  IMAD.X R76, R135, 0x1, R100, P3 ;  /* 0x00000001874c7824 */ /* 0x000fe200018e0664 */
[----:B------:R-:W-:-:S13]  /*3e90*/  ISETP.GE.AND P3, PT, R187, R123, PT ;  /* 0x0000007bbb00720c */ /* 0x000fda0003f66270 */
        /* <DEDUP_REMOVED lines=9> */
[----:B------:R-:W-:-:S02]  /*3f30*/  HADD2.F32 R70, -RZ, R70.H0_H0 ;  /* 0x20000046ff467230 */ /* 0x000fc40000004100 */
[----:B------:R-:W-:Y:S02]  /*3f40*/  HADD2.F32 R46, -RZ, R45.H1_H1 ;  /* 0x3000002dff2e7230 */ /* 0x000fe40000004100 */
[--C-:B------:R-:W-:Y:S02]  /*3f50*/  HADD2.F32 R65, -RZ, R47.reuse.H1_H1 ;  /* 0x3000002fff417230 */ /* 0x100fe40000004100 */
[----:B------:R-:W-:Y:S02]  /*3f60*/  HADD2.F32 R47, -RZ, R47.H0_H0 ;  /* 0x2000002fff2f7230 */ /* 0x000fe40000004100 */
[----:B------:R-:W-:Y:S01]  /*3f70*/  FMUL.FTZ R72, R46, R67 ;  /* 0x000000432e487220 */ /* 0x000fe20000410000 */
[----:B------:R-:W-:Y:S02]  /*3f80*/  HADD2.F32 R45, -RZ, R45.H0_H0 ;  /* 0x2000002dff2d7230 */ /* 0x000fe40000004100 */
[-C--:B------:R-:W-:Y:S01]  /*3f90*/  FMUL.FTZ R74, R65, R70.reuse ;  /* 0x00000046414a7220 */ /* 0x080fe20000410000 */
[----:B------:R-:W-:-:S02]  /*3fa0*/  FMUL.FTZ R70, R47, R70 ;  /* 0x000000462f467220 */ /* 0x000fc40000410000 */
[C---:B------:R-:W-:Y:S01]  /*3fb0*/  FMUL.FTZ R67, R45.reuse, R67 ;  /* 0x000000432d437220 */ /* 0x040fe20000410000 */
[----:B------:R-:W-:Y:S01]  /*3fc0*/  FFMA.FTZ R72, R45, R66, -R72 ;  /* 0x000000422d487223 */ /* 0x000fe20000010848 */
[----:B------:R-:W-:Y:S01]  /*3fd0*/  FFMA.FTZ R73, R65, R68, R70 ;  /* 0x0000004441497223 */ /* 0x000fe20000010046 */
[----:B------:R-:W-:Y:S02]  /*3fe0*/  HADD2.F32 R45, -RZ, R44.H1_H1 ;  /* 0x3000002cff2d7230 */ /* 0x000fe40000004100 */
[----:B------:R-:W-:Y:S01]  /*3ff0*/  FFMA.FTZ R71, R46, R66, R67 ;  /* 0x000000422e477223 */ /* 0x000fe20000010043 */
[----:B------:R-:W-:Y:S02]  /*4000*/  HADD2.F32 R65, -RZ, R126.H1_H1 ;  /* 0x3000007eff417230 */ /* 0x000fe40000004100 */
[----:B------:R-:W-:Y:S01]  /*4010*/  FFMA.FTZ R74, R47, R68, -R74 ;  /* 0x000000442f4a7223 */ /* 0x000fe2000001084a */
[----:B------:R-:W-:Y:S02]  /*4020*/  HADD2.F32 R44, -RZ, R44.H0_H0 ;  /* 0x2000002cff2c7230 */ /* 0x000fe40000004100 */
[----:B------:R-:W-:-:S02]  /*4030*/  HADD2.F32 R67, -RZ, R126.H0_H0 ;  /* 0x2000007eff437230 */ /* 0x000fc40000004100 */
[CC--:B------:R-:W-:Y:S01]  /*4040*/  FMUL.FTZ R69, R45.reuse, R65.reuse ;  /* 0x000000412d457220 */ /* 0x0c0fe20000410000 */
[--C-:B------:R-:W-:Y:S02]  /*4050*/  HADD2.F32 R46, -RZ, R64.reuse.H1_H1 ;  /* 0x30000040ff2e7230 */ /* 0x100fe40000004100 */
[----:B------:R-:W-:Y:S01]  /*4060*/  FMUL.FTZ R66, R44, R65 ;  /* 0x000000412c427220 */ /* 0x000fe20000410000 */
[----:B------:R-:W-:Y:S02]  /*4070*/  HADD2.F32 R64, -RZ, R64.H0_H0 ;  /* 0x20000040ff407230 */ /* 0x000fe40000004100 */
        /* <DEDUP_REMOVED lines=12> */
.L_x_1362:
[----:B------:R-:W-:Y:S05]  /*4140*/  BSYNC B2 ;  /* 0x0000000000027941 */ /* 0x000fea0003800000 */
.L_x_1361:
[----:B------:R-:W-:Y:S02]  /*4150*/  ULDC.64 UR4, c[0x0][0x2d8] ;  /* 0x0000b60000047ab9 */ /* 0x000fe40000000a00 */
[----:B------:R-:W-:-:S04]  /*4160*/  LEA R64, P3, R75, UR4, 0x1 ;  /* 0x000000044b407c11 */ /* 0x000fc8000f8608ff */
[----:B------:R-:W-:-:S05]  /*4170*/  LEA.HI.X R65, R75, UR5, R76, 0x1, P3 ;  /* 0x000000054b417c11 */ /* 0x000fca00098f0c4c */
[----:B--2---:R4:W-:Y:S04]  /*4180*/  STG.E.128 desc[UR56][R64.64], R44 ;  /* 0x0000002c40007986 */ /* 0x0049e8000c101d38 */
.L_x_1356:
[----:B------:R-:W-:Y:S05]  /*4190*/  BSYNC B1 ;  /* 0x0000000000017941 */ /* 0x000fea0003800000 */
.L_x_1355:
[----:B------:R-:W-:Y:S01]  /*41a0*/  ISETP.NE.AND P3, PT, R137, RZ, PT ;  /* 0x000000ff8900720c */ /* 0x000fe20003f65270 */
[----:B------:R-:W-:-:S12]  /*41b0*/  BSSY B1, `(.L_x_1363) ;  /* 0x0000070000017945 */ /* 0x000fd80003800000 */
[----:B------:R-:W-:Y:S05]  /*41c0*/  @P3 BRA `(.L_x_1364) ;  /* 0x0000000400b83947 */ /* 0x000fea0003800000 */
[----:B------:R-:W-:Y:S01]  /*41d0*/  IADD3 R71, P3, P4, R4, R120, R16 ;  /* 0x0000007804477210 */ /* 0x000fe20007c7e010 */
[----:B------:R-:W-:Y:S03]  /*41e0*/  BSSY B2, `(.L_x_1365) ;  /* 0x0000037000027945 */ /* 0x000fe60003800000 */
[----:B--2---:R-:W-:Y:S01]  /*41f0*/  IADD3.X R73, R20, R122, R17, P3, P4 ;  /* 0x0000007a14497210 */ /* 0x004fe20001fe8411 */
[----:B------:R-:W-:Y:S08]  /*4200*/  @P2 BRA `(.L_x_1366) ;  /* 0x0000000000d02947 */ /* 0x000ff00003800000 */
[----:B-1-34-:R1:W2:Y:S01]  /*4210*/  LDS.128 R44, [R108+0x1a400] ;  /* 0x01a400006c2c7984 */ /* 0x01a2a20000000c00 */
        /* <DEDUP_REMOVED lines=27> */
[----:B------:R-:W-:Y:S02]  /*43d0*/  HADD2.F32 R61, -RZ, R140.H1_H1 ;  /* 0x3000008cff3d7230 */ /* 0x000fe40000004100 */
[----:B------:R-:W-:Y:S01]  /*43e0*/  FFMA.FTZ R70, R47, R64, -R70 ;  /* 0x000000402f467223 */ /* 0x000fe20000010846 */
[----:B------:R-:W-:Y:S02]  /*43f0*/  HADD2.F32 R141, -RZ, R141.H0_H0 ;  /* 0x2000008dff8d7230 */ /* 0x000fe40000004100 */
[--C-:B------:R-:W-:Y:S02]  /*4400*/  HADD2.F32 R46, -RZ, R60.reuse.H1_H1 ;  /* 0x3000003cff2e7230 */ /* 0x100fe40000004100 */
[----:B------:R-:W-:Y:S01]  /*4410*/  FMUL.FTZ R63, R45, R61 ;  /* 0x0000003d2d3f7220 */ /* 0x000fe20000410000 */
[----:B------:R-:W-:-:S02]  /*4420*/  HADD2.F32 R60, -RZ, R60.H0_H0 ;  /* 0x2000003cff3c7230 */ /* 0x000fc40000004100 */
[----:B------:R-:W-:Y:S01]  /*4430*/  FMUL.FTZ R62, R44, R61 ;  /* 0x0000003d2c3e7220 */ /* 0x000fe20000410000 */
[----:B------:R-:W-:Y:S02]  /*4440*/  HADD2.F32 R139, -RZ, R139.H1_H1 ;  /* 0x3000008bff8b7230 */ /* 0x000fe40000004100 */
        /* <DEDUP_REMOVED lines=11> */
.L_x_1368:
[----:B------:R-:W-:Y:S05]  /*4500*/  BSYNC B3 ;  /* 0x0000000000037941 */ /* 0x000fea0003800000 */
.L_x_1367:
[----:B------:R-:W-:Y:S02]  /*4510*/  ULDC.64 UR4, c[0x0][0x2d8] ;  /* 0x0000b60000047ab9 */ /* 0x000fe40000000a00 */
[----:B------:R-:W-:-:S04]  /*4520*/  LEA R60, P3, R69, UR4, 0x1 ;  /* 0x00000004453c7c11 */ /* 0x000fc8000f8608ff */
[----:B------:R-:W-:-:S05]  /*4530*/  LEA.HI.X R61, R69, UR5, R72, 0x1, P3 ;  /* 0x00000005453d7c11 */ /* 0x000fca00098f0c48 */
[----:B--2---:R2:W-:Y:S04]  /*4540*/  STG.E.128 desc[UR56][R60.64], R44 ;  /* 0x0000002c3c007986 */ /* 0x0045e8000c101d38 */
.L_x_1366:
[----:B------:R-:W-:Y:S05]  /*4550*/  BSYNC B2 ;  /* 0x0000000000027941 */ /* 0x000fea0003800000 */
.L_x_1365:
        /* <DEDUP_REMOVED lines=19> */
[----:B------:R-:W-:Y:S02]  /*4690*/  HADD2.F32 R47, -RZ, R47.H0_H0 ;  /* 0x2000002fff2f7230 */ /* 0x000fe40000004100 */
[----:B------:R-:W-:Y:S01]  /*46a0*/  FMUL.FTZ R59, R45, R59 ;  /* 0x0000003b2d3b7220 */ /* 0x000fe20000410000 */
[----:B------:R-:W-:Y:S02]  /*46b0*/  HADD2.F32 R60, -RZ, R60.H0_H0 ;  /* 0x2000003cff3c7230 */ /* 0x000fe40000004100 */
[----:B------:R-:W-:Y:S01]  /*46c0*/  FMUL.FTZ R66, R57, R62 ;  /* 0x0000003e39427220 */ /* 0x000fe20000410000 */
[-C--:B------:R-:W-:Y:S01]  /*46d0*/  FFMA.FTZ R64, R45, R58.reuse, -R64 ;  /* 0x0000003a2d407223 */ /* 0x080fe20000010840 */
[----:B------:R-:W-:Y:S01]  /*46e0*/  FFMA.FTZ R63, R46, R58, R59 ;  /* 0x0000003a2e3f7223 */ /* 0x000fe2000001003b */
[----:B------:R-:W-:Y:S01]  /*46f0*/  FMUL.FTZ R62, R47, R62 ;  /* 0x0000003e2f3e7220 */ /* 0x000fe20000410000 */
[----:B------:R-:W-:-:S02]  /*4700*/  HADD2.F32 R58, -RZ, R138.H0_H0 ;  /* 0x2000008aff3a7230 */ /* 0x000fc40000004100 */
[-C--:B------:R-:W-:Y:S01]  /*4710*/  FFMA.FTZ R66, R47, R60.reuse, -R66 ;  /* 0x0000003c2f427223 */ /* 0x080fe20000010842 */
[----:B------:R-:W-:Y:S02]  /*4720*/  HADD2.F32 R59, -RZ, R138.H1_H1 ;  /* 0x3000008aff3b7230 */ /* 0x000fe40000004100 */
[----:B------:R-:W-:Y:S01]  /*4730*/  FFMA.FTZ R67, R57, R60, R62 ;  /* 0x0000003c39437223 */ /* 0x000fe2000001003e */
[----:B------:R-:W-:Y:S02]  /*4740*/  HADD2.F32 R45, -RZ, R44.H1_H1 ;  /* 0x3000002cff2d7230 */ /* 0x000fe40000004100 */
        /* <DEDUP_REMOVED lines=17> */
.L_x_1370:
[----:B------:R-:W-:Y:S05]  /*4860*/  BSYNC B2 ;  /* 0x0000000000027941 */ /* 0x000fea0003800000 */
.L_x_1369:
[----:B------:R-:W-:Y:S02]  /*4870*/  ULDC.64 UR4, c[0x0][0x2d8] ;  /* 0x0000b60000047ab9 */ /* 0x000fe40000000a00 */
[----:B------:R-:W-:-:S04]  /*4880*/  LEA R56, P3, R68, UR4, 0x1 ;  /* 0x0000000444387c11 */ /* 0x000fc8000f8608ff */
[----:B------:R-:W-:-:S05]  /*4890*/  LEA.HI.X R57, R68, UR5, R69, 0x1, P3 ;  /* 0x0000000544397c11 */ /* 0x000fca00098f0c45 */
[----:B--2---:R1:W-:Y:S04]  /*48a0*/  STG.E.128 desc[UR56][R56.64], R44 ;  /* 0x0000002c38007986 */ /* 0x0043e8000c101d38 */
.L_x_1364:
[----:B------:R-:W-:Y:S05]  /*48b0*/  BSYNC B1 ;  /* 0x0000000000017941 */ /* 0x000fea0003800000 */
.L_x_1363:
[----:B------:R-:W-:Y:S05]  /*48c0*/  @P5 BRA `(.L_x_1371) ;  /* 0x0000003400985947 */ /* 0x000fea0003800000 */
[----:B------:R-:W-:Y:S01]  /*48d0*/  IADD3 R120, P3, P4, R107, R120, R16 ;  /* 0x000000786b787210 */ /* 0x000fe20007c7e010 */
[----:B------:R-:W-:Y:S03]  /*48e0*/  BSSY B1, `(.L_x_1372) ;  /* 0x0000037000017945 */ /* 0x000fe60003800000 */
[----:B-1----:R-:W-:Y:S01]  /*48f0*/  IADD3.X R57, R106, R122, R17, P3, P4 ;  /* 0x0000007a6a397210 */ /* 0x002fe20001fe8411 */
[----:B------:R-:W-:Y:S08]  /*4900*/  @P2 BRA `(.L_x_1373) ;  /* 0x0000000000d02947 */ /* 0x000ff00003800000 */
[----:B--234-:R1:W2:Y:S01]  /*4910*/  LDS.128 R44, [R108+0x1b400] ;  /* 0x01b400006c2c7984 */ /* 0x01c2a20000000c00 */
        /* <DEDUP_REMOVED lines=45> */
.L_x_1375:
[----:B------:R-:W-:Y:S05]  /*4bf0*/  BSYNC B2 ;  /* 0x0000000000027941 */ /* 0x000fea0003800000 */
.L_x_1374:
[----:B------:R-:W-:Y:S01]  /*4c00*/  ULDC.64 UR4, c[0x0][0x2d8] ;  /* 0x0000b60000047ab9 */ /* 0x000fe20000000a00 */
[----:B------:R-:W-:Y:S01]  /*4c10*/  IMAD.X R53, R57, 0x1, R30, P3 ;  /* 0x0000000139357824 */ /* 0x000fe200018e061e */
[----:B------:R-:W-:-:S04]  /*4c20*/  LEA R52, P3, R64, UR4, 0x1 ;  /* 0x0000000440347c11 */ /* 0x000fc8000f8608ff */
[----:B------:R-:W-:-:S05]  /*4c30*/  LEA.HI.X R53, R64, UR5, R53, 0x1, P3 ;  /* 0x0000000540357c11 */ /* 0x000fca00098f0c35 */
[----:B--2---:R1:W-:Y:S04]  /*4c40*/  STG.E.128 desc[UR56][R52.64], R44 ;  /* 0x0000002c34007986 */ /* 0x0043e8000c101d38 */
.L_x_1373:
[----:B------:R-:W-:Y:S05]  /*4c50*/  BSYNC B1 ;  /* 0x0000000000017941 */ /* 0x000fea0003800000 */
.L_x_1372:
[----:B------:R-:W-:Y:S05]  /*4c60*/  @P1 BRA `(.L_x_1371) ;  /* 0x0000003000b01947 */ /* 0x000fea0003800000 */
        /* <DEDUP_REMOVED lines=46> */
.L_x_1377:
[----:B------:R-:W-:Y:S05]  /*4f50*/  BSYNC B1 ;  /* 0x0000000000017941 */ /* 0x000fea0003800000 */
.L_x_1376:
[----:B------:R-:W-:Y:S01]  /*4f60*/  ULDC.64 UR4, c[0x0][0x2d8] ;  /* 0x0000b60000047ab9 */ /* 0x000fe20000000a00 */
[----:B------:R-:W-:Y:S01]  /*4f70*/  IMAD.X R57, R57, 0x1, R100, P3 ;  /* 0x0000000139397824 */ /* 0x000fe200018e0664 */
[----:B------:R-:W-:-:S04]  /*4f80*/  LEA R48, P3, R60, UR4, 0x1 ;  /* 0x000000043c307c11 */ /* 0x000fc8000f8608ff */
[----:B------:R-:W-:-:S05]  /*4f90*/  LEA.HI.X R49, R60, UR5, R57, 0x1, P3 ;  /* 0x000000053c317c11 */ /* 0x000fca00098f0c39 */
[----:B--2---:R1:W-:Y:S01]  /*4fa0*/  STG.E.128 desc[UR56][R48.64], R44 ;  /* 0x0000002c30007986 */ /* 0x0043e2000c101d38 */
[----:B------:R-:W-:Y:S05]  /*4fb0*/  BRA `(.L_x_1371) ;  /* 0x0000002c00dc7947 */ /* 0x000fea0003800000 */
.L_x_1335:
[----:B------:R-:W-:Y:S02]  /*4fc0*/  ISETP.GE.AND P3, PT, R189, R112, PT ;  /* 0x00000070bd00720c */ /* 0x000fe40003f66270 */
[----:B------:R-:W-:Y:S02]  /*4fd0*/  CS2R R50, SRZ ;  /* 0x0000000000327805 */ /* 0x000fe4000001ff00 */
        /* <DEDUP_REMOVED lines=17> */
[----:B------:R-:W4:Y:S01]  /*50f0*/  @!P4 LDC.64 R52, c[0x0][0x3c8] ;  /* 0x0000f200ff34cb82 */ /* 0x000f220000000a00 */
[----:B------:R-:W-:-:S05]  /*5100*/  @!P4 IADD3 R48, P5, R92, R78, RZ ;  /* 0x0000004e5c30c210 */ /* 0x000fca0007fbe0ff */
[----:B------:R-:W-:Y:S02]  /*5110*/  @!P4 IMAD.X R49, R124, 0x1, R28, P5 ;  /* 0x000000017c31c824 */ /* 0x000fe400028e061c */
[----:B------:R-:W0:Y:S01]  /*5120*/  @!P4 LDC.64 R54, c[0x0][0x3e0] ;  /* 0x0000f800ff36cb82 */ /* 0x000e220000000a00 */
[----:B----4-:R-:W-:-:S04]  /*5130*/  @!P4 LEA R52, P5, R48, R52, 0x1 ;  /* 0x000000343034c211 */ /* 0x010fc800078a08ff */
[----:B------:R-:W-:Y:S02]  /*5140*/  @!P4 LEA.HI.X R53, R48, R53, R49, 0x1, P5 ;  /* 0x000000353035c211 */ /* 0x000fe400028f0c31 */
[----:B------:R-:W-:-:S05]  /*5150*/  @!P4 IADD3 R48, P5, R84, R76, RZ ;  /* 0x0000004c5430c210 */ /* 0x000fca0007fbe0ff */
[----:B------:R-:W-:Y:S01]  /*5160*/  @!P4 IMAD.X R49, R103, 0x1, R36, P5 ;  /* 0x000000016731c824 */ /* 0x000fe200028e0624 */
[----:B0-----:R-:W-:-:S04]  /*5170*/  @!P4 LEA R54, P5, R48, R54, 0x1 ;  /* 0x000000363036c211 */ /* 0x001fc800078a08ff */
[----:B------:R-:W-:Y:S02]  /*5180*/  @!P4 LEA.HI.X R55, R48, R55, R49, 0x1, P5 ;  /* 0x000000373037c211 */ /* 0x000fe400028f0c31 */
[----:B------:R-:W-:Y:S02]  /*5190*/  CS2R R48, SRZ ;  /* 0x0000000000307805 */ /* 0x000fe4000001ff00 */
[----:B------:R-:W-:-:S04]  /*51a0*/  @!P3 LEA R60, P5, R46, R60, 0x1 ;  /* 0x0000003c2e3cb211 */ /* 0x000fc800078a08ff */
[----:B------:R-:W-:Y:S02]  /*51b0*/  @!P3 LEA.HI.X R61, R46, R61, R47, 0x1, P5 ;  /* 0x0000003d2e3db211 */ /* 0x000fe400028f0c2f */
[----:B------:R-:W-:Y:S02]  /*51c0*/  CS2R R46, SRZ ;  /* 0x00000000002e7805 */ /* 0x000fe4000001ff00 */
[C---:B-1----:R-:W-:Y:S01]  /*51d0*/  @!P3 LEA R62, P5, R44.reuse, R62, 0x1 ;  /* 0x0000003e2c3eb211 */ /* 0x042fe200078a08ff */
[----:B------:R0:W5:Y:S03]  /*51e0*/  @!P4 LDG.E.128 R48, desc[UR56][R54.64] ;  /* 0x000000383630c981 */ /* 0x000166000c1e1d00 */
[----:B------:R-:W-:Y:S02]  /*51f0*/  @!P3 LEA.HI.X R63, R44, R63, R45, 0x1, P5 ;  /* 0x0000003f2c3fb211 */ /* 0x000fe400028f0c2d */
[----:B------:R-:W-:-:S02]  /*5200*/  CS2R R44, SRZ ;  /* 0x00000000002c7805 */ /* 0x000fc4000001ff00 */
[----:B------:R-:W-:Y:S02]  /*5210*/  CS2R R58, SRZ ;  /* 0x00000000003a7805 */ /* 0x000fe4000001ff00 */
[----:B------:R-:W-:Y:S02]  /*5220*/  CS2R R56, SRZ ;  /* 0x0000000000387805 */ /* 0x000fe4000001ff00 */
[----:B------:R1:W5:Y:S01]  /*5230*/  @!P4 LDG.E.128 R44, desc[UR56][R52.64] ;  /* 0x00000038342cc981 */ /* 0x000362000c1e1d00 */
[----:B0-----:R-:W-:-:S03]  /*5240*/  CS2R R54, SRZ ;  /* 0x0000000000367805 */ /* 0x001fc6000001ff00 */
[----:B------:R0:W5:Y:S01]  /*5250*/  @!P3 LDG.E.128 R56, desc[UR56][R62.64] ;  /* 0x000000383e38b981 */ /* 0x000162000c1e1d00 */
[----:B-1----:R-:W-:-:S06]  /*5260*/  CS2R R52, SRZ ;  /* 0x0000000000347805 */ /* 0x002fcc000001ff00 */
[----:B------:R1:W5:Y:S01]  /*5270*/  @!P3 LDG.E.128 R52, desc[UR56][R60.64] ;  /* 0x000000383c34b981 */ /* 0x000362000c1e1d00 */
[----:B--2---:R-:W-:-:S04]  /*5280*/  @!P0 LEA R68, P3, R66, R68, 0x1 ;  /* 0x0000004442448211 */ /* 0x004fc800078608ff */
[----:B------:R-:W-:Y:S02]  /*5290*/  @!P0 LEA.HI.X R69, R66, R69, R67, 0x1, P3 ;  /* 0x0000004542458211 */ /* 0x000fe400018f0c43 */
[C---:B---3--:R-:W-:Y:S02]  /*52a0*/  @!P0 LEA R70, P3, R64.reuse, R70, 0x1 ;  /* 0x0000004640468211 */ /* 0x048fe400078608ff */
[----:B0-----:R-:W-:Y:S02]  /*52b0*/  CS2R R62, SRZ ;  /* 0x00000000003e7805 */ /* 0x001fe4000001ff00 */
[----:B------:R-:W-:Y:S02]  /*52c0*/  CS2R R66, SRZ ;  /* 0x0000000000427805 */ /* 0x000fe4000001ff00 */
[----:B-1----:R-:W-:Y:S02]  /*52d0*/  CS2R R60, SRZ ;  /* 0x00000000003c7805 */ /* 0x002fe4000001ff00 */
[----:B------:R-:W-:-:S02]  /*52e0*/  @!P0 LEA.HI.X R71, R64, R71, R65, 0x1, P3 ;  /* 0x0000004740478211 */ /* 0x000fc400018f0c41 */
[----:B------:R-:W-:Y:S02]  /*52f0*/  CS2R R64, SRZ ;  /* 0x0000000000407805 */ /* 0x000fe4000001ff00 */
[----:B------:R0:W5:Y:S04]  /*5300*/  @!P0 LDG.E.128 R60, desc[UR56][R68.64] ;  /* 0x00000038443c8981 */ /* 0x000168000c1e1d00 */
[----:B------:R1:W5:Y:S01]  /*5310*/  @!P0 LDG.E.128 R64, desc[UR56][R70.64] ;  /* 0x0000003846408981 */ /* 0x000362000c1e1d00 */
[----:B------:R-:W-:-:S04]  /*5320*/  ISETP.GE.AND P0, PT, R190, R112, PT ;  /* 0x00000070be00720c */ /* 0x000fc80003f06270 */
[CC--:B------:R-:W-:Y:S01]  /*5330*/  ISETP.GE.OR P0, PT, R16.reuse, R123.reuse, P0 ;  /* 0x0000007b1000720c */ /* 0x0c0fe20000706670 */
[----:B------:R-:W-:Y:S01]  /*5340*/  BSSY B1, `(.L_x_1378) ;  /* 0x000001c000017945 */ /* 0x000fe20003800000 */
[----:B------:R-:W-:Y:S02]  /*5350*/  ISETP.GE.AND P3, PT, R16, R123, PT ;  /* 0x0000007b1000720c */ /* 0x000fe40003f66270 */
[----:B0-----:R-:W-:Y:S02]  /*5360*/  CS2R R68, SRZ ;  /* 0x0000000000447805 */ /* 0x001fe4000001ff00 */
[----:B------:R-:W-:Y:S02]  /*5370*/  CS2R R74, SRZ ;  /* 0x00000000004a7805 */ /* 0x000fe4000001ff00 */
[----:B-1----:R-:W-:Y:S02]  /*5380*/  CS2R R70, SRZ ;  /* 0x0000000000467805 */ /* 0x002fe4000001ff00 */
[----:B------:R-:W-:-:S03]  /*5390*/  CS2R R72, SRZ ;  /* 0x0000000000487805 */ /* 0x000fc6000001ff00 */
[----:B------:R-:W-:Y:S05]  /*53a0*/  @P0 BRA `(.L_x_1379) ;  /* 0x0000000000540947 */ /* 0x000fea0003800000 */
[----:B------:R-:W0:Y:S01]  /*53b0*/  LDC.64 R68, c[0x0][0x3d8] ;  /* 0x0000f600ff447b82 */ /* 0x000e220000000a00 */
[----:B------:R-:W-:Y:S01]  /*53c0*/  IMAD.MOV.U32 R72, RZ, RZ, R78 ;  /* 0x000000ffff487224 */ /* 0x000fe200078e004e */
[----:B------:R-:W-:Y:S01]  /*53d0*/  ULDC.64 UR4, c[0x0][0x3c8] ;  /* 0x0000f20000047ab9 */ /* 0x000fe20000000a00 */
[----:B------:R-:W-:Y:S01]  /*53e0*/  IMAD.MOV.U32 R73, RZ, RZ, R124 ;  /* 0x000000ffff497224 */ /* 0x000fe200078e007c */
[----:B------:R-:W-:Y:S01]  /*53f0*/  ULDC.64 UR6, c[0x0][0x3e0] ;  /* 0x0000f80000067ab9 */ /* 0x000fe20000000a00 */
[----:B------:R-:W-:-:S03]  /*5400*/  IMAD.MOV.U32 R77, RZ, RZ, R103 ;  /* 0x000000ffff4d7224 */ /* 0x000fc600078e0067 */
        /* <DEDUP_REMOVED lines=15> */
.L_x_1379:
[----:B------:R-:W-:Y:S05]  /*5500*/  BSYNC B1 ;  /* 0x0000000000017941 */ /* 0x000fea0003800000 */
.L_x_1378:
[----:B-----5:R-:W-:Y:S01]  /*5510*/  IMAD.MOV.U32 R77, RZ, RZ, R71 ;  /* 0x000000ffff4d7224 */ /* 0x020fe200078e0047 */
[----:B------:R-:W-:Y:S01]  /*5520*/  MOV R76, R70 ;  /* 0x00000046004c7202 */ /* 0x000fe20000000f00 */
[----:B------:R-:W-:Y:S01]  /*5530*/  IMAD.MOV.U32 R78, RZ, RZ, R68 ;  /* 0x000000ffff4e7224 */ /* 0x000fe200078e0044 */
[----:B------:R-:W-:Y:S01]  /*5540*/  UISETP.NE.AND UP0, UPT, UR39, 0x3, UPT ;  /* 0x000000032700788c */ /* 0x000fe2000bf05270 */
[----:B------:R-:W-:Y:S01]  /*5550*/  IMAD.MOV.U32 R79, RZ, RZ, R69 ;  /* 0x000000ffff4f7224 */ /* 0x000fe200078e0045 */
[----:B------:R-:W-:Y:S01]  /*5560*/  PRMT R134, R77, 0x5410, R76 ;  /* 0x000054104d867816 */ /* 0x000fe2000000004c */
[----:B------:R-:W-:Y:S02]  /*5570*/  IMAD.MOV.U32 R76, RZ, RZ, R74 ;  /* 0x000000ffff4c7224 */ /* 0x000fe400078e004a */
        /* <DEDUP_REMOVED lines=8> */
[----:B------:R-:W-:Y:S01]  /*5600*/  PLOP3.LUT P0, PT, PT, PT, UP0, 0x80, 0x0 ;  /* 0x000000000000781c */ /* 0x000fe20003f0f008 */
        /* <DEDUP_REMOVED lines=22> */
[----:B------:R-:W-:Y:S02]  /*5770*/  IMAD.MOV.U32 R79, RZ, RZ, R57 ;  /* 0x000000ffff4f7224 */ /* 0x000fe400078e0039 */
[----:B------:R-:W-:Y:S02]  /*5780*/  IMAD.MOV.U32 R76, RZ, RZ, R62 ;  /* 0x000000ffff4c7224 */ /* 0x000fe400078e003e */
        /* <DEDUP_REMOVED lines=10> */
[----:B------:R-:W-:-:S05]  /*5830*/  IMAD.MOV.U32 R79, RZ, RZ, R65 ;  /* 0x000000ffff4f7224 */ /* 0x000fca00078e0041 */
[----:B------:R-:W-:Y:S01]  /*5840*/  PRMT R139, R78, 0x5410, R79 ;  /* 0x000054104e8b7816 */ /* 0x000fe2000000004f */
[----:B------:R-:W-:Y:S06]  /*5850*/  @!P0 BRA `(.L_x_1380) ;  /* 0x0000000000048947 */ /* 0x000fec0003800000 */
[----:B------:R-:W-:Y:S01]  /*5860*/  BPT.TRAP 0x1 ;  /* 0x000000040000795c */ /* 0x000fe20000300000 */
.L_x_1380:
[----:B------:R-:W-:Y:S01]  /*5870*/  IMAD R103, R185, 0x8, R2 ;  /* 0x00000008b9677824 */ /* 0x000fe200078e0202 */
[----:B------:R-:W-:Y:S01]  /*5880*/  SHF.L.U32 R124, R194, 0x1f, RZ ;  /* 0x0000001fc27c7819 */ /* 0x000fe200000006ff */
[----:B------:R-:W0:Y:S01]  /*5890*/  LDC R131, c[0x0][0x2e4] ;  /* 0x0000b900ff837b82 */ /* 0x000e220000000800 */
[----:B------:R-:W-:Y:S01]  /*58a0*/  IMAD.MOV.U32 R121, RZ, RZ, R122 ;  /* 0x000000ffff797224 */ /* 0x000fe200078e007a */
[----:B------:R-:W-:Y:S01]  /*58b0*/  BSSY B1, `(.L_x_1381) ;  /* 0x0000005000017945 */ /* 0x000fe20003800000 */
[----:B------:R-:W1:Y:S05]  /*58c0*/  SYNCS.PHASECHK.TRANS64.TRYWAIT P4, [R103+URZ+0x28890], R124 ;  /* 0x0288907c670075a7 */ /* 0x000e6a000808017f */
[----:B------:R-:W2:Y:S01]  /*58d0*/  LDC.64 R122, c[0x0][0x2f0] ;  /* 0x0000bc00ff7a7b82 */ /* 0x000ea20000000a00 */
[----:B0-----:R-:W-:Y:S01]  /*58e0*/  IMAD.IADD R135, R131, 0x1, -R116 ;  /* 0x0000000183877824 */ /* 0x001fe200078e0a74 */
[----:B-1----:R-:W-:Y:S06]  /*58f0*/  @!P4 BRA `(.L_x_1382) ;  /* 0x000001ec009cc947 */ /* 0x002fec0003800000 */
.L_x_1717:
[----:B------:R-:W-:Y:S05]  /*5900*/  BSYNC B1 ;  /* 0x0000000000017941 */ /* 0x000fea0003800000 */
.L_x_1381:
[----:B------:R-:W-:Y:S01]  /*5910*/  ISETP.GE.OR P4, PT, R18, R112, P2 ;  /* 0x000000701200720c */ /* 0x000fe20001786670 */
[----:B------:R-:W-:-:S12]  /*5920*/  BSSY B1, `(.L_x_1383) ;  /* 0x000007c000017945 */ /* 0x000fd80003800000 */
[----:B------:R-:W-:Y:S05]  /*5930*/  @P4 BRA `(.L_x_1384) ;  /* 0x0000000400e84947 */ /* 0x000fea0003800000 */
[-C--:B--2---:R-:W-:Y:S01]  /*5940*/  IMAD R76, R19, R122.reuse, RZ ;  /* 0x0000007a134c7224 */ /* 0x084fe200078e02ff */
[----:B------:R-:W-:Y:S01]  /*5950*/  ISETP.NE.AND P6, PT, R0, RZ, PT ;  /* 0x000000ff0000720c */ /* 0x000fe20003fc5270 */
[C---:B------:R-:W-:Y:S01]  /*5960*/  IMAD.WIDE.U32 R126, R18.reuse, R122, R120 ;  /* 0x0000007a127e7225 */ /* 0x040fe200078e0078 */
[----:B------:R-:W-:Y:S03]  /*5970*/  BSSY B2, `(.L_x_1385) ;  /* 0x000006b000027945 */ /* 0x000fe60003800000 */
[----:B------:R-:W-:Y:S01]  /*5980*/  IMAD R147, R18, R123, R76 ;  /* 0x0000007b12937224 */ /* 0x000fe200078e024c */
[----:B------:R-:W-:Y:S02]  /*5990*/  SEL R76, R116, R135, !P6 ;  /* 0x00000087744c7207 */ /* 0x000fe40007000000 */
[----:B------:R-:W-:Y:S02]  /*59a0*/  IADD3 R144, P4, P5, R98, R126, R32 ;  /* 0x0000007e62907210 */ /* 0x000fe40007d9e020 */
[----:B------:R-:W-:-:S02]  /*59b0*/  SHF.R.S32.HI R77, RZ, 0x1f, R76 ;  /* 0x0000001fff4d7819 */ /* 0x000fc4000001144c */
[----:B------:R-:W-:Y:S02]  /*59c0*/  IADD3 R147, R147, R127, RZ ;  /* 0x0000007f93937210 */ /* 0x000fe40007ffe0ff */
[----:B------:R-:W-:Y:S02]  /*59d0*/  LEA.HI R76, R77, R76, RZ, 0x4 ;  /* 0x0000004c4d4c7211 */ /* 0x000fe400078f20ff */
[----:B------:R-:W-:Y:S02]  /*59e0*/  IADD3.X R145, R30, R147, R39, P4, P5 ;  /* 0x000000931e917210 */ /* 0x000fe400027ea427 */
[----:B------:R-:W-:-:S04]  /*59f0*/  LEA.HI.SX32 R76, R76, R37, 0x1c ;  /* 0x000000254c4c7211 */ /* 0x000fc800078fe2ff */
[----:B------:R-:W-:Y:S01]  /*5a00*/  SHF.R.S32.HI R77, RZ, 0x1f, R76 ;  /* 0x0000001fff4d7819 */ /* 0x000fe2000001144c */
[----:B------:R-:W-:-:S03]  /*5a10*/  IMAD.SHL.U32 R149, R76, 0x8, RZ ;  /* 0x000000084c957824 */ /* 0x000fc600078e00ff */
[----:B------:R-:W-:Y:S02]  /*5a20*/  LEA.HI R77, R77, R76, RZ, 0x3 ;  /* 0x0000004c4d4d7211 */ /* 0x000fe400078f18ff */
[----:B------:R-:W-:-:S03]  /*5a30*/  LOP3.LUT R76, R149, 0x38, RZ, 0xc0, !PT ;  /* 0x00000038954c7812 */ /* 0x000fc600078ec0ff */
[----:B------:R-:W-:Y:S01]  /*5a40*/  IMAD.SHL.U32 R77, R77, 0x400, RZ ;  /* 0x000004004d4d7824 */ /* 0x000fe200078e00ff */
[----:B------:R-:W-:-:S04]  /*5a50*/  LOP3.LUT R76, R76, 0x1c0, R203, 0xf8, !PT ;  /* 0x000001c04c4c7812 */ /* 0x000fc800078ef8cb */
[----:B------:R-:W-:Y:S02]  /*5a60*/  LOP3.LUT R77, R77, 0x7fffe000, RZ, 0xc0, !PT ;  /* 0x7fffe0004d4d7812 */ /* 0x000fe400078ec0ff */
[----:B------:R-:W-:-:S04]  /*5a70*/  LOP3.LUT R76, R76, R211, RZ, 0x3c, !PT ;  /* 0x000000d34c4c7212 */ /* 0x000fc800078e3cff */
[----:B------:R-:W-:Y:S01]  /*5a80*/  IADD3 R76, R76, R77, R212 ;  /* 0x0000004d4c4c7210 */ /* 0x000fe20007ffe0d4 */
[----:B------:R-:W-:-:S04]  /*5a90*/  IMAD R77, R185, 0x4000, R115 ;  /* 0x00004000b94d7824 */ /* 0x000fc800078e0273 */
[----:B------:R-:W-:Y:S02]  /*5aa0*/  IMAD R79, R185, 0x4000, R76 ;  /* 0x00004000b94f7824 */ /* 0x000fe400078e024c */
[--C-:B------:R-:W-:Y:S02]  /*5ab0*/  IMAD R77, R77, 0x2, R2.reuse ;  /* 0x000000024d4d7824 */ /* 0x100fe400078e0202 */
[----:B------:R-:W-:-:S04]  /*5ac0*/  IMAD R80, R79, 0x2, R2 ;  /* 0x000000024f507824 */ /* 0x000fc800078e0202 */
[----:B------:R-:W1:Y:S04]  /*5ad0*/  LDS.128 R76, [R77+0x18400] ;  /* 0x018400004d4c7984 */ /* 0x000e680000000c00 */
[----:B------:R-:W2:Y:S01]  /*5ae0*/  LDS.128 R80, [R80+0x18400] ;  /* 0x0184000050507984 */ /* 0x000ea20000000c00 */
[----:B------:R-:W-:Y:S05]  /*5af0*/  @P3 BRA `(.L_x_1386) ;  /* 0x0000000400483947 */ /* 0x000fea0003800000 */
[----:B------:R-:W-:Y:S01]  /*5b00*/  SHF.R.U32.HI R153, RZ, 0x10, R49 ;  /* 0x00000010ff997819 */ /* 0x000fe20000011631 */
[--C-:B------:R-:W-:Y:S01]  /*5b10*/  HADD2.F32 R156, -RZ, R152.reuse.H0_H0 ;  /* 0x20000098ff9c7230 */ /* 0x100fe20000004100 */
[--C-:B------:R-:W-:Y:S01]  /*5b20*/  SHF.R.U64 R44, R44, 0x10, R45.reuse ;  /* 0x000000102c2c7819 */ /* 0x100fe2000000122d */
[----:B------:R-:W-:Y:S01]  /*5b30*/  HADD2.F32 R154, -RZ, R152.H1_H1 ;  /* 0x30000098ff9a7230 */ /* 0x000fe20000004100 */
[----:B------:R-:W-:Y:S01]  /*5b40*/  SHF.R.U32.HI R155, RZ, 0x10, R45 ;  /* 0x00000010ff9b7819 */ /* 0x000fe2000001162d */
[----:B------:R-:W-:Y:S01]  /*5b50*/  HADD2.F32 R153, -RZ, R153.H0_H0 ;  /* 0x20000099ff997230 */ /* 0x000fe20000004100 */
[----:B------:R-:W-:Y:S01]  /*5b60*/  SHF.R.U64 R48, R48, 0x10, R49 ;  /* 0x0000001030307819 */ /* 0x000fe20000001231 */
[--C-:B--2---:R-:W-:Y:S01]  /*5b70*/  HADD2.F32 R49, -RZ, R81.reuse.H0_H0 ;  /* 0x20000051ff317230 */ /* 0x104fe20000004100 */
[--C-:B------:R-:W-:Y:S01]  /*5b80*/  SHF.R.U64 R45, R46, 0x10, R47.reuse ;  /* 0x000000102e2d7819 */ /* 0x100fe2000000122f */
[----:B------:R-:W-:Y:S01]  /*5b90*/  HADD2.F32 R81, -RZ, R81.H1_H1 ;  /* 0x30000051ff517230 */ /* 0x000fe20000004100 */
[----:B------:R-:W-:Y:S01]  /*5ba0*/  SHF.R.U32.HI R151, RZ, 0x10, R47 ;  /* 0x00000010ff977819 */ /* 0x000fe2000001162f */
[--C-:B-1----:R-:W-:Y:S01]  /*5bb0*/  HADD2.F32 R47, -RZ, R77.reuse.H0_H0 ;  /* 0x2000004dff2f7230 */ /* 0x102fe20000004100 */
[----:B------:R-:W-:Y:S01]  /*5bc0*/  SHF.R.U64 R46, R50, 0x10, R51 ;  /* 0x00000010322e7819 */ /* 0x000fe20000001233 */
[----:B------:R-:W-:-:S02]  /*5bd0*/  HADD2.F32 R50, -RZ, R77.H1_H1 ;  /* 0x3000004dff327230 */ /* 0x000fc40000004100 */
[-C--:B------:R-:W-:Y:S01]  /*5be0*/  FMUL.FTZ R158, R49, R156.reuse ;  /* 0x0000009c319e7220 */ /* 0x080fe20000410000 */
[----:B------:R-:W-:Y:S02]  /*5bf0*/  HADD2.F32 R152, -RZ, R155.H0_H0 ;  /* 0x2000009bff987230 */ /* 0x000fe40000004100 */
[----:B------:R-:W-:Y:S01]  /*5c00*/  FMUL.FTZ R156, R47, R156 ;  /* 0x0000009c2f9c7220 */ /* 0x000fe20000410000 */
[-C--:B------:R-:W-:Y:S01]  /*5c10*/  FMUL.FTZ R77, R81, R153.reuse ;  /* 0x00000099514d7220 */ /* 0x080fe20000410000 */
[C---:B------:R-:W-:Y:S01]  /*5c20*/  FMUL.FTZ R160, R50.reuse, R153 ;  /* 0x0000009932a07220 */ /* 0x040fe20000410000 */
[----:B------:R-:W-:Y:S01]  /*5c30*/  SHF.R.U32.HI R51, RZ, 0x10, R51 ;  /* 0x00000010ff337819 */ /* 0x000fe20000011633 */
[-C--:B------:R-:W-:Y:S01]  /*5c40*/  FFMA.FTZ R47, R47, R154.reuse, -R158 ;  /* 0x0000009a2f2f7223 */ /* 0x080fe2000001089e */
[----:B------:R-:W-:Y:S01]  /*5c50*/  FFMA.FTZ R49, R49, R154, R156 ;  /* 0x0000009a31317223 */ /* 0x000fe2000001009c */
[-C--:B------:R-:W-:Y:S01]  /*5c60*/  FFMA.FTZ R50, R50, R152.reuse, -R77 ;  /* 0x0000009832327223 */ /* 0x080fe2000001084d */
[----:B------:R-:W-:Y:S01]  /*5c70*/  FFMA.FTZ R152, R81, R152, R160 ;  /* 0x0000009851987223 */ /* 0x000fe200000100a0 */
[----:B------:R-:W-:-:S02]  /*5c80*/  HADD2.F32 R154, -RZ, R150.H0_H0 ;  /* 0x20000096ff9a7230 */ /* 0x000fc40000004100 */
[----:B------:R-:W-:Y:S01]  /*5c90*/  HADD2.F32 R150, -RZ, R150.H1_H1 ;  /* 0x30000096ff967230 */ /* 0x000fe20000004100 */
[----:B------:R-:W-:Y:S01]  /*5ca0*/  F2FP.F16.F32.PACK_AB R47, R50, R47 ;  /* 0x0000002f322f723e */ /* 0x000fe200000000ff */
[----:B------:R-:W-:Y:S01]  /*5cb0*/  HADD2.F32 R81, -RZ, R83.H0_H0 ;  /* 0x20000053ff517230 */ /* 0x000fe20000004100 */
[----:B------:R-:W-:Y:S01]  /*5cc0*/  F2FP.F16.F32.PACK_AB R49, R152, R49 ;  /* 0x000000319831723e */ /* 0x000fe200000000ff */
[----:B------:R-:W-:Y:S02]  /*5cd0*/  HADD2.F32 R77, -RZ, R79.H0_H0 ;  /* 0x2000004fff4d7230 */ /* 0x000fe40000004100 */
[----:B------:R-:W-:Y:S02]  /*5ce0*/  HADD2.F32 R83, -RZ, R83.H1_H1 ;  /* 0x30000053ff537230 */ /* 0x000fe40000004100 */
[-C--:B------:R-:W-:Y:S01]  /*5cf0*/  FMUL.FTZ R160, R81, R150.reuse ;  /* 0x0000009651a07220 */ /* 0x080fe20000410000 */
[----:B------:R-:W-:Y:S02]  /*5d00*/  HADD2.F32 R158, -RZ, R51.H0_H0 ;  /* 0x20000033ff9e7230 */ /* 0x000fe40000004100 */
[----:B------:R-:W-:Y:S01]  /*5d10*/  FMUL.FTZ R150, R77, R150 ;  /* 0x000000964d967220 */ /* 0x000fe20000410000 */
[----:B------:R-:W-:-:S02]  /*5d20*/  HADD2.F32 R79, -RZ, R79.H1_H1 ;  /* 0x3000004fff4f7230 */ /* 0x000fc40000004100 */
[----:B------:R-:W-:Y:S01]  /*5d30*/  FFMA.FTZ R51, R77, R154, -R160 ;  /* 0x0000009a4d337223 */ /* 0x000fe200000108a0 */
[----:B------:R-:W-:Y:S02]  /*5d40*/  HADD2.F32 R156, -RZ, R151.H0_H0 ;  /* 0x20000097ff9c7230 */ /* 0x000fe40000004100 */
[----:B------:R-:W-:Y:S01]  /*5d50*/  FMUL.FTZ R162, R83, R158 ;  /* 0x0000009e53a27220 */ /* 0x000fe20000410000 */
[----:B------:R-:W-:Y:S01]  /*5d60*/  FFMA.FTZ R77, R81, R154, R150 ;  /* 0x0000009a514d7223 */ /* 0x000fe20000010096 */
[C---:B------:R-:W-:Y:S01]  /*5d70*/  FMUL.FTZ R158, R79.reuse, R158 ;  /* 0x0000009e4f9e7220 */ /* 0x040fe20000410000 */
[----:B------:R-:W-:Y:S02]  /*5d80*/  HADD2.F32 R153, -RZ, R48.H0_H0 ;  /* 0x20000030ff997230 */ /* 0x000fe40000004100 */
[-C--:B------:R-:W-:Y:S01]  /*5d90*/  FFMA.FTZ R150, R79, R156.reuse, -R162 ;  /* 0x0000009c4f967223 */ /* 0x080fe200000108a2 */
[----:B------:R-:W-:Y:S02]  /*5da0*/  HADD2.F32 R151, -RZ, R148.H1_H1 ;  /* 0x30000094ff977230 */ /* 0x000fe40000004100 */
[----:B------:R-:W-:Y:S01]  /*5db0*/  FFMA.FTZ R154, R83, R156, R158 ;  /* 0x0000009c539a7223 */ /* 0x000fe2000001009e */
[----:B------:R-:W-:-:S02]  /*5dc0*/  HADD2.F32 R79, -RZ, R80.H0_H0 ;  /* 0x20000050ff4f7230 */ /* 0x000fc40000004100 */
[----:B------:R-:W-:Y:S02]  /*5dd0*/  HADD2.F32 R48, -RZ, R76.H0_H0 ;  /* 0x2000004cff307230 */ /* 0x000fe40000004100 */
[----:B------:R-:W-:Y:S02]  /*5de0*/  HADD2.F32 R80, -RZ, R80.H1_H1 ;  /* 0x30000050ff507230 */ /* 0x000fe40000004100 */
[-C--:B------:R-:W-:Y:S01]  /*5df0*/  FMUL.FTZ R155, R79, R151.reuse ;  /* 0x000000974f9b7220 */ /* 0x080fe20000410000 */
[----:B------:R-:W-:Y:S02]  /*5e00*/  HADD2.F32 R76, -RZ, R76.H1_H1 ;  /* 0x3000004cff4c7230 */ /* 0x000fe40000004100 */
[----:B------:R-:W-:Y:S02]  /*5e10*/  HADD2.F32 R83, -RZ, R44.H0_H0 ;  /* 0x2000002cff537230 */ /* 0x000fe40000004100 */
[----:B------:R-:W-:Y:S01]  /*5e20*/  FMUL.FTZ R44, R48, R151 ;  /* 0x00000097302c7220 */ /* 0x000fe20000410000 */
[----:B------:R-:W-:Y:S01]  /*5e30*/  FMUL.FTZ R151, R80, R153 ;  /* 0x0000009950977220 */ /* 0x000fe20000410000 */
[----:B------:R-:W-:-:S02]  /*5e40*/  HADD2.F32 R81, -RZ, R146.H0_H0 ;  /* 0x20000092ff517230 */ /* 0x000fc40000004100 */
[C---:B------:R-:W-:Y:S01]  /*5e50*/  FMUL.FTZ R153, R76.reuse, R153 ;  /* 0x000000994c997220 */ /* 0x040fe20000410000 */
[----:B------:R-:W-:Y:S02]  /*5e60*/  HADD2.F32 R45, -RZ, R45.H0_H0 ;  /* 0x2000002dff2d7230 */ /* 0x000fe40000004100 */
[-C--:B------:R-:W-:Y:S01]  /*5e70*/  FFMA.FTZ R76, R76, R83.reuse, -R151 ;  /* 0x000000534c4c7223 */ /* 0x080fe20000010897 */
[----:B------:R-:W-:Y:S01]  /*5e80*/  FFMA.FTZ R153, R80, R83, R153 ;  /* 0x0000005350997223 */ /* 0x000fe20000010099 */
[-C--:B------:R-:W-:Y:S01]  /*5e90*/  FFMA.FTZ R155, R48, R81.reuse, -R155 ;  /* 0x00000051309b7223 */ /* 0x080fe2000001089b */
[----:B------:R-:W-:Y:S02]  /*5ea0*/  HADD2.F32 R83, -RZ, R46.H0_H0 ;  /* 0x2000002eff537230 */ /* 0x000fe40000004100 */
[----:B------:R-:W-:Y:S01]  /*5eb0*/  FFMA.FTZ R48, R79, R81, R44 ;  /* 0x000000514f307223 */ /* 0x000fe2000001002c */
[----:B------:R-:W-:Y:S02]  /*5ec0*/  HADD2.F32 R46, -RZ, R82.H0_H0 ;  /* 0x20000052ff2e7230 */ /* 0x000fe40000004100 */
[----:B------:R-:W-:Y:S01]  /*5ed0*/  HADD2.F32 R81, -RZ, R148.H0_H0 ;  /* 0x20000094ff517230 */ /* 0x000fe20000004100 */
[----:B------:R-:W-:Y:S01]  /*5ee0*/  F2FP.F16.F32.PACK_AB R76, R76, R155 ;  /* 0x0000009b4c4c723e */ /* 0x000fe200000000ff */
[----:B------:R-:W-:Y:S01]  /*5ef0*/  HADD2.F32 R44, -RZ, R78.H0_H0 ;  /* 0x2000004eff2c7230 */ /* 0x000fe20000004100 */
[----:B------:R-:W-:Y:S01]  /*5f00*/  F2FP.F16.F32.PACK_AB R80, R153, R48 ;  /* 0x000000309950723e */ /* 0x000fe200000000ff */
[----:B------:R-:W-:-:S02]  /*5f10*/  HADD2.F32 R82, -RZ, R82.H1_H1 ;  /* 0x30000052ff527230 */ /* 0x000fc40000004100 */
[-C--:B------:R-:W-:Y:S01]  /*5f20*/  FMUL.FTZ R151, R46, R81.reuse ;  /* 0x000000512e977220 */ /* 0x080fe20000410000 */
[----:B------:R-:W-:Y:S02]  /*5f30*/  HADD2.F32 R78, -RZ, R78.H1_H1 ;  /* 0x3000004eff4e7230 */ /* 0x000fe40000004100 */
[----:B------:R-:W-:Y:S01]  /*5f40*/  FMUL.FTZ R81, R44, R81 ;  /* 0x000000512c517220 */ /* 0x000fe20000410000 */
[----:B------:R-:W-:Y:S02]  /*5f50*/  HADD2.F32 R79, -RZ, R146.H1_H1 ;  /* 0x30000092ff4f7230 */ /* 0x000fe40000004100 */
[-C--:B------:R-:W-:Y:S01]  /*5f60*/  FMUL.FTZ R157, R82, R83.reuse ;  /* 0x00000053529d7220 */ /* 0x080fe20000410000 */
[----:B------:R-:W-:Y:S02]  /*5f70*/  FMUL.FTZ R83, R78, R83 ;  /* 0x000000534e537220 */ /* 0x000fe40000410000 */
[-C--:B------:R-:W-:Y:S01]  /*5f80*/  FFMA.FTZ R81, R46, R79.reuse, R81 ;  /* 0x0000004f2e517223 */ /* 0x080fe20000010051 */
[----:B------:R-:W-:Y:S01]  /*5f90*/  FFMA.FTZ R151, R44, R79, -R151 ;  /* 0x0000004f2c977223 */ /* 0x000fe20000010897 */
[-C--:B------:R-:W-:Y:S01]  /*5fa0*/  FFMA.FTZ R82, R82, R45.reuse, R83 ;  /* 0x0000002d52527223 */ /* 0x080fe20000010053 */
[----:B------:R-:W-:Y:S01]  /*5fb0*/  FFMA.FTZ R78, R78, R45, -R157 ;  /* 0x0000002d4e4e7223 */ /* 0x000fe2000001089d */
[----:B------:R-:W-:-:S02]  /*5fc0*/  F2FP.F16.F32.PACK_AB R83, R154, R77 ;  /* 0x0000004d9a53723e */ /* 0x000fc400000000ff */
[----:B------:R-:W-:Y:S02]  /*5fd0*/  F2FP.F16.F32.PACK_AB R79, R150, R51 ;  /* 0x00000033964f723e */ /* 0x000fe400000000ff */
[----:B------:R-:W-:Y:S01]  /*5fe0*/  F2FP.F16.F32.PACK_AB R82, R82, R81 ;  /* 0x000000515252723e */ /* 0x000fe200000000ff */
[----:B------:R-:W-:Y:S01]  /*5ff0*/  IMAD.MOV.U32 R81, RZ, RZ, R49 ;  /* 0x000000ffff517224 */ /* 0x000fe200078e0031 */
[----:B------:R-:W-:Y:S02]  /*6000*/  F2FP.F16.F32.PACK_AB R78, R78, R151 ;  /* 0x000000974e4e723e */ /* 0x000fe400000000ff */
[----:B------:R-:W-:-:S07]  /*6010*/  MOV R77, R47 ;  /* 0x0000002f004d7202 */ /* 0x000fce0000000f00 */
.L_x_1386:
[----:B------:R-:W-:Y:S05]  /*6020*/  BSYNC B2 ;  /* 0x0000000000027941 */ /* 0x000fea0003800000 */
.L_x_1385:
[----:B------:R-:W-:Y:S01]  /*6030*/  ISETP.GE.AND P4, PT, R149, R131, PT ;  /* 0x000000839500720c */ /* 0x000fe20003f86270 */
[----:B------:R-:W-:-:S12]  /*6040*/  ULDC.64 UR4, c[0x0][0x2d8] ;  /* 0x0000b60000047ab9 */ /* 0x000fd80000000a00 */
        /* <DEDUP_REMOVED lines=9> */
.L_x_1384:
[----:B------:R-:W-:Y:S05]  /*60e0*/  BSYNC B1 ;  /* 0x0000000000017941 */ /* 0x000fea0003800000 */
.L_x_1383:
[----:B------:R-:W-:Y:S01]  /*60f0*/  ISETP.GE.OR P4, PT, R189, R112, P2 ;  /* 0x00000070bd00720c */ /* 0x000fe20001786670 */
[----:B------:R-:W-:-:S12]  /*6100*/  BSSY B1, `(.L_x_1387) ;  /* 0x0000080000017945 */ /* 0x000fd80003800000 */
[----:B------:R-:W-:Y:S05]  /*6110*/  @P4 BRA `(.L_x_1388) ;  /* 0x0000000400f84947 */ /* 0x000fea0003800000 */
[-C--:B-12---:R-:W-:Y:S01]  /*6120*/  IMAD R44, R217, R122.reuse, RZ ;  /* 0x0000007ad92c7224 */ /* 0x086fe200078e02ff */
[----:B------:R-:W-:Y:S01]  /*6130*/  ISETP.NE.AND P6, PT, R0, RZ, PT ;  /* 0x000000ff0000720c */ /* 0x000fe20003fc5270 */
[C---:B------:R-:W-:Y:S01]  /*6140*/  IMAD.WIDE.U32 R76, R189.reuse, R122, R120 ;  /* 0x0000007abd4c7225 */ /* 0x040fe200078e0078 */
[----:B------:R-:W-:Y:S03]  /*6150*/  BSSY B2, `(.L_x_1389) ;  /* 0x000006f000027945 */ /* 0x000fe60003800000 */
[----:B------:R-:W-:Y:S01]  /*6160*/  IMAD R81, R189, R123, R44 ;  /* 0x0000007bbd517224 */ /* 0x000fe200078e022c */
[----:B------:R-:W-:Y:S02]  /*6170*/  SEL R44, R116, R135, !P6 ;  /* 0x00000087742c7207 */ /* 0x000fe40007000000 */
[----:B------:R-:W-:Y:S01]  /*6180*/  IADD3 R78, P4, P5, R98, R76, R32 ;  /* 0x0000004c624e7210 */ /* 0x000fe20007d9e020 */
[----:B------:R-:W-:Y:S01]  /*6190*/  IMAD.IADD R81, R77, 0x1, R81 ;  /* 0x000000014d517824 */ /* 0x000fe200078e0251 */
[----:B------:R-:W-:-:S04]  /*61a0*/  SHF.R.S32.HI R45, RZ, 0x1f, R44 ;  /* 0x0000001fff2d7819 */ /* 0x000fc8000001142c */
[----:B------:R-:W-:Y:S02]  /*61b0*/  LEA.HI R44, R45, R44, RZ, 0x4 ;  /* 0x0000002c2d2c7211 */ /* 0x000fe400078f20ff */
[----:B------:R-:W-:Y:S02]  /*61c0*/  IADD3.X R79, R30, R81, R39, P4, P5 ;  /* 0x000000511e4f7210 */ /* 0x000fe400027ea427 */
[----:B------:R-:W-:-:S04]  /*61d0*/  LEA.HI.SX32 R44, R44, R37, 0x1c ;  /* 0x000000252c2c7211 */ /* 0x000fc800078fe2ff */
[----:B------:R-:W-:Y:S01]  /*61e0*/  SHF.R.S32.HI R45, RZ, 0x1f, R44 ;  /* 0x0000001fff2d7819 */ /* 0x000fe2000001142c */
[----:B------:R-:W-:-:S03]  /*61f0*/  IMAD.SHL.U32 R83, R44, 0x8, RZ ;  /* 0x000000082c537824 */ /* 0x000fc600078e00ff */
[----:B------:R-:W-:Y:S02]  /*6200*/  LEA.HI R45, R45, R44, RZ, 0x3 ;  /* 0x0000002c2d2d7211 */ /* 0x000fe400078f18ff */
[----:B------:R-:W-:-:S03]  /*6210*/  LOP3.LUT R44, R202, 0x38, R83, 0xf8, !PT ;  /* 0x00000038ca2c7812 */ /* 0x000fc600078ef853 */
[----:B------:R-:W-:Y:S01]  /*6220*/  IMAD.SHL.U32 R46, R45, 0x400, RZ ;  /* 0x000004002d2e7824 */ /* 0x000fe200078e00ff */
[----:B------:R-:W-:-:S04]  /*6230*/  LOP3.LUT R45, R44, R209, RZ, 0x3c, !PT ;  /* 0x000000d12c2d7212 */ /* 0x000fc800078e3cff */
[----:B------:R-:W-:-:S04]  /*6240*/  LOP3.LUT R44, R46, 0x7fffe000, RZ, 0xc0, !PT ;  /* 0x7fffe0002e2c7812 */ /* 0x000fc800078ec0ff */
[----:B------:R-:W-:Y:S01]  /*6250*/  IADD3 R44, R45, R44, R210 ;  /* 0x0000002c2d2c7210 */ /* 0x000fe20007ffe0d2 */
[----:B------:R-:W-:-:S04]  /*6260*/  IMAD R45, R185, 0x4000, R114 ;  /* 0x00004000b92d7824 */ /* 0x000fc800078e0272 */
[----:B------:R-:W-:Y:S01]  /*6270*/  IMAD R47, R185, 0x4000, R44 ;  /* 0x00004000b92f7824 */ /* 0x000fe200078e022c */
[----:B------:R-:W-:-:S03]  /*6280*/  LEA R45, R45, R2, 0x1 ;  /* 0x000000022d2d7211 */ /* 0x000fc600078e08ff */
[----:B------:R-:W-:-:S03]  /*6290*/  IMAD R48, R47, 0x2, R2 ;  /* 0x000000022f307824 */ /* 0x000fc600078e0202 */
[----:B------:R-:W1:Y:S04]  /*62a0*/  LDS.128 R44, [R45+0x18400] ;  /* 0x018400002d2c7984 */ /* 0x000e680000000c00 */
[----:B------:R-:W2:Y:S01]  /*62b0*/  LDS.128 R48, [R48+0x18400] ;  /* 0x0184000030307984 */ /* 0x000ea20000000c00 */
[----:B------:R-:W-:Y:S05]  /*62c0*/  @P3 BRA `(.L_x_1390) ;  /* 0x00000004005c3947 */ /* 0x000fea0003800000 */
[----:B------:R-:W-:Y:S01]  /*62d0*/  SHF.R.U64 R80, R52, 0x10, R53 ;  /* 0x0000001034507819 */ /* 0x000fe20000001235 */
[----:B------:R-:W-:Y:S01]  /*62e0*/  HADD2.F32 R127, -RZ, R140.H0_H0 ;  /* 0x2000008cff7f7230 */ /* 0x000fe20000004100 */
[----:B------:R-:W-:Y:S01]  /*62f0*/  SHF.R.U64 R52, R54, 0x10, R55 ;  /* 0x0000001036347819 */ /* 0x000fe20000001237 */
[----:B-1----:R-:W-:Y:S01]  /*6300*/  IMAD.MOV.U32 R54, RZ, RZ, R44 ;  /* 0x000000ffff367224 */ /* 0x002fe200078e002c */
[----:B------:R-:W-:Y:S01]  /*6310*/  SHF.R.U32.HI R82, RZ, 0x10, R57 ;  /* 0x00000010ff527819 */ /* 0x000fe20000011639 */
[----:B--2---:R-:W-:Y:S01]  /*6320*/  IMAD.MOV.U32 R44, RZ, RZ, R49 ;  /* 0x000000ffff2c7224 */ /* 0x004fe200078e0031 */
[----:B------:R-:W-:Y:S01]  /*6330*/  SHF.R.U64 R56, R56, 0x10, R57 ;  /* 0x0000001038387819 */ /* 0x000fe20000001239 */
[----:B------:R-:W-:Y:S01]  /*6340*/  IMAD.MOV.U32 R57, RZ, RZ, R51 ;  /* 0x000000ffff397224 */ /* 0x000fe200078e0033 */
[----:B------:R-:W-:Y:S01]  /*6350*/  SHF.R.U32.HI R145, RZ, 0x10, R55 ;  /* 0x00000010ff917819 */ /* 0x000fe20000011637 */
[----:B------:R-:W-:Y:S01]  /*6360*/  IMAD.MOV.U32 R55, RZ, RZ, R48 ;  /* 0x000000ffff377224 */ /* 0x000fe200078e0030 */
[----:B------:R-:W-:Y:S01]  /*6370*/  SHF.R.U32.HI R126, RZ, 0x10, R53 ;  /* 0x00000010ff7e7819 */ /* 0x000fe20000011635 */
[--C-:B------:R-:W-:Y:S01]  /*6380*/  HADD2.F32 R48, -RZ, R44.reuse.H0_H0 ;  /* 0x2000002cff307230 */ /* 0x100fe20000004100 */
[--C-:B------:R-:W-:Y:S01]  /*6390*/  SHF.R.U64 R53, R58, 0x10, R59.reuse ;  /* 0x000000103a357819 */ /* 0x100fe2000000123b */
[----:B------:R-:W-:Y:S01]  /*63a0*/  HADD2.F32 R51, -RZ, R44.H1_H1 ;  /* 0x3000002cff337230 */ /* 0x000fe20000004100 */
[----:B------:R-:W-:Y:S01]  /*63b0*/  SHF.R.U32.HI R144, RZ, 0x10, R59 ;  /* 0x00000010ff907819 */ /* 0x000fe2000001163b */
[----:B------:R-:W-:-:S02]  /*63c0*/  IMAD.MOV.U32 R49, RZ, RZ, R47 ;  /* 0x000000ffff317224 */ /* 0x000fc400078e002f */
[--C-:B------:R-:W-:Y:S02]  /*63d0*/  HADD2.F32 R44, -RZ, R45.reuse.H0_H0 ;  /* 0x2000002dff2c7230 */ /* 0x100fe40000004100 */
[----:B------:R-:W-:Y:S02]  /*63e0*/  HADD2.F32 R82, -RZ, R82.H0_H0 ;  /* 0x20000052ff527230 */ /* 0x000fe40000004100 */
[----:B------:R-:W-:Y:S02]  /*63f0*/  HADD2.F32 R47, -RZ, R45.H1_H1 ;  /* 0x3000002dff2f7230 */ /* 0x000fe40000004100 */
[-C--:B------:R-:W-:Y:S01]  /*6400*/  FMUL.FTZ R45, R48, R127.reuse ;  /* 0x0000007f302d7220 */ /* 0x080fe20000410000 */
[----:B------:R-:W-:Y:S02]  /*6410*/  HADD2.F32 R59, -RZ, R142.H0_H0 ;  /* 0x2000008eff3b7230 */ /* 0x000fe40000004100 */
[----:B------:R-:W-:Y:S01]  /*6420*/  FMUL.FTZ R127, R44, R127 ;  /* 0x0000007f2c7f7220 */ /* 0x000fe20000410000 */
[----:B------:R-:W-:-:S02]  /*6430*/  HADD2.F32 R58, -RZ, R126.H0_H0 ;  /* 0x2000007eff3a7230 */ /* 0x000fc40000004100 */
[-C--:B------:R-:W-:Y:S01]  /*6440*/  FMUL.FTZ R126, R51, R82.reuse ;  /* 0x00000052337e7220 */ /* 0x080fe20000410000 */
[C---:B------:R-:W-:Y:S01]  /*6450*/  FMUL.FTZ R82, R47.reuse, R82 ;  /* 0x000000522f527220 */ /* 0x040fe20000410000 */
[-C--:B------:R-:W-:Y:S01]  /*6460*/  FFMA.FTZ R44, R44, R59.reuse, -R45 ;  /* 0x0000003b2c2c7223 */ /* 0x080fe2000001082d */
[----:B------:R-:W-:Y:S01]  /*6470*/  FFMA.FTZ R45, R48, R59, R127 ;  /* 0x0000003b302d7223 */ /* 0x000fe2000001007f */
[-C--:B------:R-:W-:Y:S01]  /*6480*/  FFMA.FTZ R47, R47, R58.reuse, -R126 ;  /* 0x0000003a2f2f7223 */ /* 0x080fe2000001087e */
[----:B------:R-:W-:Y:S01]  /*6490*/  FFMA.FTZ R48, R51, R58, R82 ;  /* 0x0000003a33307223 */ /* 0x000fe20000010052 */
[----:B------:R-:W-:Y:S02]  /*64a0*/  HADD2.F32 R126, -RZ, R141.H0_H0 ;  /* 0x2000008dff7e7230 */ /* 0x000fe40000004100 */
[--C-:B------:R-:W-:Y:S01]  /*64b0*/  HADD2.F32 R58, -RZ, R57.reuse.H0_H0 ;  /* 0x20000039ff3a7230 */ /* 0x100fe20000004100 */
[----:B------:R-:W-:Y:S01]  /*64c0*/  F2FP.F16.F32.PACK_AB R47, R47, R44 ;  /* 0x0000002c2f2f723e */ /* 0x000fe200000000ff */
[----:B------:R-:W-:-:S02]  /*64d0*/  HADD2.F32 R57, -RZ, R57.H1_H1 ;  /* 0x30000039ff397230 */ /* 0x000fc40000004100 */
[----:B------:R-:W-:Y:S02]  /*64e0*/  HADD2.F32 R144, -RZ, R144.H0_H0 ;  /* 0x20000090ff907230 */ /* 0x000fe40000004100 */
[----:B------:R-:W-:Y:S01]  /*64f0*/  FMUL.FTZ R146, R58, R126 ;  /* 0x0000007e3a927220 */ /* 0x000fe20000410000 */
[----:B------:R-:W-:Y:S02]  /*6500*/  HADD2.F32 R59, -RZ, R143.H0_H0 ;  /* 0x2000008fff3b7230 */ /* 0x000fe40000004100 */
[--C-:B------:R-:W-:Y:S02]  /*6510*/  HADD2.F32 R51, -RZ, R49.reuse.H0_H0 ;  /* 0x20000031ff337230 */ /* 0x100fe40000004100 */
[----:B------:R-:W-:Y:S01]  /*6520*/  FMUL.FTZ R148, R57, R144 ;  /* 0x0000009039947220 */ /* 0x000fe20000410000 */
[----:B------:R-:W-:Y:S02]  /*6530*/  HADD2.F32 R49, -RZ, R49.H1_H1 ;  /* 0x30000031ff317230 */ /* 0x000fe40000004100 */
[----:B------:R-:W-:-:S02]  /*6540*/  HADD2.F32 R82, -RZ, R145.H0_H0 ;  /* 0x20000091ff527230 */ /* 0x000fc40000004100 */
[C---:B------:R-:W-:Y:S01]  /*6550*/  FMUL.FTZ R127, R51.reuse, R126 ;  /* 0x0000007e337f7220 */ /* 0x040fe20000410000 */
[-C--:B------:R-:W-:Y:S01]  /*6560*/  FFMA.FTZ R146, R51, R59.reuse, -R146 ;  /* 0x0000003b33927223 */ /* 0x080fe20000010892 */
[C---:B------:R-:W-:Y:S01]  /*6570*/  FMUL.FTZ R144, R49.reuse, R144 ;  /* 0x0000009031907220 */ /* 0x040fe20000410000 */
[----:B------:R-:W-:Y:S02]  /*6580*/  HADD2.F32 R140, -RZ, R140.H1_H1 ;  /* 0x3000008cff8c7230 */ /* 0x000fe40000004100 */
[-C--:B------:R-:W-:Y:S01]  /*6590*/  FFMA.FTZ R145, R49, R82.reuse, -R148 ;  /* 0x0000005231917223 */ /* 0x080fe20000010894 */
[----:B------:R-:W-:Y:S02]  /*65a0*/  HADD2.F32 R51, -RZ, R55.H0_H0 ;  /* 0x20000037ff337230 */ /* 0x000fe40000004100 */
[----:B------:R-:W-:Y:S01]  /*65b0*/  FFMA.FTZ R126, R58, R59, R127 ;  /* 0x0000003b3a7e7223 */ /* 0x000fe2000001007f */
[----:B------:R-:W-:Y:S02]  /*65c0*/  HADD2.F32 R56, -RZ, R56.H0_H0 ;  /* 0x20000038ff387230 */ /* 0x000fe40000004100 */
[----:B------:R-:W-:Y:S01]  /*65d0*/  FFMA.FTZ R147, R57, R82, R144 ;  /* 0x0000005239937223 */ /* 0x000fe20000010090 */
[----:B------:R-:W-:-:S02]  /*65e0*/  HADD2.F32 R49, -RZ, R54.H0_H0 ;  /* 0x20000036ff317230 */ /* 0x000fc40000004100 */
[----:B------:R-:W-:Y:S01]  /*65f0*/  FMUL.FTZ R58, R51, R140 ;  /* 0x0000008c333a7220 */ /* 0x000fe20000410000 */
[----:B------:R-:W-:Y:S01]  /*6600*/  HADD2.F32 R55, -RZ, R55.H1_H1 ;  /* 0x30000037ff377230 */ /* 0x000fe20000004100 */
[----:B------:R-:W-:Y:S01]  /*6610*/  F2FP.F16.F32.PACK_AB R145, R145, R146 ;  /* 0x000000929191723e */ /* 0x000fe200000000ff */
[----:B------:R-:W-:Y:S02]  /*6620*/  HADD2.F32 R54, -RZ, R54.H1_H1 ;  /* 0x30000036ff367230 */ /* 0x000fe40000004100 */
[----:B------:R-:W-:Y:S01]  /*6630*/  FMUL.FTZ R140, R49, R140 ;  /* 0x0000008c318c7220 */ /* 0x000fe20000410000 */
[----:B------:R-:W-:Y:S02]  /*6640*/  HADD2.F32 R142, -RZ, R142.H1_H1 ;  /* 0x3000008eff8e7230 */ /* 0x000fe40000004100 */
[-C--:B------:R-:W-:Y:S01]  /*6650*/  FMUL.FTZ R57, R55, R56.reuse ;  /* 0x0000003837397220 */ /* 0x080fe20000410000 */
[----:B------:R-:W-:Y:S02]  /*6660*/  HADD2.F32 R80, -RZ, R80.H0_H0 ;  /* 0x20000050ff507230 */ /* 0x000fe40000004100 */
[----:B------:R-:W-:Y:S01]  /*6670*/  FMUL.FTZ R56, R54, R56 ;  /* 0x0000003836387220 */ /* 0x000fe20000410000 */
[-C--:B------:R-:W-:Y:S01]  /*6680*/  FFMA.FTZ R140, R51, R142.reuse, R140 ;  /* 0x0000008e338c7223 */ /* 0x080fe2000001008c */
[----:B------:R-:W-:-:S02]  /*6690*/  FFMA.FTZ R58, R49, R142, -R58 ;  /* 0x0000008e313a7223 */ /* 0x000fc4000001083a */
[-C--:B------:R-:W-:Y:S01]  /*66a0*/  FFMA.FTZ R59, R55, R80.reuse, R56 ;  /* 0x00000050373b7223 */ /* 0x080fe20000010038 */
[----:B------:R-:W-:Y:S02]  /*66b0*/  HADD2.F32 R51, -RZ, R50.H0_H0 ;  /* 0x20000032ff337230 */ /* 0x000fe40000004100 */
[----:B------:R-:W-:Y:S01]  /*66c0*/  FFMA.FTZ R57, R54, R80, -R57 ;  /* 0x0000005036397223 */ /* 0x000fe20000010839 */
[----:B------:R-:W-:Y:S02]  /*66d0*/  HADD2.F32 R56, -RZ, R141.H1_H1 ;  /* 0x3000008dff387230 */ /* 0x000fe40000004100 */
[----:B------:R-:W-:Y:S02]  /*66e0*/  HADD2.F32 R55, -RZ, R53.H0_H0 ;  /* 0x20000035ff377230 */ /* 0x000fe40000004100 */
[----:B------:R-:W-:Y:S01]  /*66f0*/  HADD2.F32 R49, -RZ, R46.H0_H0 ;  /* 0x2000002eff317230 */ /* 0x000fe20000004100 */
[----:B------:R-:W-:Y:S01]  /*6700*/  F2FP.F16.F32.PACK_AB R44, R57, R58 ;  /* 0x0000003a392c723e */ /* 0x000fe200000000ff */
[----:B------:R-:W-:-:S02]  /*6710*/  HADD2.F32 R50, -RZ, R50.H1_H1 ;  /* 0x30000032ff327230 */ /* 0x000fc40000004100 */
[----:B------:R-:W-:Y:S02]  /*6720*/  HADD2.F32 R46, -RZ, R46.H1_H1 ;  /* 0x3000002eff2e7230 */ /* 0x000fe40000004100 */
[----:B------:R-:W-:Y:S02]  /*6730*/  HADD2.F32 R53, -RZ, R52.H0_H0 ;  /* 0x20000034ff357230 */ /* 0x000fe40000004100 */
[-C--:B------:R-:W-:Y:S01]  /*6740*/  FMUL.FTZ R52, R51, R56.reuse ;  /* 0x0000003833347220 */ /* 0x080fe20000410000 */
[----:B------:R-:W-:Y:S02]  /*6750*/  HADD2.F32 R54, -RZ, R143.H1_H1 ;  /* 0x3000008fff367230 */ /* 0x000fe40000004100 */
[-C--:B------:R-:W-:Y:S01]  /*6760*/  FMUL.FTZ R127, R50, R55.reuse ;  /* 0x00000037327f7220 */ /* 0x080fe20000410000 */
[C---:B------:R-:W-:Y:S01]  /*6770*/  FMUL.FTZ R56, R49.reuse, R56 ;  /* 0x0000003831387220 */ /* 0x040fe20000410000 */
[----:B------:R-:W-:Y:S01]  /*6780*/  FMUL.FTZ R55, R46, R55 ;  /* 0x000000372e377220 */ /* 0x000fe20000410000 */
[----:B------:R-:W-:-:S02]  /*6790*/  FFMA.FTZ R52, R49, R54, -R52 ;  /* 0x0000003631347223 */ /* 0x000fc40000010834 */
[----:B------:R-:W-:Y:S01]  /*67a0*/  FFMA.FTZ R56, R51, R54, R56 ;  /* 0x0000003633387223 */ /* 0x000fe20000010038 */
[-C--:B------:R-:W-:Y:S01]  /*67b0*/  FFMA.FTZ R127, R46, R53.reuse, -R127 ;  /* 0x000000352e7f7223 */ /* 0x080fe2000001087f */
[----:B------:R-:W-:Y:S01]  /*67c0*/  FFMA.FTZ R55, R50, R53, R55 ;  /* 0x0000003532377223 */ /* 0x000fe20000010037 */
[----:B------:R-:W-:Y:S02]  /*67d0*/  F2FP.F16.F32.PACK_AB R49, R48, R45 ;  /* 0x0000002d3031723e */ /* 0x000fe400000000ff */
[----:B------:R-:W-:Y:S01]  /*67e0*/  MOV R45, R47 ;  /* 0x0000002f002d7202 */ /* 0x000fe20000000f00 */
[----:B------:R-:W-:Y:S01]  /*67f0*/  IMAD.MOV.U32 R47, RZ, RZ, R145 ;  /* 0x000000ffff2f7224 */ /* 0x000fe200078e0091 */
[----:B------:R-:W-:Y:S02]  /*6800*/  F2FP.F16.F32.PACK_AB R51, R147, R126 ;  /* 0x0000007e9333723e */ /* 0x000fe400000000ff */
[----:B------:R-:W-:Y:S02]  /*6810*/  F2FP.F16.F32.PACK_AB R48, R59, R140 ;  /* 0x0000008c3b30723e */ /* 0x000fe400000000ff */
[----:B------:R-:W-:-:S02]  /*6820*/  F2FP.F16.F32.PACK_AB R46, R127, R52 ;  /* 0x000000347f2e723e */ /* 0x000fc400000000ff */
[----:B------:R-:W-:-:S07]  /*6830*/  F2FP.F16.F32.PACK_AB R50, R55, R56 ;  /* 0x000000383732723e */ /* 0x000fce00000000ff */
.L_x_1390:
[----:B------:R-:W-:Y:S05]  /*6840*/  BSYNC B2 ;  /* 0x0000000000027941 */ /* 0x000fea0003800000 */
.L_x_1389:
        /* <DEDUP_REMOVED lines=11> */
.L_x_1388:
[----:B------:R-:W-:Y:S05]  /*6900*/  BSYNC B1 ;  /* 0x0000000000017941 */ /* 0x000fea0003800000 */
.L_x_1387:
[----:B------:R-:W-:Y:S01]  /*6910*/  ISETP.GE.OR P4, PT, R188, R112, P2 ;  /* 0x00000070bc00720c */ /* 0x000fe20001786670 */
[----:B------:R-:W-:-:S12]  /*6920*/  BSSY B1, `(.L_x_1391) ;  /* 0x000007f000017945 */ /* 0x000fd80003800000 */
[----:B------:R-:W-:Y:S05]  /*6930*/  @P4 BRA `(.L_x_1392) ;  /* 0x0000000400f44947 */ /* 0x000fea0003800000 */
[-C--:B-123--:R-:W-:Y:S01]  /*6940*/  IMAD R44, R216, R122.reuse, RZ ;  /* 0x0000007ad82c7224 */ /* 0x08efe200078e02ff */
        /* <DEDUP_REMOVED lines=26> */
[--C-:B------:R-:W-:Y:S02]  /*6af0*/  SHF.R.U64 R79, R64, 0x10, R65.reuse ;  /* 0x00000010404f7819 */ /* 0x100fe40000001241 */
[----:B------:R-:W-:Y:S01]  /*6b00*/  SHF.R.U32.HI R64, RZ, 0x10, R65 ;  /* 0x00000010ff407819 */ /* 0x000fe20000011641 */
[----:B------:R-:W-:Y:S01]  /*6b10*/  HADD2.F32 R65, -RZ, R139.H1_H1 ;  /* 0x3000008bff417230 */ /* 0x000fe20000004100 */
[--C-:B------:R-:W-:Y:S01]  /*6b20*/  SHF.R.U64 R80, R60, 0x10, R61.reuse ;  /* 0x000000103c507819 */ /* 0x100fe2000000123d */
[----:B--2---:R-:W-:Y:S01]  /*6b30*/  IMAD.MOV.U32 R60, RZ, RZ, R48 ;  /* 0x000000ffff3c7224 */ /* 0x004fe200078e0030 */
[----:B------:R-:W-:Y:S01]  /*6b40*/  SHF.R.U32.HI R76, RZ, 0x10, R61 ;  /* 0x00000010ff4c7819 */ /* 0x000fe2000001163d */
[----:B------:R-:W-:Y:S01]  /*6b50*/  IMAD.MOV.U32 R61, RZ, RZ, R50 ;  /* 0x000000ffff3d7224 */ /* 0x000fe200078e0032 */
[----:B------:R-:W-:Y:S01]  /*6b60*/  SHF.R.U64 R58, R62, 0x10, R63 ;  /* 0x000000103e3a7819 */ /* 0x000fe2000000123f */
[----:B-1----:R-:W-:Y:S01]  /*6b70*/  IMAD.MOV.U32 R48, RZ, RZ, R46 ;  /* 0x000000ffff307224 */ /* 0x002fe200078e002e */
[----:B------:R-:W-:Y:S01]  /*6b80*/  SHF.R.U64 R59, R66, 0x10, R67 ;  /* 0x00000010423b7819 */ /* 0x000fe20000001243 */
[--C-:B------:R-:W-:Y:S01]  /*6b90*/  HADD2.F32 R50, -RZ, R49.reuse.H0_H0 ;  /* 0x20000031ff327230 */ /* 0x100fe20000004100 */
[----:B------:R-:W-:Y:S01]  /*6ba0*/  SHF.R.U32.HI R78, RZ, 0x10, R63 ;  /* 0x00000010ff4e7819 */ /* 0x000fe2000001163f */
[----:B------:R-:W-:Y:S01]  /*6bb0*/  HADD2.F32 R49, -RZ, R49.H1_H1 ;  /* 0x30000031ff317230 */ /* 0x000fe20000004100 */
[----:B------:R-:W-:Y:S01]  /*6bc0*/  SHF.R.U32.HI R77, RZ, 0x10, R67 ;  /* 0x00000010ff4d7819 */ /* 0x000fe20000011643 */
[----:B------:R-:W-:-:S02]  /*6bd0*/  HADD2.F32 R46, -RZ, R45.H0_H0 ;  /* 0x2000002dff2e7230 */ /* 0x000fc40000004100 */
[-C--:B------:R-:W-:Y:S01]  /*6be0*/  FMUL.FTZ R67, R50, R65.reuse ;  /* 0x0000004132437220 */ /* 0x080fe20000410000 */
[----:B------:R-:W-:Y:S02]  /*6bf0*/  HADD2.F32 R64, -RZ, R64.H0_H0 ;  /* 0x20000040ff407230 */ /* 0x000fe40000004100 */
[----:B------:R-:W-:Y:S02]  /*6c00*/  HADD2.F32 R45, -RZ, R45.H1_H1 ;  /* 0x3000002dff2d7230 */ /* 0x000fe40000004100 */
[----:B------:R-:W-:Y:S01]  /*6c10*/  FMUL.FTZ R65, R46, R65 ;  /* 0x000000412e417220 */ /* 0x000fe20000410000 */
[----:B------:R-:W-:Y:S02]  /*6c20*/  HADD2.F32 R62, -RZ, R76.H0_H0 ;  /* 0x2000004cff3e7230 */ /* 0x000fe40000004100 */
[-C--:B------:R-:W-:Y:S01]  /*6c30*/  FMUL.FTZ R66, R49, R64.reuse ;  /* 0x0000004031427220 */ /* 0x080fe20000410000 */
[----:B------:R-:W-:Y:S02]  /*6c40*/  HADD2.F32 R63, -RZ, R137.H1_H1 ;  /* 0x30000089ff3f7230 */ /* 0x000fe40000004100 */
[----:B------:R-:W-:Y:S01]  /*6c50*/  FMUL.FTZ R64, R45, R64 ;  /* 0x000000402d407220 */ /* 0x000fe20000410000 */
[----:B------:R-:W-:-:S02]  /*6c60*/  HADD2.F32 R139, -RZ, R139.H0_H0 ;  /* 0x2000008bff8b7230 */ /* 0x000fc40000004100 */
[-C--:B------:R-:W-:Y:S01]  /*6c70*/  FFMA.FTZ R66, R45, R62.reuse, -R66 ;  /* 0x0000003e2d427223 */ /* 0x080fe20000010842 */
[----:B------:R-:W-:Y:S02]  /*6c80*/  HADD2.F32 R45, -RZ, R47.H0_H0 ;  /* 0x2000002fff2d7230 */ /* 0x000fe40000004100 */
[----:B------:R-:W-:Y:S01]  /*6c90*/  FFMA.FTZ R76, R49, R62, R64 ;  /* 0x0000003e314c7223 */ /* 0x000fe20000010040 */
[-C--:B------:R-:W-:Y:S01]  /*6ca0*/  FFMA.FTZ R67, R46, R63.reuse, -R67 ;  /* 0x0000003f2e437223 */ /* 0x080fe20000010843 */
[----:B------:R-:W-:Y:S02]  /*6cb0*/  HADD2.F32 R62, -RZ, R138.H1_H1 ;  /* 0x3000008aff3e7230 */ /* 0x000fe40000004100 */
[----:B------:R-:W-:Y:S01]  /*6cc0*/  FFMA.FTZ R65, R50, R63, R65 ;  /* 0x0000003f32417223 */ /* 0x000fe20000010041 */
[----:B------:R-:W-:Y:S02]  /*6cd0*/  HADD2.F32 R46, -RZ, R51.H0_H0 ;  /* 0x20000033ff2e7230 */ /* 0x000fe40000004100 */
[----:B------:R-:W-:-:S02]  /*6ce0*/  HADD2.F32 R49, -RZ, R136.H1_H1 ;  /* 0x30000088ff317230 */ /* 0x000fc40000004100 */
[-C--:B------:R-:W-:Y:S01]  /*6cf0*/  FMUL.FTZ R63, R45, R62.reuse ;  /* 0x0000003e2d3f7220 */ /* 0x080fe20000410000 */
[----:B------:R-:W-:Y:S02]  /*6d00*/  HADD2.F32 R51, -RZ, R51.H1_H1 ;  /* 0x30000033ff337230 */ /* 0x000fe40000004100 */
[----:B------:R-:W-:Y:S02]  /*6d10*/  HADD2.F32 R64, -RZ, R77.H0_H0 ;  /* 0x2000004dff407230 */ /* 0x000fe40000004100 */
[C---:B------:R-:W-:Y:S01]  /*6d20*/  FFMA.FTZ R63, R46.reuse, R49, R63 ;  /* 0x000000312e3f7223 */ /* 0x040fe2000001003f */
[----:B------:R-:W-:Y:S02]  /*6d30*/  HADD2.F32 R47, -RZ, R47.H1_H1 ;  /* 0x3000002fff2f7230 */ /* 0x000fe40000004100 */
[----:B------:R-:W-:Y:S02]  /*6d40*/  HADD2.F32 R50, -RZ, R78.H0_H0 ;  /* 0x2000004eff327230 */ /* 0x000fe40000004100 */
[----:B------:R-:W-:Y:S01]  /*6d50*/  FMUL.FTZ R78, R46, R62 ;  /* 0x0000003e2e4e7220 */ /* 0x000fe20000410000 */
[-C--:B------:R-:W-:Y:S01]  /*6d60*/  FMUL.FTZ R62, R51, R64.reuse ;  /* 0x00000040333e7220 */ /* 0x080fe20000410000 */
[----:B------:R-:W-:Y:S01]  /*6d70*/  FMUL.FTZ R64, R47, R64 ;  /* 0x000000402f407220 */ /* 0x000fe20000410000 */
[----:B------:R-:W-:-:S02]  /*6d80*/  HADD2.F32 R46, -RZ, R60.H0_H0 ;  /* 0x2000003cff2e7230 */ /* 0x000fc40000004100 */
[----:B------:R-:W-:Y:S01]  /*6d90*/  FFMA.FTZ R78, R45, R49, -R78 ;  /* 0x000000312d4e7223 */ /* 0x000fe2000001084e */
[----:B------:R-:W-:Y:S02]  /*6da0*/  HADD2.F32 R49, -RZ, R79.H0_H0 ;  /* 0x2000004fff317230 */ /* 0x000fe40000004100 */
[-C--:B------:R-:W-:Y:S01]  /*6db0*/  FFMA.FTZ R77, R47, R50.reuse, -R62 ;  /* 0x000000322f4d7223 */ /* 0x080fe2000001083e */
[----:B------:R-:W-:Y:S02]  /*6dc0*/  HADD2.F32 R60, -RZ, R60.H1_H1 ;  /* 0x3000003cff3c7230 */ /* 0x000fe40000004100 */
[----:B------:R-:W-:Y:S01]  /*6dd0*/  FFMA.FTZ R64, R51, R50, R64 ;  /* 0x0000003233407223 */ /* 0x000fe20000010040 */
[----:B------:R-:W-:Y:S02]  /*6de0*/  HADD2.F32 R137, -RZ, R137.H0_H0 ;  /* 0x20000089ff897230 */ /* 0x000fe40000004100 */
[----:B------:R-:W-:Y:S01]  /*6df0*/  FMUL.FTZ R50, R46, R139 ;  /* 0x0000008b2e327220 */ /* 0x000fe20000410000 */
[----:B------:R-:W-:-:S02]  /*6e00*/  HADD2.F32 R45, -RZ, R44.H0_H0 ;  /* 0x2000002cff2d7230 */ /* 0x000fc40000004100 */
[----:B------:R-:W-:Y:S01]  /*6e10*/  FMUL.FTZ R51, R60, R49 ;  /* 0x000000313c337220 */ /* 0x000fe20000410000 */
[----:B------:R-:W-:Y:S01]  /*6e20*/  HADD2.F32 R44, -RZ, R44.H1_H1 ;  /* 0x3000002cff2c7230 */ /* 0x000fe20000004100 */
[----:B------:R-:W-:Y:S01]  /*6e30*/  F2FP.F16.F32.PACK_AB R77, R77, R78 ;  /* 0x0000004e4d4d723e */ /* 0x000fe200000000ff */
[----:B------:R-:W-:Y:S02]  /*6e40*/  HADD2.F32 R47, -RZ, R80.H0_H0 ;  /* 0x20000050ff2f7230 */ /* 0x000fe40000004100 */
[C---:B------:R-:W-:Y:S01]  /*6e50*/  FMUL.FTZ R139, R45.reuse, R139 ;  /* 0x0000008b2d8b7220 */ /* 0x040fe20000410000 */
[----:B------:R-:W-:Y:S01]  /*6e60*/  FFMA.FTZ R50, R45, R137, -R50 ;  /* 0x000000892d327223 */ /* 0x000fe20000010832 */
[C---:B------:R-:W-:Y:S01]  /*6e70*/  FMUL.FTZ R49, R44.reuse, R49 ;  /* 0x000000312c317220 */ /* 0x040fe20000410000 */
[----:B------:R-:W-:Y:S02]  /*6e80*/  HADD2.F32 R45, -RZ, R61.H0_H0 ;  /* 0x2000003dff2d7230 */ /* 0x000fe40000004100 */
[----:B------:R-:W-:Y:S01]  /*6e90*/  FFMA.FTZ R51, R44, R47, -R51 ;  /* 0x0000002f2c337223 */ /* 0x000fe20000010833 */
[----:B------:R-:W-:-:S02]  /*6ea0*/  HADD2.F32 R138, -RZ, R138.H0_H0 ;  /* 0x2000008aff8a7230 */ /* 0x000fc40000004100 */
[----:B------:R-:W-:Y:S01]  /*6eb0*/  FFMA.FTZ R60, R60, R47, R49 ;  /* 0x0000002f3c3c7223 */ /* 0x000fe20000010031 */
[----:B------:R-:W-:Y:S02]  /*6ec0*/  HADD2.F32 R59, -RZ, R59.H0_H0 ;  /* 0x2000003bff3b7230 */ /* 0x000fe40000004100 */
[----:B------:R-:W-:Y:S01]  /*6ed0*/  FFMA.FTZ R139, R46, R137, R139 ;  /* 0x000000892e8b7223 */ /* 0x000fe2000001008b */
[--C-:B------:R-:W-:Y:S02]  /*6ee0*/  HADD2.F32 R44, -RZ, R48.reuse.H0_H0 ;  /* 0x20000030ff2c7230 */ /* 0x100fe40000004100 */
[-C--:B------:R-:W-:Y:S01]  /*6ef0*/  FMUL.FTZ R47, R45, R138.reuse ;  /* 0x0000008a2d2f7220 */ /* 0x080fe20000410000 */
[----:B------:R-:W-:Y:S01]  /*6f00*/  HADD2.F32 R61, -RZ, R61.H1_H1 ;  /* 0x3000003dff3d7230 */ /* 0x000fe20000004100 */
[----:B------:R-:W-:Y:S01]  /*6f10*/  F2FP.F16.F32.PACK_AB R63, R64, R63 ;  /* 0x0000003f403f723e */ /* 0x000fe200000000ff */
[----:B------:R-:W-:Y:S02]  /*6f20*/  HADD2.F32 R48, -RZ, R48.H1_H1 ;  /* 0x30000030ff307230 */ /* 0x000fe40000004100 */
[----:B------:R-:W-:Y:S01]  /*6f30*/  FMUL.FTZ R138, R44, R138 ;  /* 0x0000008a2c8a7220 */ /* 0x000fe20000410000 */
[----:B------:R-:W-:-:S02]  /*6f40*/  HADD2.F32 R136, -RZ, R136.H0_H0 ;  /* 0x20000088ff887230 */ /* 0x000fc40000004100 */
        /* <DEDUP_REMOVED lines=8> */
[----:B------:R-:W-:Y:S02]  /*6fd0*/  F2FP.F16.F32.PACK_AB R44, R51, R50 ;  /* 0x00000032332c723e */ /* 0x000fe400000000ff */
[----:B------:R-:W-:-:S02]  /*6fe0*/  F2FP.F16.F32.PACK_AB R45, R66, R67 ;  /* 0x00000043422d723e */ /* 0x000fc400000000ff */
[----:B------:R-:W-:Y:S01]  /*6ff0*/  F2FP.F16.F32.PACK_AB R46, R48, R47 ;  /* 0x0000002f302e723e */ /* 0x000fe200000000ff */
[----:B------:R-:W-:Y:S01]  /*7000*/  IMAD.MOV.U32 R48, RZ, RZ, R60 ;  /* 0x000000ffff307224 */ /* 0x000fe200078e003c */
[----:B------:R-:W-:Y:S01]  /*7010*/  F2FP.F16.F32.PACK_AB R49, R76, R65 ;  /* 0x000000414c31723e */ /* 0x000fe200000000ff */
[----:B------:R-:W-:Y:S01]  /*7020*/  IMAD.MOV.U32 R47, RZ, RZ, R77 ;  /* 0x000000ffff2f7224 */ /* 0x000fe200078e004d */
[----:B------:R-:W-:Y:S02]  /*7030*/  F2FP.F16.F32.PACK_AB R50, R61, R138 ;  /* 0x0000008a3d32723e */ /* 0x000fe400000000ff */
[----:B------:R-:W-:-:S07]  /*7040*/  MOV R51, R63 ;  /* 0x0000003f00337202 */ /* 0x000fce0000000f00 */
.L_x_1394:
[----:B------:R-:W-:Y:S05]  /*7050*/  BSYNC B2 ;  /* 0x0000000000027941 */ /* 0x000fea0003800000 */
.L_x_1393:
        /* <DEDUP_REMOVED lines=11> */
.L_x_1392:
[----:B------:R-:W-:Y:S05]  /*7110*/  BSYNC B1 ;  /* 0x0000000000017941 */ /* 0x000fea0003800000 */
.L_x_1391:
[C---:B------:R-:W-:Y:S01]  /*7120*/  ISETP.GE.OR P4, PT, R190.reuse, R112, P2 ;  /* 0x00000070be00720c */ /* 0x040fe20001786670 */
[-C--:B-1234-:R-:W-:Y:S02]  /*7130*/  IMAD R44, R215, R122.reuse, RZ ;  /* 0x0000007ad72c7224 */ /* 0x09efe400078e02ff */
[----:B------:R-:W-:-:S04]  /*7140*/  IMAD.WIDE.U32 R120, R190, R122, R120 ;  /* 0x0000007abe787225 */ /* 0x000fc800078e0078 */
[----:B------:R-:W-:-:S06]  /*7150*/  IMAD R57, R190, R123, R44 ;  /* 0x0000007bbe397224 */ /* 0x000fcc00078e022c */
[----:B------:R-:W-:Y:S05]  /*7160*/  @P4 BRA `(.L_x_1371) ;  /* 0x0000000c00704947 */ /* 0x000fea0003800000 */
[----:B------:R-:W1:Y:S01]  /*7170*/  LDC.64 R52, c[0x0][0x2d8] ;  /* 0x0000b600ff347b82 */ /* 0x000e620000000a00 */
[----:B------:R-:W-:Y:S01]  /*7180*/  IMAD.IADD R57, R121, 0x1, R57 ;  /* 0x0000000179397824 */ /* 0x000fe200078e0239 */
[----:B------:R-:W-:Y:S01]  /*7190*/  IADD3 R44, P4, P5, R98, R120, R32 ;  /* 0x00000078622c7210 */ /* 0x000fe20007d9e020 */
[----:B------:R-:W-:Y:S01]  /*71a0*/  BSSY B1, `(.L_x_1395) ;  /* 0x000006e000017945 */ /* 0x000fe20003800000 */
[----:B------:R-:W-:Y:S02]  /*71b0*/  ISETP.NE.AND P6, PT, R0, RZ, PT ;  /* 0x000000ff0000720c */ /* 0x000fe40003fc5270 */
[----:B------:R-:W-:Y:S02]  /*71c0*/  IADD3.X R45, R30, R57, R39, P4, P5 ;  /* 0x000000391e2d7210 */ /* 0x000fe400027ea427 */
[----:B------:R-:W-:Y:S02]  /*71d0*/  SEL R135, R116, R135, !P6 ;  /* 0x0000008774877207 */ /* 0x000fe40007000000 */
[----:B-1----:R-:W-:-:S04]  /*71e0*/  LEA R54, P4, R44, R52, 0x1 ;  /* 0x000000342c367211 */ /* 0x002fc800078808ff */
[----:B------:R-:W-:Y:S02]  /*71f0*/  LEA.HI.X R55, R44, R53, R45, 0x1, P4 ;  /* 0x000000352c377211 */ /* 0x000fe400020f0c2d */
[----:B------:R-:W-:-:S04]  /*7200*/  SHF.R.S32.HI R44, RZ, 0x1f, R135 ;  /* 0x0000001fff2c7819 */ /* 0x000fc80000011487 */
[----:B------:R-:W-:-:S04]  /*7210*/  LEA.HI R44, R44, R135, RZ, 0x4 ;  /* 0x000000872c2c7211 */ /* 0x000fc800078f20ff */
        /* <DEDUP_REMOVED lines=23> */
[--C-:B------:R-:W-:Y:S01]  /*7390*/  HADD2.F32 R50, -RZ, R49.reuse.H0_H0 ;  /* 0x20000031ff327230 */ /* 0x100fe20000004100 */
[----:B------:R-:W-:Y:S01]  /*73a0*/  SHF.R.U64 R76, R68, 0x10, R69 ;  /* 0x00000010444c7819 */ /* 0x000fe20000001245 */
[----:B------:R-:W-:Y:S01]  /*73b0*/  HADD2.F32 R49, -RZ, R49.H1_H1 ;  /* 0x30000031ff317230 */ /* 0x000fe20000004100 */
[----:B------:R-:W-:Y:S01]  /*73c0*/  SHF.R.U64 R69, R72, 0x10, R73 ;  /* 0x0000001048457819 */ /* 0x000fe20000001249 */
[--C-:B------:R-:W-:Y:S01]  /*73d0*/  HADD2.F32 R46, -RZ, R45.reuse.H0_H0 ;  /* 0x2000002dff2e7230 */ /* 0x100fe20000004100 */
[--C-:B------:R-:W-:Y:S01]  /*73e0*/  SHF.R.U64 R72, R70, 0x10, R71.reuse ;  /* 0x0000001046487819 */ /* 0x100fe20000001247 */
[----:B------:R-:W-:Y:S01]  /*73f0*/  HADD2.F32 R62, -RZ, R62.H0_H0 ;  /* 0x2000003eff3e7230 */ /* 0x000fe20000004100 */
[----:B------:R-:W-:Y:S01]  /*7400*/  SHF.R.U32.HI R70, RZ, 0x10, R71 ;  /* 0x00000010ff467819 */ /* 0x000fe20000011647 */
[----:B------:R-:W-:-:S02]  /*7410*/  HADD2.F32 R45, -RZ, R45.H1_H1 ;  /* 0x3000002dff2d7230 */ /* 0x000fc40000004100 */
[----:B------:R-:W-:Y:S02]  /*7420*/  HADD2.F32 R63, -RZ, R130.H0_H0 ;  /* 0x20000082ff3f7230 */ /* 0x000fe40000004100 */
[-C--:B------:R-:W-:Y:S01]  /*7430*/  FMUL.FTZ R64, R49, R62.reuse ;  /* 0x0000003e31407220 */ /* 0x080fe20000410000 */
[----:B------:R-:W-:Y:S02]  /*7440*/  HADD2.F32 R60, -RZ, R60.H0_H0 ;  /* 0x2000003cff3c7230 */ /* 0x000fe40000004100 */
[C---:B------:R-:W-:Y:S01]  /*7450*/  FMUL.FTZ R62, R45.reuse, R62 ;  /* 0x0000003e2d3e7220 */ /* 0x040fe20000410000 */
[----:B------:R-:W-:Y:S02]  /*7460*/  HADD2.F32 R61, -RZ, R133.H0_H0 ;  /* 0x20000085ff3d7230 */ /* 0x000fe40000004100 */
[-C--:B------:R-:W-:Y:S01]  /*7470*/  FMUL.FTZ R65, R50, R63.reuse ;  /* 0x0000003f32417220 */ /* 0x080fe20000410000 */
[C---:B------:R-:W-:Y:S01]  /*7480*/  FMUL.FTZ R63, R46.reuse, R63 ;  /* 0x0000003f2e3f7220 */ /* 0x040fe20000410000 */
[-C--:B------:R-:W-:Y:S01]  /*7490*/  FFMA.FTZ R64, R45, R60.reuse, -R64 ;  /* 0x0000003c2d407223 */ /* 0x080fe20000010840 */
[----:B------:R-:W-:Y:S01]  /*74a0*/  FFMA.FTZ R66, R49, R60, R62 ;  /* 0x0000003c31427223 */ /* 0x000fe2000001003e */
[----:B------:R-:W-:Y:S01]  /*74b0*/  FFMA.FTZ R65, R46, R61, -R65 ;  /* 0x0000003d2e417223 */ /* 0x000fe20000010841 */
[----:B------:R-:W-:-:S02]  /*74c0*/  HADD2.F32 R60, -RZ, R132.H0_H0 ;  /* 0x20000084ff3c7230 */ /* 0x000fc40000004100 */
[----:B------:R-:W-:Y:S01]  /*74d0*/  FFMA.FTZ R63, R50, R61, R63 ;  /* 0x0000003d323f7223 */ /* 0x000fe2000001003f */
[----:B------:R-:W-:Y:S02]  /*74e0*/  HADD2.F32 R45, -RZ, R47.H0_H0 ;  /* 0x2000002fff2d7230 */ /* 0x000fe40000004100 */
[--C-:B------:R-:W-:Y:S02]  /*74f0*/  HADD2.F32 R46, -RZ, R51.reuse.H0_H0 ;  /* 0x20000033ff2e7230 */ /* 0x100fe40000004100 */
[----:B------:R-:W-:Y:S02]  /*7500*/  HADD2.F32 R49, -RZ, R134.H0_H0 ;  /* 0x20000086ff317230 */ /* 0x000fe40000004100 */
[-C--:B------:R-:W-:Y:S01]  /*7510*/  FMUL.FTZ R61, R45, R60.reuse ;  /* 0x0000003c2d3d7220 */ /* 0x080fe20000410000 */
[----:B------:R-:W-:Y:S02]  /*7520*/  HADD2.F32 R51, -RZ, R51.H1_H1 ;  /* 0x30000033ff337230 */ /* 0x000fe40000004100 */
[----:B------:R-:W-:Y:S01]  /*7530*/  FMUL.FTZ R68, R46, R60 ;  /* 0x0000003c2e447220 */ /* 0x000fe20000410000 */
[----:B------:R-:W-:-:S02]  /*7540*/  HADD2.F32 R62, -RZ, R74.H0_H0 ;  /* 0x2000004aff3e7230 */ /* 0x000fc40000004100 */
[-C--:B------:R-:W-:Y:S01]  /*7550*/  FFMA.FTZ R60, R46, R49.reuse, R61 ;  /* 0x000000312e3c7223 */ /* 0x080fe2000001003d */
[----:B------:R-:W-:Y:S02]  /*7560*/  HADD2.F32 R47, -RZ, R47.H1_H1 ;  /* 0x3000002fff2f7230 */ /* 0x000fe40000004100 */
[----:B------:R-:W-:Y:S01]  /*7570*/  FFMA.FTZ R68, R45, R49, -R68 ;  /* 0x000000312d447223 */ /* 0x000fe20000010844 */
[----:B------:R-:W-:Y:S02]  /*7580*/  HADD2.F32 R50, -RZ, R70.H0_H0 ;  /* 0x20000046ff327230 */ /* 0x000fe40000004100 */
[-C--:B------:R-:W-:Y:S01]  /*7590*/  FMUL.FTZ R70, R51, R62.reuse ;  /* 0x0000003e33467220 */ /* 0x080fe20000410000 */
[----:B------:R-:W-:Y:S02]  /*75a0*/  HADD2.F32 R46, -RZ, R56.H0_H0 ;  /* 0x20000038ff2e7230 */ /* 0x000fe40000004100 */
[----:B------:R-:W-:Y:S01]  /*75b0*/  FMUL.FTZ R62, R47, R62 ;  /* 0x0000003e2f3e7220 */ /* 0x000fe20000410000 */
[----:B------:R-:W-:-:S02]  /*75c0*/  HADD2.F32 R130, -RZ, R130.H1_H1 ;  /* 0x30000082ff827230 */ /* 0x000fc40000004100 */
[-C--:B------:R-:W-:Y:S01]  /*75d0*/  FFMA.FTZ R71, R47, R50.reuse, -R70 ;  /* 0x000000322f477223 */ /* 0x080fe20000010846 */
[----:B------:R-:W-:Y:S02]  /*75e0*/  HADD2.F32 R49, -RZ, R69.H0_H0 ;  /* 0x20000045ff317230 */ /* 0x000fe40000004100 */
[----:B------:R-:W-:Y:S01]  /*75f0*/  FFMA.FTZ R73, R51, R50, R62 ;  /* 0x0000003233497223 */ /* 0x000fe2000001003e */
[----:B------:R-:W-:Y:S02]  /*7600*/  HADD2.F32 R45, -RZ, R44.H0_H0 ;  /* 0x2000002cff2d7230 */ /* 0x000fe40000004100 */
[-C--:B------:R-:W-:Y:S01]  /*7610*/  FMUL.FTZ R50, R46, R130.reuse ;  /* 0x000000822e327220 */ /* 0x080fe20000410000 */
[----:B------:R-:W-:Y:S01]  /*7620*/  HADD2.F32 R56, -RZ, R56.H1_H1 ;  /* 0x30000038ff387230 */ /* 0x000fe20000004100 */
[----:B------:R-:W-:Y:S01]  /*7630*/  F2FP.F16.F32.PACK_AB R63, R66, R63 ;  /* 0x0000003f423f723e */ /* 0x000fe200000000ff */
[----:B------:R-:W-:Y:S02]  /*7640*/  HADD2.F32 R44, -RZ, R44.H1_H1 ;  /* 0x3000002cff2c7230 */ /* 0x000fe40000004100 */
[----:B------:R-:W-:Y:S01]  /*7650*/  FMUL.FTZ R51, R45, R130 ;  /* 0x000000822d337220 */ /* 0x000fe20000410000 */
[----:B------:R-:W-:-:S02]  /*7660*/  HADD2.F32 R133, -RZ, R133.H1_H1 ;  /* 0x30000085ff857230 */ /* 0x000fc40000004100 */
[-C--:B------:R-:W-:Y:S01]  /*7670*/  FMUL.FTZ R61, R56, R49.reuse ;  /* 0x00000031383d7220 */ /* 0x080fe20000410000 */
[----:B------:R-:W-:Y:S02]  /*7680*/  HADD2.F32 R47, -RZ, R76.H0_H0 ;  /* 0x2000004cff2f7230 */ /* 0x000fe40000004100 */
[C---:B------:R-:W-:Y:S01]  /*7690*/  FMUL.FTZ R49, R44.reuse, R49 ;  /* 0x000000312c317220 */ /* 0x040fe20000410000 */
[----:B------:R-:W-:Y:S02]  /*76a0*/  HADD2.F32 R132, -RZ, R132.H1_H1 ;  /* 0x30000084ff847230 */ /* 0x000fe40000004100 */
[----:B------:R-:W-:Y:S01]  /*76b0*/  FFMA.FTZ R50, R45, R133, -R50 ;  /* 0x000000852d327223 */ /* 0x000fe20000010832 */
[----:B------:R-:W-:Y:S02]  /*76c0*/  HADD2.F32 R45, -RZ, R58.H0_H0 ;  /* 0x2000003aff2d7230 */ /* 0x000fe40000004100 */
[-C--:B------:R-:W-:Y:S01]  /*76d0*/  FFMA.FTZ R61, R44, R47.reuse, -R61 ;  /* 0x0000002f2c3d7223 */ /* 0x080fe2000001083d */
[----:B------:R-:W-:Y:S01]  /*76e0*/  FFMA.FTZ R56, R56, R47, R49 ;  /* 0x0000002f38387223 */ /* 0x000fe20000010031 */
[----:B------:R-:W-:-:S02]  /*76f0*/  HADD2.F32 R49, -RZ, R67.H0_H0 ;  /* 0x20000043ff317230 */ /* 0x000fc40000004100 */
[----:B------:R-:W-:Y:S01]  /*7700*/  FFMA.FTZ R51, R46, R133, R51 ;  /* 0x000000852e337223 */ /* 0x000fe20000010033 */
[----:B------:R-:W-:Y:S02]  /*7710*/  HADD2.F32 R44, -RZ, R48.H0_H0 ;  /* 0x20000030ff2c7230 */ /* 0x000fe40000004100 */
[----:B------:R-:W-:Y:S01]  /*7720*/  FMUL.FTZ R67, R45, R132 ;  /* 0x000000842d437220 */ /* 0x000fe20000410000 */
[----:B------:R-:W-:Y:S01]  /*7730*/  HADD2.F32 R58, -RZ, R58.H1_H1 ;  /* 0x3000003aff3a7230 */ /* 0x000fe20000004100 */
[----:B------:R-:W-:Y:S01]  /*7740*/  F2FP.F16.F32.PACK_AB R60, R73, R60 ;  /* 0x0000003c493c723e */ /* 0x000fe200000000ff */
[----:B------:R-:W-:Y:S02]  /*7750*/  HADD2.F32 R48, -RZ, R48.H1_H1 ;  /* 0x30000030ff307230 */ /* 0x000fe40000004100 */
[----:B------:R-:W-:Y:S01]  /*7760*/  FMUL.FTZ R132, R44, R132 ;  /* 0x000000842c847220 */ /* 0x000fe20000410000 */
[----:B------:R-:W-:Y:S02]  /*7770*/  HADD2.F32 R134, -RZ, R134.H1_H1 ;  /* 0x30000086ff867230 */ /* 0x000fe40000004100 */
[----:B------:R-:W-:Y:S01]  /*7780*/  FMUL.FTZ R69, R58, R49 ;  /* 0x000000313a457220 */ /* 0x000fe20000410000 */
[----:B------:R-:W-:-:S02]  /*7790*/  HADD2.F32 R47, -RZ, R72.H0_H0 ;  /* 0x20000048ff2f7230 */ /* 0x000fc40000004100 */
[----:B------:R-:W-:Y:S01]  /*77a0*/  FMUL.FTZ R49, R48, R49 ;  /* 0x0000003130317220 */ /* 0x000fe20000410000 */
[----:B------:R-:W-:Y:S01]  /*77b0*/  F2FP.F16.F32.PACK_AB R62, R56, R51 ;  /* 0x00000033383e723e */ /* 0x000fe200000000ff */
[-C--:B------:R-:W-:Y:S01]  /*77c0*/  FFMA.FTZ R67, R44, R134.reuse, -R67 ;  /* 0x000000862c437223 */ /* 0x080fe20000010843 */
[----:B------:R-:W-:Y:S01]  /*77d0*/  FFMA.FTZ R132, R45, R134, R132 ;  /* 0x000000862d847223 */ /* 0x000fe20000010084 */
[-C--:B------:R-:W-:Y:S01]  /*77e0*/  FFMA.FTZ R48, R48, R47.reuse, -R69 ;  /* 0x0000002f30307223 */ /* 0x080fe20000010845 */
[----:B------:R-:W-:Y:S01]  /*77f0*/  FFMA.FTZ R49, R58, R47, R49 ;  /* 0x0000002f3a317223 */ /* 0x000fe20000010031 */
[----:B------:R-:W-:Y:S01]  /*7800*/  F2FP.F16.F32.PACK_AB R44, R61, R50 ;  /* 0x000000323d2c723e */ /* 0x000fe200000000ff */
[----:B------:R-:W-:Y:S01]  /*7810*/  IMAD.MOV.U32 R51, RZ, RZ, R60 ;  /* 0x000000ffff337224 */ /* 0x000fe200078e003c */
[----:B------:R-:W-:Y:S02]  /*7820*/  F2FP.F16.F32.PACK_AB R45, R64, R65 ;  /* 0x00000041402d723e */ /* 0x000fe400000000ff */
[----:B------:R-:W-:Y:S01]  /*7830*/  F2FP.F16.F32.PACK_AB R46, R48, R67 ;  /* 0x00000043302e723e */ /* 0x000fe200000000ff */
[----:B------:R-:W-:Y:S01]  /*7840*/  IMAD.MOV.U32 R48, RZ, RZ, R62 ;  /* 0x000000ffff307224 */ /* 0x000fe200078e003e */
[----:B------:R-:W-:Y:S01]  /*7850*/  F2FP.F16.F32.PACK_AB R50, R49, R132 ;  /* 0x000000843132723e */ /* 0x000fe200000000ff */
[----:B------:R-:W-:Y:S01]  /*7860*/  IMAD.MOV.U32 R49, RZ, RZ, R63 ;  /* 0x000000ffff317224 */ /* 0x000fe200078e003f */
[----:B------:R-:W-:-:S07]  /*7870*/  F2FP.F16.F32.PACK_AB R47, R71, R68 ;  /* 0x00000044472f723e */ /* 0x000fce00000000ff */
.L_x_1396:
[----:B------:R-:W-:Y:S05]  /*7880*/  BSYNC B1 ;  /* 0x0000000000017941 */ /* 0x000fea0003800000 */
.L_x_1395:
[----:B-1----:R1:W-:Y:S01]  /*7890*/  STG.E.128 desc[UR56][R54.64], R44 ;  /* 0x0000002c36007986 */ /* 0x0023e2000c101d38 */
[----:B------:R-:W-:-:S13]  /*78a0*/  ISETP.GE.AND P3, PT, R59, R131, PT ;  /* 0x000000833b00720c */ /* 0x000fda0003f66270 */
[----:B------:R-:W-:Y:S05]  /*78b0*/  @P3 BRA `(.L_x_1371) ;  /* 0x00000004009c3947 */ /* 0x000fea0003800000 */
[--C-:B-1----:R-:W-:Y:S02]  /*78c0*/  SHF.R.S32.HI R44, RZ, 0x1f, R59.reuse ;  /* 0x0000001fff2c7819 */ /* 0x102fe4000001143b */
[----:B------:R-:W-:-:S04]  /*78d0*/  IADD3 R59, P3, P4, R98, R120, R59 ;  /* 0x00000078623b7210 */ /* 0x000fc80007c7e03b */
[----:B------:R-:W-:Y:S02]  /*78e0*/  IADD3.X R44, R30, R57, R44, P3, P4 ;  /* 0x000000391e2c7210 */ /* 0x000fe40001fe842c */
[----:B------:R-:W-:-:S04]  /*78f0*/  LEA R52, P3, R59, R52, 0x1 ;  /* 0x000000343b347211 */ /* 0x000fc800078608ff */
[----:B------:R-:W-:-:S05]  /*7900*/  LEA.HI.X R53, R59, R53, R44, 0x1, P3 ;  /* 0x000000353b357211 */ /* 0x000fca00018f0c2c */
[----:B--2---:R1:W-:Y:S01]  /*7910*/  STG.E.128 desc[UR56][R52.64], R48 ;  /* 0x0000003034007986 */ /* 0x0043e2000c101d38 */
[----:B------:R-:W-:Y:S05]  /*7920*/  BRA `(.L_x_1371) ;  /* 0x0000000400807947 */ /* 0x000fea0003800000 */
.L_x_1334:
[----:B------:R-:W-:-:S06]  /*7930*/  UISETP.NE.AND UP0, UPT, UR39, 0x3, UPT ;  /* 0x000000032700788c */ /* 0x000fcc000bf05270 */
[----:B------:R-:W-:-:S13]  /*7940*/  PLOP3.LUT P0, PT, PT, PT, UP0, 0x80, 0x0 ;  /* 0x000000000000781c */ /* 0x000fda0003f0f008 */
[----:B------:R-:W-:Y:S05]  /*7950*/  @!P0 BRA `(.L_x_1397) ;  /* 0x0000000000048947 */ /* 0x000fea0003800000 */
[----:B------:R-:W-:Y:S01]  /*7960*/  BPT.TRAP 0x1 ;  /* 0x000000040000795c */ /* 0x000fe20000300000 */
.L_x_1397:
[----:B------:R-:W-:Y:S01]  /*7970*/  LEA R103, R185, R2, 0x3 ;  /* 0x00000002b9677211 */ /* 0x000fe200078e18ff */
[----:B------:R-:W-:Y:S01]  /*7980*/  IMAD R112, R26, -0x80, R24 ;  /* 0xffffff801a707824 */ /* 0x000fe200078e0218 */
[----:B------:R-:W-:Y:S01]  /*7990*/  SHF.L.U32 R124, R194, 0x1f, RZ ;  /* 0x0000001fc27c7819 */ /* 0x000fe200000006ff */
[----:B------:R-:W-:Y:S01]  /*79a0*/  BSSY B1, `(.L_x_1398) ;  /* 0x0000006000017945 */ /* 0x000fe20003800000 */
[----:B------:R-:W-:Y:S01]  /*79b0*/  SHF.R.S32.HI R45, RZ, 0x1f, R26 ;  /* 0x0000001fff2d7819 */ /* 0x000fe2000001141a */
[----:B------:R-:W-:Y:S01]  /*79c0*/  IMAD R44, R3, R26, RZ ;  /* 0x0000001a032c7224 */ /* 0x000fe200078e02ff */
[----:B------:R-:W0:Y:S01]  /*79d0*/  SYNCS.PHASECHK.TRANS64.TRYWAIT P3, [R103+URZ+0x28890], R124 ;  /* 0x0288907c670075a7 */ /* 0x000e22000806017f */
[----:B------:R-:W-:Y:S01]  /*79e0*/  VIMNMX R112, R112, 0x80, PT ;  /* 0x0000008070707848 */ /* 0x000fe20003fe0100 */
[----:B0-----:R-:W-:Y:S06]  /*79f0*/  @!P3 BRA `(.L_x_1399) ;  /* 0x000001cc0070b947 */ /* 0x001fec0003800000 */
.L_x_1718:
[----:B------:R-:W-:Y:S05]  /*7a00*/  BSYNC B1 ;  /* 0x0000000000017941 */ /* 0x000fea0003800000 */
.L_x_1398:
        /* <DEDUP_REMOVED lines=8> */
[----:B------:R-:W-:-:S03]  /*7a90*/  @!P2 IADD3 R58, P3, R31, R52, RZ ;  /* 0x000000341f3aa210 */ /* 0x000fc60007f7e0ff */
[----:B------:R-:W3:Y:S02]  /*7aa0*/  @!P1 LDS.128 R48, [R108+0x1c400] ;  /* 0x01c400006c309984 */ /* 0x000ee40000000c00 */
[----:B------:R-:W-:Y:S01]  /*7ab0*/  @!P2 IMAD.X R59, R61, 0x1, R34, P3 ;  /* 0x000000013d3ba824 */ /* 0x000fe200018e0622 */
[----:B------:R-:W4:Y:S01]  /*7ac0*/  @!P1 LDC.64 R56, c[0x0][0x2d8] ;  /* 0x0000b600ff389b82 */ /* 0x000f220000000a00 */
        /* <DEDUP_REMOVED lines=8> */
.L_x_1401:
[----:B------:R-:W-:Y:S05]  /*7b50*/  BSYNC B1 ;  /* 0x0000000000017941 */ /* 0x000fea0003800000 */
.L_x_1400:
[----:B------:R-:W-:Y:S01]  /*7b60*/  ISETP.GE.AND P3, PT, R189, R112, PT ;  /* 0x00000070bd00720c */ /* 0x000fe20003f66270 */
[----:B------:R-:W-:-:S12]  /*7b70*/  BSSY B1, `(.L_x_1402) ;  /* 0x0000012000017945 */ /* 0x000fd80003800000 */
[----:B------:R-:W-:Y:S05]  /*7b80*/  @P3 BRA `(.L_x_1403) ;  /* 0x0000000000403947 */ /* 0x000fea0003800000 */
[----:B-1----:R-:W1:Y:S01]  /*7b90*/  @!P2 LDC.64 R54, c[0x0][0x2d8] ;  /* 0x0000b600ff36ab82 */ /* 0x002e620000000a00 */
[----:B------:R-:W2:Y:S01]  /*7ba0*/  @!P2 LDS.128 R44, [R108+0x19400] ;  /* 0x019400006c2ca984 */ /* 0x000ea20000000c00 */
[----:B------:R-:W-:-:S03]  /*7bb0*/  IADD3 R60, P3, R90, R52, RZ ;  /* 0x000000345a3c7210 */ /* 0x000fc60007f7e0ff */
        /* <DEDUP_REMOVED lines=13> */
.L_x_1403:
[----:B------:R-:W-:Y:S05]  /*7c90*/  BSYNC B1 ;  /* 0x0000000000017941 */ /* 0x000fea0003800000 */
.L_x_1402:
[----:B------:R-:W-:Y:S01]  /*7ca0*/  ISETP.GE.AND P3, PT, R188, R112, PT ;  /* 0x00000070bc00720c */ /* 0x000fe20003f66270 */
[----:B------:R-:W-:-:S12]  /*7cb0*/  BSSY B1, `(.L_x_1404) ;  /* 0x0000012000017945 */ /* 0x000fd80003800000 */
[----:B------:R-:W-:Y:S05]  /*7cc0*/  @P3 BRA `(.L_x_1405) ;  /* 0x0000000000403947 */ /* 0x000fea0003800000 */
[----:B-12---:R-:W1:Y:S01]  /*7cd0*/  @!P2 LDC.64 R54, c[0x0][0x2d8] ;  /* 0x0000b600ff36ab82 */ /* 0x006e620000000a00 */
[----:B------:R-:W2:Y:S01]  /*7ce0*/  @!P2 LDS.128 R44, [R108+0x1a400] ;  /* 0x01a400006c2ca984 */ /* 0x000ea20000000c00 */
[----:B------:R-:W-:-:S03]  /*7cf0*/  LEA R60, P3, R38, R52, 0x6 ;  /* 0x00000034263c7211 */ /* 0x000fc600078630ff */
        /* <DEDUP_REMOVED lines=13> */
.L_x_1405:
[----:B------:R-:W-:Y:S05]  /*7dd0*/  BSYNC B1 ;  /* 0x0000000000017941 */ /* 0x000fea0003800000 */
.L_x_1404:
[----:B------:R-:W-:-:S13]  /*7de0*/  ISETP.GE.AND P3, PT, R190, R112, PT ;  /* 0x00000070be00720c */ /* 0x000fda0003f66270 */
[----:B------:R-:W-:Y:S05]  /*7df0*/  @P3 BRA `(.L_x_1371) ;  /* 0x00000000004c3947 */ /* 0x000fea0003800000 */
[----:B------:R-:W3:Y:S01]  /*7e00*/  LDC.64 R58, c[0x0][0x2f0] ;  /* 0x0000bc00ff3a7b82 */ /* 0x000ee20000000a00 */
[----:B-12-4-:R-:W1:Y:S01]  /*7e10*/  @!P2 LDS.128 R44, [R108+0x1b400] ;  /* 0x01b400006c2ca984 */ /* 0x016e620000000c00 */
[----:B------:R-:W-:-:S03]  /*7e20*/  IMAD.MOV.U32 R53, RZ, RZ, R61 ;  /* 0x000000ffff357224 */ /* 0x000fc600078e003d */
[----:B------:R-:W2:Y:S03]  /*7e30*/  @!P1 LDS.128 R48, [R108+0x1f400] ;  /* 0x01f400006c309984 */ /* 0x000ea60000000c00 */
[----:B------:R-:W4:Y:S08]  /*7e40*/  @!P2 LDC.64 R54, c[0x0][0x2d8] ;  /* 0x0000b600ff36ab82 */ /* 0x000f300000000a00 */
[----:B------:R-:W5:Y:S01]  /*7e50*/  @!P1 LDC.64 R56, c[0x0][0x2d8] ;  /* 0x0000b600ff389b82 */ /* 0x000f620000000a00 */
[----:B---3--:R-:W-:-:S04]  /*7e60*/  IMAD.WIDE.U32 R52, R58, 0x60, R52 ;  /* 0x000000603a347825 */ /* 0x008fc800078e0034 */
[----:B------:R-:W-:-:S04]  /*7e70*/  IMAD R59, R59, 0x60, RZ ;  /* 0x000000603b3b7824 */ /* 0x000fc800078e02ff */
[----:B------:R-:W-:Y:S01]  /*7e80*/  IMAD.IADD R59, R53, 0x1, R59 ;  /* 0x00000001353b7824 */ /* 0x000fe200078e023b */
[----:B------:R-:W-:-:S05]  /*7e90*/  @!P2 IADD3 R53, P3, R31, R52, RZ ;  /* 0x000000341f35a210 */ /* 0x000fca0007f7e0ff */
        /* <DEDUP_REMOVED lines=9> */
.L_x_1371:
[----:B------:R-:W-:Y:S05]  /*7f30*/  BSYNC B0 ;  /* 0x0000000000007941 */ /* 0x000fea0003800000 */
.L_x_1333:
        /* <DEDUP_REMOVED lines=12> */
[----:B------:R-:W-:-:S04]  /*8000*/  @!P3 IADD3 R44, R103, 0x288a0, RZ ;  /* 0x000288a0672cb810 */ /* 0x000fc80007ffe0ff */
[----:B------:R-:W-:-:S04]  /*8010*/  @!P3 PRMT R44, RZ, 0x654, R44 ;  /* 0x00000654ff2cb816 */ /* 0x000fc8000000002c */
[----:B------:R1:W-:Y:S01]  /*8020*/  @!P3 SYNCS.ARRIVE.TRANS64.RED.A1T0 RZ, [R44+URZ], RZ ;  /* 0x000000ff2cffb9a7 */ /* 0x0003e2000810043f */
[----:B------:R-:W-:Y:S05]  /*8030*/  @!P0 BRA `(.L_x_1407) ;  /* 0x0000000000048947 */ /* 0x000fea0003800000 */
[----:B------:R-:W-:Y:S01]  /*8040*/  BPT.TRAP 0x1 ;  /* 0x000000040000795c */ /* 0x000fe20000300000 */
.L_x_1407:
[----:B------:R-:W-:Y:S05]  /*8050*/  BSYNC B0 ;  /* 0x0000000000007941 */ /* 0x000fea0003800000 */
.L_x_1406:
[----:B------:R-:W2:Y:S01]  /*8060*/  SYNCS.PHASECHK.TRANS64.TRYWAIT P0, [R103+URZ+0x288b0], R124 ;  /* 0x0288b07c670075a7 */ /* 0x000ea2000800017f */
[----:B------:R-:W-:Y:S01]  /*8070*/  ULDC UR37, c[0x0][0x2e4] ;  /* 0x0000b90000257ab9 */ /* 0x000fe20000000800 */
[----:B------:R-:W-:Y:S01]  /*8080*/  ULDC.64 UR40, c[0x0][0x318] ;  /* 0x0000c60000287ab9 */ /* 0x000fe20000000a00 */
[----:B------:R-:W-:Y:S01]  /*8090*/  ULDC.64 UR42, c[0x0][0x308] ;  /* 0x0000c200002a7ab9 */ /* 0x000fe20000000a00 */
[----:B------:R-:W-:Y:S04]  /*80a0*/  BSSY B0, `(.L_x_1408) ;  /* 0x0000002000007945 */ /* 0x000fe80003800000 */
[----:B--2---:R-:W-:Y:S05]  /*80b0*/  @!P0 BRA `(.L_x_1409) ;  /* 0x000001c400d48947 */ /* 0x004fea0003800000 */
.L_x_1719:
[----:B------:R-:W-:Y:S05]  /*80c0*/  BSYNC B0 ;  /* 0x0000000000007941 */ /* 0x000fea0003800000 */
.L_x_1408:
[----:B------:R-:W-:Y:S01]  /*80d0*/  ISETP.GE.AND P0, PT, R18, R112, PT ;  /* 0x000000701200720c */ /* 0x000fe20003f06270 */
[----:B------:R-:W-:Y:S01]  /*80e0*/  BSSY B0, `(.L_x_1410) ;  /* 0x0000011000007945 */ /* 0x000fe20003800000 */
[----:B------:R-:W-:-:S11]  /*80f0*/  IMAD.WIDE R48, R26, 0x80, R42 ;  /* 0x000000801a307825 */ /* 0x000fd600078e022a */
[----:B------:R-:W-:Y:S05]  /*8100*/  @P0 BRA `(.L_x_1411) ;  /* 0x0000000000380947 */ /* 0x000fea0003800000 */
[----:B------:R-:W-:Y:S02]  /*8110*/  IMAD R47, R49, UR40, RZ ;  /* 0x00000028312f7c24 */ /* 0x000fe4000f8e02ff */
[----:B-1----:R-:W-:Y:S02]  /*8120*/  IMAD.MOV.U32 R44, RZ, RZ, R96 ;  /* 0x000000ffff2c7224 */ /* 0x002fe400078e0060 */
        /* <DEDUP_REMOVED lines=12> */
.L_x_1411:
[----:B------:R-:W-:Y:S05]  /*81f0*/  BSYNC B0 ;  /* 0x0000000000007941 */ /* 0x000fea0003800000 */
.L_x_1410:
[----:B------:R-:W-:Y:S01]  /*8200*/  ISETP.GE.AND P0, PT, R189, R112, PT ;  /* 0x00000070bd00720c */ /* 0x000fe20003f06270 */
[----:B------:R-:W-:-:S12]  /*8210*/  BSSY B0, `(.L_x_1412) ;  /* 0x0000012000007945 */ /* 0x000fd80003800000 */
[----:B------:R-:W-:Y:S05]  /*8220*/  @P0 BRA `(.L_x_1413) ;  /* 0x0000000000400947 */ /* 0x000fea0003800000 */
[----:B---3--:R-:W-:Y:S01]  /*8230*/  IADD3 R47, P0, R48, 0x20, RZ ;  /* 0x00000020302f7810 */ /* 0x008fe20007f1e0ff */
[----:B------:R-:W-:-:S04]  /*8240*/  IMAD.MOV.U32 R45, RZ, RZ, R102 ;  /* 0x000000ffff2d7224 */ /* 0x000fc800078e0066 */
[----:B-1----:R-:W-:-:S04]  /*8250*/  IMAD.X R44, RZ, RZ, R49, P0 ;  /* 0x000000ffff2c7224 */ /* 0x002fc800000e0631 */
[----:B------:R-:W-:Y:S02]  /*8260*/  IMAD R46, R44, UR40, RZ ;  /* 0x000000282c2e7c24 */ /* 0x000fe4000f8e02ff */
[----:B------:R-:W-:-:S04]  /*8270*/  IMAD.MOV.U32 R44, RZ, RZ, R96 ;  /* 0x000000ffff2c7224 */ /* 0x000fc800078e0060 */
[----:B------:R-:W-:-:S04]  /*8280*/  IMAD.WIDE.U32 R44, R47, UR40, R44 ;  /* 0x000000282f2c7c25 */ /* 0x000fc8000f8e002c */
[----:B------:R-:W-:Y:S01]  /*8290*/  IMAD R47, R47, UR41, R46 ;  /* 0x000000292f2f7c24 */ /* 0x000fe2000f8e022e */
[----:B------:R-:W-:-:S04]  /*82a0*/  LEA R50, P0, R44, UR42, 0x1 ;  /* 0x0000002a2c327c11 */ /* 0x000fc8000f8008ff */
[----:B------:R-:W-:-:S04]  /*82b0*/  IADD3 R45, R45, R47, RZ ;  /* 0x0000002f2d2d7210 */ /* 0x000fc80007ffe0ff */
[----:B------:R-:W-:Y:S02]  /*82c0*/  LEA.HI.X R51, R44, UR43, R45, 0x1, P0 ;  /* 0x0000002b2c337c11 */ /* 0x000fe400080f0c2d */
[----:B------:R-:W-:-:S13]  /*82d0*/  ISETP.GE.AND P0, PT, R16, UR37, PT ;  /* 0x0000002510007c0c */ /* 0x000fda000bf06270 */
[----:B------:R-:W1:Y:S04]  /*82e0*/  @!P0 LDS.128 R44, [R108+0x1400] ;  /* 0x001400006c2c8984 */ /* 0x000e680000000c00 */
[----:B-1----:R-:W-:Y:S01]  /*82f0*/  @!P0 STG.E.128 desc[UR56][R50.64], R44 ;  /* 0x0000002c32008986 */ /* 0x002fe2000c101d38 */
[----:B------:R-:W-:-:S13]  /*8300*/  ISETP.GE.AND P0, PT, R195, UR37, PT ;  /* 0x00000025c3007c0c */ /* 0x000fda000bf06270 */
[----:B------:R-:W1:Y:S04]  /*8310*/  @!P0 LDS.128 R44, [R108+0x5400] ;  /* 0x005400006c2c8984 */ /* 0x000e680000000c00 */
[----:B-1----:R4:W-:Y:S02]  /*8320*/  @!P0 STG.E.128 desc[UR56][R50.64+0x80], R44 ;  /* 0x0000802c32008986 */ /* 0x0029e4000c101d38 */
.L_x_1413:
[----:B------:R-:W-:Y:S05]  /*8330*/  BSYNC B0 ;  /* 0x0000000000007941 */ /* 0x000fea0003800000 */
.L_x_1412:
[----:B------:R-:W-:Y:S01]  /*8340*/  ISETP.GE.AND P0, PT, R188, R112, PT ;  /* 0x00000070bc00720c */ /* 0x000fe20003f06270 */
[----:B------:R-:W-:-:S12]  /*8350*/  BSSY B0, `(.L_x_1414) ;  /* 0x0000012000007945 */ /* 0x000fd80003800000 */
[----:B------:R-:W-:Y:S05]  /*8360*/  @P0 BRA `(.L_x_1415) ;  /* 0x0000000000400947 */ /* 0x000fea0003800000 */
[----:B---34-:R-:W-:Y:S01]  /*8370*/  IADD3 R47, P0, R48, 0x40, RZ ;  /* 0x00000040302f7810 */ /* 0x018fe20007f1e0ff */
[----:B------:R-:W-:-:S04]  /*8380*/  IMAD.MOV.U32 R45, RZ, RZ, R102 ;  /* 0x000000ffff2d7224 */ /* 0x000fc800078e0066 */
[----:B-1----:R-:W-:-:S04]  /*8390*/  IMAD.X R44, RZ, RZ, R49, P0 ;  /* 0x000000ffff2c7224 */ /* 0x002fc800000e0631 */
[----:B------:R-:W-:Y:S02]  /*83a0*/  IMAD R46, R44, UR40, RZ ;  /* 0x000000282c2e7c24 */ /* 0x000fe4000f8e02ff */
[----:B------:R-:W-:-:S04]  /*83b0*/  IMAD.MOV.U32 R44, RZ, RZ, R96 ;  /* 0x000000ffff2c7224 */ /* 0x000fc800078e0060 */
[----:B------:R-:W-:-:S04]  /*83c0*/  IMAD.WIDE.U32 R44, R47, UR40, R44 ;  /* 0x000000282f2c7c25 */ /* 0x000fc8000f8e002c */
[----:B------:R-:W-:Y:S01]  /*83d0*/  IMAD R47, R47, UR41, R46 ;  /* 0x000000292f2f7c24 */ /* 0x000fe2000f8e022e */
[----:B------:R-:W-:-:S03]  /*83e0*/  LEA R50, P0, R44, UR42, 0x1 ;  /* 0x0000002a2c327c11 */ /* 0x000fc6000f8008ff */
[----:B------:R-:W-:-:S05]  /*83f0*/  IMAD.IADD R45, R45, 0x1, R47 ;  /* 0x000000012d2d7824 */ /* 0x000fca00078e022f */
[----:B------:R-:W-:Y:S02]  /*8400*/  LEA.HI.X R51, R44, UR43, R45, 0x1, P0 ;  /* 0x0000002b2c337c11 */ /* 0x000fe400080f0c2d */
[----:B------:R-:W-:-:S13]  /*8410*/  ISETP.GE.AND P0, PT, R16, UR37, PT ;  /* 0x0000002510007c0c */ /* 0x000fda000bf06270 */
[----:B------:R-:W1:Y:S04]  /*8420*/  @!P0 LDS.128 R44, [R108+0x2400] ;  /* 0x002400006c2c8984 */ /* 0x000e680000000c00 */
[----:B-1----:R-:W-:Y:S01]  /*8430*/  @!P0 STG.E.128 desc[UR56][R50.64], R44 ;  /* 0x0000002c32008986 */ /* 0x002fe2000c101d38 */
[----:B------:R-:W-:-:S13]  /*8440*/  ISETP.GE.AND P0, PT, R195, UR37, PT ;  /* 0x00000025c3007c0c */ /* 0x000fda000bf06270 */
[----:B------:R-:W1:Y:S04]  /*8450*/  @!P0 LDS.128 R44, [R108+0x6400] ;  /* 0x006400006c2c8984 */ /* 0x000e680000000c00 */
[----:B-1----:R1:W-:Y:S02]  /*8460*/  @!P0 STG.E.128 desc[UR56][R50.64+0x80], R44 ;  /* 0x0000802c32008986 */ /* 0x0023e4000c101d38 */
.L_x_1415:
[----:B------:R-:W-:Y:S05]  /*8470*/  BSYNC B0 ;  /* 0x0000000000007941 */ /* 0x000fea0003800000 */
.L_x_1414:
[----:B------:R-:W-:Y:S01]  /*8480*/  ISETP.GE.AND P0, PT, R190, R112, PT ;  /* 0x00000070be00720c */ /* 0x000fe20003f06270 */
[----:B------:R-:W-:-:S12]  /*8490*/  BSSY B0, `(.L_x_1416) ;  /* 0x0000012000007945 */ /* 0x000fd80003800000 */
[----:B------:R-:W-:Y:S05]  /*84a0*/  @P0 BRA `(.L_x_1417) ;  /* 0x0000000000400947 */ /* 0x000fea0003800000 */
[----:B-1-34-:R-:W-:Y:S01]  /*84b0*/  IADD3 R47, P0, R48, 0x60, RZ ;  /* 0x00000060302f7810 */ /* 0x01afe20007f1e0ff */
[----:B------:R-:W-:Y:S01]  /*84c0*/  IMAD.MOV.U32 R44, RZ, RZ, R96 ;  /* 0x000000ffff2c7224 */ /* 0x000fe200078e0060 */
[----:B------:R-:W-:-:S03]  /*84d0*/  MOV R45, R102 ;  /* 0x00000066002d7202 */ /* 0x000fc60000000f00 */
        /* <DEDUP_REMOVED lines=13> */
.L_x_1417:
[----:B------:R-:W-:Y:S05]  /*85b0*/  BSYNC B0 ;  /* 0x0000000000007941 */ /* 0x000fea0003800000 */
.L_x_1416:
[----:B------:R-:W-:Y:S01]  /*85c0*/  @!PT LDS RZ, [RZ] ;  /* 0x00000000fffff984 */ /* 0x000fe20000000800 */
[----:B------:R-:W-:Y:S01]  /*85d0*/  @!PT LDS RZ, [RZ] ;  /* 0x00000000fffff984 */ /* 0x000fe20000000800 */
[----:B------:R-:W-:Y:S01]  /*85e0*/  @!PT LDS RZ, [RZ] ;  /* 0x00000000fffff984 */ /* 0x000fe20000000800 */
[----:B------:R-:W-:Y:S01]  /*85f0*/  @!PT LDS RZ, [RZ] ;  /* 0x00000000fffff984 */ /* 0x000fe20000000800 */
[----:B------:R5:W-:Y:S06]  /*8600*/  MEMBAR.ALL.CTA ;  /* 0x0000000000007992 */ /* 0x000bec0000008000 */
[----:B-----5:R-:W5:Y:S02]  /*8610*/  FENCE.VIEW.ASYNC.S ;  /* 0x00000000000073c6 */ /* 0x020f640000000000 */
[----:B-----5:R1:W-:Y:S01]  /*8620*/  BAR.SYNC.DEFER_BLOCKING R125, 0x80 ;  /* 0x0002007d0000751d */ /* 0x0203e20000010000 */
[----:B------:R-:W-:Y:S01]  /*8630*/  ISETP.NE.AND P4, PT, R104, RZ, PT ;  /* 0x000000ff6800720c */ /* 0x000fe20003f85270 */
[----:B------:R-:W-:-:S02]  /*8640*/  VIADD R185, R185, 0x1 ;  /* 0x00000001b9b97836 */ /* 0x000fc40000000000 */
[----:B0-2---:R-:W-:-:S03]  /*8650*/  @!P3 VIADD R103, R103, 0x288c0 ;  /* 0x000288c06767b836 */ /* 0x005fc60000000000 */
[C---:B------:R-:W-:Y:S02]  /*8660*/  ISETP.NE.AND P0, PT, R185.reuse, 0x2, PT ;  /* 0x00000002b900780c */ /* 0x040fe40003f05270 */
[----:B------:R-:W-:Y:S02]  /*8670*/  @!P3 PRMT R103, RZ, 0x654, R103 ;  /* 0x00000654ff67b816 */ /* 0x000fe40000000067 */
[----:B-1-34-:R-:W-:Y:S02]  /*8680*/  SEL R45, RZ, 0x1, P0 ;  /* 0x00000001ff2d7807 */ /* 0x01afe40000000000 */
[----:B------:R-:W-:Y:S02]  /*8690*/  SEL R185, R185, RZ, P0 ;  /* 0x000000ffb9b97207 */ /* 0x000fe40000000000 */
[----:B------:R-:W-:Y:S01]  /*86a0*/  LOP3.LUT R194, R194, R45, RZ, 0x3c, !PT ;  /* 0x0000002dc2c27212 */ /* 0x000fe200078e3cff */
[----:B------:R0:W-:Y:S01]  /*86b0*/  @!P3 SYNCS.ARRIVE.TRANS64.RED.A1T0 RZ, [R103+URZ], RZ ;  /* 0x000000ff67ffb9a7 */ /* 0x0001e2000810043f */
[----:B------:R-:W-:Y:S05]  /*86c0*/  @P4 BRA `(.L_x_1418) ;  /* 0xffffff9c00e04947 */ /* 0x000fea000383ffff */
[----:B------:R-:W1:Y:S01]  /*86d0*/  S2R R44, SR_TID.X ;  /* 0x00000000002c7919 */ /* 0x000e620000002100 */
[----:B------:R-:W-:Y:S02]  /*86e0*/  PLOP3.LUT P0, PT, PT, PT, PT, 0x8, 0x0 ;  /* 0x000000000000781c */ /* 0x000fe40003f0e170 */
[----:B-1----:R-:W-:-:S04]  /*86f0*/  SHF.R.U32.HI R44, RZ, 0x7, R44 ;  /* 0x00000007ff2c7819 */ /* 0x002fc8000001162c */
[----:B------:R-:W-:-:S13]  /*8700*/  ISETP.NE.AND P4, PT, R44, 0x1, PT ;  /* 0x000000012c00780c */ /* 0x000fda0003f85270 */
[----:B------:R-:W-:Y:S06]  /*8710*/  @!P4 BAR.ARV 0x9, 0x100 ;  /* 0x024400000000cb1d */ /* 0x000fec0000002000 */
.L_x_1328:
[----:B------:R-:W1:Y:S02]  /*8720*/  LDC.64 R6, c[0x0][0x9e0] ;  /* 0x00027800ff067b82 */ /* 0x000e640000000a00 */
[----:B-1----:R-:W-:Y:S01]  /*8730*/  ISETP.GE.AND P1, PT, R7, 0x1, PT ;  /* 0x000000010700780c */ /* 0x002fe20003f26270 */
[----:B------:R-:W-:-:S12]  /*8740*/  @P0 BRA `(.L_x_1419) ;  /* 0x00000000000c0947 */ /* 0x000fd80003800000 */
[----:B------:R-:W1:Y:S01]  /*8750*/  FENCE.VIEW.ASYNC.G ;  /* 0x00000000000073c6 */ /* 0x000e620000000100 */
[----:B------:R-:W-:Y:S05]  /*8760*/  WARPSYNC.ALL ;  /* 0x0000000000007948 */ /* 0x000fea0003800000 */
[----:B-1----:R-:W-:Y:S06]  /*8770*/  BAR.ARV 0xc, 0x120 ;  /* 0x0304800000007b1d */ /* 0x002fec0000002000 */
.L_x_1419:
[----:B------:R-:W-:Y:S01]  /*8780*/  IMAD.IADD R0, R119, 0x1, R6 ;  /* 0x0000000177007824 */ /* 0x000fe200078e0206 */
[----:B------:R-:W-:Y:S06]  /*8790*/  @!P1 BRA `(.L_x_1420) ;  /* 0x0000000000489947 */ /* 0x000fec0003800000 */
[C---:B------:R-:W-:Y:S01]  /*87a0*/  ISETP.GT.AND P0, PT, R119.reuse, RZ, PT ;  /* 0x000000ff7700720c */ /* 0x040fe20003f04270 */
[----:B------:R-:W-:Y:S01]  /*87b0*/  BSSY B0, `(.L_x_1421) ;  /* 0x000000e000007945 */ /* 0x000fe20003800000 */
[----:B------:R-:W-:-:S11]  /*87c0*/  VIADD R3, R119, 0xffffffff ;  /* 0xffffffff77037836 */ /* 0x000fd60000000000 */
        /* <DEDUP_REMOVED lines=8> */
.L_x_1422:
[----:B------:R-:W-:-:S13]  /*8850*/  ISETP.NE.AND P0, PT, R7, 0x1, PT ;  /* 0x000000010700780c */ /* 0x000fda0003f05270 */
[----:B------:R-:W1:Y:S02]  /*8860*/  @P0 LDC.64 R4, c[0x0][0x9e8] ;  /* 0x00027a00ff040b82 */ /* 0x000e640000000a00 */
[----:B-1----:R-:W-:-:S05]  /*8870*/  @P0 IMAD.HI.U32 R4, R3, R4, RZ ;  /* 0x0000000403040227 */ /* 0x002fca00078e00ff */
[----:B------:R-:W-:-:S07]  /*8880*/  @P0 SHF.R.U32.HI R3, RZ, R5, R4 ;  /* 0x00000005ff030219 */ /* 0x000fce0000011604 */
.L_x_1423:
[----:B------:R-:W-:Y:S05]  /*8890*/  BSYNC B0 ;  /* 0x0000000000007941 */ /* 0x000fea0003800000 */
.L_x_1421:
[----:B------:R-:W-:-:S05]  /*88a0*/  IMAD R3, R3, R7, R7 ;  /* 0x0000000703037224 */ /* 0x000fca00078e0207 */
[----:B------:R-:W-:-:S07]  /*88b0*/  VIMNMX R0, R0, R3, PT ;  /* 0x0000000300007248 */ /* 0x000fce0003fe0100 */
.L_x_1420:
[----:B------:R-:W-:Y:S01]  /*88c0*/  IADD3 R0, R0, 0x7f, RZ ;  /* 0x0000007f00007810 */ /* 0x000fe20007ffe0ff */
[----:B------:R-:W-:-:S03]  /*88d0*/  ULDC UR4, c[0x0][0x9dc] ;  /* 0x0002770000047ab9 */ /* 0x000fc60000000800 */
[----:B------:R-:W-:-:S04]  /*88e0*/  SHF.R.S32.HI R3, RZ, 0x1f, R0 ;  /* 0x0000001fff037819 */ /* 0x000fc80000011400 */
[----:B------:R-:W-:-:S04]  /*88f0*/  LEA.HI R3, R3, R0, RZ, 0x7 ;  /* 0x0000000003037211 */ /* 0x000fc800078f38ff */
[----:B------:R-:W-:Y:S01]  /*8900*/  SHF.R.S32.HI R0, RZ, 0x7, R3 ;  /* 0x00000007ff007819 */ /* 0x000fe20000011403 */
[----:B------:R-:W-:-:S03]  /*8910*/  VIADD R3, R118, -UR4 ;  /* 0x8000000476037c36 */ /* 0x000fc60008000000 */
[----:B------:R-:W-:Y:S01]  /*8920*/  VIMNMX R129, R129, R0, PT ;  /* 0x0000000081817248 */ /* 0x000fe20003fe0100 */
[----:B------:R-:W-:Y:S06]  /*8930*/  @!P1 BRA `(.L_x_1424) ;  /* 0x0000000000449947 */ /* 0x000fec0003800000 */
[----:B------:R-:W-:Y:S01]  /*8940*/  ISETP.GT.AND P0, PT, R118, -0x1, PT ;  /* 0xffffffff7600780c */ /* 0x000fe20003f04270 */
[----:B------:R-:W-:-:S12]  /*8950*/  BSSY B0, `(.L_x_1425) ;  /* 0x000000d000007945 */ /* 0x000fd80003800000 */
        /* <DEDUP_REMOVED lines=8> */
.L_x_1426:
[----:B------:R-:W-:-:S13]  /*89e0*/  ISETP.NE.AND P0, PT, R7, 0x1, PT ;  /* 0x000000010700780c */ /* 0x000fda0003f05270 */
[----:B------:R-:W1:Y:S02]  /*89f0*/  @P0 LDC.64 R4, c[0x0][0x9e8] ;  /* 0x00027a00ff040b82 */ /* 0x000e640000000a00 */
[----:B-1----:R-:W-:-:S05]  /*8a00*/  @P0 IMAD.HI.U32 R4, R118, R4, RZ ;  /* 0x0000000476040227 */ /* 0x002fca00078e00ff */
[----:B------:R-:W-:-:S07]  /*8a10*/  @P0 SHF.R.U32.HI R118, RZ, R5, R4 ;  /* 0x00000005ff760219 */ /* 0x000fce0000011604 */
.L_x_1427:
[----:B------:R-:W-:Y:S05]  /*8a20*/  BSYNC B0 ;  /* 0x0000000000007941 */ /* 0x000fea0003800000 */
.L_x_1425:
[----:B------:R-:W-:-:S05]  /*8a30*/  IMAD R118, R118, R7, RZ ;  /* 0x0000000776767224 */ /* 0x000fca00078e02ff */
[----:B------:R-:W-:-:S07]  /*8a40*/  VIMNMX R3, R3, R118, !PT ;  /* 0x0000007603037248 */ /* 0x000fce0007fe0100 */
.L_x_1424:
[----:B------:R-:W-:Y:S01]  /*8a50*/  SHF.R.S32.HI R4, RZ, 0x1f, R3 ;  /* 0x0000001fff047819 */ /* 0x000fe20000011403 */
[----:B------:R-:W-:Y:S01]  /*8a60*/  IMAD.MOV.U32 R0, RZ, RZ, RZ ;  /* 0x000000ffff007224 */ /* 0x000fe200078e00ff */
[----:B------:R-:W-:Y:S02]  /*8a70*/  PLOP3.LUT P0, PT, PT, PT, PT, 0x80, 0x0 ;  /* 0x000000000000781c */ /* 0x000fe40003f0f070 */
[----:B------:R-:W-:Y:S02]  /*8a80*/  CS2R R150, SRZ ;  /* 0x0000000000967805 */ /* 0x000fe4000001ff00 */
[----:B------:R-:W-:Y:S01]  /*8a90*/  LEA.HI R4, R4, R3, RZ, 0x7 ;  /* 0x0000000304047211 */ /* 0x000fe200078f38ff */
[----:B------:R-:W-:Y:S01]  /*8aa0*/  IMAD.MOV.U32 R3, RZ, RZ, RZ ;  /* 0x000000ffff037224 */ /* 0x000fe200078e00ff */
[----:B------:R-:W-:Y:S02]  /*8ab0*/  CS2R R148, SRZ ;  /* 0x0000000000947805 */ /* 0x000fe4000001ff00 */
[----:B------:R-:W-:-:S02]  /*8ac0*/  CS2R R146, SRZ ;  /* 0x0000000000927805 */ /* 0x000fc4000001ff00 */
[----:B------:R-:W-:Y:S02]  /*8ad0*/  SHF.R.S32.HI R4, RZ, 0x7, R4 ;  /* 0x00000007ff047819 */ /* 0x000fe40000011404 */
[----:B------:R-:W-:Y:S02]  /*8ae0*/  CS2R R144, SRZ ;  /* 0x0000000000907805 */ /* 0x000fe4000001ff00 */
[----:B------:R-:W-:Y:S01]  /*8af0*/  CS2R R34, SRZ ;  /* 0x0000000000227805 */ /* 0x000fe2000001ff00 */
[----:B------:R-:W-:Y:S01]  /*8b00*/  IMAD.MOV.U32 R142, RZ, RZ, RZ ;  /* 0x000000ffff8e7224 */ /* 0x000fe200078e00ff */
[----:B------:R-:W-:Y:S01]  /*8b10*/  VIMNMX R198, RZ, R4, !PT ;  /* 0x00000004ffc67248 */ /* 0x000fe20007fe0100 */
[----:B------:R-:W-:Y:S01]  /*8b20*/  IMAD.MOV.U32 R141, RZ, RZ, RZ ;  /* 0x000000ffff8d7224 */ /* 0x000fe200078e00ff */
[----:B------:R-:W-:Y:S01]  /*8b30*/  CS2R R138, SRZ ;  /* 0x00000000008a7805 */ /* 0x000fe2000001ff00 */
[----:B------:R-:W-:Y:S01]  /*8b40*/  IMAD.MOV.U32 R137, RZ, RZ, RZ ;  /* 0x000000ffff897224 */ /* 0x000fe200078e00ff */
[----:B------:R-:W-:-:S02]  /*8b50*/  ISETP.GT.AND P1, PT, R129, R198, PT ;  /* 0x000000c68100720c */ /* 0x000fc40003f24270 */
[----:B------:R-:W-:Y:S02]  /*8b60*/  CS2R R32, SRZ ;  /* 0x0000000000207805 */ /* 0x000fe4000001ff00 */
[----:B------:R-:W-:Y:S02]  /*8b70*/  CS2R R134, SRZ ;  /* 0x0000000000867805 */ /* 0x000fe4000001ff00 */
[----:B------:R-:W-:Y:S02]  /*8b80*/  MOV R133, RZ ;  /* 0x000000ff00857202 */ /* 0x000fe40000000f00 */
[----:B------:R-:W-:Y:S02]  /*8b90*/  CS2R R30, SRZ ;  /* 0x00000000001e7805 */ /* 0x000fe4000001ff00 */
[----:B------:R-:W-:Y:S01]  /*8ba0*/  CS2R R130, SRZ ;  /* 0x0000000000827805 */ /* 0x000fe2000001ff00 */
[----:B------:R-:W-:Y:S01]  /*8bb0*/  IMAD.MOV.U32 R128, RZ, RZ, RZ ;  /* 0x000000ffff807224 */ /* 0x000fe200078e00ff */
[----:B------:R-:W-:-:S02]  /*8bc0*/  CS2R R126, SRZ ;  /* 0x00000000007e7805 */ /* 0x000fc4000001ff00 */
[----:B------:R-:W-:Y:S02]  /*8bd0*/  CS2R R124, SRZ ;  /* 0x00000000007c7805 */ /* 0x000fe4000001ff00 */
[----:B------:R-:W-:Y:S02]  /*8be0*/  CS2R R122, SRZ ;  /* 0x00000000007a7805 */ /* 0x000fe4000001ff00 */
[----:B------:R-:W-:Y:S02]  /*8bf0*/  CS2R R120, SRZ ;  /* 0x0000000000787805 */ /* 0x000fe4000001ff00 */
[----:B------:R-:W-:Y:S01]  /*8c00*/  CS2R R118, SRZ ;  /* 0x0000000000767805 */ /* 0x000fe2000001ff00 */
[----:B------:R-:W-:Y:S01]  /*8c10*/  IMAD.MOV.U32 R116, RZ, RZ, RZ ;  /* 0x000000ffff747224 */ /* 0x000fe200078e00ff */
[----:B------:R-:W-:Y:S02]  /*8c20*/  CS2R R114, SRZ ;  /* 0x0000000000727805 */ /* 0x000fe4000001ff00 */
[----:B------:R-:W-:-:S02]  /*8c30*/  CS2R R112, SRZ ;  /* 0x0000000000707805 */ /* 0x000fc4000001ff00 */
[----:B------:R-:W-:Y:S02]  /*8c40*/  CS2R R110, SRZ ;  /* 0x00000000006e7805 */ /* 0x000fe4000001ff00 */
[----:B------:R-:W-:Y:S02]  /*8c50*/  CS2R R108, SRZ ;  /* 0x00000000006c7805 */ /* 0x000fe4000001ff00 */
[----:B------:R-:W-:Y:S02]  /*8c60*/  CS2R R106, SRZ ;  /* 0x00000000006a7805 */ /* 0x000fe4000001ff00 */
[----:B------:R-:W-:Y:S02]  /*8c70*/  CS2R R104, SRZ ;  /* 0x0000000000687805 */ /* 0x000fe4000001ff00 */
[----:B0-----:R-:W-:Y:S02]  /*8c80*/  CS2R R102, SRZ ;  /* 0x0000000000667805 */ /* 0x001fe4000001ff00 */
[----:B------:R-:W-:-:S02]  /*8c90*/  CS2R R100, SRZ ;  /* 0x0000000000647805 */ /* 0x000fc4000001ff00 */
[----:B------:R-:W-:Y:S02]  /*8ca0*/  CS2R R98, SRZ ;  /* 0x0000000000627805 */ /* 0x000fe4000001ff00 */
[----:B------:R-:W-:Y:S02]  /*8cb0*/  CS2R R96, SRZ ;  /* 0x0000000000607805 */ /* 0x000fe4000001ff00 */
[----:B------:R-:W-:Y:S01]  /*8cc0*/  CS2R R6, SRZ ;  /* 0x0000000000067805 */ /* 0x000fe2000001ff00 */
[----:B------:R-:W-:Y:S01]  /*8cd0*/  IMAD.MOV.U32 R94, RZ, RZ, RZ ;  /* 0x000000ffff5e7224 */ /* 0x000fe200078e00ff */
[----:B------:R-:W-:Y:S01]  /*8ce0*/  CS2R R90, SRZ ;  /* 0x00000000005a7805 */ /* 0x000fe2000001ff00 */
[----:B------:R-:W-:Y:S01]  /*8cf0*/  IMAD.MOV.U32 R37, RZ, RZ, RZ ;  /* 0x000000ffff257224 */ /* 0x000fe200078e00ff */
[----:B------:R-:W-:Y:S01]  /*8d00*/  CS2R R88, SRZ ;  /* 0x0000000000587805 */ /* 0x000fe2000001ff00 */
[----:B------:R-:W-:Y:S06]  /*8d10*/  @!P1 BRA `(.L_x_1428) ;  /* 0x0000013800849947 */ /* 0x000fec0003800000 */
[----:B------:R-:W-:-:S03]  /*8d20*/  UMOV UR4, 0xffffffff ;  /* 0xffffffff00047882 */ /* 0x000fc60000000000 */
[----:B------:R-:W-:Y:S05]  /*8d30*/  BRA.DIV UR4, `(.L_x_1429) ;  /* 0x000001ba04c87947 */ /* 0x000fea000b800000 */
[----:B------:R0:W1:Y:S02]  /*8d40*/  SHFL.IDX PT, R196, R227, RZ, 0x1f ;  /* 0x00001fffe3c47589 */ /* 0x00006400000e0000 */
.L_x_1722:
[----:B-1----:R-:W-:-:S04]  /*8d50*/  LEA.HI R0, R196, R196, RZ, 0x1 ;  /* 0x000000c4c4007211 */ /* 0x002fc800078f08ff */
[----:B------:R-:W-:Y:S01]  /*8d60*/  LOP3.LUT R3, R0, 0x1e, RZ, 0xc0, !PT ;  /* 0x0000001e00037812 */ /* 0x000fe200078ec0ff */
[----:B------:R-:W-:-:S04]  /*8d70*/  IMAD.U32 R0, RZ, RZ, UR38 ;  /* 0x00000026ff007e24 */ /* 0x000fc8000f8e00ff */
[----:B------:R-:W-:Y:S01]  /*8d80*/  IMAD.IADD R3, R196, 0x1, -R3 ;  /* 0x00000001c4037824 */ /* 0x000fe200078e0a03 */
[----:B------:R-:W-:-:S04]  /*8d90*/  LOP3.LUT P0, RZ, R0, 0x3ff, RZ, 0xc0, !PT ;  /* 0x000003ff00ff7812 */ /* 0x000fc8000780c0ff */
[----:B------:R-:W-:Y:S02]  /*8da0*/  LEA R3, R3, UR38, 0xd ;  /* 0x0000002603037c11 */ /* 0x000fe4000f8e68ff */
[----:B------:R-:W-:Y:S02]  /*8db0*/  P2R R24, PR, RZ, 0x1 ;  /* 0x00000001ff187803 */ /* 0x000fe40000000000 */
[----:B------:R-:W-:-:S04]  /*8dc0*/  SHF.R.U32.HI R3, RZ, 0x4, R3 ;  /* 0x00000004ff037819 */ /* 0x000fc80000011603 */
[----:B------:R-:W-:Y:S01]  /*8dd0*/  LOP3.LUT R52, R3, 0x3fff, RZ, 0xc0, !PT ;  /* 0x00003fff03347812 */ /* 0x000fe200078ec0ff */
[----:B------:R-:W-:Y:S06]  /*8de0*/  @!P0 BRA `(.L_x_1430) ;  /* 0x0000000000408947 */ /* 0x000fec0003800000 */
[----:B------:R-:W-:Y:S01]  /*8df0*/  MOV R0, 0x0 ;  /* 0x0000000000007802 */ /* 0x000fe20000000f00 */
[----:B------:R-:W-:Y:S01]  /*8e00*/  ULDC.64 UR4, c[0x4][0xa0] ;  /* 0x0100280000047ab9 */ /* 0x000fe20000000a00 */
[----:B------:R-:W-:Y:S01]  /*8e10*/  ULDC.64 UR6, c[0x4][0xa8] ;  /* 0x01002a0000067ab9 */ /* 0x000fe20000000a00 */
[----:B------:R-:W-:Y:S01]  /*8e20*/  MOV R4, UR4 ;  /* 0x0000000400047c02 */ /* 0x000fe20008000f00 */
[----:B------:R1:W2:Y:S01]  /*8e30*/  LDC.64 R14, c[0x4][R0] ;  /* 0x01000000000e7b82 */ /* 0x0002a20000000a00 */
[----:B------:R-:W-:Y:S01]  /*8e40*/  IMAD.U32 R5, RZ, RZ, UR5 ;  /* 0x00000005ff057e24 */ /* 0x000fe2000f8e00ff */
[----:B------:R-:W-:Y:S01]  /*8e50*/  ULDC.64 UR4, c[0x4][0x20] ;  /* 0x0100080000047ab9 */ /* 0x000fe20000000a00 */
[----:B------:R-:W-:Y:S01]  /*8e60*/  IMAD.U32 R6, RZ, RZ, UR6 ;  /* 0x00000006ff067e24 */ /* 0x000fe2000f8e00ff */
[----:B------:R-:W-:Y:S01]  /*8e70*/  MOV R12, 0x1 ;  /* 0x00000001000c7802 */ /* 0x000fe20000000f00 */
[----:B------:R-:W-:Y:S02]  /*8e80*/  IMAD.U32 R7, RZ, RZ, UR7 ;  /* 0x00000007ff077e24 */ /* 0x000fe4000f8e00ff */
[----:B------:R-:W-:-:S02]  /*8e90*/  IMAD.U32 R10, RZ, RZ, UR4 ;  /* 0x00000004ff0a7e24 */ /* 0x000fc4000f8e00ff */
[----:B------:R-:W-:Y:S02]  /*8ea0*/  IMAD.U32 R11, RZ, RZ, UR5 ;  /* 0x00000005ff0b7e24 */ /* 0x000fe4000f8e00ff */
[----:B------:R-:W-:Y:S02]  /*8eb0*/  IMAD.MOV.U32 R8, RZ, RZ, 0x70 ;  /* 0x00000070ff087424 */ /* 0x000fe400078e00ff */
[----:B-1----:R-:W-:-:S07]  /*8ec0*/  IMAD.MOV.U32 R13, RZ, RZ, RZ ;  /* 0x000000ffff0d7224 */ /* 0x002fce00078e00ff */
[----:B------:R-:W-:-:S07]  /*8ed0*/  LEPC R20, `(.L_x_1430) ;  /* 0x000000001014794e */ /* 0x000fce0000000000 */
[----:B0-2--5:R-:W-:Y:S05]  /*8ee0*/  CALL.ABS.NOINC R14 ;  /* 0x000000000e007343 */ /* 0x025fea0003c00000 */
.L_x_1430:
[----:B------:R-:W-:Y:S02]  /*8ef0*/  ULDC UR4, c[0x0][0x3d4] ;  /* 0x0000f50000047ab9 */ /* 0x000fe40000000800 */
[----:B------:R-:W-:-:S13]  /*8f00*/  ISETP.LT.AND P0, PT, RZ, UR4, PT ;  /* 0x00000004ff007c0c */ /* 0x000fda000bf01270 */
[----:B------:R-:W-:Y:S05]  /*8f10*/  @P0 BRA `(.L_x_1431) ;  /* 0x00000000003c0947 */ /* 0x000fea0003800000 */
[----:B------:R-:W-:-:S04]  /*8f20*/  LEA.HI R0, R221, R221, RZ, 0x1 ;  /* 0x000000dddd007211 */ /* 0x000fc800078f08ff */
        /* <DEDUP_REMOVED lines=8> */
.L_x_1434:
[----:B--2---:R2:W3:Y:S02]  /*8fb0*/  SYNCS.PHASECHK.TRANS64.TRYWAIT P0, [R2+URZ+0x28800], R3 ;  /* 0x02880003020075a7 */ /* 0x0044e4000800017f */
[----:B---3--:R-:W-:Y:S05]  /*8fc0*/  @!P0 NANOSLEEP.SYNCS 0x989680 ;  /* 0x009896800000895d */ /* 0x008fea0003900000 */
[----:B------:R-:W3:Y:S02]  /*8fd0*/  @!P0 SYNCS.PHASECHK.TRANS64 P0, [R2+URZ+0x28800], R3 ;  /* 0x02880003020085a7 */ /* 0x000ee4000800007f */
[----:B---3--:R-:W-:Y:S05]  /*8fe0*/  @!P0 BRA `(.L_x_1434) ;  /* 0xfffffffc00f08947 */ /* 0x008fea000383ffff */
.L_x_1433:
[----:B------:R-:W-:Y:S05]  /*8ff0*/  BSYNC B0 ;  /* 0x0000000000007941 */ /* 0x000fea0003800000 */
.L_x_1432:
[----:B------:R-:W-:Y:S05]  /*9000*/  BRA `(.L_x_1435) ;  /* 0x0000005000347947 */ /* 0x000fea0003800000 */
.L_x_1431:
[----:B------:R-:W1:Y:S01]  /*9010*/  LDC.64 R12, c[0x0][0x3d8] ;  /* 0x0000f600ff0c7b82 */ /* 0x000e620000000a00 */
[----:B-----5:R-:W-:Y:S01]  /*9020*/  SHF.R.S32.HI R3, RZ, 0x1f, R117 ;  /* 0x0000001fff037819 */ /* 0x020fe20000011475 */
[----:B------:R-:W-:Y:S01]  /*9030*/  IMAD.MOV.U32 R6, RZ, RZ, R16 ;  /* 0x000000ffff067224 */ /* 0x000fe200078e0010 */
[----:B------:R-:W-:Y:S01]  /*9040*/  ISETP.NE.AND P4, PT, R24, RZ, PT ;  /* 0x000000ff1800720c */ /* 0x000fe20003f85270 */
[----:B------:R-:W-:Y:S01]  /*9050*/  IMAD.MOV.U32 R7, RZ, RZ, R17 ;  /* 0x000000ffff077224 */ /* 0x000fe200078e0011 */
[--C-:B------:R-:W-:Y:S01]  /*9060*/  SHF.R.S32.HI R5, RZ, 0x1f, R22.reuse ;  /* 0x0000001fff057819 */ /* 0x100fe20000011416 */
[----:B------:R-:W-:Y:S02]  /*9070*/  IMAD.MOV.U32 R4, RZ, RZ, R22 ;  /* 0x000000ffff047224 */ /* 0x000fe400078e0016 */
[----:B------:R-:W2:Y:S01]  /*9080*/  LDC.64 R14, c[0x0][0x3e8] ;  /* 0x0000fa00ff0e7b82 */ /* 0x000ea20000000a00 */
[-C--:B-1----:R-:W-:Y:S01]  /*9090*/  IMAD R0, R3, R12.reuse, RZ ;  /* 0x0000000c03007224 */ /* 0x082fe200078e02ff */
[----:B------:R-:W-:Y:S01]  /*90a0*/  SHF.L.U64.HI R30, R12, 0x5, R13 ;  /* 0x000000050c1e7819 */ /* 0x000fe2000001020d */
[----:B------:R-:W-:-:S04]  /*90b0*/  IMAD.WIDE.U32 R8, R18, R12, R6 ;  /* 0x0000000c12087225 */ /* 0x000fc800078e0006 */
[----:B------:R-:W-:Y:S02]  /*90c0*/  IMAD R21, R19, R12, RZ ;  /* 0x0000000c13157224 */ /* 0x000fe400078e02ff */
[-C--:B--2---:R-:W-:Y:S01]  /*90d0*/  IMAD R20, R3, R14.reuse, RZ ;  /* 0x0000000e03147224 */ /* 0x084fe200078e02ff */
[----:B------:R-:W-:Y:S01]  /*90e0*/  SHF.L.U64.HI R28, R14, 0x5, R15 ;  /* 0x000000050e1c7819 */ /* 0x000fe2000001020f */
[----:B------:R-:W-:-:S04]  /*90f0*/  IMAD.WIDE.U32 R10, R18, R14, R6 ;  /* 0x0000000e120a7225 */ /* 0x000fc800078e0006 */
[----:B------:R-:W-:-:S04]  /*9100*/  IMAD.WIDE.U32 R6, R18, R12, R4 ;  /* 0x0000000c12067225 */ /* 0x000fc800078e0004 */
[----:B------:R-:W-:-:S04]  /*9110*/  IMAD.WIDE.U32 R54, R117, R12, RZ ;  /* 0x0000000c75367225 */ /* 0x000fc800078e00ff */
[----:B------:R-:W-:Y:S01]  /*9120*/  IMAD R3, R19, R14, RZ ;  /* 0x0000000e13037224 */ /* 0x000fe200078e02ff */
[-C--:B------:R-:W-:Y:S01]  /*9130*/  IADD3 R27, P2, R8, R54.reuse, RZ ;  /* 0x00000036081b7210 */ /* 0x080fe20007f5e0ff */
[C---:B------:R-:W-:Y:S01]  /*9140*/  IMAD R59, R117.reuse, R13, R0 ;  /* 0x0000000d753b7224 */ /* 0x040fe200078e0200 */
[----:B------:R-:W-:Y:S01]  /*9150*/  IADD3 R63, P0, R6, R54, RZ ;  /* 0x00000036063f7210 */ /* 0x000fe20007f1e0ff */
[C---:B------:R-:W-:Y:S02]  /*9160*/  IMAD R53, R117.reuse, R15, R20 ;  /* 0x0000000f75357224 */ /* 0x040fe400078e0214 */
[----:B------:R-:W-:-:S04]  /*9170*/  IMAD.WIDE.U32 R56, R117, R14, RZ ;  /* 0x0000000e75387225 */ /* 0x000fc800078e00ff */
[----:B------:R-:W-:Y:S01]  /*9180*/  IMAD.WIDE.U32 R4, R18, R14, R4 ;  /* 0x0000000e12047225 */ /* 0x000fe200078e0004 */
[----:B------:R-:W-:Y:S02]  /*9190*/  IADD3 R53, R53, R57, RZ ;  /* 0x0000003935357210 */ /* 0x000fe40007ffe0ff */
[-C--:B------:R-:W-:Y:S01]  /*91a0*/  IADD3 R33, P3, R10, R56.reuse, RZ ;  /* 0x000000380a217210 */ /* 0x080fe20007f7e0ff */
[----:B------:R-:W-:Y:S01]  /*91b0*/  IMAD R21, R18, R13, R21 ;  /* 0x0000000d12157224 */ /* 0x000fe200078e0215 */
[----:B------:R-:W-:Y:S01]  /*91c0*/  IADD3 R61, P1, R4, R56, RZ ;  /* 0x00000038043d7210 */ /* 0x000fe20007f3e0ff */
[----:B------:R-:W-:Y:S02]  /*91d0*/  IMAD R3, R18, R15, R3 ;  /* 0x0000000f12037224 */ /* 0x000fe400078e0203 */
[----:B------:R-:W-:Y:S02]  /*91e0*/  IMAD.IADD R59, R59, 0x1, R55 ;  /* 0x000000013b3b7824 */ /* 0x000fe400078e0237 */
[----:B------:R-:W-:Y:S01]  /*91f0*/  IMAD.SHL.U32 R29, R12, 0x20, RZ ;  /* 0x000000200c1d7824 */ /* 0x000fe200078e00ff */
[----:B------:R-:W-:Y:S01]  /*9200*/  IADD3.X R75, R53, R5, R3, P1, !PT ;  /* 0x00000005354b7210 */ /* 0x000fe20000ffe403 */
[----:B------:R-:W-:Y:S01]  /*9210*/  IMAD.SHL.U32 R24, R14, 0x20, RZ ;  /* 0x000000200e187824 */ /* 0x000fe200078e00ff */
[----:B------:R-:W-:-:S02]  /*9220*/  IADD3.X R65, R59, R7, R21, P0, !PT ;  /* 0x000000073b417210 */ /* 0x000fc400007fe415 */
[----:B------:R-:W-:Y:S02]  /*9230*/  IADD3.X R31, R59, R21, R9, P2, !PT ;  /* 0x000000153b1f7210 */ /* 0x000fe400017fe409 */
[----:B------:R-:W-:Y:S01]  /*9240*/  IADD3.X R35, R53, R3, R11, P3, !PT ;  /* 0x0000000335237210 */ /* 0x000fe20001ffe40b */
[----:B------:R-:W-:Y:S06]  /*9250*/  @!P4 BRA `(.L_x_1436) ;  /* 0x000000000040c947 */ /* 0x000fec0003800000 */
        /* <DEDUP_REMOVED lines=15> */
[----:B0-2---:R-:W-:Y:S05]  /*9350*/  CALL.ABS.NOINC R14 ;  /* 0x000000000e007343 */ /* 0x005fea0003c00000 */
.L_x_1436:
[----:B------:R-:W1:Y:S01]  /*9360*/  LDC.64 R12, c[0x0][0x3d8] ;  /* 0x0000f600ff0c7b82 */ /* 0x000e620000000a00 */
[----:B------:R-:W-:Y:S01]  /*9370*/  SHF.R.S32.HI R3, RZ, 0x1f, R197 ;  /* 0x0000001fff037819 */ /* 0x000fe200000114c5 */
[----:B------:R-:W-:Y:S01]  /*9380*/  ULDC.U8 UR4, c[0x0][0x3f0] ;  /* 0x0000fc0000047ab9 */ /* 0x000fe20000000000 */
[----:B------:R-:W-:Y:S01]  /*9390*/  BSSY B0, `(.L_x_1437) ;  /* 0x00004cc000007945 */ /* 0x000fe20003800000 */
[----:B------:R-:W-:-:S04]  /*93a0*/  ISETP.NE.AND P0, PT, RZ, UR4, PT ;  /* 0x00000004ff007c0c */ /* 0x000fc8000bf05270 */
[----:B------:R-:W2:Y:S01]  /*93b0*/  LDC.64 R10, c[0x0][0x3e8] ;  /* 0x0000fa00ff0a7b82 */ /* 0x000ea20000000a00 */
[-C--:B-1----:R-:W-:Y:S02]  /*93c0*/  IMAD R0, R3, R12.reuse, RZ ;  /* 0x0000000c03007224 */ /* 0x082fe400078e02ff */
[----:B------:R-:W-:-:S04]  /*93d0*/  IMAD.WIDE.U32 R4, R197, R12, RZ ;  /* 0x0000000cc5047225 */ /* 0x000fc800078e00ff */
[-C--:B--2---:R-:W-:Y:S02]  /*93e0*/  IMAD R6, R3, R10.reuse, RZ ;  /* 0x0000000a03067224 */ /* 0x084fe400078e02ff */
[C---:B------:R-:W-:Y:S02]  /*93f0*/  IMAD R3, R197.reuse, R13, R0 ;  /* 0x0000000dc5037224 */ /* 0x040fe400078e0200 */
[----:B------:R-:W-:-:S04]  /*9400*/  IMAD.WIDE.U32 R8, R197, R10, RZ ;  /* 0x0000000ac5087225 */ /* 0x000fc800078e00ff */
[----:B------:R-:W-:Y:S01]  /*9410*/  IMAD R7, R197, R11, R6 ;  /* 0x0000000bc5077224 */ /* 0x000fe200078e0206 */
[C---:B------:R-:W-:Y:S01]  /*9420*/  SHF.L.U32 R6, R4.reuse, 0x7, RZ ;  /* 0x0000000704067819 */ /* 0x040fe200000006ff */
[----:B------:R-:W-:Y:S02]  /*9430*/  IMAD.IADD R5, R5, 0x1, R3 ;  /* 0x0000000105057824 */ /* 0x000fe400078e0203 */
[----:B------:R-:W-:Y:S02]  /*9440*/  IMAD R0, R197, -0x80, R193 ;  /* 0xffffff80c5007824 */ /* 0x000fe400078e02c1 */
[----:B------:R-:W-:Y:S01]  /*9450*/  IMAD.IADD R3, R9, 0x1, R7 ;  /* 0x0000000109037824 */ /* 0x000fe200078e0207 */
[----:B------:R-:W-:Y:S01]  /*9460*/  SHF.L.U64.HI R7, R4, 0x7, R5 ;  /* 0x0000000704077819 */ /* 0x000fe20000010205 */
[----:B------:R-:W-:Y:S01]  /*9470*/  IMAD.SHL.U32 R4, R8, 0x80, RZ ;  /* 0x0000008008047824 */ /* 0x000fe200078e00ff */
[----:B------:R-:W-:Y:S02]  /*9480*/  VIMNMX R73, R0, 0x80, PT ;  /* 0x0000008000497848 */ /* 0x000fe40003fe0100 */
[----:B------:R-:W-:Y:S01]  /*9490*/  SHF.L.U64.HI R5, R8, 0x7, R3 ;  /* 0x0000000708057819 */ /* 0x000fe20000010203 */
[----:B------:R-:W-:Y:S06]  /*94a0*/  @!P0 BRA `(.L_x_1438) ;  /* 0x0000002400b08947 */ /* 0x000fec0003800000 */
[----:B------:R-:W1:Y:S01]  /*94b0*/  LDC R0, c[0x0][0x428] ;  /* 0x00010a00ff007b82 */ /* 0x000e620000000800 */
[-C--:B------:R-:W-:Y:S01]  /*94c0*/  ISETP.GE.AND P0, PT, R18, R73.reuse, PT ;  /* 0x000000491200720c */ /* 0x080fe20003f06270 */
[----:B------:R-:W-:Y:S01]  /*94d0*/  BSSY B1, `(.L_x_1439) ;  /* 0x0000023000017945 */ /* 0x000fe20003800000 */
[----:B------:R-:W-:Y:S02]  /*94e0*/  ISETP.GE.AND P1, PT, R189, R73, PT ;  /* 0x00000049bd00720c */ /* 0x000fe40003f26270 */
        /* <DEDUP_REMOVED lines=8> */
[----:B-1----:R-:W-:-:S13]  /*9570*/  ISETP.NE.AND P4, PT, R0, 0x1, PT ;  /* 0x000000010000780c */ /* 0x002fda0003f85270 */
[----:B------:R-:W1:Y:S08]  /*9580*/  @P4 LDC R20, c[0x0][0x42c] ;  /* 0x00010b00ff144b82 */ /* 0x000e700000000800 */
[----:B------:R-:W2:Y:S01]  /*9590*/  @P4 LDC R21, c[0x0][0x430] ;  /* 0x00010c00ff154b82 */ /* 0x000ea20000000800 */
[----:B------:R-:W-:Y:S05]  /*95a0*/  @P0 BRA `(.L_x_1440) ;  /* 0x0000000000540947 */ /* 0x000fea0003800000 */
[----:B------:R-:W-:Y:S01]  /*95b0*/  IADD3 R3, P2, R6, R63, RZ ;  /* 0x0000003f06037210 */ /* 0x000fe20007f5e0ff */
[----:B------:R-:W-:Y:S01]  /*95c0*/  ULDC.64 UR4, c[0x0][0x3c8] ;  /* 0x0000f20000047ab9 */ /* 0x000fe20000000a00 */
[----:B------:R-:W-:Y:S01]  /*95d0*/  ULDC.64 UR6, c[0x0][0x3e0] ;  /* 0x0000f80000067ab9 */ /* 0x000fe20000000a00 */
[----:B------:R-:W-:Y:S02]  /*95e0*/  CS2R R50, SRZ ;  /* 0x0000000000327805 */ /* 0x000fe4000001ff00 */
[----:B------:R-:W-:Y:S01]  /*95f0*/  LEA R8, P3, R3, UR4, 0x1 ;  /* 0x0000000403087c11 */ /* 0x000fe2000f8608ff */
[----:B------:R-:W-:Y:S01]  /*9600*/  IMAD.X R14, R7, 0x1, R65, P2 ;  /* 0x00000001070e7824 */ /* 0x000fe200010e0641 */
[----:B------:R-:W-:Y:S01]  /*9610*/  ULDC UR4, c[0x0][0x3d4] ;  /* 0x0000f50000047ab9 */ /* 0x000fe20000000800 */
[----:B------:R-:W-:Y:S02]  /*9620*/  IADD3 R0, P2, R4, R61, RZ ;  /* 0x0000003d04007210 */ /* 0x000fe40007f5e0ff */
[----:B------:R-:W-:-:S02]  /*9630*/  CS2R R44, SRZ ;  /* 0x00000000002c7805 */ /* 0x000fc4000001ff00 */
[----:B------:R-:W-:Y:S02]  /*9640*/  ISETP.GE.AND P5, PT, R22, UR4, PT ;  /* 0x0000000416007c0c */ /* 0x000fe4000bfa6270 */
[----:B------:R-:W-:Y:S02]  /*9650*/  CS2R R48, SRZ ;  /* 0x0000000000307805 */ /* 0x000fe4000001ff00 */
[----:B------:R-:W-:Y:S01]  /*9660*/  LEA.HI.X R9, R3, UR5, R14, 0x1, P3 ;  /* 0x0000000503097c11 */ /* 0x000fe200098f0c0e */
[----:B------:R-:W-:Y:S01]  /*9670*/  IMAD.X R3, R5, 0x1, R75, P2 ;  /* 0x0000000105037824 */ /* 0x000fe200010e064b */
[----:B------:R-:W-:Y:S02]  /*9680*/  ISETP.GE.AND P3, PT, R187, UR4, PT ;  /* 0x00000004bb007c0c */ /* 0x000fe4000bf66270 */
[----:B------:R-:W-:Y:S02]  /*9690*/  CS2R R46, SRZ ;  /* 0x00000000002e7805 */ /* 0x000fe4000001ff00 */
[----:B------:R-:W-:-:S04]  /*96a0*/  LEA R14, P2, R0, UR6, 0x1 ;  /* 0x00000006000e7c11 */ /* 0x000fc8000f8408ff */
[----:B------:R-:W-:Y:S01]  /*96b0*/  LEA.HI.X R15, R0, UR7, R3, 0x1, P2 ;  /* 0x00000007000f7c11 */ /* 0x000fe200090f0c03 */
[----:B------:R3:W5:Y:S04]  /*96c0*/  @!P5 LDG.E.64 R50, desc[UR56][R8.64] ;  /* 0x000000380832d981 */ /* 0x000768000c1e1b00 */
[----:B------:R3:W5:Y:S04]  /*96d0*/  @!P3 LDG.E.64 R44, desc[UR56][R8.64+0x40] ;  /* 0x00004038082cb981 */ /* 0x000768000c1e1b00 */
[----:B------:R3:W5:Y:S04]  /*96e0*/  @!P5 LDG.E.64 R48, desc[UR56][R14.64] ;  /* 0x000000380e30d981 */ /* 0x000768000c1e1b00 */
[----:B------:R3:W5:Y:S02]  /*96f0*/  @!P3 LDG.E.64 R46, desc[UR56][R14.64+0x40] ;  /* 0x000040380e2eb981 */ /* 0x000764000c1e1b00 */
.L_x_1440:
[----:B------:R-:W-:Y:S05]  /*9700*/  BSYNC B1 ;  /* 0x0000000000017941 */ /* 0x000fea0003800000 */
.L_x_1439:
[----:B------:R-:W-:Y:S04]  /*9710*/  BSSY B1, `(.L_x_1441) ;  /* 0x0000017000017945 */ /* 0x000fe80003800000 */
[----:B------:R-:W-:Y:S05]  /*9720*/  @P1 BRA `(.L_x_1442) ;  /* 0x0000000000541947 */ /* 0x000fea0003800000 */
[----:B---3--:R-:W-:Y:S01]  /*9730*/  IADD3 R9, P2, P3, R63, R29, R6 ;  /* 0x0000001d3f097210 */ /* 0x008fe20007b5e006 */
[----:B------:R-:W-:Y:S01]  /*9740*/  ULDC.64 UR6, c[0x0][0x3c8] ;  /* 0x0000f20000067ab9 */ /* 0x000fe20000000a00 */
[----:B------:R-:W-:Y:S01]  /*9750*/  ULDC UR4, c[0x0][0x3d4] ;  /* 0x0000f50000047ab9 */ /* 0x000fe20000000800 */
[----:B------:R-:W-:Y:S01]  /*9760*/  ULDC.64 UR8, c[0x0][0x3e0] ;  /* 0x0000f80000087ab9 */ /* 0x000fe20000000a00 */
[----:B------:R-:W-:Y:S02]  /*9770*/  IADD3.X R14, R65, R30, R7, P2, P3 ;  /* 0x0000001e410e7210 */ /* 0x000fe400017e6407 */
[----:B------:R-:W-:Y:S02]  /*9780*/  CS2R R42, SRZ ;  /* 0x00000000002a7805 */ /* 0x000fe4000001ff00 */
[----:B------:R-:W-:Y:S02]  /*9790*/  IADD3 R0, P3, P5, R61, R24, R4 ;  /* 0x000000183d007210 */ /* 0x000fe40007d7e004 */
[----:B------:R-:W-:-:S02]  /*97a0*/  CS2R R36, SRZ ;  /* 0x0000000000247805 */ /* 0x000fc4000001ff00 */
[----:B------:R-:W-:Y:S02]  /*97b0*/  LEA R8, P2, R9, UR6, 0x1 ;  /* 0x0000000609087c11 */ /* 0x000fe4000f8408ff */
[----:B------:R-:W-:Y:S02]  /*97c0*/  CS2R R40, SRZ ;  /* 0x0000000000287805 */ /* 0x000fe4000001ff00 */
[----:B------:R-:W-:Y:S02]  /*97d0*/  IADD3.X R3, R75, R28, R5, P3, P5 ;  /* 0x0000001c4b037210 */ /* 0x000fe40001fea405 */
[----:B------:R-:W-:Y:S02]  /*97e0*/  CS2R R38, SRZ ;  /* 0x0000000000267805 */ /* 0x000fe4000001ff00 */
[----:B------:R-:W-:Y:S02]  /*97f0*/  ISETP.GE.AND P5, PT, R22, UR4, PT ;  /* 0x0000000416007c0c */ /* 0x000fe4000bfa6270 */
[----:B------:R-:W-:-:S02]  /*9800*/  ISETP.GE.AND P3, PT, R187, UR4, PT ;  /* 0x00000004bb007c0c */ /* 0x000fc4000bf66270 */
[----:B------:R-:W-:Y:S02]  /*9810*/  LEA.HI.X R9, R9, UR7, R14, 0x1, P2 ;  /* 0x0000000709097c11 */ /* 0x000fe400090f0c0e */
[----:B------:R-:W-:-:S04]  /*9820*/  LEA R14, P2, R0, UR8, 0x1 ;  /* 0x00000008000e7c11 */ /* 0x000fc8000f8408ff */
[----:B------:R-:W-:-:S03]  /*9830*/  LEA.HI.X R15, R0, UR9, R3, 0x1, P2 ;  /* 0x00000009000f7c11 */ /* 0x000fc600090f0c03 */
[----:B------:R4:W5:Y:S04]  /*9840*/  @!P5 LDG.E.64 R42, desc[UR56][R8.64] ;  /* 0x00000038082ad981 */ /* 0x000968000c1e1b00 */
[----:B------:R4:W5:Y:S04]  /*9850*/  @!P3 LDG.E.64 R36, desc[UR56][R8.64+0x40] ;  /* 0x000040380824b981 */ /* 0x000968000c1e1b00 */
[----:B------:R4:W5:Y:S04]  /*9860*/  @!P5 LDG.E.64 R40, desc[UR56][R14.64] ;  /* 0x000000380e28d981 */ /* 0x000968000c1e1b00 */
[----:B------:R4:W5:Y:S02]  /*9870*/  @!P3 LDG.E.64 R38, desc[UR56][R14.64+0x40] ;  /* 0x000040380e26b981 */ /* 0x000964000c1e1b00 */
.L_x_1442:
[----:B------:R-:W-:Y:S05]  /*9880*/  BSYNC B1 ;  /* 0x0000000000017941 */ /* 0x000fea0003800000 */
.L_x_1441:
[----:B-----5:R-:W-:Y:S01]  /*9890*/  IMAD.MOV.U32 R3, RZ, RZ, R48 ;  /* 0x000000ffff037224 */ /* 0x020fe200078e0030 */
[----:B---34-:R-:W-:Y:S01]  /*98a0*/  MOV R8, R56 ;  /* 0x0000003800087202 */ /* 0x018fe20000000f00 */
[----:B------:R-:W-:Y:S01]  /*98b0*/  IMAD R0, R197, 0x80, R18 ;  /* 0x00000080c5007824 */ /* 0x000fe200078e0212 */
[-C--:B------:R-:W-:Y:S01]  /*98c0*/  ISETP.GE.AND P2, PT, R188, R73.reuse, PT ;  /* 0x00000049bc00720c */ /* 0x080fe20003f46270 */
[----:B------:R-:W-:Y:S01]  /*98d0*/  IMAD.MOV.U32 R14, RZ, RZ, R49 ;  /* 0x000000ffff0e7224 */ /* 0x000fe200078e0031 */
[----:B------:R-:W-:Y:S01]  /*98e0*/  PRMT R62, R3, 0x7610, R62 ;  /* 0x00007610033e7816 */ /* 0x000fe2000000003e */
[----:B------:R-:W-:Y:S01]  /*98f0*/  IMAD R3, R219, 0x20, R0 ;  /* 0x00000020db037824 */ /* 0x000fe200078e0200 */
[----:B------:R-:W-:Y:S01]  /*9900*/  BSSY B1, `(.L_x_1443) ;  /* 0x0000043000017945 */ /* 0x000fe20003800000 */
[----:B------:R-:W-:Y:S01]  /*9910*/  IMAD.MOV.U32 R0, RZ, RZ, R46 ;  /* 0x000000ffff007224 */ /* 0x000fe200078e002e */
[----:B------:R-:W-:Y:S01]  /*9920*/  PRMT R60, R60, 0x5410, R14 ;  /* 0x000054103c3c7816 */ /* 0x000fe2000000000e */
[----:B------:R-:W-:Y:S01]  /*9930*/  IMAD.MOV.U32 R15, RZ, RZ, R47 ;  /* 0x000000ffff0f7224 */ /* 0x000fe200078e002f */
[----:B------:R-:W-:Y:S01]  /*9940*/  ISETP.GE.AND P3, PT, R190, R73, PT ;  /* 0x00000049be00720c */ /* 0x000fe20003f66270 */
[----:B------:R-:W-:Y:S01]  /*9950*/  IMAD.MOV.U32 R14, RZ, RZ, R50 ;  /* 0x000000ffff0e7224 */ /* 0x000fe200078e0032 */
[----:B------:R-:W-:Y:S01]  /*9960*/  PRMT R57, R57, 0x5410, R0 ;  /* 0x0000541039397816 */ /* 0x000fe20000000000 */
[----:B-1----:R-:W-:Y:S01]  /*9970*/  @P4 IMAD.HI.U32 R0, R3, R20, RZ ;  /* 0x0000001403004227 */ /* 0x002fe200078e00ff */
[----:B------:R-:W-:-:S02]  /*9980*/  PRMT R56, R56, 0x5410, R15 ;  /* 0x0000541038387816 */ /* 0x000fc4000000000f */
[----:B------:R-:W-:Y:S02]  /*9990*/  CS2R R26, SRZ ;  /* 0x00000000001a7805 */ /* 0x000fe4000001ff00 */
[----:B------:R-:W-:Y:S01]  /*99a0*/  PRMT R62, R62, 0x5410, R14 ;  /* 0x000054103e3e7816 */ /* 0x000fe2000000000e */
[----:B------:R-:W-:Y:S01]  /*99b0*/  IMAD.MOV.U32 R20, RZ, RZ, R45 ;  /* 0x000000ffff147224 */ /* 0x000fe200078e002d */
[----:B--2---:R-:W-:Y:S01]  /*99c0*/  @P4 SHF.R.U32.HI R3, RZ, R21, R0 ;  /* 0x00000015ff034219 */ /* 0x004fe20000011600 */
[----:B------:R-:W-:Y:S01]  /*99d0*/  IMAD.MOV.U32 R15, RZ, RZ, R44 ;  /* 0x000000ffff0f7224 */ /* 0x000fe200078e002c */
[----:B------:R-:W-:Y:S01]  /*99e0*/  MOV R14, R51 ;  /* 0x00000033000e7202 */ /* 0x000fe20000000f00 */
[----:B------:R-:W-:Y:S01]  /*99f0*/  IMAD.MOV.U32 R21, RZ, RZ, R39 ;  /* 0x000000ffff157224 */ /* 0x000fe200078e0027 */
[----:B------:R-:W-:Y:S01]  /*9a00*/  PRMT R56, R20, 0x7610, R56 ;  /* 0x0000761014387816 */ /* 0x000fe20000000038 */
[----:B------:R-:W-:Y:S01]  /*9a10*/  IMAD.MOV.U32 R20, RZ, RZ, R38 ;  /* 0x000000ffff147224 */ /* 0x000fe200078e0026 */
[----:B------:R-:W-:Y:S01]  /*9a20*/  PRMT R60, R15, 0x7610, R60 ;  /* 0x000076100f3c7816 */ /* 0x000fe2000000003c */
[----:B------:R-:W-:Y:S01]  /*9a30*/  IMAD.MOV.U32 R0, RZ, RZ, R40 ;  /* 0x000000ffff007224 */ /* 0x000fe200078e0028 */
[----:B------:R-:W-:Y:S01]  /*9a40*/  SHF.R.S32.HI R15, RZ, 0x1f, R3 ;  /* 0x0000001fff0f7819 */ /* 0x000fe20000011403 */
[----:B------:R-:W-:Y:S01]  /*9a50*/  IMAD.MOV.U32 R9, RZ, RZ, R53 ;  /* 0x000000ffff097224 */ /* 0x000fe200078e0035 */
[----:B------:R-:W-:Y:S01]  /*9a60*/  PRMT R70, R14, 0x7610, R70 ;  /* 0x000076100e467816 */ /* 0x000fe20000000046 */
[----:B------:R-:W-:Y:S01]  /*9a70*/  IMAD.MOV.U32 R14, RZ, RZ, R41 ;  /* 0x000000ffff0e7224 */ /* 0x000fe200078e0029 */
[----:B------:R-:W-:Y:S01]  /*9a80*/  PRMT R53, R20, 0x5410, R21 ;  /* 0x0000541014357816 */ /* 0x000fe20000000015 */
[----:B------:R-:W-:Y:S01]  /*9a90*/  IMAD.MOV.U32 R58, RZ, RZ, R54 ;  /* 0x000000ffff3a7224 */ /* 0x000fe200078e0036 */
[----:B------:R-:W-:Y:S01]  /*9aa0*/  PRMT R55, R55, 0x5410, R0 ;  /* 0x0000541037377816 */ /* 0x000fe20000000000 */
[C---:B------:R-:W-:Y:S01]  /*9ab0*/  IMAD R20, R15.reuse, R10, RZ ;  /* 0x0000000a0f147224 */ /* 0x040fe200078e02ff */
[----:B------:R-:W-:Y:S01]  /*9ac0*/  PRMT R54, R14, 0x7610, R54 ;  /* 0x000076100e367816 */ /* 0x000fe20000000036 */
[-C--:B------:R-:W-:Y:S01]  /*9ad0*/  IMAD R0, R15, R12.reuse, RZ ;  /* 0x0000000c0f007224 */ /* 0x080fe200078e02ff */
[----:B------:R-:W-:Y:S01]  /*9ae0*/  CS2R R32, SRZ ;  /* 0x0000000000207805 */ /* 0x000fe2000001ff00 */
[----:B------:R-:W-:Y:S01]  /*9af0*/  IMAD.WIDE.U32 R14, R3, R12, R58 ;  /* 0x0000000c030e7225 */ /* 0x000fe200078e003a */
[----:B------:R-:W-:-:S02]  /*9b00*/  CS2R R30, SRZ ;  /* 0x00000000001e7805 */ /* 0x000fc4000001ff00 */
[----:B------:R-:W-:Y:S02]  /*9b10*/  CS2R R34, SRZ ;  /* 0x0000000000227805 */ /* 0x000fe4000001ff00 */
[----:B------:R-:W-:Y:S01]  /*9b20*/  CS2R R24, SRZ ;  /* 0x0000000000187805 */ /* 0x000fe2000001ff00 */
[C---:B------:R-:W-:Y:S01]  /*9b30*/  IMAD.WIDE.U32 R58, R3.reuse, R10, R8 ;  /* 0x0000000a033a7225 */ /* 0x040fe200078e0008 */
[----:B------:R-:W-:Y:S02]  /*9b40*/  CS2R R8, SRZ ;  /* 0x0000000000087805 */ /* 0x000fe4000001ff00 */
[----:B------:R-:W-:Y:S01]  /*9b50*/  CS2R R28, SRZ ;  /* 0x00000000001c7805 */ /* 0x000fe2000001ff00 */
[C---:B------:R-:W-:Y:S01]  /*9b60*/  IMAD R73, R3.reuse, R11, R20 ;  /* 0x0000000b03497224 */ /* 0x040fe200078e0214 */
[----:B------:R-:W-:Y:S01]  /*9b70*/  CS2R R20, SRZ ;  /* 0x0000000000147805 */ /* 0x000fe2000001ff00 */
[----:B------:R-:W-:Y:S01]  /*9b80*/  IMAD R71, R3, R13, R0 ;  /* 0x0000000d03477224 */ /* 0x000fe200078e0200 */
[----:B------:R-:W-:Y:S06]  /*9b90*/  @P2 BRA `(.L_x_1444) ;  /* 0x0000000000642947 */ /* 0x000fec0003800000 */
[----:B------:R-:W-:Y:S01]  /*9ba0*/  LEA R28, P4, R12, R6, 0x6 ;  /* 0x000000060c1c7211 */ /* 0x000fe200078830ff */
[----:B------:R-:W-:Y:S01]  /*9bb0*/  ULDC.64 UR4, c[0x0][0x3c8] ;  /* 0x0000f20000047ab9 */ /* 0x000fe20000000a00 */
[----:B------:R-:W-:Y:S01]  /*9bc0*/  ULDC.64 UR6, c[0x0][0x3e0] ;  /* 0x0000f80000067ab9 */ /* 0x000fe20000000a00 */
[----:B------:R-:W-:Y:S02]  /*9bd0*/  CS2R R34, SRZ ;  /* 0x0000000000227805 */ /* 0x000fe4000001ff00 */
[----:B------:R-:W-:Y:S02]  /*9be0*/  IADD3 R28, P5, R28, R63, RZ ;  /* 0x0000003f1c1c7210 */ /* 0x000fe40007fbe0ff */
[----:B------:R-:W-:Y:S02]  /*9bf0*/  CS2R R32, SRZ ;  /* 0x0000000000207805 */ /* 0x000fe4000001ff00 */
[----:B------:R-:W-:Y:S02]  /*9c00*/  LEA.HI.X R30, R12, R7, R13, 0x6, P4 ;  /* 0x000000070c1e7211 */ /* 0x000fe400020f340d */
[----:B------:R-:W-:-:S02]  /*9c10*/  LEA R0, P4, R10, R4, 0x6 ;  /* 0x000000040a007211 */ /* 0x000fc400078830ff */
[----:B------:R-:W-:Y:S02]  /*9c20*/  IADD3.X R29, R30, R65, RZ, P5, !PT ;  /* 0x000000411e1d7210 */ /* 0x000fe40002ffe4ff */
[----:B------:R-:W-:Y:S02]  /*9c30*/  CS2R R30, SRZ ;  /* 0x00000000001e7805 */ /* 0x000fe4000001ff00 */
[----:B------:R-:W-:Y:S02]  /*9c40*/  IADD3 R0, P5, R0, R61, RZ ;  /* 0x0000003d00007210 */ /* 0x000fe40007fbe0ff */
[----:B------:R-:W-:Y:S02]  /*9c50*/  LEA.HI.X R3, R10, R5, R11, 0x6, P4 ;  /* 0x000000050a037211 */ /* 0x000fe400020f340b */
[----:B------:R-:W-:Y:S01]  /*9c60*/  LEA R66, P4, R28, UR4, 0x1 ;  /* 0x000000041c427c11 */ /* 0x000fe2000f8808ff */
[----:B------:R-:W-:Y:S02]  /*9c70*/  ULDC UR4, c[0x0][0x3d4] ;  /* 0x0000f50000047ab9 */ /* 0x000fe40000000800 */
[----:B------:R-:W-:Y:S01]  /*9c80*/  IMAD.X R3, R3, 0x1, R75, P5 ;  /* 0x0000000103037824 */ /* 0x000fe200028e064b */
[----:B------:R-:W-:-:S02]  /*9c90*/  LEA R68, P5, R0, UR6, 0x1 ;  /* 0x0000000600447c11 */ /* 0x000fc4000f8a08ff */
[----:B------:R-:W-:Y:S02]  /*9ca0*/  LEA.HI.X R67, R28, UR5, R29, 0x1, P4 ;  /* 0x000000051c437c11 */ /* 0x000fe4000a0f0c1d */
[----:B------:R-:W-:Y:S02]  /*9cb0*/  CS2R R28, SRZ ;  /* 0x00000000001c7805 */ /* 0x000fe4000001ff00 */
[----:B------:R-:W-:Y:S02]  /*9cc0*/  LEA.HI.X R69, R0, UR7, R3, 0x1, P5 ;  /* 0x0000000700457c11 */ /* 0x000fe4000a8f0c03 */
[----:B------:R-:W-:Y:S02]  /*9cd0*/  ISETP.GE.AND P4, PT, R22, UR4, PT ;  /* 0x0000000416007c0c */ /* 0x000fe4000bf86270 */
[----:B------:R-:W-:-:S11]  /*9ce0*/  ISETP.GE.AND P5, PT, R187, UR4, PT ;  /* 0x00000004bb007c0c */ /* 0x000fd6000bfa6270 */
[----:B------:R1:W5:Y:S04]  /*9cf0*/  @!P4 LDG.E.64 R34, desc[UR56][R66.64] ;  /* 0x000000384222c981 */ /* 0x000368000c1e1b00 */
[----:B------:R1:W5:Y:S04]  /*9d00*/  @!P5 LDG.E.64 R28, desc[UR56][R66.64+0x40] ;  /* 0x00004038421cd981 */ /* 0x000368000c1e1b00 */
[----:B------:R1:W5:Y:S04]  /*9d10*/  @!P4 LDG.E.64 R32, desc[UR56][R68.64] ;  /* 0x000000384420c981 */ /* 0x000368000c1e1b00 */
[----:B------:R1:W5:Y:S02]  /*9d20*/  @!P5 LDG.E.64 R30, desc[UR56][R68.64+0x40] ;  /* 0x00004038441ed981 */ /* 0x000364000c1e1b00 */
.L_x_1444:
[----:B------:R-:W-:Y:S05]  /*9d30*/  BSYNC B1 ;  /* 0x0000000000017941 */ /* 0x000fea0003800000 */
.L_x_1443:
[----:B------:R-:W-:Y:S04]  /*9d40*/  BSSY B1, `(.L_x_1445) ;  /* 0x000001b000017945 */ /* 0x000fe80003800000 */
[----:B------:R-:W-:Y:S05]  /*9d50*/  @P3 BRA `(.L_x_1446) ;  /* 0x0000000000643947 */ /* 0x000fea0003800000 */
[----:B------:R-:W-:Y:S01]  /*9d60*/  IMAD.WIDE.U32 R6, R12, 0x60, R6 ;  /* 0x000000600c067825 */ /* 0x000fe200078e0006 */
[----:B------:R-:W-:Y:S01]  /*9d70*/  ULDC.64 UR4, c[0x0][0x3c8] ;  /* 0x0000f20000047ab9 */ /* 0x000fe20000000a00 */
[----:B------:R-:W-:Y:S01]  /*9d80*/  ULDC.64 UR6, c[0x0][0x3e0] ;  /* 0x0000f80000067ab9 */ /* 0x000fe20000000a00 */
[----:B------:R-:W-:Y:S01]  /*9d90*/  CS2R R24, SRZ ;  /* 0x0000000000187805 */ /* 0x000fe2000001ff00 */
[----:B------:R-:W-:Y:S01]  /*9da0*/  IMAD.WIDE.U32 R4, R10, 0x60, R4 ;  /* 0x000000600a047825 */ /* 0x000fe200078e0004 */
[----:B------:R-:W-:Y:S02]  /*9db0*/  IADD3 R63, P4, R63, R6, RZ ;  /* 0x000000063f3f7210 */ /* 0x000fe40007f9e0ff */
[----:B------:R-:W-:Y:S02]  /*9dc0*/  CS2R R26, SRZ ;  /* 0x00000000001a7805 */ /* 0x000fe4000001ff00 */
[----:B------:R-:W-:Y:S01]  /*9dd0*/  CS2R R20, SRZ ;  /* 0x0000000000147805 */ /* 0x000fe2000001ff00 */
[----:B------:R-:W-:Y:S01]  /*9de0*/  IMAD R8, R13, 0x60, RZ ;  /* 0x000000600d087824 */ /* 0x000fe200078e02ff */
[----:B------:R-:W-:Y:S01]  /*9df0*/  IADD3 R61, P5, R61, R4, RZ ;  /* 0x000000043d3d7210 */ /* 0x000fe20007fbe0ff */
[----:B------:R-:W-:-:S03]  /*9e00*/  IMAD R0, R11, 0x60, RZ ;  /* 0x000000600b007824 */ /* 0x000fc600078e02ff */
[----:B------:R-:W-:Y:S02]  /*9e10*/  IADD3.X R8, R65, R8, R7, P4, !PT ;  /* 0x0000000841087210 */ /* 0x000fe400027fe407 */
[----:B------:R-:W-:Y:S02]  /*9e20*/  IADD3.X R0, R75, R0, R5, P5, !PT ;  /* 0x000000004b007210 */ /* 0x000fe40002ffe405 */
[----:B------:R-:W-:Y:S01]  /*9e30*/  LEA R4, P4, R63, UR4, 0x1 ;  /* 0x000000043f047c11 */ /* 0x000fe2000f8808ff */
[----:B------:R-:W-:Y:S01]  /*9e40*/  ULDC UR4, c[0x0][0x3d4] ;  /* 0x0000f50000047ab9 */ /* 0x000fe20000000800 */
[----:B------:R-:W-:Y:S02]  /*9e50*/  LEA R6, P5, R61, UR6, 0x1 ;  /* 0x000000063d067c11 */ /* 0x000fe4000f8a08ff */
[----:B------:R-:W-:Y:S02]  /*9e60*/  LEA.HI.X R5, R63, UR5, R8, 0x1, P4 ;  /* 0x000000053f057c11 */ /* 0x000fe4000a0f0c08 */
[----:B------:R-:W-:-:S02]  /*9e70*/  CS2R R8, SRZ ;  /* 0x0000000000087805 */ /* 0x000fc4000001ff00 */
[----:B------:R-:W-:Y:S02]  /*9e80*/  LEA.HI.X R7, R61, UR7, R0, 0x1, P5 ;  /* 0x000000073d077c11 */ /* 0x000fe4000a8f0c00 */
[----:B------:R-:W-:Y:S02]  /*9e90*/  ISETP.GE.AND P4, PT, R22, UR4, PT ;  /* 0x0000000416007c0c */ /* 0x000fe4000bf86270 */
[----:B------:R-:W-:-:S11]  /*9ea0*/  ISETP.GE.AND P5, PT, R187, UR4, PT ;  /* 0x00000004bb007c0c */ /* 0x000fd6000bfa6270 */
[----:B------:R2:W5:Y:S04]  /*9eb0*/  @!P4 LDG.E.64 R24, desc[UR56][R4.64] ;  /* 0x000000380418c981 */ /* 0x000568000c1e1b00 */
[----:B------:R2:W5:Y:S04]  /*9ec0*/  @!P5 LDG.E.64 R8, desc[UR56][R4.64+0x40] ;  /* 0x000040380408d981 */ /* 0x000568000c1e1b00 */
[----:B------:R2:W5:Y:S04]  /*9ed0*/  @!P4 LDG.E.64 R26, desc[UR56][R6.64] ;  /* 0x00000038061ac981 */ /* 0x000568000c1e1b00 */
[----:B------:R2:W5:Y:S02]  /*9ee0*/  @!P5 LDG.E.64 R20, desc[UR56][R6.64+0x40] ;  /* 0x000040380614d981 */ /* 0x000564000c1e1b00 */
.L_x_1446:
[----:B------:R-:W-:Y:S05]  /*9ef0*/  BSYNC B1 ;  /* 0x0000000000017941 */ /* 0x000fea0003800000 */
.L_x_1445:
[----:B------:R-:W-:Y:S01]  /*9f00*/  ULDC.64 UR4, c[0x0][0x3c8] ;  /* 0x0000f20000047ab9 */ /* 0x000fe20000000a00 */
[----:B------:R-:W-:Y:S01]  /*9f10*/  ULDC.64 UR6, c[0x0][0x3e0] ;  /* 0x0000f80000067ab9 */ /* 0x000fe20000000a00 */
[----:B--2---:R-:W-:Y:S01]  /*9f20*/  IMAD.IADD R5, R15, 0x1, R71 ;  /* 0x000000010f057824 */ /* 0x004fe200078e0247 */
[----:B------:R-:W-:Y:S01]  /*9f30*/  LEA R4, P4, R14, UR4, 0x1 ;  /* 0x000000040e047c11 */ /* 0x000fe2000f8808ff */
[----:B------:R-:W-:Y:S01]  /*9f40*/  IMAD.IADD R3, R59, 0x1, R73 ;  /* 0x000000013b037824 */ /* 0x000fe200078e0249 */
[----:B------:R-:W-:Y:S01]  /*9f50*/  LEA R0, P5, R58, UR6, 0x1 ;  /* 0x000000063a007c11 */ /* 0x000fe2000f8a08ff */
[----:B------:R-:W-:Y:S01]  /*9f60*/  IMAD.MOV.U32 R6, RZ, RZ, R42 ;  /* 0x000000ffff067224 */ /* 0x000fe200078e002a */
[----:B------:R-:W-:Y:S01]  /*9f70*/  UMOV UR4, 0xffffffff ;  /* 0xffffffff00047882 */ /* 0x000fe20000000000 */
[----:B------:R-:W-:Y:S01]  /*9f80*/  IMAD.MOV.U32 R7, RZ, RZ, R43 ;  /* 0x000000ffff077224 */ /* 0x000fe200078e002b */
[----:B------:R-:W-:Y:S02]  /*9f90*/  LEA.HI.X R5, R14, UR5, R5, 0x1, P4 ;  /* 0x000000050e057c11 */ /* 0x000fe4000a0f0c05 */
[----:B------:R-:W-:-:S02]  /*9fa0*/  LEA.HI.X R3, R58, UR7, R3, 0x1, P5 ;  /* 0x000000073a037c11 */ /* 0x000fc4000a8f0c03 */
[----:B------:R-:W-:Y:S02]  /*9fb0*/  PRMT R59, R6, 0x7610, R59 ;  /* 0x00007610063b7816 */ /* 0x000fe4000000003b */
[----:B------:R-:W-:Y:S02]  /*9fc0*/  PRMT R57, R7, 0x7610, R57 ;  /* 0x0000761007397816 */ /* 0x000fe40000000039 */
[----:B------:R-:W-:Y:S01]  /*9fd0*/  LEA.HI R6, R221, R221, RZ, 0x1 ;  /* 0x000000dddd067211 */ /* 0x000fe200078f08ff */
[----:B------:R-:W-:Y:S06]  /*9fe0*/  BRA.DIV UR4, `(.L_x_1447) ;  /* 0x000001aa04487947 */ /* 0x000fec000b800000 */
.L_x_1725:
[----:B------:R-:W-:-:S03]  /*9ff0*/  UMOV UR4, 0xffffffff ;  /* 0xffffffff00047882 */ /* 0x000fc60000000000 */
[----:B------:R-:W-:Y:S05]  /*a000*/  BRA.DIV UR4, `(.L_x_1448) ;  /* 0x000001aa04687947 */ /* 0x000fea000b800000 */
.L_x_1728:
[----:B------:R-:W-:-:S03]  /*a010*/  UMOV UR4, 0xffffffff ;  /* 0xffffffff00047882 */ /* 0x000fc60000000000 */
[----:B------:R-:W-:Y:S05]  /*a020*/  BRA.DIV UR4, `(.L_x_1449) ;  /* 0x000001aa04887947 */ /* 0x000fea000b800000 */
.L_x_1731:
[----:B------:R-:W-:-:S03]  /*a030*/  UMOV UR4, 0xffffffff ;  /* 0xffffffff00047882 */ /* 0x000fc60000000000 */
[----:B------:R-:W-:Y:S05]  /*a040*/  BRA.DIV UR4, `(.L_x_1450) ;  /* 0x000001aa04a87947 */ /* 0x000fea000b800000 */
.L_x_1734:
[----:B------:R-:W-:-:S03]  /*a050*/  UMOV UR4, 0xffffffff ;  /* 0xffffffff00047882 */ /* 0x000fc60000000000 */
[----:B------:R-:W-:Y:S05]  /*a060*/  BRA.DIV UR4, `(.L_x_1451) ;  /* 0x000001aa04c87947 */ /* 0x000fea000b800000 */
.L_x_1737:
[----:B------:R-:W-:-:S03]  /*a070*/  UMOV UR4, 0xffffffff ;  /* 0xffffffff00047882 */ /* 0x000fc60000000000 */
[----:B------:R-:W-:Y:S05]  /*a080*/  BRA.DIV UR4, `(.L_x_1452) ;  /* 0x000001aa04e87947 */ /* 0x000fea000b800000 */
.L_x_1740:
[----:B------:R-:W-:-:S03]  /*a090*/  UMOV UR4, 0xffffffff ;  /* 0xffffffff00047882 */ /* 0x000fc60000000000 */
[----:B------:R-:W-:Y:S05]  /*a0a0*/  BRA.DIV UR4, `(.L_x_1453) ;  /* 0x000001ae04087947 */ /* 0x000fea000b800000 */
.L_x_1743:
[----:B------:R-:W-:-:S03]  /*a0b0*/  UMOV UR4, 0xffffffff ;  /* 0xffffffff00047882 */ /* 0x000fc60000000000 */
[----:B------:R-:W-:Y:S05]  /*a0c0*/  BRA.DIV UR4, `(.L_x_1454) ;  /* 0x000001ae04287947 */ /* 0x000fea000b800000 */
.L_x_1746:
[----:B------:R-:W-:-:S03]  /*a0d0*/  UMOV UR4, 0xffffffff ;  /* 0xffffffff00047882 */ /* 0x000fc60000000000 */
[----:B------:R-:W-:Y:S05]  /*a0e0*/  BRA.DIV UR4, `(.L_x_1455) ;  /* 0x000001ae04487947 */ /* 0x000fea000b800000 */
.L_x_1749:
[----:B------:R-:W-:-:S03]  /*a0f0*/  UMOV UR4, 0xffffffff ;  /* 0xffffffff00047882 */ /* 0x000fc60000000000 */
[----:B------:R-:W-:Y:S05]  /*a100*/  BRA.DIV UR4, `(.L_x_1456) ;  /* 0x000001ae04687947 */ /* 0x000fea000b800000 */
.L_x_1752:
[----:B------:R-:W-:-:S03]  /*a110*/  UMOV UR4, 0xffffffff ;  /* 0xffffffff00047882 */ /* 0x000fc60000000000 */
[----:B------:R-:W-:Y:S05]  /*a120*/  BRA.DIV UR4, `(.L_x_1457) ;  /* 0x000001ae04887947 */ /* 0x000fea000b800000 */
.L_x_1755:
[----:B------:R-:W-:-:S03]  /*a130*/  UMOV UR4, 0xffffffff ;  /* 0xffffffff00047882 */ /* 0x000fc60000000000 */
[----:B------:R-:W-:Y:S05]  /*a140*/  BRA.DIV UR4, `(.L_x_1458) ;  /* 0x000001ae04a87947 */ /* 0x000fea000b800000 */
.L_x_1758:
[----:B------:R-:W-:-:S03]  /*a150*/  UMOV UR4, 0xffffffff ;  /* 0xffffffff00047882 */ /* 0x000fc60000000000 */
[----:B------:R-:W-:Y:S05]  /*a160*/  BRA.DIV UR4, `(.L_x_1459) ;  /* 0x000001ae04c87947 */ /* 0x000fea000b800000 */
.L_x_1761:
[----:B------:R-:W-:Y:S01]  /*a170*/  UMOV UR4, 0xffffffff ;  /* 0xffffffff00047882 */ /* 0x000fe20000000000 */
[----:B------:R-:W-:Y:S02]  /*a180*/  LOP3.LUT R6, R6, 0xfffffffe, RZ, 0xc0, !PT ;  /* 0xfffffffe06067812 */ /* 0x000fe400078ec0ff */
[----:B------:R-:W-:Y:S05]  /*a190*/  BRA.DIV UR4, `(.L_x_1460) ;  /* 0x000001ae04e47947 */ /* 0x000fea000b800000 */
.L_x_1764:
[----:B------:R-:W-:Y:S01]  /*a1a0*/  UMOV UR4, 0xffffffff ;  /* 0xffffffff00047882 */ /* 0x000fe20000000000 */
[----:B------:R-:W-:Y:S02]  /*a1b0*/  IMAD.IADD R6, R221, 0x1, -R6 ;  /* 0x00000001dd067824 */ /* 0x000fe400078e0a06 */
[----:B------:R-:W-:Y:S05]  /*a1c0*/  BRA.DIV UR4, `(.L_x_1461) ;  /* 0x000001b204007947 */ /* 0x000fea000b800000 */
.L_x_1767:
[----:B------:R-:W-:Y:S01]  /*a1d0*/  UMOV UR4, 0xffffffff ;  /* 0xffffffff00047882 */ /* 0x000fe20000000000 */
[----:B------:R-:W-:Y:S02]  /*a1e0*/  SHF.L.U32 R3, R6, 0x1f, RZ ;  /* 0x0000001f06037819 */ /* 0x000fe400000006ff */
[----:B------:R-:W-:Y:S05]  /*a1f0*/  BRA.DIV UR4, `(.L_x_1462) ;  /* 0x000001b2041c7947 */ /* 0x000fea000b800000 */
.L_x_1770:
[----:B------:R-:W2:Y:S01]  /*a200*/  SYNCS.PHASECHK.TRANS64.TRYWAIT P4, [R2+URZ+0x28800], R3 ;  /* 0x02880003020075a7 */ /* 0x000ea2000808017f */
[----:B------:R-:W-:Y:S01]  /*a210*/  IMAD.MOV.U32 R4, RZ, RZ, R37 ;  /* 0x000000ffff047224 */ /* 0x000fe200078e0025 */
[----:B------:R-:W-:Y:S01]  /*a220*/  MOV R0, R36 ;  /* 0x0000002400007202 */ /* 0x000fe20000000f00 */
[----:B-----5:R-:W-:Y:S01]  /*a230*/  IMAD.MOV.U32 R5, RZ, RZ, R32 ;  /* 0x000000ffff057224 */ /* 0x020fe200078e0020 */
        /* <DEDUP_REMOVED lines=25> */
[----:B--2---:R-:W-:Y:S06]  /*a3d0*/  @!P4 BRA `(.L_x_1464) ;  /* 0x000001ac00ccc947 */ /* 0x004fec0003800000 */
.L_x_1771:
[----:B------:R-:W-:Y:S05]  /*a3e0*/  BSYNC B1 ;  /* 0x0000000000017941 */ /* 0x000fea0003800000 */
.L_x_1463:
[----:B------:R-:W-:Y:S01]  /*a3f0*/  BSSY B1, `(.L_x_1465) ;  /* 0x000005e000017945 */ /* 0x000fe20003800000 */
[----:B--2---:R-:W-:-:S03]  /*a400*/  PRMT R3, R4, 0x5410, R5 ;  /* 0x0000541004037816 */ /* 0x004fc60000000005 */
[----:B------:R-:W-:Y:S05]  /*a410*/  @P0 BRA `(.L_x_1466) ;  /* 0x00000004006c0947 */ /* 0x000fea0003800000 */
[----:B------:R-:W2:Y:S01]  /*a420*/  LDC R4, c[0x0][0x3d4] ;  /* 0x0000f500ff047b82 */ /* 0x000ea20000000800 */
[----:B------:R-:W-:Y:S01]  /*a430*/  BSSY B2, `(.L_x_1467) ;  /* 0x000002e000027945 */ /* 0x000fe20003800000 */
[-C--:B--2---:R-:W-:Y:S02]  /*a440*/  ISETP.GE.AND P0, PT, R22, R4.reuse, PT ;  /* 0x000000041600720c */ /* 0x084fe40003f06270 */
[----:B------:R-:W-:-:S11]  /*a450*/  ISETP.GE.AND P4, PT, R187, R4, PT ;  /* 0x00000004bb00720c */ /* 0x000fd60003f86270 */
[----:B------:R-:W-:Y:S05]  /*a460*/  @P0 BRA `(.L_x_1468) ;  /* 0x0000000000a80947 */ /* 0x000fea0003800000 */
[----:B------:R-:W2:Y:S01]  /*a470*/  LDS.128 R4, [R213] ;  /* 0x00000000d5047984 */ /* 0x000ea20000000c00 */
[----:B------:R-:W-:Y:S01]  /*a480*/  SHF.R.U32.HI R61, RZ, 0x10, R51 ;  /* 0x00000010ff3d7819 */ /* 0x000fe20000011633 */
[--C-:B------:R-:W-:Y:S01]  /*a490*/  HADD2.F32 R58, -RZ, R62.reuse.H1_H1 ;  /* 0x3000003eff3a7230 */ /* 0x100fe20000004100 */
[----:B------:R-:W-:Y:S01]  /*a4a0*/  SHF.R.U32.HI R63, RZ, 0x10, R49 ;  /* 0x00000010ff3f7819 */ /* 0x000fe20000011631 */
[----:B------:R-:W-:Y:S01]  /*a4b0*/  HADD2.F32 R62, -RZ, R62.H0_H0 ;  /* 0x2000003eff3e7230 */ /* 0x000fe20000004100 */
[----:B-1----:R-:W-:Y:S01]  /*a4c0*/  SHF.R.U64 R69, R50, 0x10, R51 ;  /* 0x0000001032457819 */ /* 0x002fe20000001233 */
[----:B------:R-:W-:Y:S01]  /*a4d0*/  HADD2.F32 R61, -RZ, R61.H0_H0 ;  /* 0x2000003dff3d7230 */ /* 0x000fe20000004100 */
[----:B------:R-:W-:Y:S01]  /*a4e0*/  SHF.R.U64 R67, R48, 0x10, R49 ;  /* 0x0000001030437819 */ /* 0x000fe20000001231 */
[----:B------:R-:W-:Y:S02]  /*a4f0*/  HADD2.F32 R63, -RZ, R63.H0_H0 ;  /* 0x2000003fff3f7230 */ /* 0x000fe40000004100 */
[----:B--2---:R-:W-:-:S02]  /*a500*/  HADD2.F32 R50, -RZ, R7.H0_H0 ;  /* 0x20000007ff327230 */ /* 0x004fc40000004100 */
[----:B------:R-:W-:Y:S02]  /*a510*/  HADD2.F32 R51, -RZ, R7.H1_H1 ;  /* 0x30000007ff337230 */ /* 0x000fe40000004100 */
[--C-:B------:R-:W-:Y:S02]  /*a520*/  HADD2.F32 R7, -RZ, R4.reuse.H0_H0 ;  /* 0x20000004ff077230 */ /* 0x100fe40000004100 */
[----:B------:R-:W-:Y:S02]  /*a530*/  HADD2.F32 R4, -RZ, R4.H1_H1 ;  /* 0x30000004ff047230 */ /* 0x000fe40000004100 */
[C---:B------:R-:W-:Y:S01]  /*a540*/  FMUL.FTZ R66, R51.reuse, R61 ;  /* 0x0000003d33427220 */ /* 0x040fe20000410000 */
[-C--:B------:R-:W-:Y:S01]  /*a550*/  FMUL.FTZ R65, R51, R63.reuse ;  /* 0x0000003f33417220 */ /* 0x080fe20000410000 */
[--C-:B------:R-:W-:Y:S02]  /*a560*/  HADD2.F32 R48, -RZ, R6.reuse.H0_H0 ;  /* 0x20000006ff307230 */ /* 0x100fe40000004100 */
[----:B------:R-:W-:Y:S01]  /*a570*/  FMUL.FTZ R64, R4, R62 ;  /* 0x0000003e04407220 */ /* 0x000fe20000410000 */
[----:B------:R-:W-:Y:S01]  /*a580*/  FFMA.FTZ R68, R50, R63, R66 ;  /* 0x0000003f32447223 */ /* 0x000fe20000010042 */
[----:B------:R-:W-:-:S02]  /*a590*/  HADD2.F32 R49, -RZ, R6.H1_H1 ;  /* 0x30000006ff317230 */ /* 0x000fc40000004100 */
[-C--:B------:R-:W-:Y:S01]  /*a5a0*/  FMUL.FTZ R66, R4, R58.reuse ;  /* 0x0000003a04427220 */ /* 0x080fe20000410000 */
[C---:B------:R-:W-:Y:S01]  /*a5b0*/  FFMA.FTZ R64, R7.reuse, R58, -R64 ;  /* 0x0000003a07407223 */ /* 0x040fe20000010840 */
[--C-:B------:R-:W-:Y:S02]  /*a5c0*/  HADD2.F32 R6, -RZ, R5.reuse.H0_H0 ;  /* 0x20000005ff067230 */ /* 0x100fe40000004100 */
[----:B------:R-:W-:Y:S01]  /*a5d0*/  FFMA.FTZ R65, R50, R61, -R65 ;  /* 0x0000003d32417223 */ /* 0x000fe20000010841 */
[----:B------:R-:W-:Y:S02]  /*a5e0*/  HADD2.F32 R58, -RZ, R60.H1_H1 ;  /* 0x3000003cff3a7230 */ /* 0x000fe40000004100 */
[----:B------:R-:W-:Y:S01]  /*a5f0*/  FFMA.FTZ R61, R7, R62, R66 ;  /* 0x0000003e073d7223 */ /* 0x000fe20000010042 */
[----:B------:R-:W-:Y:S02]  /*a600*/  HADD2.F32 R5, -RZ, R5.H1_H1 ;  /* 0x30000005ff057230 */ /* 0x000fe40000004100 */
[----:B------:R-:W-:-:S02]  /*a610*/  HADD2.F32 R50, -RZ, R70.H0_H0 ;  /* 0x20000046ff327230 */ /* 0x000fc40000004100 */
[C---:B------:R-:W-:Y:S01]  /*a620*/  FMUL.FTZ R63, R49.reuse, R58 ;  /* 0x0000003a313f7220 */ /* 0x040fe20000410000 */
[----:B------:R-:W-:Y:S02]  /*a630*/  HADD2.F32 R51, -RZ, R67.H0_H0 ;  /* 0x20000043ff337230 */ /* 0x000fe40000004100 */
[----:B------:R-:W-:Y:S02]  /*a640*/  HADD2.F32 R4, -RZ, R69.H0_H0 ;  /* 0x20000045ff047230 */ /* 0x000fe40000004100 */
[-C--:B------:R-:W-:Y:S01]  /*a650*/  FMUL.FTZ R49, R49, R50.reuse ;  /* 0x0000003231317220 */ /* 0x080fe20000410000 */
[C---:B------:R-:W-:Y:S01]  /*a660*/  FFMA.FTZ R63, R48.reuse, R50, -R63 ;  /* 0x00000032303f7223 */ /* 0x040fe2000001083f */
[C---:B------:R-:W-:Y:S01]  /*a670*/  FMUL.FTZ R7, R5.reuse, R51 ;  /* 0x0000003305077220 */ /* 0x040fe20000410000 */
[----:B------:R-:W-:Y:S01]  /*a680*/  FMUL.FTZ R62, R5, R4 ;  /* 0x00000004053e7220 */ /* 0x000fe20000410000 */
[----:B------:R-:W-:Y:S02]  /*a690*/  FFMA.FTZ R48, R48, R58, R49 ;  /* 0x0000003a30307223 */ /* 0x000fe40000010031 */
[----:B------:R-:W-:Y:S01]  /*a6a0*/  FFMA.FTZ R5, R6, R4, -R7 ;  /* 0x0000000406057223 */ /* 0x000fe20000010807 */
[----:B------:R-:W-:Y:S01]  /*a6b0*/  F2FP.F16.F32.PACK_AB R7, R68, R65 ;  /* 0x000000414407723e */ /* 0x000fe200000000ff */
[----:B------:R-:W-:Y:S01]  /*a6c0*/  FFMA.FTZ R62, R6, R51, R62 ;  /* 0x00000033063e7223 */ /* 0x000fe2000001003e */
[----:B------:R-:W-:-:S02]  /*a6d0*/  F2FP.F16.F32.PACK_AB R4, R61, R64 ;  /* 0x000000403d04723e */ /* 0x000fc400000000ff */
[----:B------:R-:W-:Y:S02]  /*a6e0*/  F2FP.F16.F32.PACK_AB R6, R48, R63 ;  /* 0x0000003f3006723e */ /* 0x000fe400000000ff */
[----:B------:R-:W-:-:S05]  /*a6f0*/  F2FP.F16.F32.PACK_AB R5, R62, R5 ;  /* 0x000000053e05723e */ /* 0x000fca00000000ff */
[----:B------:R2:W-:Y:S02]  /*a700*/  STS.128 [R213], R4 ;  /* 0x00000004d5007388 */ /* 0x0005e40000000c00 */
.L_x_1468:
[----:B------:R-:W-:Y:S05]  /*a710*/  BSYNC B2 ;  /* 0x0000000000027941 */ /* 0x000fea0003800000 */
.L_x_1467:
[----:B------:R-:W-:Y:S05]  /*a720*/  @P4 BRA `(.L_x_1466) ;  /* 0x0000000000a84947 */ /* 0x000fea0003800000 */
[----:B--2---:R-:W2:Y:S01]  /*a730*/  LDS.128 R4, [R213+0x4000] ;  /* 0x00400000d5047984 */ /* 0x004ea20000000c00 */
[----:B------:R-:W-:Y:S01]  /*a740*/  SHF.R.U32.HI R50, RZ, 0x10, R47 ;  /* 0x00000010ff327819 */ /* 0x000fe2000001162f */
[----:B------:R-:W-:Y:S01]  /*a750*/  HADD2.F32 R60, -RZ, R60.H0_H0 ;  /* 0x2000003cff3c7230 */ /* 0x000fe20000004100 */
[----:B------:R-:W-:Y:S01]  /*a760*/  SHF.R.U32.HI R48, RZ, 0x10, R45 ;  /* 0x00000010ff307819 */ /* 0x000fe2000001162d */
[----:B------:R-:W-:Y:S01]  /*a770*/  HADD2.F32 R49, -RZ, R57.H1_H1 ;  /* 0x30000039ff317230 */ /* 0x000fe20000004100 */
[----:B------:R-:W-:Y:S01]  /*a780*/  SHF.R.U64 R62, R46, 0x10, R47 ;  /* 0x000000102e3e7819 */ /* 0x000fe2000000122f */
[----:B------:R-:W-:Y:S01]  /*a790*/  HADD2.F32 R50, -RZ, R50.H0_H0 ;  /* 0x20000032ff327230 */ /* 0x000fe20000004100 */
[----:B------:R-:W-:Y:S01]  /*a7a0*/  SHF.R.U64 R63, R44, 0x10, R45 ;  /* 0x000000102c3f7819 */ /* 0x000fe2000000122d */
[----:B------:R-:W-:Y:S02]  /*a7b0*/  HADD2.F32 R48, -RZ, R48.H0_H0 ;  /* 0x20000030ff307230 */ /* 0x000fe40000004100 */
[----:B--2---:R-:W-:-:S02]  /*a7c0*/  HADD2.F32 R47, -RZ, R7.H1_H1 ;  /* 0x30000007ff2f7230 */ /* 0x004fc40000004100 */
[----:B------:R-:W-:Y:S02]  /*a7d0*/  HADD2.F32 R46, -RZ, R7.H0_H0 ;  /* 0x20000007ff2e7230 */ /* 0x000fe40000004100 */
[--C-:B------:R-:W-:Y:S02]  /*a7e0*/  HADD2.F32 R7, -RZ, R4.reuse.H0_H0 ;  /* 0x20000004ff077230 */ /* 0x100fe40000004100 */
[C---:B------:R-:W-:Y:S01]  /*a7f0*/  FMUL.FTZ R51, R47.reuse, R50 ;  /* 0x000000322f337220 */ /* 0x040fe20000410000 */
[----:B------:R-:W-:Y:S01]  /*a800*/  FMUL.FTZ R47, R47, R48 ;  /* 0x000000302f2f7220 */ /* 0x000fe20000410000 */
[----:B------:R-:W-:Y:S02]  /*a810*/  HADD2.F32 R4, -RZ, R4.H1_H1 ;  /* 0x30000004ff047230 */ /* 0x000fe40000004100 */
[--C-:B------:R-:W-:Y:S02]  /*a820*/  HADD2.F32 R44, -RZ, R6.reuse.H0_H0 ;  /* 0x20000006ff2c7230 */ /* 0x100fe40000004100 */
[----:B------:R-:W-:Y:S01]  /*a830*/  FFMA.FTZ R50, R46, R50, R47 ;  /* 0x000000322e327223 */ /* 0x000fe2000001002f */
[----:B------:R-:W-:-:S02]  /*a840*/  HADD2.F32 R45, -RZ, R6.H1_H1 ;  /* 0x30000006ff2d7230 */ /* 0x000fc40000004100 */
[----:B------:R-:W-:Y:S01]  /*a850*/  FFMA.FTZ R61, R46, R48, -R51 ;  /* 0x000000302e3d7223 */ /* 0x000fe20000010833 */
[--C-:B------:R-:W-:Y:S02]  /*a860*/  HADD2.F32 R47, -RZ, R56.reuse.H1_H1 ;  /* 0x30000038ff2f7230 */ /* 0x100fe40000004100 */
[C---:B------:R-:W-:Y:S01]  /*a870*/  FMUL.FTZ R58, R4.reuse, R49 ;  /* 0x00000031043a7220 */ /* 0x040fe20000410000 */
[--C-:B------:R-:W-:Y:S02]  /*a880*/  HADD2.F32 R6, -RZ, R5.reuse.H0_H0 ;  /* 0x20000005ff067230 */ /* 0x100fe40000004100 */
[-C--:B------:R-:W-:Y:S01]  /*a890*/  FMUL.FTZ R48, R4, R60.reuse ;  /* 0x0000003c04307220 */ /* 0x080fe20000410000 */
[----:B------:R-:W-:Y:S02]  /*a8a0*/  HADD2.F32 R56, -RZ, R56.H0_H0 ;  /* 0x20000038ff387230 */ /* 0x000fe40000004100 */
[----:B------:R-:W-:Y:S01]  /*a8b0*/  FFMA.FTZ R58, R7, R60, -R58 ;  /* 0x0000003c073a7223 */ /* 0x000fe2000001083a */
[----:B------:R-:W-:-:S02]  /*a8c0*/  HADD2.F32 R5, -RZ, R5.H1_H1 ;  /* 0x30000005ff057230 */ /* 0x000fc40000004100 */
[----:B------:R-:W-:Y:S01]  /*a8d0*/  FFMA.FTZ R49, R7, R49, R48 ;  /* 0x0000003107317223 */ /* 0x000fe20000010030 */
[----:B------:R-:W-:Y:S02]  /*a8e0*/  HADD2.F32 R46, -RZ, R62.H0_H0 ;  /* 0x2000003eff2e7230 */ /* 0x000fe40000004100 */
[CC--:B------:R-:W-:Y:S01]  /*a8f0*/  FMUL.FTZ R51, R45.reuse, R47.reuse ;  /* 0x0000002f2d337220 */ /* 0x0c0fe20000410000 */
[----:B------:R-:W-:Y:S02]  /*a900*/  HADD2.F32 R4, -RZ, R63.H0_H0 ;  /* 0x2000003fff047230 */ /* 0x000fe40000004100 */
[----:B------:R-:W-:Y:S01]  /*a910*/  FMUL.FTZ R48, R45, R56 ;  /* 0x000000382d307220 */ /* 0x000fe20000410000 */
[C---:B------:R-:W-:Y:S01]  /*a920*/  FMUL.FTZ R7, R5.reuse, R46 ;  /* 0x0000002e05077220 */ /* 0x040fe20000410000 */
[C---:B------:R-:W-:Y:S01]  /*a930*/  FFMA.FTZ R51, R44.reuse, R56, -R51 ;  /* 0x000000382c337223 */ /* 0x040fe20000010833 */
[-C--:B------:R-:W-:Y:S01]  /*a940*/  FMUL.FTZ R45, R5, R4.reuse ;  /* 0x00000004052d7220 */ /* 0x080fe20000410000 */
[----:B------:R-:W-:Y:S01]  /*a950*/  FFMA.FTZ R48, R44, R47, R48 ;  /* 0x0000002f2c307223 */ /* 0x000fe20000010030 */
[----:B------:R-:W-:Y:S01]  /*a960*/  FFMA.FTZ R5, R6, R4, -R7 ;  /* 0x0000000406057223 */ /* 0x000fe20000010807 */
[----:B------:R-:W-:Y:S01]  /*a970*/  F2FP.F16.F32.PACK_AB R7, R50, R61 ;  /* 0x0000003d3207723e */ /* 0x000fe200000000ff */
[----:B------:R-:W-:Y:S01]  /*a980*/  FFMA.FTZ R46, R6, R46, R45 ;  /* 0x0000002e062e7223 */ /* 0x000fe2000001002d */
[----:B------:R-:W-:-:S02]  /*a990*/  F2FP.F16.F32.PACK_AB R4, R49, R58 ;  /* 0x0000003a3104723e */ /* 0x000fc400000000ff */
[----:B------:R-:W-:Y:S02]  /*a9a0*/  F2FP.F16.F32.PACK_AB R6, R48, R51 ;  /* 0x000000333006723e */ /* 0x000fe400000000ff */
[----:B------:R-:W-:-:S05]  /*a9b0*/  F2FP.F16.F32.PACK_AB R5, R46, R5 ;  /* 0x000000052e05723e */ /* 0x000fca00000000ff */
[----:B------:R3:W-:Y:S02]  /*a9c0*/  STS.128 [R213+0x4000], R4 ;  /* 0x00400004d5007388 */ /* 0x0007e40000000c00 */
.L_x_1466:
[----:B------:R-:W-:Y:S05]  /*a9d0*/  BSYNC B1 ;  /* 0x0000000000017941 */ /* 0x000fea0003800000 */
.L_x_1465:
[----:B------:R-:W-:Y:S04]  /*a9e0*/  BSSY B1, `(.L_x_1469) ;  /* 0x000005d000017945 */ /* 0x000fe80003800000 */
[----:B------:R-:W-:Y:S05]  /*a9f0*/  @P1 BRA `(.L_x_1470) ;  /* 0x00000004006c1947 */ /* 0x000fea0003800000 */
[----:B--23--:R-:W2:Y:S01]  /*aa00*/  LDC R4, c[0x0][0x3d4] ;  /* 0x0000f500ff047b82 */ /* 0x00cea20000000800 */
[----:B------:R-:W-:Y:S01]  /*aa10*/  BSSY B2, `(.L_x_1471) ;  /* 0x000002e000027945 */ /* 0x000fe20003800000 */
[-C--:B--2---:R-:W-:Y:S02]  /*aa20*/  ISETP.GE.AND P0, PT, R22, R4.reuse, PT ;  /* 0x000000041600720c */ /* 0x084fe40003f06270 */
[----:B------:R-:W-:-:S11]  /*aa30*/  ISETP.GE.AND P1, PT, R187, R4, PT ;  /* 0x00000004bb00720c */ /* 0x000fd60003f26270 */
[----:B------:R-:W-:Y:S05]  /*aa40*/  @P0 BRA `(.L_x_1472) ;  /* 0x0000000000a80947 */ /* 0x000fea0003800000 */
[----:B------:R-:W2:Y:S01]  /*aa50*/  LDS.128 R4, [R213+0x1000] ;  /* 0x00100000d5047984 */ /* 0x000ea20000000c00 */
[----:B------:R-:W-:Y:S01]  /*aa60*/  SHF.R.U32.HI R46, RZ, 0x10, R41 ;  /* 0x00000010ff2e7819 */ /* 0x000fe20000011629 */
[----:B------:R-:W-:Y:S01]  /*aa70*/  HADD2.F32 R59, -RZ, R59.H0_H0 ;  /* 0x2000003bff3b7230 */ /* 0x000fe20000004100 */
[--C-:B------:R-:W-:Y:S01]  /*aa80*/  SHF.R.U32.HI R44, RZ, 0x10, R43.reuse ;  /* 0x00000010ff2c7819 */ /* 0x100fe2000001162b */
[----:B------:R-:W-:Y:S01]  /*aa90*/  HADD2.F32 R45, -RZ, R55.H1_H1 ;  /* 0x30000037ff2d7230 */ /* 0x000fe20000004100 */
[----:B------:R-:W-:Y:S01]  /*aaa0*/  SHF.R.U64 R51, R42, 0x10, R43 ;  /* 0x000000102a337819 */ /* 0x000fe2000000122b */
[----:B------:R-:W-:Y:S01]  /*aab0*/  HADD2.F32 R46, -RZ, R46.H0_H0 ;  /* 0x2000002eff2e7230 */ /* 0x000fe20000004100 */
[----:B------:R-:W-:Y:S01]  /*aac0*/  SHF.R.U64 R50, R40, 0x10, R41 ;  /* 0x0000001028327819 */ /* 0x000fe20000001229 */
[----:B------:R-:W-:Y:S02]  /*aad0*/  HADD2.F32 R44, -RZ, R44.H0_H0 ;  /* 0x2000002cff2c7230 */ /* 0x000fe40000004100 */
[----:B------:R-:W-:-:S02]  /*aae0*/  HADD2.F32 R57, -RZ, R57.H0_H0 ;  /* 0x20000039ff397230 */ /* 0x000fc40000004100 */
[--C-:B--2---:R-:W-:Y:S02]  /*aaf0*/  HADD2.F32 R43, -RZ, R7.reuse.H1_H1 ;  /* 0x30000007ff2b7230 */ /* 0x104fe40000004100 */
[----:B------:R-:W-:Y:S02]  /*ab00*/  HADD2.F32 R42, -RZ, R7.H0_H0 ;  /* 0x20000007ff2a7230 */ /* 0x000fe40000004100 */
[--C-:B------:R-:W-:Y:S02]  /*ab10*/  HADD2.F32 R7, -RZ, R4.reuse.H0_H0 ;  /* 0x20000004ff077230 */ /* 0x100fe40000004100 */
[C---:B------:R-:W-:Y:S01]  /*ab20*/  FMUL.FTZ R47, R43.reuse, R46 ;  /* 0x0000002e2b2f7220 */ /* 0x040fe20000410000 */
[----:B------:R-:W-:Y:S02]  /*ab30*/  HADD2.F32 R4, -RZ, R4.H1_H1 ;  /* 0x30000004ff047230 */ /* 0x000fe40000004100 */
[----:B------:R-:W-:Y:S01]  /*ab40*/  FMUL.FTZ R43, R43, R44 ;  /* 0x0000002c2b2b7220 */ /* 0x000fe20000410000 */
[----:B------:R-:W-:-:S02]  /*ab50*/  HADD2.F32 R40, -RZ, R6.H0_H0 ;  /* 0x20000006ff287230 */ /* 0x000fc40000004100 */
[C---:B------:R-:W-:Y:S01]  /*ab60*/  FFMA.FTZ R49, R42.reuse, R44, -R47 ;  /* 0x0000002c2a317223 */ /* 0x040fe2000001082f */
[----:B------:R-:W-:Y:S02]  /*ab70*/  HADD2.F32 R41, -RZ, R6.H1_H1 ;  /* 0x30000006ff297230 */ /* 0x000fe40000004100 */
[----:B------:R-:W-:Y:S01]  /*ab80*/  FFMA.FTZ R46, R42, R46, R43 ;  /* 0x0000002e2a2e7223 */ /* 0x000fe2000001002b */
[--C-:B------:R-:W-:Y:S02]  /*ab90*/  HADD2.F32 R6, -RZ, R5.reuse.H0_H0 ;  /* 0x20000005ff067230 */ /* 0x100fe40000004100 */
[C---:B------:R-:W-:Y:S01]  /*aba0*/  FMUL.FTZ R48, R4.reuse, R45 ;  /* 0x0000002d04307220 */ /* 0x040fe20000410000 */
[----:B------:R-:W-:Y:S01]  /*abb0*/  FMUL.FTZ R44, R4, R59 ;  /* 0x0000003b042c7220 */ /* 0x000fe20000410000 */
[----:B------:R-:W-:Y:S02]  /*abc0*/  HADD2.F32 R43, -RZ, R54.H0_H0 ;  /* 0x20000036ff2b7230 */ /* 0x000fe40000004100 */
[----:B------:R-:W-:-:S02]  /*abd0*/  HADD2.F32 R5, -RZ, R5.H1_H1 ;  /* 0x30000005ff057230 */ /* 0x000fc40000004100 */
[C---:B------:R-:W-:Y:S01]  /*abe0*/  FFMA.FTZ R45, R7.reuse, R45, R44 ;  /* 0x0000002d072d7223 */ /* 0x040fe2000001002c */
[----:B------:R-:W-:Y:S02]  /*abf0*/  HADD2.F32 R42, -RZ, R50.H0_H0 ;  /* 0x20000032ff2a7230 */ /* 0x000fe40000004100 */
[----:B------:R-:W-:Y:S01]  /*ac00*/  FFMA.FTZ R48, R7, R59, -R48 ;  /* 0x0000003b07307223 */ /* 0x000fe20000010830 */
[----:B------:R-:W-:Y:S02]  /*ac10*/  HADD2.F32 R4, -RZ, R51.H0_H0 ;  /* 0x20000033ff047230 */ /* 0x000fe40000004100 */
[C---:B------:R-:W-:Y:S01]  /*ac20*/  FMUL.FTZ R47, R41.reuse, R43 ;  /* 0x0000002b292f7220 */ /* 0x040fe20000410000 */
[-C--:B------:R-:W-:Y:S01]  /*ac30*/  FMUL.FTZ R44, R41, R57.reuse ;  /* 0x00000039292c7220 */ /* 0x080fe20000410000 */
[C---:B------:R-:W-:Y:S01]  /*ac40*/  FMUL.FTZ R7, R5.reuse, R42 ;  /* 0x0000002a05077220 */ /* 0x040fe20000410000 */
[-C--:B------:R-:W-:Y:S01]  /*ac50*/  FMUL.FTZ R41, R5, R4.reuse ;  /* 0x0000000405297220 */ /* 0x080fe20000410000 */
[C---:B------:R-:W-:Y:S01]  /*ac60*/  FFMA.FTZ R47, R40.reuse, R57, -R47 ;  /* 0x00000039282f7223 */ /* 0x040fe2000001082f */
[----:B------:R-:W-:Y:S01]  /*ac70*/  FFMA.FTZ R44, R40, R43, R44 ;  /* 0x0000002b282c7223 */ /* 0x000fe2000001002c */
[C---:B------:R-:W-:Y:S01]  /*ac80*/  FFMA.FTZ R5, R6.reuse, R4, -R7 ;  /* 0x0000000406057223 */ /* 0x040fe20000010807 */
[----:B------:R-:W-:Y:S01]  /*ac90*/  FFMA.FTZ R42, R6, R42, R41 ;  /* 0x0000002a062a7223 */ /* 0x000fe20000010029 */
[----:B------:R-:W-:-:S02]  /*aca0*/  F2FP.F16.F32.PACK_AB R7, R46, R49 ;  /* 0x000000312e07723e */ /* 0x000fc400000000ff */
[----:B------:R-:W-:Y:S02]  /*acb0*/  F2FP.F16.F32.PACK_AB R6, R44, R47 ;  /* 0x0000002f2c06723e */ /* 0x000fe400000000ff */
[----:B------:R-:W-:Y:S02]  /*acc0*/  F2FP.F16.F32.PACK_AB R4, R45, R48 ;  /* 0x000000302d04723e */ /* 0x000fe400000000ff */
[----:B------:R-:W-:-:S05]  /*acd0*/  F2FP.F16.F32.PACK_AB R5, R42, R5 ;  /* 0x000000052a05723e */ /* 0x000fca00000000ff */
[----:B------:R2:W-:Y:S02]  /*ace0*/  STS.128 [R213+0x1000], R4 ;  /* 0x00100004d5007388 */ /* 0x0005e40000000c00 */
.L_x_1472:
[----:B------:R-:W-:Y:S05]  /*acf0*/  BSYNC B2 ;  /* 0x0000000000027941 */ /* 0x000fea0003800000 */
.L_x_1471:
[----:B------:R-:W-:Y:S05]  /*ad00*/  @P1 BRA `(.L_x_1470) ;  /* 0x0000000000a81947 */ /* 0x000fea0003800000 */
[----:B--2---:R-:W2:Y:S01]  /*ad10*/  LDS.128 R4, [R213+0x5000] ;  /* 0x00500000d5047984 */ /* 0x004ea20000000c00 */
[----:B------:R-:W-:Y:S01]  /*ad20*/  SHF.R.U32.HI R42, RZ, 0x10, R39 ;  /* 0x00000010ff2a7819 */ /* 0x000fe20000011627 */
[----:B------:R-:W-:Y:S01]  /*ad30*/  HADD2.F32 R55, -RZ, R55.H0_H0 ;  /* 0x20000037ff377230 */ /* 0x000fe20000004100 */
[----:B------:R-:W-:Y:S01]  /*ad40*/  SHF.R.U32.HI R40, RZ, 0x10, R37 ;  /* 0x00000010ff287819 */ /* 0x000fe20000011625 */
[--C-:B------:R-:W-:Y:S01]  /*ad50*/  HADD2.F32 R41, -RZ, R53.reuse.H0_H0 ;  /* 0x20000035ff297230 */ /* 0x100fe20000004100 */
[----:B------:R-:W-:Y:S01]  /*ad60*/  SHF.R.U64 R45, R38, 0x10, R39 ;  /* 0x00000010262d7819 */ /* 0x000fe20000001227 */
[----:B------:R-:W-:Y:S01]  /*ad70*/  HADD2.F32 R42, -RZ, R42.H0_H0 ;  /* 0x2000002aff2a7230 */ /* 0x000fe20000004100 */
[----:B------:R-:W-:Y:S01]  /*ad80*/  SHF.R.U64 R46, R36, 0x10, R37 ;  /* 0x00000010242e7819 */ /* 0x000fe20000001225 */
[----:B------:R-:W-:Y:S02]  /*ad90*/  HADD2.F32 R40, -RZ, R40.H0_H0 ;  /* 0x20000028ff287230 */ /* 0x000fe40000004100 */
[----:B------:R-:W-:-:S02]  /*ada0*/  HADD2.F32 R53, -RZ, R53.H1_H1 ;  /* 0x30000035ff357230 */ /* 0x000fc40000004100 */
[----:B------:R-:W-:Y:S02]  /*adb0*/  HADD2.F32 R54, -RZ, R54.H1_H1 ;  /* 0x30000036ff367230 */ /* 0x000fe40000004100 */
[--C-:B--2---:R-:W-:Y:S02]  /*adc0*/  HADD2.F32 R39, -RZ, R7.reuse.H1_H1 ;  /* 0x30000007ff277230 */ /* 0x104fe40000004100 */
[----:B------:R-:W-:Y:S02]  /*add0*/  HADD2.F32 R38, -RZ, R7.H0_H0 ;  /* 0x20000007ff267230 */ /* 0x000fe40000004100 */
[--C-:B------:R-:W-:Y:S02]  /*ade0*/  HADD2.F32 R7, -RZ, R4.reuse.H0_H0 ;  /* 0x20000004ff077230 */ /* 0x100fe40000004100 */
[C---:B------:R-:W-:Y:S01]  /*adf0*/  FMUL.FTZ R43, R39.reuse, R42 ;  /* 0x0000002a272b7220 */ /* 0x040fe20000410000 */
[----:B------:R-:W-:Y:S02]  /*ae00*/  HADD2.F32 R4, -RZ, R4.H1_H1 ;  /* 0x30000004ff047230 */ /* 0x000fe40000004100 */
[----:B------:R-:W-:Y:S01]  /*ae10*/  FMUL.FTZ R39, R39, R40 ;  /* 0x0000002827277220 */ /* 0x000fe20000410000 */
[----:B------:R-:W-:-:S02]  /*ae20*/  HADD2.F32 R36, -RZ, R6.H0_H0 ;  /* 0x20000006ff247230 */ /* 0x000fc40000004100 */
[----:B------:R-:W-:Y:S01]  /*ae30*/  FFMA.FTZ R43, R38, R40, -R43 ;  /* 0x00000028262b7223 */ /* 0x000fe2000001082b */
[----:B------:R-:W-:Y:S02]  /*ae40*/  HADD2.F32 R37, -RZ, R6.H1_H1 ;  /* 0x30000006ff257230 */ /* 0x000fe40000004100 */
[----:B------:R-:W-:Y:S01]  /*ae50*/  FMUL.FTZ R44, R4, R41 ;  /* 0x00000029042c7220 */ /* 0x000fe20000410000 */
[--C-:B------:R-:W-:Y:S02]  /*ae60*/  HADD2.F32 R6, -RZ, R5.reuse.H0_H0 ;  /* 0x20000005ff067230 */ /* 0x100fe40000004100 */
[----:B------:R-:W-:Y:S01]  /*ae70*/  FFMA.FTZ R42, R38, R42, R39 ;  /* 0x0000002a262a7223 */ /* 0x000fe20000010027 */
[-C--:B------:R-:W-:Y:S01]  /*ae80*/  FMUL.FTZ R40, R4, R55.reuse ;  /* 0x0000003704287220 */ /* 0x080fe20000410000 */
[----:B------:R-:W-:Y:S02]  /*ae90*/  HADD2.F32 R5, -RZ, R5.H1_H1 ;  /* 0x30000005ff057230 */ /* 0x000fe40000004100 */
[----:B------:R-:W-:Y:S01]  /*aea0*/  FFMA.FTZ R44, R7, R55, -R44 ;  /* 0x00000037072c7223 */ /* 0x000fe2000001082c */
[----:B------:R-:W-:-:S02]  /*aeb0*/  HADD2.F32 R38, -RZ, R45.H0_H0 ;  /* 0x2000002dff267230 */ /* 0x000fc40000004100 */
[----:B------:R-:W-:Y:S01]  /*aec0*/  FFMA.FTZ R41, R7, R41, R40 ;  /* 0x0000002907297223 */ /* 0x000fe20000010028 */
[----:B------:R-:W-:Y:S02]  /*aed0*/  HADD2.F32 R4, -RZ, R46.H0_H0 ;  /* 0x2000002eff047230 */ /* 0x000fe40000004100 */
[CC--:B------:R-:W-:Y:S01]  /*aee0*/  FMUL.FTZ R39, R37.reuse, R53.reuse ;  /* 0x0000003525277220 */ /* 0x0c0fe20000410000 */
[----:B------:R-:W-:Y:S01]  /*aef0*/  FMUL.FTZ R40, R37, R54 ;  /* 0x0000003625287220 */ /* 0x000fe20000410000 */
[C---:B------:R-:W-:Y:S01]  /*af00*/  FMUL.FTZ R7, R5.reuse, R38 ;  /* 0x0000002605077220 */ /* 0x040fe20000410000 */
[----:B------:R-:W-:Y:S01]  /*af10*/  FMUL.FTZ R37, R5, R4 ;  /* 0x0000000405257220 */ /* 0x000fe20000410000 */
        /* <DEDUP_REMOVED lines=9> */
.L_x_1470:
[----:B------:R-:W-:Y:S05]  /*afb0*/  BSYNC B1 ;  /* 0x0000000000017941 */ /* 0x000fea0003800000 */
.L_x_1469:
[----:B------:R-:W-:Y:S04]  /*afc0*/  BSSY B1, `(.L_x_1473) ;  /* 0x000005d000017945 */ /* 0x000fe80003800000 */
[----:B------:R-:W-:Y:S05]  /*afd0*/  @P2 BRA `(.L_x_1474) ;  /* 0x00000004006c2947 */ /* 0x000fea0003800000 */
[----:B--234-:R-:W2:Y:S01]  /*afe0*/  LDC R4, c[0x0][0x3d4] ;  /* 0x0000f500ff047b82 */ /* 0x01cea20000000800 */
[----:B------:R-:W-:Y:S01]  /*aff0*/  BSSY B2, `(.L_x_1475) ;  /* 0x000002e000027945 */ /* 0x000fe20003800000 */
[-C--:B--2---:R-:W-:Y:S02]  /*b000*/  ISETP.GE.AND P0, PT, R22, R4.reuse, PT ;  /* 0x000000041600720c */ /* 0x084fe40003f06270 */
[----:B------:R-:W-:-:S11]  /*b010*/  ISETP.GE.AND P1, PT, R187, R4, PT ;  /* 0x00000004bb00720c */ /* 0x000fd60003f26270 */
[----:B------:R-:W-:Y:S05]  /*b020*/  @P0 BRA `(.L_x_1476) ;  /* 0x0000000000a80947 */ /* 0x000fea0003800000 */
[----:B------:R-:W2:Y:S01]  /*b030*/  LDS.128 R4, [R213+0x2000] ;  /* 0x00200000d5047984 */ /* 0x000ea20000000c00 */
[----:B------:R-:W-:Y:S01]  /*b040*/  SHF.R.U32.HI R37, RZ, 0x10, R35 ;  /* 0x00000010ff257819 */ /* 0x000fe20000011623 */
[----:B------:R-:W-:Y:S01]  /*b050*/  HADD2.F32 R36, -RZ, R15.H0_H0 ;  /* 0x2000000fff247230 */ /* 0x000fe20000004100 */
[----:B------:R-:W-:Y:S01]  /*b060*/  SHF.R.U32.HI R39, RZ, 0x10, R33 ;  /* 0x00000010ff277819 */ /* 0x000fe20000011621 */
[----:B------:R-:W-:Y:S01]  /*b070*/  HADD2.F32 R38, -RZ, R14.H0_H0 ;  /* 0x2000000eff267230 */ /* 0x000fe20000004100 */
[----:B------:R-:W-:Y:S01]  /*b080*/  SHF.R.U64 R45, R34, 0x10, R35 ;  /* 0x00000010222d7819 */ /* 0x000fe20000001223 */
[----:B------:R-:W-:Y:S01]  /*b090*/  HADD2.F32 R37, -RZ, R37.H0_H0 ;  /* 0x20000025ff257230 */ /* 0x000fe20000004100 */
[----:B------:R-:W-:Y:S01]  /*b0a0*/  SHF.R.U64 R43, R32, 0x10, R33 ;  /* 0x00000010202b7819 */ /* 0x000fe20000001221 */
[----:B------:R-:W-:Y:S02]  /*b0b0*/  HADD2.F32 R39, -RZ, R39.H0_H0 ;  /* 0x20000027ff277230 */ /* 0x000fe40000004100 */
[----:B------:R-:W-:-:S02]  /*b0c0*/  HADD2.F32 R15, -RZ, R15.H1_H1 ;  /* 0x3000000fff0f7230 */ /* 0x000fc40000004100 */
        /* <DEDUP_REMOVED lines=13> */
[----:B------:R-:W-:Y:S02]  /*b1a0*/  HADD2.F32 R34, -RZ, R14.H1_H1 ;  /* 0x3000000eff227230 */ /* 0x000fe40000004100 */
[----:B------:R-:W-:Y:S01]  /*b1b0*/  FMUL.FTZ R39, R33, R15 ;  /* 0x0000000f21277220 */ /* 0x000fe20000410000 */
[----:B------:R-:W-:-:S02]  /*b1c0*/  HADD2.F32 R5, -RZ, R5.H1_H1 ;  /* 0x30000005ff057230 */ /* 0x000fc40000004100 */
[C---:B------:R-:W-:Y:S01]  /*b1d0*/  FFMA.FTZ R40, R7.reuse, R36, -R40 ;  /* 0x0000002407287223 */ /* 0x040fe20000010828 */
[----:B------:R-:W-:Y:S02]  /*b1e0*/  HADD2.F32 R14, -RZ, R43.H0_H0 ;  /* 0x2000002bff0e7230 */ /* 0x000fe40000004100 */
[----:B------:R-:W-:Y:S01]  /*b1f0*/  FFMA.FTZ R35, R7, R38, R42 ;  /* 0x0000002607237223 */ /* 0x000fe2000001002a */
[----:B------:R-:W-:Y:S02]  /*b200*/  HADD2.F32 R4, -RZ, R45.H0_H0 ;  /* 0x2000002dff047230 */ /* 0x000fe40000004100 */
[----:B------:R-:W-:Y:S01]  /*b210*/  FMUL.FTZ R37, R33, R34 ;  /* 0x0000002221257220 */ /* 0x000fe20000410000 */
[C---:B------:R-:W-:Y:S02]  /*b220*/  FMUL.FTZ R7, R5.reuse, R14 ;  /* 0x0000000e05077220 */ /* 0x040fe40000410000 */
        /* <DEDUP_REMOVED lines=10> */
.L_x_1476:
[----:B------:R-:W-:Y:S05]  /*b2d0*/  BSYNC B2 ;  /* 0x0000000000027941 */ /* 0x000fea0003800000 */
.L_x_1475:
[----:B------:R-:W-:Y:S05]  /*b2e0*/  @P1 BRA `(.L_x_1474) ;  /* 0x0000000000a81947 */ /* 0x000fea0003800000 */
[----:B--2---:R-:W2:Y:S01]  /*b2f0*/  LDS.128 R4, [R213+0x6000] ;  /* 0x00600000d5047984 */ /* 0x004ea20000000c00 */
[----:B------:R-:W-:Y:S01]  /*b300*/  SHF.R.U32.HI R14, RZ, 0x10, R29 ;  /* 0x00000010ff0e7819 */ /* 0x000fe2000001161d */
[----:B------:R-:W-:Y:S01]  /*b310*/  HADD2.F32 R32, -RZ, R12.H0_H0 ;  /* 0x2000000cff207230 */ /* 0x000fe20000004100 */
[----:B------:R-:W-:Y:S02]  /*b320*/  SHF.R.U32.HI R33, RZ, 0x10, R31 ;  /* 0x00000010ff217819 */ /* 0x000fe4000001161f */
[----:B------:R-:W-:Y:S02]  /*b330*/  SHF.R.U64 R39, R28, 0x10, R29 ;  /* 0x000000101c277819 */ /* 0x000fe4000000121d */
[----:B------:R-:W-:Y:S01]  /*b340*/  SHF.R.U64 R37, R30, 0x10, R31 ;  /* 0x000000101e257819 */ /* 0x000fe2000000121f */
[----:B------:R-:W-:Y:S02]  /*b350*/  HADD2.F32 R33, -RZ, R33.H0_H0 ;  /* 0x20000021ff217230 */ /* 0x000fe40000004100 */
[----:B------:R-:W-:-:S02]  /*b360*/  HADD2.F32 R31, -RZ, R14.H0_H0 ;  /* 0x2000000eff1f7230 */ /* 0x000fc40000004100 */
[--C-:B------:R-:W-:Y:S02]  /*b370*/  HADD2.F32 R30, -RZ, R13.reuse.H0_H0 ;  /* 0x2000000dff1e7230 */ /* 0x100fe40000004100 */
[----:B------:R-:W-:Y:S02]  /*b380*/  HADD2.F32 R13, -RZ, R13.H1_H1 ;  /* 0x3000000dff0d7230 */ /* 0x000fe40000004100 */
[--C-:B--2---:R-:W-:Y:S02]  /*b390*/  HADD2.F32 R29, -RZ, R7.reuse.H1_H1 ;  /* 0x30000007ff1d7230 */ /* 0x104fe40000004100 */
[----:B------:R-:W-:Y:S02]  /*b3a0*/  HADD2.F32 R28, -RZ, R7.H0_H0 ;  /* 0x20000007ff1c7230 */ /* 0x000fe40000004100 */
[--C-:B------:R-:W-:Y:S02]  /*b3b0*/  HADD2.F32 R7, -RZ, R4.reuse.H0_H0 ;  /* 0x20000004ff077230 */ /* 0x100fe40000004100 */
[----:B------:R-:W-:Y:S01]  /*b3c0*/  FMUL.FTZ R35, R29, R33 ;  /* 0x000000211d237220 */ /* 0x000fe20000410000 */
[----:B------:R-:W-:-:S02]  /*b3d0*/  HADD2.F32 R4, -RZ, R4.H1_H1 ;  /* 0x30000004ff047230 */ /* 0x000fc40000004100 */
[-C--:B------:R-:W-:Y:S01]  /*b3e0*/  FMUL.FTZ R36, R29, R31.reuse ;  /* 0x0000001f1d247220 */ /* 0x080fe20000410000 */
[--C-:B------:R-:W-:Y:S02]  /*b3f0*/  HADD2.F32 R14, -RZ, R6.reuse.H0_H0 ;  /* 0x20000006ff0e7230 */ /* 0x100fe40000004100 */
[C---:B------:R-:W-:Y:S01]  /*b400*/  FFMA.FTZ R35, R28.reuse, R31, -R35 ;  /* 0x0000001f1c237223 */ /* 0x040fe20000010823 */
[----:B------:R-:W-:Y:S02]  /*b410*/  HADD2.F32 R15, -RZ, R6.H1_H1 ;  /* 0x30000006ff0f7230 */ /* 0x000fe40000004100 */
[----:B------:R-:W-:Y:S01]  /*b420*/  FFMA.FTZ R38, R28, R33, R36 ;  /* 0x000000211c267223 */ /* 0x000fe20000010024 */
[----:B------:R-:W-:Y:S02]  /*b430*/  HADD2.F32 R6, -RZ, R5.H0_H0 ;  /* 0x20000005ff067230 */ /* 0x000fe40000004100 */
[C---:B------:R-:W-:Y:S01]  /*b440*/  FMUL.FTZ R34, R4.reuse, R32 ;  /* 0x0000002004227220 */ /* 0x040fe20000410000 */
[----:B------:R-:W-:Y:S01]  /*b450*/  FMUL.FTZ R36, R4, R30 ;  /* 0x0000001e04247220 */ /* 0x000fe20000410000 */
[----:B------:R-:W-:-:S02]  /*b460*/  HADD2.F32 R28, -RZ, R12.H1_H1 ;  /* 0x3000000cff1c7230 */ /* 0x000fc40000004100 */
[----:B------:R-:W-:Y:S01]  /*b470*/  FMUL.FTZ R33, R15, R13 ;  /* 0x0000000d0f217220 */ /* 0x000fe20000410000 */
[----:B------:R-:W-:Y:S02]  /*b480*/  HADD2.F32 R5, -RZ, R5.H1_H1 ;  /* 0x30000005ff057230 */ /* 0x000fe40000004100 */
[C---:B------:R-:W-:Y:S01]  /*b490*/  FFMA.FTZ R34, R7.reuse, R30, -R34 ;  /* 0x0000001e07227223 */ /* 0x040fe20000010822 */
[----:B------:R-:W-:Y:S02]  /*b4a0*/  HADD2.F32 R12, -RZ, R37.H0_H0 ;  /* 0x20000025ff0c7230 */ /* 0x000fe40000004100 */
[----:B------:R-:W-:Y:S01]  /*b4b0*/  FFMA.FTZ R29, R7, R32, R36 ;  /* 0x00000020071d7223 */ /* 0x000fe20000010024 */
[----:B------:R-:W-:Y:S02]  /*b4c0*/  HADD2.F32 R4, -RZ, R39.H0_H0 ;  /* 0x20000027ff047230 */ /* 0x000fe40000004100 */
[----:B------:R-:W-:Y:S01]  /*b4d0*/  FMUL.FTZ R31, R15, R28 ;  /* 0x0000001c0f1f7220 */ /* 0x000fe20000410000 */
[----:B------:R-:W-:-:S02]  /*b4e0*/  FMUL.FTZ R7, R5, R12 ;  /* 0x0000000c05077220 */ /* 0x000fc40000410000 */
[----:B------:R-:W-:Y:S01]  /*b4f0*/  FMUL.FTZ R15, R5, R4 ;  /* 0x00000004050f7220 */ /* 0x000fe20000410000 */
[C---:B------:R-:W-:Y:S01]  /*b500*/  FFMA.FTZ R31, R14.reuse, R13, -R31 ;  /* 0x0000000d0e1f7223 */ /* 0x040fe2000001081f */
[----:B------:R-:W-:Y:S01]  /*b510*/  FFMA.FTZ R14, R14, R28, R33 ;  /* 0x0000001c0e0e7223 */ /* 0x000fe20000010021 */
[C---:B------:R-:W-:Y:S01]  /*b520*/  FFMA.FTZ R5, R6.reuse, R4, -R7 ;  /* 0x0000000406057223 */ /* 0x040fe20000010807 */
[----:B------:R-:W-:Y:S01]  /*b530*/  FFMA.FTZ R12, R6, R12, R15 ;  /* 0x0000000c060c7223 */ /* 0x000fe2000001000f */
[----:B------:R-:W-:Y:S02]  /*b540*/  F2FP.F16.F32.PACK_AB R7, R38, R35 ;  /* 0x000000232607723e */ /* 0x000fe400000000ff */
[----:B------:R-:W-:Y:S02]  /*b550*/  F2FP.F16.F32.PACK_AB R6, R14, R31 ;  /* 0x0000001f0e06723e */ /* 0x000fe400000000ff */
[----:B------:R-:W-:Y:S02]  /*b560*/  F2FP.F16.F32.PACK_AB R4, R29, R34 ;  /* 0x000000221d04723e */ /* 0x000fe400000000ff */
[----:B------:R-:W-:-:S05]  /*b570*/  F2FP.F16.F32.PACK_AB R5, R12, R5 ;  /* 0x000000050c05723e */ /* 0x000fca00000000ff */
[----:B------:R2:W-:Y:S02]  /*b580*/  STS.128 [R213+0x6000], R4 ;  /* 0x00600004d5007388 */ /* 0x0005e40000000c00 */
.L_x_1474:
[----:B------:R-:W-:Y:S05]  /*b590*/  BSYNC B1 ;  /* 0x0000000000017941 */ /* 0x000fea0003800000 */
.L_x_1473:
[----:B------:R-:W-:Y:S05]  /*b5a0*/  @P3 BRA `(.L_x_1477) ;  /* 0x0000002800a83947 */ /* 0x000fea0003800000 */
[----:B--234-:R-:W2:Y:S01]  /*b5b0*/  LDC R4, c[0x0][0x3d4] ;  /* 0x0000f500ff047b82 */ /* 0x01cea20000000800 */
[----:B------:R-:W-:Y:S01]  /*b5c0*/  BSSY B1, `(.L_x_1478) ;  /* 0x000002e000017945 */ /* 0x000fe20003800000 */
[-C--:B--2---:R-:W-:Y:S02]  /*b5d0*/  ISETP.GE.AND P0, PT, R22, R4.reuse, PT ;  /* 0x000000041600720c */ /* 0x084fe40003f06270 */
[----:B------:R-:W-:-:S11]  /*b5e0*/  ISETP.GE.AND P1, PT, R187, R4, PT ;  /* 0x00000004bb00720c */ /* 0x000fd60003f26270 */
[----:B------:R-:W-:Y:S05]  /*b5f0*/  @P0 BRA `(.L_x_1479) ;  /* 0x0000000000a80947 */ /* 0x000fea0003800000 */
[----:B------:R-:W2:Y:S01]  /*b600*/  LDS.128 R4, [R213+0x3000] ;  /* 0x00300000d5047984 */ /* 0x000ea20000000c00 */
[----:B------:R-:W-:Y:S01]  /*b610*/  SHF.R.U64 R33, R24, 0x10, R25 ;  /* 0x0000001018217819 */ /* 0x000fe20000001219 */
[--C-:B------:R-:W-:Y:S01]  /*b620*/  HADD2.F32 R24, -RZ, R11.reuse.H0_H0 ;  /* 0x2000000bff187230 */ /* 0x100fe20000004100 */
[----:B------:R-:W-:Y:S01]  /*b630*/  SHF.R.U64 R31, R26, 0x10, R27 ;  /* 0x000000101a1f7819 */ /* 0x000fe2000000121b */
[----:B------:R-:W-:Y:S01]  /*b640*/  HADD2.F32 R26, -RZ, R10.H0_H0 ;  /* 0x2000000aff1a7230 */ /* 0x000fe20000004100 */
[----:B------:R-:W-:Y:S01]  /*b650*/  SHF.R.U32.HI R25, RZ, 0x10, R25 ;  /* 0x00000010ff197819 */ /* 0x000fe20000011619 */
[----:B------:R-:W-:Y:S01]  /*b660*/  HADD2.F32 R11, -RZ, R11.H1_H1 ;  /* 0x3000000bff0b7230 */ /* 0x000fe20000004100 */
[----:B------:R-:W-:-:S03]  /*b670*/  SHF.R.U32.HI R27, RZ, 0x10, R27 ;  /* 0x00000010ff1b7819 */ /* 0x000fc6000001161b */
[----:B------:R-:W-:Y:S02]  /*b680*/  HADD2.F32 R25, -RZ, R25.H0_H0 ;  /* 0x20000019ff197230 */ /* 0x000fe40000004100 */
[----:B------:R-:W-:Y:S02]  /*b690*/  HADD2.F32 R27, -RZ, R27.H0_H0 ;  /* 0x2000001bff1b7230 */ /* 0x000fe40000004100 */
        /* <DEDUP_REMOVED lines=32> */
.L_x_1479:
[----:B------:R-:W-:Y:S05]  /*b8a0*/  BSYNC B1 ;  /* 0x0000000000017941 */ /* 0x000fea0003800000 */
.L_x_1478:
[----:B------:R-:W-:Y:S05]  /*b8b0*/  @P1 BRA `(.L_x_1477) ;  /* 0x0000002400e41947 */ /* 0x000fea0003800000 */
[----:B--2---:R-:W2:Y:S01]  /*b8c0*/  LDS.128 R4, [R213+0x7000] ;  /* 0x00700000d5047984 */ /* 0x004ea20000000c00 */
[----:B------:R-:W-:Y:S01]  /*b8d0*/  SHF.R.U32.HI R13, RZ, 0x10, R9 ;  /* 0x00000010ff0d7819 */ /* 0x000fe20000011609 */
[----:B------:R-:W-:Y:S01]  /*b8e0*/  HADD2.F32 R12, -RZ, R3.H0_H0 ;  /* 0x20000003ff0c7230 */ /* 0x000fe20000004100 */
[--C-:B------:R-:W-:Y:S01]  /*b8f0*/  SHF.R.U32.HI R15, RZ, 0x10, R21.reuse ;  /* 0x00000010ff0f7819 */ /* 0x100fe20000011615 */
        /* <DEDUP_REMOVED lines=13> */
[----:B------:R-:W-:Y:S01]  /*b9d0*/  FFMA.FTZ R26, R10, R15, R24 ;  /* 0x0000000f0a1a7223 */ /* 0x000fe20000010018 */
[----:B------:R-:W-:Y:S02]  /*b9e0*/  HADD2.F32 R9, -RZ, R6.H1_H1 ;  /* 0x30000006ff097230 */ /* 0x000fe40000004100 */
[----:B------:R-:W-:Y:S01]  /*b9f0*/  FMUL.FTZ R20, R4, R14 ;  /* 0x0000000e04147220 */ /* 0x000fe20000410000 */
[--C-:B------:R-:W-:Y:S02]  /*ba00*/  HADD2.F32 R6, -RZ, R5.reuse.H0_H0 ;  /* 0x20000005ff067230 */ /* 0x100fe40000004100 */
[----:B------:R-:W-:Y:S01]  /*ba10*/  FFMA.FTZ R21, R10, R13, -R21 ;  /* 0x0000000d0a157223 */ /* 0x000fe20000010815 */
[-C--:B------:R-:W-:Y:S01]  /*ba20*/  FMUL.FTZ R24, R4, R12.reuse ;  /* 0x0000000c04187220 */ /* 0x080fe20000410000 */
[----:B------:R-:W-:Y:S02]  /*ba30*/  HADD2.F32 R5, -RZ, R5.H1_H1 ;  /* 0x30000005ff057230 */ /* 0x000fe40000004100 */
[----:B------:R-:W-:Y:S01]  /*ba40*/  FFMA.FTZ R20, R7, R12, -R20 ;  /* 0x0000000c07147223 */ /* 0x000fe20000010814 */
[----:B------:R-:W-:-:S02]  /*ba50*/  HADD2.F32 R10, -RZ, R0.H1_H1 ;  /* 0x30000000ff0a7230 */ /* 0x000fc40000004100 */
[----:B------:R-:W-:Y:S01]  /*ba60*/  FFMA.FTZ R11, R7, R14, R24 ;  /* 0x0000000e070b7223 */ /* 0x000fe20000010018 */
[----:B------:R-:W-:Y:S02]  /*ba70*/  HADD2.F32 R4, -RZ, R25.H0_H0 ;  /* 0x20000019ff047230 */ /* 0x000fe40000004100 */
[CC--:B------:R-:W-:Y:S01]  /*ba80*/  FMUL.FTZ R15, R9.reuse, R3.reuse ;  /* 0x00000003090f7220 */ /* 0x0c0fe20000410000 */
[----:B------:R-:W-:Y:S02]  /*ba90*/  HADD2.F32 R0, -RZ, R27.H0_H0 ;  /* 0x2000001bff007230 */ /* 0x000fe40000004100 */
[----:B------:R-:W-:Y:S01]  /*baa0*/  FMUL.FTZ R13, R9, R10 ;  /* 0x0000000a090d7220 */ /* 0x000fe20000410000 */
[C---:B------:R-:W-:Y:S02]  /*bab0*/  FMUL.FTZ R7, R5.reuse, R4 ;  /* 0x0000000405077220 */ /* 0x040fe40000410000 */
[-C--:B------:R-:W-:Y:S01]  /*bac0*/  FMUL.FTZ R9, R5, R0.reuse ;  /* 0x0000000005097220 */ /* 0x080fe20000410000 */
[----:B------:R-:W-:Y:S01]  /*bad0*/  FFMA.FTZ R13, R8, R3, -R13 ;  /* 0x00000003080d7223 */ /* 0x000fe2000001080d */
[----:B------:R-:W-:Y:S01]  /*bae0*/  FFMA.FTZ R5, R6, R0, -R7 ;  /* 0x0000000006057223 */ /* 0x000fe20000010807 */
[----:B------:R-:W-:Y:S01]  /*baf0*/  FFMA.FTZ R8, R8, R10, R15 ;  /* 0x0000000a08087223 */ /* 0x000fe2000001000f */
[----:B------:R-:W-:Y:S01]  /*bb00*/  FFMA.FTZ R0, R6, R4, R9 ;  /* 0x0000000406007223 */ /* 0x000fe20000010009 */
[----:B------:R-:W-:-:S02]  /*bb10*/  F2FP.F16.F32.PACK_AB R7, R26, R21 ;  /* 0x000000151a07723e */ /* 0x000fc400000000ff */
[----:B------:R-:W-:Y:S02]  /*bb20*/  F2FP.F16.F32.PACK_AB R4, R11, R20 ;  /* 0x000000140b04723e */ /* 0x000fe400000000ff */
[----:B------:R-:W-:Y:S02]  /*bb30*/  F2FP.F16.F32.PACK_AB R6, R8, R13 ;  /* 0x0000000d0806723e */ /* 0x000fe400000000ff */
[----:B------:R-:W-:-:S05]  /*bb40*/  F2FP.F16.F32.PACK_AB R5, R0, R5 ;  /* 0x000000050005723e */ /* 0x000fca00000000ff */
[----:B------:R2:W-:Y:S01]  /*bb50*/  STS.128 [R213+0x7000], R4 ;  /* 0x00700004d5007388 */ /* 0x0005e20000000c00 */
[----:B------:R-:W-:Y:S05]  /*bb60*/  BRA `(.L_x_1477) ;  /* 0x0000002400387947 */ /* 0x000fea0003800000 */
.L_x_1438:
[----:B------:R-:W1:Y:S01]  /*bb70*/  LDC R21, c[0x0][0x3d4] ;  /* 0x0000f500ff157b82 */ /* 0x000e620000000800 */
[-C--:B------:R-:W-:Y:S01]  /*bb80*/  ISETP.GE.AND P0, PT, R189, R73.reuse, PT ;  /* 0x00000049bd00720c */ /* 0x080fe20003f06270 */
[----:B------:R-:W-:Y:S01]  /*bb90*/  ULDC.64 UR4, c[0x0][0x3c8] ;  /* 0x0000f20000047ab9 */ /* 0x000fe20000000a00 */
[-C--:B------:R-:W-:Y:S01]  /*bba0*/  ISETP.GE.AND P1, PT, R188, R73.reuse, PT ;  /* 0x00000049bc00720c */ /* 0x080fe20003f26270 */
[----:B------:R-:W-:Y:S01]  /*bbb0*/  ULDC.64 UR6, c[0x0][0x3e0] ;  /* 0x0000f80000067ab9 */ /* 0x000fe20000000a00 */
[-C--:B------:R-:W-:Y:S02]  /*bbc0*/  ISETP.GE.AND P2, PT, R190, R73.reuse, PT ;  /* 0x00000049be00720c */ /* 0x080fe40003f46270 */
[----:B------:R-:W-:Y:S02]  /*bbd0*/  ISETP.GE.AND P3, PT, R18, R73, PT ;  /* 0x000000491200720c */ /* 0x000fe40003f66270 */
[CC--:B-1----:R-:W-:Y:S02]  /*bbe0*/  ISETP.GE.OR P0, PT, R16.reuse, R21.reuse, P0 ;  /* 0x000000151000720c */ /* 0x0c2fe40000706670 */
[----:B------:R-:W-:-:S02]  /*bbf0*/  ISETP.GE.OR P1, PT, R16, R21, P1 ;  /* 0x000000151000720c */ /* 0x000fc40000f26670 */
[CC--:B------:R-:W-:Y:S02]  /*bc00*/  ISETP.GE.OR P2, PT, R16.reuse, R21.reuse, P2 ;  /* 0x000000151000720c */ /* 0x0c0fe40001746670 */
[----:B------:R-:W-:-:S07]  /*bc10*/  ISETP.GE.OR P3, PT, R16, R21, P3 ;  /* 0x000000151000720c */ /* 0x000fce0001f66670 */
[--C-:B------:R-:W-:Y:S01]  /*bc20*/  @!P0 IADD3 R29, P4, P5, R27, R29, R6.reuse ;  /* 0x0000001d1b1d8210 */ /* 0x100fe20007d9e006 */
[----:B------:R-:W1:Y:S03]  /*bc30*/  @!P0 LDC.64 R62, c[0x0][0x3e0] ;  /* 0x0000f800ff3e8b82 */ /* 0x000e660000000a00 */
[--C-:B------:R-:W-:Y:S01]  /*bc40*/  @!P0 IADD3.X R30, R31, R30, R7.reuse, P4, P5 ;  /* 0x0000001e1f1e8210 */ /* 0x100fe200027ea407 */
[C---:B------:R-:W-:Y:S01]  /*bc50*/  @!P2 IMAD.WIDE.U32 R8, R12.reuse, 0x60, R6 ;  /* 0x000000600c08a825 */ /* 0x040fe200078e0006 */
[----:B------:R-:W-:-:S03]  /*bc60*/  @!P1 LEA R0, P4, R12, R6, 0x6 ;  /* 0x000000060c009211 */ /* 0x000fc600078830ff */
[----:B------:R-:W2:Y:S01]  /*bc70*/  @!P1 LDC.64 R66, c[0x0][0x3e0] ;  /* 0x0000f800ff429b82 */ /* 0x000ea20000000a00 */
[----:B------:R-:W-:Y:S01]  /*bc80*/  @!P1 IADD3 R25, P5, R0, R27, RZ ;  /* 0x0000001b00199210 */ /* 0x000fe20007fbe0ff */
[----:B------:R-:W-:Y:S01]  /*bc90*/  @!P2 IMAD R0, R13, 0x60, RZ ;  /* 0x000000600d00a824 */ /* 0x000fe200078e02ff */
[----:B------:R-:W-:Y:S02]  /*bca0*/  @!P1 LEA.HI.X R26, R12, R7, R13, 0x6, P4 ;  /* 0x000000070c1a9211 */ /* 0x000fe400020f340d */
[----:B------:R-:W-:-:S03]  /*bcb0*/  @!P3 IADD3 R3, P4, R6, R27, RZ ;  /* 0x0000001b0603b210 */ /* 0x000fc60007f9e0ff */
[--C-:B------:R-:W-:Y:S01]  /*bcc0*/  @!P1 IMAD.X R26, R26, 0x1, R31.reuse, P5 ;  /* 0x000000011a1a9824 */ /* 0x100fe200028e061f */
[----:B------:R-:W-:Y:S01]  /*bcd0*/  @!P2 IADD3 R6, P5, R27, R8, RZ ;  /* 0x000000081b06a210 */ /* 0x000fe20007fbe0ff */
[----:B------:R-:W-:Y:S01]  /*bce0*/  @!P3 IMAD.X R14, R7, 0x1, R31, P4 ;  /* 0x00000001070eb824 */ /* 0x000fe200020e061f */
[----:B------:R-:W3:Y:S02]  /*bcf0*/  @!P2 LDC.64 R70, c[0x0][0x3e0] ;  /* 0x0000f800ff46ab82 */ /* 0x000ee40000000a00 */
[----:B------:R-:W-:Y:S01]  /*bd00*/  @!P2 IADD3.X R7, R31, R0, R9, P5, !PT ;  /* 0x000000001f07a210 */ /* 0x000fe20002ffe409 */
[----:B------:R-:W-:Y:S01]  /*bd10*/  @!P2 IMAD R31, R11, 0x60, RZ ;  /* 0x000000600b1fa824 */ /* 0x000fe200078e02ff */
[----:B------:R-:W-:-:S04]  /*bd20*/  @!P0 IADD3 R27, P4, P5, R33, R24, R4 ;  /* 0x00000018211b8210 */ /* 0x000fc80007d9e004 */
[----:B------:R-:W-:Y:S01]  /*bd30*/  @!P0 IADD3.X R28, R35, R28, R5, P4, P5 ;  /* 0x0000001c231c8210 */ /* 0x000fe200027ea405 */
[----:B------:R-:W4:Y:S01]  /*bd40*/  @!P0 LDC.64 R60, c[0x0][0x3c8] ;  /* 0x0000f200ff3c8b82 */ /* 0x000f220000000a00 */
[----:B------:R-:W-:Y:S02]  /*bd50*/  @!P3 IADD3 R15, P4, R4, R33, RZ ;  /* 0x00000021040fb210 */ /* 0x000fe40007f9e0ff */
[----:B------:R-:W-:-:S03]  /*bd60*/  @!P1 LEA R20, P5, R10, R4, 0x6 ;  /* 0x000000040a149211 */ /* 0x000fc600078a30ff */
[----:B------:R-:W-:Y:S01]  /*bd70*/  @!P3 IMAD.X R32, R5, 0x1, R35, P4 ;  /* 0x000000010520b824 */ /* 0x000fe200020e0623 */
[C---:B------:R-:W-:Y:S01]  /*bd80*/  @!P3 LEA R8, P4, R3.reuse, UR4, 0x1 ;  /* 0x000000040308bc11 */ /* 0x040fe2000f8808ff */
[----:B------:R-:W0:Y:S01]  /*bd90*/  @!P1 LDC.64 R64, c[0x0][0x3c8] ;  /* 0x0000f200ff409b82 */ /* 0x000e220000000a00 */
[C---:B------:R-:W-:Y:S01]  /*bda0*/  @!P1 LEA.HI.X R24, R10.reuse, R5, R11, 0x6, P5 ;  /* 0x000000050a189211 */ /* 0x040fe200028f340b */
[----:B------:R-:W-:Y:S01]  /*bdb0*/  @!P2 IMAD.WIDE.U32 R4, R10, 0x60, R4 ;  /* 0x000000600a04a825 */ /* 0x000fe200078e0004 */
[----:B------:R-:W-:Y:S02]  /*bdc0*/  @!P3 LEA.HI.X R9, R3, UR5, R14, 0x1, P4 ;  /* 0x000000050309bc11 */ /* 0x000fe4000a0f0c0e */
[C---:B------:R-:W-:Y:S02]  /*bdd0*/  @!P3 LEA R14, P4, R15.reuse, UR6, 0x1 ;  /* 0x000000060f0ebc11 */ /* 0x040fe4000f8808ff */
[----:B------:R-:W-:Y:S01]  /*bde0*/  @!P1 IADD3 R20, P5, R20, R33, RZ ;  /* 0x0000002114149210 */ /* 0x000fe20007fbe0ff */
[----:B------:R-:W0:Y:S01]  /*bdf0*/  @!P2 LDC.64 R68, c[0x0][0x3c8] ;  /* 0x0000f200ff44ab82 */ /* 0x000e220000000a00 */
[----:B------:R-:W-:-:S02]  /*be00*/  @!P3 LEA.HI.X R15, R15, UR7, R32, 0x1, P4 ;  /* 0x000000070f0fbc11 */ /* 0x000fc4000a0f0c20 */
[C---:B-1----:R-:W-:Y:S02]  /*be10*/  @!P0 LEA R62, P4, R27.reuse, R62, 0x1 ;  /* 0x0000003e1b3e8211 */ /* 0x042fe400078808ff */
[----:B------:R-:W-:Y:S02]  /*be20*/  @!P1 IADD3.X R24, R24, R35, RZ, P5, !PT ;  /* 0x0000002318189210 */ /* 0x000fe40002ffe4ff */
[----:B------:R-:W-:Y:S02]  /*be30*/  @!P0 LEA.HI.X R63, R27, R63, R28, 0x1, P4 ;  /* 0x0000003f1b3f8211 */ /* 0x000fe400020f0c1c */
[C---:B--2---:R-:W-:Y:S02]  /*be40*/  @!P1 LEA R66, P4, R20.reuse, R66, 0x1 ;  /* 0x0000004214429211 */ /* 0x044fe400078808ff */
[----:B------:R-:W-:Y:S02]  /*be50*/  @!P2 IADD3 R0, P5, R33, R4, RZ ;  /* 0x000000042100a210 */ /* 0x000fe40007fbe0ff */
[----:B------:R-:W-:-:S02]  /*be60*/  @!P1 LEA.HI.X R67, R20, R67, R24, 0x1, P4 ;  /* 0x0000004314439211 */ /* 0x000fc400020f0c18 */
[----:B------:R-:W-:Y:S02]  /*be70*/  @!P2 IADD3.X R3, R35, R31, R5, P5, !PT ;  /* 0x0000001f2303a210 */ /* 0x000fe40002ffe405 */
[C---:B---3--:R-:W-:Y:S02]  /*be80*/  @!P2 LEA R70, P4, R0.reuse, R70, 0x1 ;  /* 0x000000460046a211 */ /* 0x048fe400078808ff */
[----:B------:R-:W-:Y:S02]  /*be90*/  CS2R R32, SRZ ;  /* 0x0000000000207805 */ /* 0x000fe4000001ff00 */
[----:B----4-:R-:W-:Y:S02]  /*bea0*/  @!P0 LEA R60, P5, R29, R60, 0x1 ;  /* 0x0000003c1d3c8211 */ /* 0x010fe400078a08ff */
[----:B------:R-:W-:Y:S02]  /*beb0*/  CS2R R34, SRZ ;  /* 0x0000000000227805 */ /* 0x000fe4000001ff00 */
[----:B------:R-:W-:-:S02]  /*bec0*/  @!P2 LEA.HI.X R71, R0, R71, R3, 0x1, P4 ;  /* 0x000000470047a211 */ /* 0x000fc400020f0c03 */
[----:B------:R-:W-:Y:S01]  /*bed0*/  CS2R R4, SRZ ;  /* 0x0000000000047805 */ /* 0x000fe2000001ff00 */
[----:B------:R-:W1:Y:S01]  /*bee0*/  LDC R0, c[0x0][0x428] ;  /* 0x00010a00ff007b82 */ /* 0x000e620000000800 */
[----:B------:R-:W-:Y:S02]  /*bef0*/  @!P0 LEA.HI.X R61, R29, R61, R30, 0x1, P5 ;  /* 0x0000003d1d3d8211 */ /* 0x000fe400028f0c1e */
[----:B------:R-:W-:Y:S02]  /*bf00*/  CS2R R28, SRZ ;  /* 0x00000000001c7805 */ /* 0x000fe4000001ff00 */
[----:B------:R-:W-:Y:S02]  /*bf10*/  CS2R R30, SRZ ;  /* 0x00000000001e7805 */ /* 0x000fe4000001ff00 */
[C---:B0-----:R-:W-:Y:S01]  /*bf20*/  @!P1 LEA R64, P5, R25.reuse, R64, 0x1 ;  /* 0x0000004019409211 */ /* 0x041fe200078a08ff */
[----:B------:R-:W5:Y:S03]  /*bf30*/  @!P0 LDG.E.128 R32, desc[UR56][R62.64] ;  /* 0x000000383e208981 */ /* 0x000f66000c1e1d00 */
[----:B------:R-:W-:Y:S01]  /*bf40*/  @!P1 LEA.HI.X R65, R25, R65, R26, 0x1, P5 ;  /* 0x0000004119419211 */ /* 0x000fe200028f0c1a */
[----:B------:R-:W5:Y:S01]  /*bf50*/  @!P0 LDG.E.128 R28, desc[UR56][R60.64] ;  /* 0x000000383c1c8981 */ /* 0x000f62000c1e1d00 */
[----:B------:R-:W-:-:S02]  /*bf60*/  @!P2 LEA R68, P5, R6, R68, 0x1 ;  /* 0x000000440644a211 */ /* 0x000fc400078a08ff */
[----:B------:R-:W-:Y:S02]  /*bf70*/  CS2R R24, SRZ ;  /* 0x0000000000187805 */ /* 0x000fe4000001ff00 */
[----:B------:R-:W-:Y:S02]  /*bf80*/  CS2R R26, SRZ ;  /* 0x00000000001a7805 */ /* 0x000fe4000001ff00 */
[----:B------:R-:W-:Y:S02]  /*bf90*/  @!P2 LEA.HI.X R69, R6, R69, R7, 0x1, P5 ;  /* 0x000000450645a211 */ /* 0x000fe400028f0c07 */
[----:B------:R-:W-:Y:S01]  /*bfa0*/  CS2R R6, SRZ ;  /* 0x0000000000067805 */ /* 0x000fe2000001ff00 */
[----:B------:R-:W-:Y:S01]  /*bfb0*/  IMAD.MOV.U32 R58, RZ, RZ, R54 ;  /* 0x000000ffff3a7224 */ /* 0x000fe200078e0036 */
[----:B------:R-:W5:Y:S04]  /*bfc0*/  @!P3 LDG.E.128 R24, desc[UR56][R14.64] ;  /* 0x000000380e18b981 */ /* 0x000f68000c1e1d00 */
[----:B------:R0:W5:Y:S01]  /*bfd0*/  @!P3 LDG.E.128 R4, desc[UR56][R8.64] ;  /* 0x000000380804b981 */ /* 0x000162000c1e1d00 */
[----:B-1----:R-:W-:-:S13]  /*bfe0*/  ISETP.NE.AND P0, PT, R0, 0x1, PT ;  /* 0x000000010000780c */ /* 0x002fda0003f05270 */
[----:B0-----:R-:W0:Y:S08]  /*bff0*/  @P0 LDC R8, c[0x0][0x42c] ;  /* 0x00010b00ff080b82 */ /* 0x001e300000000800 */
[----:B------:R-:W1:Y:S01]  /*c000*/  @P0 LDC R9, c[0x0][0x430] ;  /* 0x00010c00ff090b82 */ /* 0x000e620000000800 */
[----:B------:R-:W-:-:S04]  /*c010*/  IMAD R0, R197, 0x80, R18 ;  /* 0x00000080c5007824 */ /* 0x000fc800078e0212 */
[----:B------:R-:W-:-:S04]  /*c020*/  IMAD R3, R219, 0x20, R0 ;  /* 0x00000020db037824 */ /* 0x000fc800078e0200 */
[----:B0-----:R-:W-:-:S05]  /*c030*/  @P0 IMAD.HI.U32 R0, R3, R8, RZ ;  /* 0x0000000803000227 */ /* 0x001fca00078e00ff */
[----:B-1----:R-:W-:-:S04]  /*c040*/  @P0 SHF.R.U32.HI R3, RZ, R9, R0 ;  /* 0x00000009ff030219 */ /* 0x002fc80000011600 */
[----:B------:R-:W-:Y:S01]  /*c050*/  SHF.R.S32.HI R9, RZ, 0x1f, R3 ;  /* 0x0000001fff097819 */ /* 0x000fe20000011403 */
[----:B------:R-:W-:-:S04]  /*c060*/  IMAD.MOV.U32 R57, RZ, RZ, R53 ;  /* 0x000000ffff397224 */ /* 0x000fc800078e0035 */
[C---:B------:R-:W-:Y:S02]  /*c070*/  IMAD R0, R9.reuse, R12, RZ ;  /* 0x0000000c09007224 */ /* 0x040fe400078e02ff */
[----:B------:R-:W-:Y:S02]  /*c080*/  IMAD R8, R9, R10, RZ ;  /* 0x0000000a09087224 */ /* 0x000fe400078e02ff */
[----:B------:R-:W-:-:S04]  /*c090*/  IMAD.WIDE.U32 R14, R3, R12, R58 ;  /* 0x0000000c030e7225 */ /* 0x000fc800078e003a */
[C---:B------:R-:W-:Y:S02]  /*c0a0*/  IMAD R9, R3.reuse, R13, R0 ;  /* 0x0000000d03097224 */ /* 0x040fe400078e0200 */
[----:B------:R-:W-:-:S04]  /*c0b0*/  IMAD.WIDE.U32 R12, R3, R10, R56 ;  /* 0x0000000a030c7225 */ /* 0x000fc800078e0038 */
[----:B------:R-:W-:Y:S01]  /*c0c0*/  IMAD R3, R3, R11, R8 ;  /* 0x0000000b03037224 */ /* 0x000fe200078e0208 */
[----:B------:R-:W-:Y:S01]  /*c0d0*/  LEA R8, P4, R14, UR4, 0x1 ;  /* 0x000000040e087c11 */ /* 0x000fe2000f8808ff */
[----:B------:R-:W-:Y:S01]  /*c0e0*/  IMAD.IADD R9, R15, 0x1, R9 ;  /* 0x000000010f097824 */ /* 0x000fe200078e0209 */
        /* <DEDUP_REMOVED lines=8> */
[----:B------:R-:W-:Y:S01]  /*c170*/  LEA.HI.X R9, R14, UR5, R9, 0x1, P4 ;  /* 0x000000050e097c11 */ /* 0x000fe2000a0f0c09 */
[----:B------:R-:W-:Y:S01]  /*c180*/  IMAD.IADD R3, R13, 0x1, R3 ;  /* 0x000000010d037824 */ /* 0x000fe200078e0203 */
[----:B------:R-:W-:Y:S01]  /*c190*/  LEA R0, P4, R12, UR6, 0x1 ;  /* 0x000000060c007c11 */ /* 0x000fe2000f8808ff */
[----:B------:R-:W-:Y:S01]  /*c1a0*/  UMOV UR4, 0xffffffff ;  /* 0xffffffff00047882 */ /* 0x000fe20000000000 */
[----:B------:R-:W-:Y:S01]  /*c1b0*/  ISETP.GE.AND P0, PT, R16, R21, PT ;  /* 0x000000151000720c */ /* 0x000fe20003f06270 */
[----:B------:R0:W5:Y:S01]  /*c1c0*/  @!P1 LDG.E.128 R36, desc[UR56][R64.64] ;  /* 0x0000003840249981 */ /* 0x000162000c1e1d00 */
[----:B------:R-:W-:-:S02]  /*c1d0*/  LEA.HI.X R3, R12, UR7, R3, 0x1, P4 ;  /* 0x000000070c037c11 */ /* 0x000fc4000a0f0c03 */
[-C--:B------:R-:W-:Y:S01]  /*c1e0*/  ISETP.GE.OR P3, PT, R188, R73.reuse, P0 ;  /* 0x00000049bc00720c */ /* 0x080fe20000766670 */
[----:B------:R0:W5:Y:S01]  /*c1f0*/  @!P1 LDG.E.128 R40, desc[UR56][R66.64] ;  /* 0x0000003842289981 */ /* 0x000162000c1e1d00 */
[----:B------:R-:W-:-:S03]  /*c200*/  ISETP.GE.OR P1, PT, R18, R73, P0 ;  /* 0x000000491200720c */ /* 0x000fc60000726670 */
[----:B------:R0:W5:Y:S04]  /*c210*/  @!P2 LDG.E.128 R44, desc[UR56][R68.64] ;  /* 0x00000038442ca981 */ /* 0x000168000c1e1d00 */
[----:B------:R0:W5:Y:S01]  /*c220*/  @!P2 LDG.E.128 R48, desc[UR56][R70.64] ;  /* 0x000000384630a981 */ /* 0x000162000c1e1d00 */
[-C--:B------:R-:W-:Y:S02]  /*c230*/  ISETP.GE.OR P2, PT, R189, R73.reuse, P0 ;  /* 0x00000049bd00720c */ /* 0x080fe40000746670 */
[----:B------:R-:W-:Y:S01]  /*c240*/  ISETP.GE.OR P0, PT, R190, R73, P0 ;  /* 0x00000049be00720c */ /* 0x000fe20000706670 */
[----:B------:R-:W-:-:S12]  /*c250*/  BRA.DIV UR4, `(.L_x_1480) ;  /* 0x0000019204407947 */ /* 0x000fd8000b800000 */
.L_x_1774:
[----:B------:R-:W-:-:S03]  /*c260*/  UMOV UR4, 0xffffffff ;  /* 0xffffffff00047882 */ /* 0x000fc60000000000 */
[----:B------:R-:W-:Y:S05]  /*c270*/  BRA.DIV UR4, `(.L_x_1481) ;  /* 0x0000019204607947 */ /* 0x000fea000b800000 */
.L_x_1777:
[----:B------:R-:W-:-:S03]  /*c280*/  UMOV UR4, 0xffffffff ;  /* 0xffffffff00047882 */ /* 0x000fc60000000000 */
[----:B------:R-:W-:Y:S05]  /*c290*/  BRA.DIV UR4, `(.L_x_1482) ;  /* 0x0000019204807947 */ /* 0x000fea000b800000 */
.L_x_1780:
[----:B------:R-:W-:-:S03]  /*c2a0*/  UMOV UR4, 0xffffffff ;  /* 0xffffffff00047882 */ /* 0x000fc60000000000 */
[----:B------:R-:W-:Y:S05]  /*c2b0*/  BRA.DIV UR4, `(.L_x_1483) ;  /* 0x0000019204a07947 */ /* 0x000fea000b800000 */
.L_x_1783:
[----:B------:R-:W-:-:S03]  /*c2c0*/  UMOV UR4, 0xffffffff ;  /* 0xffffffff00047882 */ /* 0x000fc60000000000 */
[----:B------:R-:W-:Y:S05]  /*c2d0*/  BRA.DIV UR4, `(.L_x_1484) ;  /* 0x0000019204c07947 */ /* 0x000fea000b800000 */
.L_x_1786:
[----:B------:R-:W-:-:S03]  /*c2e0*/  UMOV UR4, 0xffffffff ;  /* 0xffffffff00047882 */ /* 0x000fc60000000000 */
[----:B------:R-:W-:Y:S05]  /*c2f0*/  BRA.DIV UR4, `(.L_x_1485) ;  /* 0x0000019204e07947 */ /* 0x000fea000b800000 */
.L_x_1789:
[----:B------:R-:W-:-:S03]  /*c300*/  UMOV UR4, 0xffffffff ;  /* 0xffffffff00047882 */ /* 0x000fc60000000000 */
[----:B------:R-:W-:Y:S05]  /*c310*/  BRA.DIV UR4, `(.L_x_1486) ;  /* 0x0000019604007947 */ /* 0x000fea000b800000 */
.L_x_1792:
[----:B------:R-:W-:-:S03]  /*c320*/  UMOV UR4, 0xffffffff ;  /* 0xffffffff00047882 */ /* 0x000fc60000000000 */
[----:B------:R-:W-:Y:S05]  /*c330*/  BRA.DIV UR4, `(.L_x_1487) ;  /* 0x0000019604207947 */ /* 0x000fea000b800000 */
.L_x_1795:
[----:B------:R-:W-:-:S03]  /*c340*/  UMOV UR4, 0xffffffff ;  /* 0xffffffff00047882 */ /* 0x000fc60000000000 */
[----:B------:R-:W-:Y:S05]  /*c350*/  BRA.DIV UR4, `(.L_x_1488) ;  /* 0x0000019604407947 */ /* 0x000fea000b800000 */
.L_x_1798:
[----:B------:R-:W-:-:S03]  /*c360*/  UMOV UR4, 0xffffffff ;  /* 0xffffffff00047882 */ /* 0x000fc60000000000 */
[----:B------:R-:W-:Y:S05]  /*c370*/  BRA.DIV UR4, `(.L_x_1489) ;  /* 0x0000019604607947 */ /* 0x000fea000b800000 */
.L_x_1801:
[----:B------:R-:W-:-:S03]  /*c380*/  UMOV UR4, 0xffffffff ;  /* 0xffffffff00047882 */ /* 0x000fc60000000000 */
[----:B------:R-:W-:Y:S05]  /*c390*/  BRA.DIV UR4, `(.L_x_1490) ;  /* 0x0000019604807947 */ /* 0x000fea000b800000 */
.L_x_1804:
[----:B------:R-:W-:-:S03]  /*c3a0*/  UMOV UR4, 0xffffffff ;  /* 0xffffffff00047882 */ /* 0x000fc60000000000 */
[----:B------:R-:W-:Y:S05]  /*c3b0*/  BRA.DIV UR4, `(.L_x_1491) ;  /* 0x0000019604a07947 */ /* 0x000fea000b800000 */
.L_x_1807:
[----:B------:R-:W-:-:S03]  /*c3c0*/  UMOV UR4, 0xffffffff ;  /* 0xffffffff00047882 */ /* 0x000fc60000000000 */
[----:B------:R-:W-:Y:S05]  /*c3d0*/  BRA.DIV UR4, `(.L_x_1492) ;  /* 0x0000019604c07947 */ /* 0x000fea000b800000 */
.L_x_1810:
[----:B------:R-:W-:-:S03]  /*c3e0*/  UMOV UR4, 0xffffffff ;  /* 0xffffffff00047882 */ /* 0x000fc60000000000 */
[----:B------:R-:W-:Y:S05]  /*c3f0*/  BRA.DIV UR4, `(.L_x_1493) ;  /* 0x0000019604e07947 */ /* 0x000fea000b800000 */
.L_x_1813:
[----:B------:R-:W-:-:S03]  /*c400*/  UMOV UR4, 0xffffffff ;  /* 0xffffffff00047882 */ /* 0x000fc60000000000 */
[----:B------:R-:W-:Y:S05]  /*c410*/  BRA.DIV UR4, `(.L_x_1494) ;  /* 0x0000019a04007947 */ /* 0x000fea000b800000 */
.L_x_1816:
[----:B------:R-:W-:-:S03]  /*c420*/  UMOV UR4, 0xffffffff ;  /* 0xffffffff00047882 */ /* 0x000fc60000000000 */
[----:B------:R-:W-:Y:S05]  /*c430*/  BRA.DIV UR4, `(.L_x_1495) ;  /* 0x0000019a04207947 */ /* 0x000fea000b800000 */
.L_x_1819:
[----:B-----5:R-:W-:Y:S01]  /*c440*/  IMAD.MOV.U32 R8, RZ, RZ, R6 ;  /* 0x000000ffff087224 */ /* 0x020fe200078e0006 */
[----:B------:R-:W-:Y:S01]  /*c450*/  MOV R0, R4 ;  /* 0x0000000400007202 */ /* 0x000fe20000000f00 */
[----:B------:R-:W-:Y:S01]  /*c460*/  IMAD.MOV.U32 R9, RZ, RZ, R7 ;  /* 0x000000ffff097224 */ /* 0x000fe200078e0007 */
[----:B------:R-:W-:Y:S01]  /*c470*/  BSSY B1, `(.L_x_1496) ;  /* 0x0000039000017945 */ /* 0x000fe20003800000 */
[----:B------:R-:W-:Y:S01]  /*c480*/  IMAD.MOV.U32 R3, RZ, RZ, R5 ;  /* 0x000000ffff037224 */ /* 0x000fe200078e0005 */
[----:B0-----:R-:W-:Y:S01]  /*c490*/  PRMT R71, R71, 0x5410, R0 ;  /* 0x0000541047477816 */ /* 0x001fe20000000000 */
[----:B------:R-:W-:Y:S01]  /*c4a0*/  IMAD.MOV.U32 R0, RZ, RZ, R24 ;  /* 0x000000ffff007224 */ /* 0x000fe200078e0018 */
[----:B------:R-:W-:Y:S01]  /*c4b0*/  PRMT R80, R8, 0x5410, R9 ;  /* 0x0000541008507816 */ /* 0x000fe20000000009 */
[----:B------:R-:W-:Y:S01]  /*c4c0*/  IMAD.MOV.U32 R8, RZ, RZ, R26 ;  /* 0x000000ffff087224 */ /* 0x000fe200078e001a */
[----:B------:R-:W-:Y:S01]  /*c4d0*/  MOV R9, R27 ;  /* 0x0000001b00097202 */ /* 0x000fe20000000f00 */
[----:B------:R-:W-:Y:S01]  /*c4e0*/  IMAD.MOV.U32 R10, RZ, RZ, R31 ;  /* 0x000000ffff0a7224 */ /* 0x000fe200078e001f */
[----:B------:R-:W-:Y:S01]  /*c4f0*/  PRMT R64, R3, 0x7610, R64 ;  /* 0x0000761003407816 */ /* 0x000fe20000000040 */
[----:B------:R-:W-:Y:S01]  /*c500*/  IMAD.MOV.U32 R3, RZ, RZ, R25 ;  /* 0x000000ffff037224 */ /* 0x000fe200078e0019 */
[----:B------:R-:W-:Y:S01]  /*c510*/  PRMT R69, R0, 0x5410, R8 ;  /* 0x0000541000457816 */ /* 0x000fe20000000008 */
[----:B------:R-:W-:Y:S01]  /*c520*/  IMAD.MOV.U32 R8, RZ, RZ, R29 ;  /* 0x000000ffff087224 */ /* 0x000fe200078e001d */
[----:B------:R-:W-:-:S02]  /*c530*/  LEA.HI R0, R221, R221, RZ, 0x1 ;  /* 0x000000dddd007211 */ /* 0x000fc400078f08ff */
[----:B------:R-:W-:Y:S01]  /*c540*/  PRMT R71, R9, 0x7610, R71 ;  /* 0x0000761009477816 */ /* 0x000fe20000000047 */
[----:B------:R-:W-:Y:S01]  /*c550*/  IMAD.MOV.U32 R9, RZ, RZ, R30 ;  /* 0x000000ffff097224 */ /* 0x000fe200078e001e */
[----:B------:R-:W-:Y:S02]  /*c560*/  LOP3.LUT R0, R0, 0xfffffffe, RZ, 0xc0, !PT ;  /* 0xfffffffe00007812 */ /* 0x000fe400078ec0ff */
[----:B------:R-:W-:Y:S01]  /*c570*/  PRMT R65, R3, 0x7610, R65 ;  /* 0x0000761003417816 */ /* 0x000fe20000000041 */
[----:B------:R-:W-:Y:S01]  /*c580*/  IMAD.MOV.U32 R3, RZ, RZ, R28 ;  /* 0x000000ffff037224 */ /* 0x000fe200078e001c */
[----:B------:R-:W-:Y:S01]  /*c590*/  PRMT R60, R9, 0x7610, R60 ;  /* 0x00007610093c7816 */ /* 0x000fe2000000003c */
[----:B------:R-:W-:Y:S01]  /*c5a0*/  IMAD.IADD R0, R221, 0x1, -R0 ;  /* 0x00000001dd007824 */ /* 0x000fe200078e0a00 */
[----:B------:R-:W-:Y:S02]  /*c5b0*/  PRMT R62, R8, 0x7610, R62 ;  /* 0x00007610083e7816 */ /* 0x000fe4000000003e */
[----:B------:R-:W-:Y:S01]  /*c5c0*/  PRMT R61, R3, 0x7610, R61 ;  /* 0x00007610033d7816 */ /* 0x000fe2000000003d */
[----:B------:R-:W-:Y:S01]  /*c5d0*/  IMAD.MOV.U32 R3, RZ, RZ, R32 ;  /* 0x000000ffff037224 */ /* 0x000fe200078e0020 */
[----:B------:R-:W-:Y:S01]  /*c5e0*/  SHF.L.U32 R9, R0, 0x1f, RZ ;  /* 0x0000001f00097819 */ /* 0x000fe200000006ff */
[----:B------:R-:W-:Y:S01]  /*c5f0*/  IMAD.MOV.U32 R0, RZ, RZ, R34 ;  /* 0x000000ffff007224 */ /* 0x000fe200078e0022 */
[----:B------:R-:W-:-:S02]  /*c600*/  MOV R8, R33 ;  /* 0x0000002100087202 */ /* 0x000fc40000000f00 */
[----:B------:R-:W0:Y:S01]  /*c610*/  SYNCS.PHASECHK.TRANS64.TRYWAIT P4, [R2+URZ+0x28800], R9 ;  /* 0x02880009020075a7 */ /* 0x000e22000808017f */
[----:B------:R-:W-:Y:S01]  /*c620*/  PRMT R61, R61, 0x5410, R3 ;  /* 0x000054103d3d7816 */ /* 0x000fe20000000003 */
[----:B------:R-:W-:Y:S01]  /*c630*/  IMAD.MOV.U32 R3, RZ, RZ, R35 ;  /* 0x000000ffff037224 */ /* 0x000fe200078e0023 */
[----:B------:R-:W-:Y:S01]  /*c640*/  PRMT R59, R59, 0x5410, R10 ;  /* 0x000054103b3b7816 */ /* 0x000fe2000000000a */
[----:B------:R-:W-:Y:S01]  /*c650*/  IMAD.MOV.U32 R10, RZ, RZ, R37 ;  /* 0x000000ffff0a7224 */ /* 0x000fe200078e0025 */
[----:B------:R-:W-:Y:S01]  /*c660*/  PRMT R62, R62, 0x5410, R8 ;  /* 0x000054103e3e7816 */ /* 0x000fe20000000008 */
[----:B------:R-:W-:Y:S01]  /*c670*/  IMAD.MOV.U32 R8, RZ, RZ, R36 ;  /* 0x000000ffff087224 */ /* 0x000fe200078e0024 */
[----:B------:R-:W-:Y:S01]  /*c680*/  PRMT R59, R3, 0x7610, R59 ;  /* 0x00007610033b7816 */ /* 0x000fe2000000003b */
[----:B------:R-:W-:Y:S01]  /*c690*/  IMAD.MOV.U32 R3, RZ, RZ, R41 ;  /* 0x000000ffff037224 */ /* 0x000fe200078e0029 */
[----:B------:R-:W-:Y:S02]  /*c6a0*/  PRMT R60, R60, 0x5410, R0 ;  /* 0x000054103c3c7816 */ /* 0x000fe40000000000 */
[----:B------:R-:W-:Y:S01]  /*c6b0*/  PRMT R55, R8, 0x5410, R10 ;  /* 0x0000541008377816 */ /* 0x000fe2000000000a */
[----:B------:R-:W-:Y:S01]  /*c6c0*/  IMAD.MOV.U32 R8, RZ, RZ, R38 ;  /* 0x000000ffff087224 */ /* 0x000fe200078e0026 */
[----:B------:R-:W-:Y:S01]  /*c6d0*/  MOV R0, R40 ;  /* 0x0000002800007202 */ /* 0x000fe20000000f00 */
[----:B------:R-:W-:-:S03]  /*c6e0*/  IMAD.MOV.U32 R10, RZ, RZ, R39 ;  /* 0x000000ffff0a7224 */ /* 0x000fc600078e0027 */
        /* <DEDUP_REMOVED lines=16> */
[----:B0-----:R-:W-:Y:S06]  /*c7f0*/  @!P4 BRA `(.L_x_1497) ;  /* 0x000001940058c947 */ /* 0x001fec0003800000 */
.L_x_1820:
[----:B------:R-:W-:Y:S05]  /*c800*/  BSYNC B1 ;  /* 0x0000000000017941 */ /* 0x000fea0003800000 */
.L_x_1496:
[----:B------:R-:W-:Y:S04]  /*c810*/  BSSY B1, `(.L_x_1498) ;  /* 0x0000061000017945 */ /* 0x000fe80003800000 */
[----:B------:R-:W-:Y:S05]  /*c820*/  @P1 BRA `(.L_x_1499) ;  /* 0x00000004007c1947 */ /* 0x000fea0003800000 */
[----:B------:R-:W-:Y:S01]  /*c830*/  LEA.HI R8, R21, R219, RZ, 0x1d ;  /* 0x000000db15087211 */ /* 0x000fe200078fe8ff */
[----:B------:R-:W-:Y:S01]  /*c840*/  HADD2.F32 R65, -RZ, R65.H0_H0 ;  /* 0x20000041ff417230 */ /* 0x000fe20000004100 */
[----:B------:R-:W-:Y:S01]  /*c850*/  SHF.R.U64 R76, R24, 0x10, R25 ;  /* 0x00000010184c7819 */ /* 0x000fe20000001219 */
[----:B------:R-:W-:Y:S01]  /*c860*/  HADD2.F32 R64, -RZ, R64.H0_H0 ;  /* 0x20000040ff407230 */ /* 0x000fe20000004100 */
[----:B------:R-:W-:Y:S01]  /*c870*/  SHF.R.S32.HI R11, RZ, 0x1f, R8 ;  /* 0x0000001fff0b7819 */ /* 0x000fe20000011408 */
[----:B0-----:R-:W-:Y:S01]  /*c880*/  IMAD.SHL.U32 R9, R8, 0x8, RZ ;  /* 0x0000000808097824 */ /* 0x001fe200078e00ff */
[----:B------:R-:W-:Y:S02]  /*c890*/  SHF.R.U64 R79, R4, 0x10, R5 ;  /* 0x00000010044f7819 */ /* 0x000fe40000001205 */
[----:B------:R-:W-:Y:S02]  /*c8a0*/  LEA.HI R11, R11, R8, RZ, 0x3 ;  /* 0x000000080b0b7211 */ /* 0x000fe400078f18ff */
[----:B------:R-:W-:-:S02]  /*c8b0*/  LOP3.LUT R10, R9, 0x38, RZ, 0xc0, !PT ;  /* 0x00000038090a7812 */ /* 0x000fc400078ec0ff */
[----:B------:R-:W-:Y:S01]  /*c8c0*/  SHF.R.U32.HI R67, RZ, 0x10, R5 ;  /* 0x00000010ff437819 */ /* 0x000fe20000011605 */
[----:B------:R-:W-:Y:S01]  /*c8d0*/  IMAD.SHL.U32 R11, R11, 0x400, RZ ;  /* 0x000004000b0b7824 */ /* 0x000fe200078e00ff */
[----:B------:R-:W-:Y:S02]  /*c8e0*/  LOP3.LUT R10, R10, 0x1c0, R203, 0xf8, !PT ;  /* 0x000001c00a0a7812 */ /* 0x000fe400078ef8cb */
[----:B------:R-:W-:Y:S02]  /*c8f0*/  SHF.R.U32.HI R66, RZ, 0x10, R25 ;  /* 0x00000010ff427819 */ /* 0x000fe40000011619 */
[----:B------:R-:W-:Y:S02]  /*c900*/  LOP3.LUT R12, R10, R211, RZ, 0x3c, !PT ;  /* 0x000000d30a0c7212 */ /* 0x000fe400078e3cff */
[----:B------:R-:W-:Y:S01]  /*c910*/  LOP3.LUT R13, R11, 0x7fffe000, RZ, 0xc0, !PT ;  /* 0x7fffe0000b0d7812 */ /* 0x000fe200078ec0ff */
[----:B------:R-:W-:Y:S01]  /*c920*/  HADD2.F32 R66, -RZ, R66.H0_H0 ;  /* 0x20000042ff427230 */ /* 0x000fe20000004100 */
[----:B------:R-:W0:Y:S01]  /*c930*/  LDS.128 R8, [R213] ;  /* 0x00000000d5087984 */ /* 0x000e220000000c00 */
[----:B------:R-:W-:-:S02]  /*c940*/  SHF.R.U64 R75, R26, 0x10, R27 ;  /* 0x000000101a4b7819 */ /* 0x000fc4000000121b */
[----:B------:R-:W-:Y:S02]  /*c950*/  IADD3 R13, R12, R13, R212 ;  /* 0x0000000d0c0d7210 */ /* 0x000fe40007ffe0d4 */
[----:B------:R-:W-:Y:S02]  /*c960*/  SHF.R.U32.HI R73, RZ, 0x10, R27 ;  /* 0x00000010ff497819 */ /* 0x000fe4000001161b */
[----:B------:R-:W-:Y:S02]  /*c970*/  LEA R63, R13, R2, 0x1 ;  /* 0x000000020d3f7211 */ /* 0x000fe400078e08ff */
[--C-:B------:R-:W-:Y:S02]  /*c980*/  SHF.R.U32.HI R77, RZ, 0x10, R7.reuse ;  /* 0x00000010ff4d7819 */ /* 0x100fe40000011607 */
[----:B------:R-:W-:Y:S01]  /*c990*/  SHF.R.U64 R78, R6, 0x10, R7 ;  /* 0x00000010064e7819 */ /* 0x000fe20000001207 */
[----:B------:R-:W1:Y:S01]  /*c9a0*/  LDS.128 R12, [R63+0x10400] ;  /* 0x010400003f0c7984 */ /* 0x000e620000000c00 */
[----:B0-----:R-:W-:-:S02]  /*c9b0*/  HADD2.F32 R5, -RZ, R9.H0_H0 ;  /* 0x20000009ff057230 */ /* 0x001fc40000004100 */
[----:B------:R-:W-:Y:S02]  /*c9c0*/  HADD2.F32 R9, -RZ, R9.H1_H1 ;  /* 0x30000009ff097230 */ /* 0x000fe40000004100 */
[----:B------:R-:W-:Y:S02]  /*c9d0*/  HADD2.F32 R4, -RZ, R8.H0_H0 ;  /* 0x20000008ff047230 */ /* 0x000fe40000004100 */
[----:B------:R-:W-:Y:S02]  /*c9e0*/  HADD2.F32 R6, -RZ, R10.H0_H0 ;  /* 0x2000000aff067230 */ /* 0x000fe40000004100 */
[--C-:B------:R-:W-:Y:S02]  /*c9f0*/  HADD2.F32 R7, -RZ, R11.reuse.H0_H0 ;  /* 0x2000000bff077230 */ /* 0x100fe40000004100 */
[----:B------:R-:W-:Y:S02]  /*ca00*/  HADD2.F32 R11, -RZ, R11.H1_H1 ;  /* 0x3000000bff0b7230 */ /* 0x000fe40000004100 */
[----:B-1----:R-:W-:-:S02]  /*ca10*/  HADD2.F32 R24, -RZ, R13.H0_H0 ;  /* 0x2000000dff187230 */ /* 0x002fc40000004100 */
[----:B------:R-:W-:Y:S02]  /*ca20*/  HADD2.F32 R25, -RZ, R13.H1_H1 ;  /* 0x3000000dff197230 */ /* 0x000fe40000004100 */
[----:B------:R-:W-:Y:S02]  /*ca30*/  HADD2.F32 R13, -RZ, R12.H0_H0 ;  /* 0x2000000cff0d7230 */ /* 0x000fe40000004100 */
[C---:B------:R-:W-:Y:S01]  /*ca40*/  FMUL.FTZ R68, R24.reuse, R65 ;  /* 0x0000004118447220 */ /* 0x040fe20000410000 */
[----:B------:R-:W-:Y:S01]  /*ca50*/  FMUL.FTZ R70, R24, R64 ;  /* 0x0000004018467220 */ /* 0x000fe20000410000 */
[----:B------:R-:W-:Y:S02]  /*ca60*/  HADD2.F32 R24, -RZ, R67.H0_H0 ;  /* 0x20000043ff187230 */ /* 0x000fe40000004100 */
[----:B------:R-:W-:Y:S01]  /*ca70*/  FMUL.FTZ R72, R25, R66 ;  /* 0x0000004219487220 */ /* 0x000fe20000410000 */
[----:B------:R-:W-:Y:S01]  /*ca80*/  FFMA.FTZ R68, R5, R64, -R68 ;  /* 0x0000004005447223 */ /* 0x000fe20000010844 */
[----:B------:R-:W-:-:S02]  /*ca90*/  HADD2.F32 R64, -RZ, R69.H0_H0 ;  /* 0x20000045ff407230 */ /* 0x000fc40000004100 */
[----:B------:R-:W-:Y:S01]  /*caa0*/  FFMA.FTZ R70, R5, R65, R70 ;  /* 0x0000004105467223 */ /* 0x000fe20000010046 */
[----:B------:R-:W-:Y:S02]  /*cab0*/  HADD2.F32 R5, -RZ, R71.H1_H1 ;  /* 0x30000047ff057230 */ /* 0x000fe40000004100 */
[----:B------:R-:W-:Y:S01]  /*cac0*/  FMUL.FTZ R74, R25, R24 ;  /* 0x00000018194a7220 */ /* 0x000fe20000410000 */
[----:B------:R-:W-:Y:S02]  /*cad0*/  HADD2.F32 R25, -RZ, R69.H1_H1 ;  /* 0x30000045ff197230 */ /* 0x000fe40000004100 */
[C---:B------:R-:W-:Y:S01]  /*cae0*/  FMUL.FTZ R65, R13.reuse, R64 ;  /* 0x000000400d417220 */ /* 0x040fe20000410000 */
[----:B------:R-:W-:Y:S02]  /*caf0*/  HADD2.F32 R26, -RZ, R14.H0_H0 ;  /* 0x2000000eff1a7230 */ /* 0x000fe40000004100 */
[-C--:B------:R-:W-:Y:S01]  /*cb00*/  FMUL.FTZ R13, R13, R5.reuse ;  /* 0x000000050d0d7220 */ /* 0x080fe20000410000 */
[----:B------:R-:W-:Y:S01]  /*cb10*/  FFMA.FTZ R69, R9, R66, R74 ;  /* 0x0000004209457223 */ /* 0x000fe2000001004a */
[----:B------:R-:W-:Y:S01]  /*cb20*/  FFMA.FTZ R65, R4, R5, -R65 ;  /* 0x0000000504417223 */ /* 0x000fe20000010841 */
[----:B------:R-:W-:-:S02]  /*cb30*/  HADD2.F32 R5, -RZ, R80.H0_H0 ;  /* 0x20000050ff057230 */ /* 0x000fc40000004100 */
[----:B------:R-:W-:Y:S01]  /*cb40*/  FFMA.FTZ R66, R4, R64, R13 ;  /* 0x0000004004427223 */ /* 0x000fe2000001000d */
[----:B------:R-:W-:Y:S02]  /*cb50*/  HADD2.F32 R27, -RZ, R15.H0_H0 ;  /* 0x2000000fff1b7230 */ /* 0x000fe40000004100 */
[----:B------:R-:W-:Y:S01]  /*cb60*/  FFMA.FTZ R67, R9, R24, -R72 ;  /* 0x0000001809437223 */ /* 0x000fe20000010848 */
[----:B------:R-:W-:Y:S02]  /*cb70*/  HADD2.F32 R64, -RZ, R71.H0_H0 ;  /* 0x20000047ff407230 */ /* 0x000fe40000004100 */
[C---:B------:R-:W-:Y:S01]  /*cb80*/  FMUL.FTZ R9, R26.reuse, R25 ;  /* 0x000000191a097220 */ /* 0x040fe20000410000 */
[----:B------:R-:W-:Y:S02]  /*cb90*/  HADD2.F32 R4, -RZ, R80.H1_H1 ;  /* 0x30000050ff047230 */ /* 0x000fe40000004100 */
[----:B------:R-:W-:Y:S01]  /*cba0*/  FMUL.FTZ R13, R26, R5 ;  /* 0x000000051a0d7220 */ /* 0x000fe20000410000 */
[----:B------:R-:W-:-:S02]  /*cbb0*/  HADD2.F32 R15, -RZ, R15.H1_H1 ;  /* 0x3000000fff0f7230 */ /* 0x000fc40000004100 */
[C---:B------:R-:W-:Y:S01]  /*cbc0*/  FMUL.FTZ R72, R27.reuse, R64 ;  /* 0x000000401b487220 */ /* 0x040fe20000410000 */
[----:B------:R-:W-:Y:S02]  /*cbd0*/  HADD2.F32 R26, -RZ, R73.H0_H0 ;  /* 0x20000049ff1a7230 */ /* 0x000fe40000004100 */
[-C--:B------:R-:W-:Y:S01]  /*cbe0*/  FMUL.FTZ R27, R27, R4.reuse ;  /* 0x000000041b1b7220 */ /* 0x080fe20000410000 */
[----:B------:R-:W-:Y:S02]  /*cbf0*/  HADD2.F32 R24, -RZ, R77.H0_H0 ;  /* 0x2000004dff187230 */ /* 0x000fe40000004100 */
[C---:B------:R-:W-:Y:S01]  /*cc00*/  FFMA.FTZ R71, R6.reuse, R5, -R9 ;  /* 0x0000000506477223 */ /* 0x040fe20000010809 */
[----:B------:R-:W-:Y:S01]  /*cc10*/  FFMA.FTZ R25, R6, R25, R13 ;  /* 0x0000001906197223 */ /* 0x000fe2000001000d */
[----:B------:R-:W-:Y:S01]  /*cc20*/  FFMA.FTZ R72, R7, R4, -R72 ;  /* 0x0000000407487223 */ /* 0x000fe20000010848 */
[----:B------:R-:W-:Y:S02]  /*cc30*/  HADD2.F32 R12, -RZ, R12.H1_H1 ;  /* 0x3000000cff0c7230 */ /* 0x000fe40000004100 */
[----:B------:R-:W-:Y:S01]  /*cc40*/  FMUL.FTZ R6, R15, R26 ;  /* 0x0000001a0f067220 */ /* 0x000fe20000410000 */
[----:B------:R-:W-:-:S02]  /*cc50*/  HADD2.F32 R14, -RZ, R14.H1_H1 ;  /* 0x3000000eff0e7230 */ /* 0x000fc40000004100 */
[----:B------:R-:W-:Y:S01]  /*cc60*/  FFMA.FTZ R64, R7, R64, R27 ;  /* 0x0000004007407223 */ /* 0x000fe2000001001b */
[-C--:B------:R-:W-:Y:S01]  /*cc70*/  FMUL.FTZ R4, R15, R24.reuse ;  /* 0x000000180f047220 */ /* 0x080fe20000410000 */
[----:B------:R-:W-:Y:S02]  /*cc80*/  HADD2.F32 R9, -RZ, R76.H0_H0 ;  /* 0x2000004cff097230 */ /* 0x000fe40000004100 */
        /* <DEDUP_REMOVED lines=8> */
[----:B------:R-:W-:Y:S01]  /*cd10*/  FMUL.FTZ R12, R12, R5 ;  /* 0x000000050c0c7220 */ /* 0x000fe20000410000 */
[----:B------:R-:W-:Y:S02]  /*cd20*/  HADD2.F32 R10, -RZ, R10.H1_H1 ;  /* 0x3000000aff0a7230 */ /* 0x000fe40000004100 */
        /* <DEDUP_REMOVED lines=15> */
.L_x_1499:
[----:B------:R-:W-:Y:S05]  /*ce20*/  BSYNC B1 ;  /* 0x0000000000017941 */ /* 0x000fea0003800000 */
.L_x_1498:
[----:B------:R-:W-:Y:S04]  /*ce30*/  BSSY B1, `(.L_x_1500) ;  /* 0x0000060000017945 */ /* 0x000fe80003800000 */
[----:B------:R-:W-:Y:S05]  /*ce40*/  @P2 BRA `(.L_x_1501) ;  /* 0x0000000400782947 */ /* 0x000fea0003800000 */
[----:B-1----:R-:W-:Y:S02]  /*ce50*/  LEA.HI R4, R21, R219, RZ, 0x1d ;  /* 0x000000db15047211 */ /* 0x002fe400078fe8ff */
[----:B------:R-:W-:Y:S01]  /*ce60*/  SHF.R.U64 R69, R30, 0x10, R31 ;  /* 0x000000101e457819 */ /* 0x000fe2000000121f */
[--C-:B------:R-:W-:Y:S01]  /*ce70*/  HADD2.F32 R30, -RZ, R62.reuse.H0_H0 ;  /* 0x2000003eff1e7230 */ /* 0x100fe20000004100 */
[----:B------:R-:W-:Y:S01]  /*ce80*/  SHF.R.S32.HI R7, RZ, 0x1f, R4 ;  /* 0x0000001fff077819 */ /* 0x000fe20000011404 */
[----:B------:R-:W-:Y:S01]  /*ce90*/  IMAD.SHL.U32 R5, R4, 0x8, RZ ;  /* 0x0000000804057824 */ /* 0x000fe200078e00ff */
[----:B------:R-:W-:Y:S01]  /*cea0*/  SHF.R.U64 R65, R32, 0x10, R33 ;  /* 0x0000001020417819 */ /* 0x000fe20000001221 */
[----:B------:R-:W-:Y:S01]  /*ceb0*/  HADD2.F32 R62, -RZ, R62.H1_H1 ;  /* 0x3000003eff3e7230 */ /* 0x000fe20000004100 */
[----:B------:R-:W-:Y:S02]  /*cec0*/  LEA.HI R7, R7, R4, RZ, 0x3 ;  /* 0x0000000407077211 */ /* 0x000fe400078f18ff */
[----:B------:R-:W-:-:S02]  /*ced0*/  LOP3.LUT R4, R202, 0x38, R5, 0xf8, !PT ;  /* 0x00000038ca047812 */ /* 0x000fc400078ef805 */
[--C-:B------:R-:W-:Y:S01]  /*cee0*/  SHF.R.U64 R70, R28, 0x10, R29.reuse ;  /* 0x000000101c467819 */ /* 0x100fe2000000121d */
[----:B------:R-:W-:Y:S01]  /*cef0*/  IMAD.SHL.U32 R7, R7, 0x400, RZ ;  /* 0x0000040007077824 */ /* 0x000fe200078e00ff */
[----:B0-----:R-:W-:Y:S02]  /*cf00*/  LOP3.LUT R9, R4, R209, RZ, 0x3c, !PT ;  /* 0x000000d104097212 */ /* 0x001fe400078e3cff */
[----:B------:R-:W-:Y:S02]  /*cf10*/  SHF.R.U32.HI R64, RZ, 0x10, R29 ;  /* 0x00000010ff407819 */ /* 0x000fe4000001161d */
[----:B------:R-:W-:Y:S02]  /*cf20*/  LOP3.LUT R8, R7, 0x7fffe000, RZ, 0xc0, !PT ;  /* 0x7fffe00007087812 */ /* 0x000fe400078ec0ff */
[----:B------:R-:W0:Y:S01]  /*cf30*/  LDS.128 R4, [R226] ;  /* 0x00000000e2047984 */ /* 0x000e220000000c00 */
[----:B------:R-:W-:Y:S02]  /*cf40*/  SHF.R.U32.HI R29, RZ, 0x10, R33 ;  /* 0x00000010ff1d7819 */ /* 0x000fe40000011621 */
[----:B------:R-:W-:-:S02]  /*cf50*/  IADD3 R9, R9, R8, R210 ;  /* 0x0000000809097210 */ /* 0x000fc40007ffe0d2 */
[----:B------:R-:W-:Y:S01]  /*cf60*/  SHF.R.U32.HI R67, RZ, 0x10, R31 ;  /* 0x00000010ff437819 */ /* 0x000fe2000001161f */
[----:B------:R-:W-:Y:S01]  /*cf70*/  HADD2.F32 R29, -RZ, R29.H0_H0 ;  /* 0x2000001dff1d7230 */ /* 0x000fe20000004100 */
[--C-:B------:R-:W-:Y:S01]  /*cf80*/  SHF.R.U64 R63, R34, 0x10, R35.reuse ;  /* 0x00000010223f7819 */ /* 0x100fe20000001223 */
[----:B------:R-:W-:Y:S01]  /*cf90*/  IMAD R12, R9, 0x2, R2 ;  /* 0x00000002090c7824 */ /* 0x000fe200078e0202 */
[----:B------:R-:W-:-:S04]  /*cfa0*/  SHF.R.U32.HI R35, RZ, 0x10, R35 ;  /* 0x00000010ff237819 */ /* 0x000fc80000011623 */
[----:B------:R-:W1:Y:S01]  /*cfb0*/  LDS.128 R8, [R12+0x10400] ;  /* 0x010400000c087984 */ /* 0x000e620000000c00 */
[--C-:B0-----:R-:W-:Y:S02]  /*cfc0*/  HADD2.F32 R13, -RZ, R5.reuse.H0_H0 ;  /* 0x20000005ff0d7230 */ /* 0x101fe40000004100 */
[----:B------:R-:W-:Y:S02]  /*cfd0*/  HADD2.F32 R14, -RZ, R5.H1_H1 ;  /* 0x30000005ff0e7230 */ /* 0x000fe40000004100 */
[----:B------:R-:W-:Y:S02]  /*cfe0*/  HADD2.F32 R5, -RZ, R4.H0_H0 ;  /* 0x20000004ff057230 */ /* 0x000fe40000004100 */
[----:B------:R-:W-:Y:S02]  /*cff0*/  HADD2.F32 R15, -RZ, R6.H0_H0 ;  /* 0x20000006ff0f7230 */ /* 0x000fe40000004100 */
[--C-:B------:R-:W-:Y:S02]  /*d000*/  HADD2.F32 R24, -RZ, R7.reuse.H0_H0 ;  /* 0x20000007ff187230 */ /* 0x100fe40000004100 */
[----:B------:R-:W-:-:S02]  /*d010*/  HADD2.F32 R7, -RZ, R7.H1_H1 ;  /* 0x30000007ff077230 */ /* 0x000fc40000004100 */
[----:B------:R-:W-:Y:S02]  /*d020*/  HADD2.F32 R4, -RZ, R4.H1_H1 ;  /* 0x30000004ff047230 */ /* 0x000fe40000004100 */
[--C-:B-1----:R-:W-:Y:S02]  /*d030*/  HADD2.F32 R25, -RZ, R9.reuse.H0_H0 ;  /* 0x20000009ff197230 */ /* 0x102fe40000004100 */
[----:B------:R-:W-:Y:S02]  /*d040*/  HADD2.F32 R26, -RZ, R9.H1_H1 ;  /* 0x30000009ff1a7230 */ /* 0x000fe40000004100 */
[----:B------:R-:W-:Y:S02]  /*d050*/  HADD2.F32 R9, -RZ, R8.H0_H0 ;  /* 0x20000008ff097230 */ /* 0x000fe40000004100 */
[C---:B------:R-:W-:Y:S01]  /*d060*/  FMUL.FTZ R32, R25.reuse, R62 ;  /* 0x0000003e19207220 */ /* 0x040fe20000410000 */
[----:B------:R-:W-:Y:S01]  /*d070*/  FMUL.FTZ R34, R25, R30 ;  /* 0x0000001e19227220 */ /* 0x000fe20000410000 */
[----:B------:R-:W-:-:S02]  /*d080*/  HADD2.F32 R25, -RZ, R64.H0_H0 ;  /* 0x20000040ff197230 */ /* 0x000fc40000004100 */
[C---:B------:R-:W-:Y:S01]  /*d090*/  FMUL.FTZ R33, R26.reuse, R29 ;  /* 0x0000001d1a217220 */ /* 0x040fe20000410000 */
[C---:B------:R-:W-:Y:S01]  /*d0a0*/  FFMA.FTZ R31, R13.reuse, R30, -R32 ;  /* 0x0000001e0d1f7223 */ /* 0x040fe20000010820 */
[--C-:B------:R-:W-:Y:S02]  /*d0b0*/  HADD2.F32 R32, -RZ, R61.reuse.H1_H1 ;  /* 0x3000003dff207230 */ /* 0x100fe40000004100 */
[----:B------:R-:W-:Y:S01]  /*d0c0*/  FFMA.FTZ R62, R13, R62, R34 ;  /* 0x0000003e0d3e7223 */ /* 0x000fe20000010022 */
[----:B------:R-:W-:Y:S02]  /*d0d0*/  HADD2.F32 R30, -RZ, R61.H0_H0 ;  /* 0x2000003dff1e7230 */ /* 0x000fe40000004100 */
[----:B------:R-:W-:Y:S01]  /*d0e0*/  FMUL.FTZ R13, R26, R25 ;  /* 0x000000191a0d7220 */ /* 0x000fe20000410000 */
[----:B------:R-:W-:Y:S02]  /*d0f0*/  HADD2.F32 R27, -RZ, R10.H0_H0 ;  /* 0x2000000aff1b7230 */ /* 0x000fe40000004100 */
[----:B------:R-:W-:Y:S01]  /*d100*/  FMUL.FTZ R34, R9, R32 ;  /* 0x0000002009227220 */ /* 0x000fe20000410000 */
[----:B------:R-:W-:-:S02]  /*d110*/  HADD2.F32 R26, -RZ, R60.H1_H1 ;  /* 0x3000003cff1a7230 */ /* 0x000fc40000004100 */
[-C--:B------:R-:W-:Y:S01]  /*d120*/  FMUL.FTZ R9, R9, R30.reuse ;  /* 0x0000001e09097220 */ /* 0x080fe20000410000 */
[----:B------:R-:W-:Y:S02]  /*d130*/  HADD2.F32 R60, -RZ, R60.H0_H0 ;  /* 0x2000003cff3c7230 */ /* 0x000fe40000004100 */
[C---:B------:R-:W-:Y:S01]  /*d140*/  FFMA.FTZ R34, R5.reuse, R30, -R34 ;  /* 0x0000001e05227223 */ /* 0x040fe20000010822 */
[----:B------:R-:W-:Y:S02]  /*d150*/  HADD2.F32 R28, -RZ, R11.H0_H0 ;  /* 0x2000000bff1c7230 */ /* 0x000fe40000004100 */
[----:B------:R-:W-:Y:S01]  /*d160*/  FFMA.FTZ R32, R5, R32, R9 ;  /* 0x0000002005207223 */ /* 0x000fe20000010009 */
[--C-:B------:R-:W-:Y:S02]  /*d170*/  HADD2.F32 R5, -RZ, R59.reuse.H1_H1 ;  /* 0x3000003bff057230 */ /* 0x100fe40000004100 */
[C---:B------:R-:W-:Y:S01]  /*d180*/  FFMA.FTZ R64, R14.reuse, R25, -R33 ;  /* 0x000000190e407223 */ /* 0x040fe20000010821 */
[----:B------:R-:W-:Y:S01]  /*d190*/  FFMA.FTZ R29, R14, R29, R13 ;  /* 0x0000001d0e1d7223 */ /* 0x000fe2000001000d */
[----:B------:R-:W-:-:S02]  /*d1a0*/  HADD2.F32 R59, -RZ, R59.H0_H0 ;  /* 0x2000003bff3b7230 */ /* 0x000fc40000004100 */
[C---:B------:R-:W-:Y:S01]  /*d1b0*/  FMUL.FTZ R14, R27.reuse, R26 ;  /* 0x0000001a1b0e7220 */ /* 0x040fe20000410000 */
[-C--:B------:R-:W-:Y:S01]  /*d1c0*/  FMUL.FTZ R66, R27, R60.reuse ;  /* 0x0000003c1b427220 */ /* 0x080fe20000410000 */
[----:B------:R-:W-:Y:S02]  /*d1d0*/  HADD2.F32 R11, -RZ, R11.H1_H1 ;  /* 0x3000000bff0b7230 */ /* 0x000fe40000004100 */
[C---:B------:R-:W-:Y:S01]  /*d1e0*/  FFMA.FTZ R60, R15.reuse, R60, -R14 ;  /* 0x0000003c0f3c7223 */ /* 0x040fe2000001080e */
[C---:B------:R-:W-:Y:S01]  /*d1f0*/  FMUL.FTZ R9, R28.reuse, R59 ;  /* 0x0000003b1c097220 */ /* 0x040fe20000410000 */
[----:B------:R-:W-:Y:S02]  /*d200*/  HADD2.F32 R30, -RZ, R35.H0_H0 ;  /* 0x20000023ff1e7230 */ /* 0x000fe40000004100 */
[-C--:B------:R-:W-:Y:S01]  /*d210*/  FMUL.FTZ R28, R28, R5.reuse ;  /* 0x000000051c1c7220 */ /* 0x080fe20000410000 */
[----:B------:R-:W-:Y:S02]  /*d220*/  HADD2.F32 R14, -RZ, R67.H0_H0 ;  /* 0x20000043ff0e7230 */ /* 0x000fe40000004100 */
[----:B------:R-:W-:Y:S01]  /*d230*/  FFMA.FTZ R66, R15, R26, R66 ;  /* 0x0000001a0f427223 */ /* 0x000fe20000010042 */
[C---:B------:R-:W-:Y:S01]  /*d240*/  FFMA.FTZ R26, R24.reuse, R5, -R9 ;  /* 0x00000005181a7223 */ /* 0x040fe20000010809 */
[----:B------:R-:W-:Y:S01]  /*d250*/  FFMA.FTZ R28, R24, R59, R28 ;  /* 0x0000003b181c7223 */ /* 0x000fe2000001001c */
[C---:B------:R-:W-:Y:S01]  /*d260*/  FMUL.FTZ R68, R11.reuse, R30 ;  /* 0x0000001e0b447220 */ /* 0x040fe20000410000 */
[----:B------:R-:W-:Y:S01]  /*d270*/  FMUL.FTZ R24, R11, R14 ;  /* 0x0000000e0b187220 */ /* 0x000fe20000410000 */
[----:B------:R-:W-:-:S02]  /*d280*/  HADD2.F32 R8, -RZ, R8.H1_H1 ;  /* 0x30000008ff087230 */ /* 0x000fc40000004100 */
[----:B------:R-:W-:Y:S02]  /*d290*/  HADD2.F32 R10, -RZ, R10.H1_H1 ;  /* 0x3000000aff0a7230 */ /* 0x000fe40000004100 */
[C---:B------:R-:W-:Y:S01]  /*d2a0*/  FFMA.FTZ R33, R7.reuse, R14, -R68 ;  /* 0x0000000e07217223 */ /* 0x040fe20000010844 */
[----:B------:R-:W-:Y:S02]  /*d2b0*/  HADD2.F32 R11, -RZ, R65.H0_H0 ;  /* 0x20000041ff0b7230 */ /* 0x000fe40000004100 */
[----:B------:R-:W-:Y:S01]  /*d2c0*/  FFMA.FTZ R35, R7, R30, R24 ;  /* 0x0000001e07237223 */ /* 0x000fe20000010018 */
[----:B------:R-:W-:Y:S02]  /*d2d0*/  HADD2.F32 R13, -RZ, R63.H0_H0 ;  /* 0x2000003fff0d7230 */ /* 0x000fe40000004100 */
[----:B------:R-:W-:Y:S02]  /*d2e0*/  HADD2.F32 R5, -RZ, R70.H0_H0 ;  /* 0x20000046ff057230 */ /* 0x000fe40000004100 */
[----:B------:R-:W-:Y:S01]  /*d2f0*/  FMUL.FTZ R7, R8, R11 ;  /* 0x0000000b08077220 */ /* 0x000fe20000410000 */
[----:B------:R-:W-:-:S02]  /*d300*/  HADD2.F32 R9, -RZ, R69.H0_H0 ;  /* 0x20000045ff097230 */ /* 0x000fc40000004100 */
[----:B------:R-:W-:Y:S01]  /*d310*/  FMUL.FTZ R27, R10, R13 ;  /* 0x0000000d0a1b7220 */ /* 0x000fe20000410000 */
[----:B------:R-:W-:Y:S02]  /*d320*/  HADD2.F32 R6, -RZ, R6.H1_H1 ;  /* 0x30000006ff067230 */ /* 0x000fe40000004100 */
[-C--:B------:R-:W-:Y:S01]  /*d330*/  FMUL.FTZ R8, R8, R5.reuse ;  /* 0x0000000508087220 */ /* 0x080fe20000410000 */
[----:B------:R-:W-:Y:S01]  /*d340*/  FFMA.FTZ R15, R4, R5, -R7 ;  /* 0x00000005040f7223 */ /* 0x000fe20000010807 */
[-C--:B------:R-:W-:Y:S01]  /*d350*/  FMUL.FTZ R10, R10, R9.reuse ;  /* 0x000000090a0a7220 */ /* 0x080fe20000410000 */
[----:B------:R-:W-:Y:S01]  /*d360*/  F2FP.F16.F32.PACK_AB R7, R33, R26 ;  /* 0x0000001a2107723e */ /* 0x000fe200000000ff */
[----:B------:R-:W-:Y:S01]  /*d370*/  FFMA.FTZ R27, R6, R9, -R27 ;  /* 0x00000009061b7223 */ /* 0x000fe2000001081b */
        /* <DEDUP_REMOVED lines=8> */
[----:B------:R-:W-:Y:S02]  /*d400*/  F2FP.F16.F32.PACK_AB R8, R25, R32 ;  /* 0x000000201908723e */ /* 0x000fe400000000ff */
[----:B------:R-:W-:-:S05]  /*d410*/  F2FP.F16.F32.PACK_AB R10, R13, R66 ;  /* 0x000000420d0a723e */ /* 0x000fca00000000ff */
[----:B------:R2:W-:Y:S02]  /*d420*/  STS.128 [R12+0x10400], R8 ;  /* 0x010400080c007388 */ /* 0x0005e40000000c00 */
.L_x_1501:
[----:B------:R-:W-:Y:S05]  /*d430*/  BSYNC B1 ;  /* 0x0000000000017941 */ /* 0x000fea0003800000 */
.L_x_1500:
[----:B------:R-:W-:Y:S04]  /*d440*/  BSSY B1, `(.L_x_1502) ;  /* 0x0000060000017945 */ /* 0x000fe80003800000 */
[----:B------:R-:W-:Y:S05]  /*d450*/  @P3 BRA `(.L_x_1503) ;  /* 0x0000000400783947 */ /* 0x000fea0003800000 */
[----:B-12---:R-:W-:Y:S01]  /*d460*/  LEA.HI R4, R21, R219, RZ, 0x1d ;  /* 0x000000db15047211 */ /* 0x006fe200078fe8ff */
[----:B------:R-:W-:Y:S01]  /*d470*/  HADD2.F32 R34, -RZ, R57.H1_H1 ;  /* 0x30000039ff227230 */ /* 0x000fe20000004100 */
[----:B------:R-:W-:Y:S01]  /*d480*/  SHF.R.U32.HI R33, RZ, 0x10, R37 ;  /* 0x00000010ff217819 */ /* 0x000fe20000011625 */
[----:B------:R-:W-:Y:S01]  /*d490*/  HADD2.F32 R30, -RZ, R55.H1_H1 ;  /* 0x30000037ff1e7230 */ /* 0x000fe20000004100 */
[----:B------:R-:W-:Y:S01]  /*d4a0*/  SHF.R.S32.HI R5, RZ, 0x1f, R4 ;  /* 0x0000001fff057819 */ /* 0x000fe20000011404 */
[----:B------:R-:W-:Y:S01]  /*d4b0*/  IMAD.SHL.U32 R6, R4, 0x8, RZ ;  /* 0x0000000804067824 */ /* 0x000fe200078e00ff */
[----:B------:R-:W-:Y:S02]  /*d4c0*/  SHF.R.U32.HI R29, RZ, 0x10, R41 ;  /* 0x00000010ff1d7819 */ /* 0x000fe40000011629 */
[----:B------:R-:W-:Y:S02]  /*d4d0*/  LEA.HI R5, R5, R4, RZ, 0x3 ;  /* 0x0000000405057211 */ /* 0x000fe400078f18ff */
[----:B------:R-:W-:Y:S01]  /*d4e0*/  LOP3.LUT R4, R201, 0x38, R6, 0xf8, !PT ;  /* 0x00000038c9047812 */ /* 0x000fe200078ef806 */
[----:B------:R-:W-:Y:S01]  /*d4f0*/  HADD2.F32 R29, -RZ, R29.H0_H0 ;  /* 0x2000001dff1d7230 */ /* 0x000fe20000004100 */
[----:B------:R-:W-:Y:S01]  /*d500*/  SHF.R.U64 R60, R36, 0x10, R37 ;  /* 0x00000010243c7819 */ /* 0x000fe20000001225 */
[----:B------:R-:W-:Y:S01]  /*d510*/  IMAD.SHL.U32 R5, R5, 0x400, RZ ;  /* 0x0000040005057824 */ /* 0x000fe200078e00ff */
[----:B0-----:R-:W-:-:S02]  /*d520*/  LOP3.LUT R9, R4, R207, RZ, 0x3c, !PT ;  /* 0x000000cf04097212 */ /* 0x001fc400078e3cff */
[----:B------:R-:W-:Y:S02]  /*d530*/  SHF.R.U64 R59, R40, 0x10, R41 ;  /* 0x00000010283b7819 */ /* 0x000fe40000001229 */
[----:B------:R-:W-:Y:S02]  /*d540*/  LOP3.LUT R8, R5, 0x7fffe000, RZ, 0xc0, !PT ;  /* 0x7fffe00005087812 */ /* 0x000fe400078ec0ff */
[----:B------:R-:W0:Y:S01]  /*d550*/  LDS.128 R4, [R225] ;  /* 0x00000000e1047984 */ /* 0x000e220000000c00 */
[----:B------:R-:W-:Y:S02]  /*d560*/  SHF.R.U64 R41, R38, 0x10, R39 ;  /* 0x0000001026297819 */ /* 0x000fe40000001227 */
[----:B------:R-:W-:Y:S02]  /*d570*/  IADD3 R9, R9, R8, R208 ;  /* 0x0000000809097210 */ /* 0x000fe40007ffe0d0 */
[----:B------:R-:W-:Y:S02]  /*d580*/  SHF.R.U64 R37, R42, 0x10, R43 ;  /* 0x000000102a257819 */ /* 0x000fe4000000122b */
[----:B------:R-:W-:Y:S01]  /*d590*/  SHF.R.U32.HI R39, RZ, 0x10, R39 ;  /* 0x00000010ff277819 */ /* 0x000fe20000011627 */
        /* <DEDUP_REMOVED lines=18> */
[----:B------:R-:W-:Y:S02]  /*d6c0*/  HADD2.F32 R32, -RZ, R57.H0_H0 ;  /* 0x20000039ff207230 */ /* 0x000fe40000004100 */
[----:B------:R-:W-:Y:S01]  /*d6d0*/  FFMA.FTZ R36, R13, R34, R36 ;  /* 0x000000220d247223 */ /* 0x000fe20000010024 */
[----:B------:R-:W-:Y:S02]  /*d6e0*/  HADD2.F32 R30, -RZ, R55.H0_H0 ;  /* 0x20000037ff1e7230 */ /* 0x000fe40000004100 */
[----:B------:R-:W-:Y:S01]  /*d6f0*/  FMUL.FTZ R13, R26, R25 ;  /* 0x000000191a0d7220 */ /* 0x000fe20000410000 */
[----:B------:R-:W-:Y:S02]  /*d700*/  HADD2.F32 R27, -RZ, R10.H0_H0 ;  /* 0x2000000aff1b7230 */ /* 0x000fe40000004100 */
[----:B------:R-:W-:Y:S01]  /*d710*/  FMUL.FTZ R34, R9, R32 ;  /* 0x0000002009227220 */ /* 0x000fe20000410000 */
[----:B------:R-:W-:-:S02]  /*d720*/  HADD2.F32 R26, -RZ, R58.H0_H0 ;  /* 0x2000003aff1a7230 */ /* 0x000fc40000004100 */
[----:B------:R-:W-:Y:S01]  /*d730*/  FMUL.FTZ R9, R9, R30 ;  /* 0x0000001e09097220 */ /* 0x000fe20000410000 */
[C---:B------:R-:W-:Y:S01]  /*d740*/  FFMA.FTZ R38, R14.reuse, R25, -R33 ;  /* 0x000000190e267223 */ /* 0x040fe20000010821 */
[----:B------:R-:W-:Y:S01]  /*d750*/  FFMA.FTZ R29, R14, R29, R13 ;  /* 0x0000001d0e1d7223 */ /* 0x000fe2000001000d */
[----:B------:R-:W-:Y:S02]  /*d760*/  HADD2.F32 R14, -RZ, R56.H0_H0 ;  /* 0x20000038ff0e7230 */ /* 0x000fe40000004100 */
[C---:B------:R-:W-:Y:S01]  /*d770*/  FFMA.FTZ R32, R5.reuse, R32, R9 ;  /* 0x0000002005207223 */ /* 0x040fe20000010009 */
[----:B------:R-:W-:Y:S02]  /*d780*/  HADD2.F32 R28, -RZ, R11.H0_H0 ;  /* 0x2000000bff1c7230 */ /* 0x000fe40000004100 */
[----:B------:R-:W-:Y:S01]  /*d790*/  FFMA.FTZ R34, R5, R30, -R34 ;  /* 0x0000001e05227223 */ /* 0x000fe20000010822 */
[----:B------:R-:W-:Y:S02]  /*d7a0*/  HADD2.F32 R9, -RZ, R58.H1_H1 ;  /* 0x3000003aff097230 */ /* 0x000fe40000004100 */
[----:B------:R-:W-:Y:S01]  /*d7b0*/  FMUL.FTZ R30, R27, R26 ;  /* 0x0000001a1b1e7220 */ /* 0x000fe20000410000 */
[----:B------:R-:W-:-:S02]  /*d7c0*/  HADD2.F32 R5, -RZ, R56.H1_H1 ;  /* 0x30000038ff057230 */ /* 0x000fc40000004100 */
        /* <DEDUP_REMOVED lines=16> */
[----:B------:R-:W-:Y:S02]  /*d8d0*/  HADD2.F32 R13, -RZ, R37.H0_H0 ;  /* 0x20000025ff0d7230 */ /* 0x000fe40000004100 */
[----:B------:R-:W-:Y:S01]  /*d8e0*/  FFMA.FTZ R37, R7, R30, R24 ;  /* 0x0000001e07257223 */ /* 0x000fe20000010018 */
        /* <DEDUP_REMOVED lines=21> */
.L_x_1503:
[----:B------:R-:W-:Y:S05]  /*da40*/  BSYNC B1 ;  /* 0x0000000000017941 */ /* 0x000fea0003800000 */
.L_x_1502:
[----:B------:R-:W-:Y:S01]  /*da50*/  PRMT R36, R0, 0x5410, R3 ;  /* 0x0000541000247816 */ /* 0x000fe20000000003 */
[----:B------:R-:W-:Y:S06]  /*da60*/  @P0 BRA `(.L_x_1477) ;  /* 0x0000000400780947 */ /* 0x000fec0003800000 */
[----:B------:R-:W-:Y:S01]  /*da70*/  LEA.HI R21, R21, R219, RZ, 0x1d ;  /* 0x000000db15157211 */ /* 0x000fe200078fe8ff */
[----:B-123--:R-:W1:Y:S01]  /*da80*/  LDS.128 R4, [R224] ;  /* 0x00000000e0047984 */ /* 0x00ee620000000c00 */
[----:B------:R-:W-:Y:S01]  /*da90*/  HADD2.F32 R27, -RZ, R54.H1_H1 ;  /* 0x30000036ff1b7230 */ /* 0x000fe20000004100 */
[----:B------:R-:W-:Y:S01]  /*daa0*/  SHF.R.U64 R35, R44, 0x10, R45 ;  /* 0x000000102c237819 */ /* 0x000fe2000000122d */
[----:B------:R-:W-:Y:S01]  /*dab0*/  HADD2.F32 R26, -RZ, R20.H1_H1 ;  /* 0x30000014ff1a7230 */ /* 0x000fe20000004100 */
[----:B------:R-:W-:Y:S01]  /*dac0*/  SHF.R.S32.HI R0, RZ, 0x1f, R21 ;  /* 0x0000001fff007819 */ /* 0x000fe20000011415 */
[----:B------:R-:W-:Y:S01]  /*dad0*/  HADD2.F32 R54, -RZ, R54.H0_H0 ;  /* 0x20000036ff367230 */ /* 0x000fe20000004100 */
[----:B------:R-:W-:Y:S01]  /*dae0*/  SHF.L.U32 R3, R21, 0x3, RZ ;  /* 0x0000000315037819 */ /* 0x000fe200000006ff */
[----:B------:R-:W-:Y:S01]  /*daf0*/  HADD2.F32 R20, -RZ, R20.H0_H0 ;  /* 0x20000014ff147230 */ /* 0x000fe20000004100 */
[----:B------:R-:W-:Y:S02]  /*db00*/  LEA.HI R21, R0, R21, RZ, 0x3 ;  /* 0x0000001500157211 */ /* 0x000fe400078f18ff */
[----:B------:R-:W-:-:S02]  /*db10*/  LOP3.LUT R0, R200, 0x38, R3, 0xf8, !PT ;  /* 0x00000038c8007812 */ /* 0x000fc400078ef803 */
[----:B------:R-:W-:Y:S01]  /*db20*/  SHF.R.U32.HI R44, RZ, 0x10, R45 ;  /* 0x00000010ff2c7819 */ /* 0x000fe2000001162d */
[----:B------:R-:W-:Y:S01]  /*db30*/  IMAD.SHL.U32 R21, R21, 0x400, RZ ;  /* 0x0000040015157824 */ /* 0x000fe200078e00ff */
[----:B------:R-:W-:Y:S02]  /*db40*/  LOP3.LUT R3, R0, R205, RZ, 0x3c, !PT ;  /* 0x000000cd00037212 */ /* 0x000fe400078e3cff */
[----:B------:R-:W-:Y:S02]  /*db50*/  SHF.R.U32.HI R28, RZ, 0x10, R49 ;  /* 0x00000010ff1c7819 */ /* 0x000fe40000011631 */
[----:B------:R-:W-:Y:S02]  /*db60*/  LOP3.LUT R21, R21, 0x7fffe000, RZ, 0xc0, !PT ;  /* 0x7fffe00015157812 */ /* 0x000fe400078ec0ff */
[----:B------:R-:W-:Y:S01]  /*db70*/  SHF.R.U64 R34, R46, 0x10, R47 ;  /* 0x000000102e227819 */ /* 0x000fe2000000122f */
[----:B------:R-:W-:Y:S01]  /*db80*/  HADD2.F32 R28, -RZ, R28.H0_H0 ;  /* 0x2000001cff1c7230 */ /* 0x000fe20000004100 */
[----:B------:R-:W-:-:S02]  /*db90*/  IADD3 R3, R3, R21, R206 ;  /* 0x0000001503037210 */ /* 0x000fc40007ffe0ce */
[----:B------:R-:W-:Y:S02]  /*dba0*/  SHF.R.U64 R31, R50, 0x10, R51 ;  /* 0x00000010321f7819 */ /* 0x000fe40000001233 */
[----:B------:R-:W-:Y:S01]  /*dbb0*/  SHF.R.U32.HI R46, RZ, 0x10, R47 ;  /* 0x00000010ff2e7819 */ /* 0x000fe2000001162f */
[----:B------:R-:W-:Y:S01]  /*dbc0*/  IMAD R3, R3, 0x2, R2 ;  /* 0x0000000203037824 */ /* 0x000fe200078e0202 */
[----:B------:R-:W-:Y:S02]  /*dbd0*/  SHF.R.U32.HI R50, RZ, 0x10, R51 ;  /* 0x00000010ff327819 */ /* 0x000fe40000011633 */
[----:B------:R-:W-:Y:S02]  /*dbe0*/  SHF.R.U64 R33, R48, 0x10, R49 ;  /* 0x0000001030217819 */ /* 0x000fe40000001231 */
[----:B0-----:R-:W0:Y:S01]  /*dbf0*/  LDS.128 R8, [R3+0x10400] ;  /* 0x0104000003087984 */ /* 0x001e220000000c00 */
[--C-:B-1----:R-:W-:Y:S02]  /*dc00*/  HADD2.F32 R12, -RZ, R5.reuse.H0_H0 ;  /* 0x20000005ff0c7230 */ /* 0x102fe40000004100 */
[----:B------:R-:W-:-:S02]  /*dc10*/  HADD2.F32 R5, -RZ, R5.H1_H1 ;  /* 0x30000005ff057230 */ /* 0x000fc40000004100 */
[----:B------:R-:W-:Y:S02]  /*dc20*/  HADD2.F32 R0, -RZ, R4.H0_H0 ;  /* 0x20000004ff007230 */ /* 0x000fe40000004100 */
[----:B------:R-:W-:Y:S02]  /*dc30*/  HADD2.F32 R13, -RZ, R6.H0_H0 ;  /* 0x20000006ff0d7230 */ /* 0x000fe40000004100 */
[--C-:B------:R-:W-:Y:S02]  /*dc40*/  HADD2.F32 R14, -RZ, R7.reuse.H0_H0 ;  /* 0x20000007ff0e7230 */ /* 0x100fe40000004100 */
[----:B------:R-:W-:Y:S02]  /*dc50*/  HADD2.F32 R7, -RZ, R7.H1_H1 ;  /* 0x30000007ff077230 */ /* 0x000fe40000004100 */
[----:B------:R-:W-:Y:S02]  /*dc60*/  HADD2.F32 R4, -RZ, R4.H1_H1 ;  /* 0x30000004ff047230 */ /* 0x000fe40000004100 */
[----:B------:R-:W-:-:S02]  /*dc70*/  HADD2.F32 R6, -RZ, R6.H1_H1 ;  /* 0x30000006ff067230 */ /* 0x000fc40000004100 */
[--C-:B0-----:R-:W-:Y:S02]  /*dc80*/  HADD2.F32 R15, -RZ, R9.reuse.H0_H0 ;  /* 0x20000009ff0f7230 */ /* 0x101fe40000004100 */
[----:B------:R-:W-:Y:S02]  /*dc90*/  HADD2.F32 R21, -RZ, R9.H1_H1 ;  /* 0x30000009ff157230 */ /* 0x000fe40000004100 */
[----:B------:R-:W-:Y:S02]  /*dca0*/  HADD2.F32 R9, -RZ, R8.H0_H0 ;  /* 0x20000008ff097230 */ /* 0x000fe40000004100 */
[C---:B------:R-:W-:Y:S01]  /*dcb0*/  FMUL.FTZ R29, R15.reuse, R27 ;  /* 0x0000001b0f1d7220 */ /* 0x040fe20000410000 */
[----:B------:R-:W-:Y:S01]  /*dcc0*/  FMUL.FTZ R15, R15, R26 ;  /* 0x0000001a0f0f7220 */ /* 0x000fe20000410000 */
[----:B------:R-:W-:Y:S01]  /*dcd0*/  FMUL.FTZ R30, R21, R28 ;  /* 0x0000001c151e7220 */ /* 0x000fe20000410000 */
[----:B------:R-:W-:Y:S02]  /*dce0*/  HADD2.F32 R24, -RZ, R10.H0_H0 ;  /* 0x2000000aff187230 */ /* 0x000fe40000004100 */
[----:B------:R-:W-:Y:S01]  /*dcf0*/  FFMA.FTZ R29, R12, R26, -R29 ;  /* 0x0000001a0c1d7223 */ /* 0x000fe2000001081d */
[----:B------:R-:W-:-:S02]  /*dd00*/  HADD2.F32 R26, -RZ, R44.H0_H0 ;  /* 0x2000002cff1a7230 */ /* 0x000fc40000004100 */
[----:B------:R-:W-:Y:S01]  /*dd10*/  FFMA.FTZ R27, R12, R27, R15 ;  /* 0x0000001b0c1b7223 */ /* 0x000fe2000001000f */
[C---:B------:R-:W-:Y:S01]  /*dd20*/  FMUL.FTZ R15, R9.reuse, R54 ;  /* 0x00000036090f7220 */ /* 0x040fe20000410000 */
[----:B------:R-:W-:Y:S02]  /*dd30*/  HADD2.F32 R12, -RZ, R36.H0_H0 ;  /* 0x20000024ff0c7230 */ /* 0x000fe40000004100 */
[----:B------:R-:W-:Y:S01]  /*dd40*/  FMUL.FTZ R9, R9, R20 ;  /* 0x0000001409097220 */ /* 0x000fe20000410000 */
[-C--:B------:R-:W-:Y:S01]  /*dd50*/  FMUL.FTZ R32, R21, R26.reuse ;  /* 0x0000001a15207220 */ /* 0x080fe20000410000 */
[C---:B------:R-:W-:Y:S01]  /*dd60*/  FFMA.FTZ R30, R5.reuse, R26, -R30 ;  /* 0x0000001a051e7223 */ /* 0x040fe2000001081e */
[C---:B------:R-:W-:Y:S01]  /*dd70*/  FFMA.FTZ R15, R0.reuse, R20, -R15 ;  /* 0x00000014000f7223 */ /* 0x040fe2000001080f */
[----:B------:R-:W-:Y:S01]  /*dd80*/  FFMA.FTZ R54, R0, R54, R9 ;  /* 0x0000003600367223 */ /* 0x000fe20000010009 */
[----:B------:R-:W-:Y:S01]  /*dd90*/  FFMA.FTZ R32, R5, R28, R32 ;  /* 0x0000001c05207223 */ /* 0x000fe20000010020 */
[----:B------:R-:W-:-:S02]  /*dda0*/  HADD2.F32 R5, -RZ, R53.H0_H0 ;  /* 0x20000035ff057230 */ /* 0x000fc40000004100 */
[C---:B------:R-:W-:Y:S01]  /*ddb0*/  FMUL.FTZ R0, R24.reuse, R12 ;  /* 0x0000000c18007220 */ /* 0x040fe20000410000 */
[----:B------:R-:W-:Y:S02]  /*ddc0*/  HADD2.F32 R25, -RZ, R11.H0_H0 ;  /* 0x2000000bff197230 */ /* 0x000fe40000004100 */
[----:B------:R-:W-:Y:S02]  /*ddd0*/  HADD2.F32 R53, -RZ, R53.H1_H1 ;  /* 0x30000035ff357230 */ /* 0x000fe40000004100 */
[-C--:B------:R-:W-:Y:S01]  /*dde0*/  FMUL.FTZ R26, R24, R5.reuse ;  /* 0x00000005181a7220 */ /* 0x080fe20000410000 */
[----:B------:R-:W-:Y:S02]  /*ddf0*/  HADD2.F32 R9, -RZ, R36.H1_H1 ;  /* 0x30000024ff097230 */ /* 0x000fe40000004100 */
[----:B------:R-:W-:Y:S01]  /*de00*/  FFMA.FTZ R24, R13, R5, -R0 ;  /* 0x000000050d187223 */ /* 0x000fe20000010800 */
[----:B------:R-:W-:Y:S02]  /*de10*/  HADD2.F32 R11, -RZ, R11.H1_H1 ;  /* 0x3000000bff0b7230 */ /* 0x000fe40000004100 */
[----:B------:R-:W-:Y:S01]  /*de20*/  FMUL.FTZ R28, R25, R53 ;  /* 0x00000035191c7220 */ /* 0x000fe20000410000 */
[----:B------:R-:W-:-:S02]  /*de30*/  HADD2.F32 R20, -RZ, R50.H0_H0 ;  /* 0x20000032ff147230 */ /* 0x000fc40000004100 */
[-C--:B------:R-:W-:Y:S01]  /*de40*/  FMUL.FTZ R5, R25, R9.reuse ;  /* 0x0000000919057220 */ /* 0x080fe20000410000 */
[----:B------:R-:W-:Y:S02]  /*de50*/  HADD2.F32 R0, -RZ, R46.H0_H0 ;  /* 0x2000002eff007230 */ /* 0x000fe40000004100 */
[----:B------:R-:W-:Y:S01]  /*de60*/  FFMA.FTZ R26, R13, R12, R26 ;  /* 0x0000000c0d1a7223 */ /* 0x000fe2000001001a */
[C---:B------:R-:W-:Y:S01]  /*de70*/  FFMA.FTZ R28, R14.reuse, R9, R28 ;  /* 0x000000090e1c7223 */ /* 0x040fe2000001001c */
[----:B------:R-:W-:Y:S01]  /*de80*/  FFMA.FTZ R53, R14, R53, -R5 ;  /* 0x000000350e357223 */ /* 0x000fe20000010805 */
[C---:B------:R-:W-:Y:S01]  /*de90*/  FMUL.FTZ R12, R11.reuse, R20 ;  /* 0x000000140b0c7220 */ /* 0x040fe20000410000 */
[----:B------:R-:W-:Y:S01]  /*dea0*/  FMUL.FTZ R14, R11, R0 ;  /* 0x000000000b0e7220 */ /* 0x000fe20000410000 */
[----:B------:R-:W-:Y:S02]  /*deb0*/  HADD2.F32 R8, -RZ, R8.H1_H1 ;  /* 0x30000008ff087230 */ /* 0x000fe40000004100 */
[----:B------:R-:W-:-:S02]  /*dec0*/  HADD2.F32 R10, -RZ, R10.H1_H1 ;  /* 0x3000000aff0a7230 */ /* 0x000fc40000004100 */
[C---:B------:R-:W-:Y:S01]  /*ded0*/  FFMA.FTZ R12, R7.reuse, R0, -R12 ;  /* 0x00000000070c7223 */ /* 0x040fe2000001080c */
[----:B------:R-:W-:Y:S02]  /*dee0*/  HADD2.F32 R11, -RZ, R33.H0_H0 ;  /* 0x20000021ff0b7230 */ /* 0x000fe40000004100 */
[----:B------:R-:W-:Y:S02]  /*def0*/  HADD2.F32 R13, -RZ, R31.H0_H0 ;  /* 0x2000001fff0d7230 */ /* 0x000fe40000004100 */
[----:B------:R-:W-:Y:S01]  /*df00*/  FFMA.FTZ R31, R7, R20, R14 ;  /* 0x00000014071f7223 */ /* 0x000fe2000001000e */
[----:B------:R-:W-:Y:S02]  /*df10*/  HADD2.F32 R5, -RZ, R35.H0_H0 ;  /* 0x20000023ff057230 */ /* 0x000fe40000004100 */
[----:B------:R-:W-:Y:S01]  /*df20*/  FMUL.FTZ R7, R8, R11 ;  /* 0x0000000b08077220 */ /* 0x000fe20000410000 */
[----:B------:R-:W-:Y:S02]  /*df30*/  HADD2.F32 R9, -RZ, R34.H0_H0 ;  /* 0x20000022ff097230 */ /* 0x000fe40000004100 */
[----:B------:R-:W-:Y:S01]  /*df40*/  FMUL.FTZ R25, R10, R13 ;  /* 0x0000000d0a197220 */ /* 0x000fe20000410000 */
[-C--:B------:R-:W-:Y:S01]  /*df50*/  FMUL.FTZ R8, R8, R5.reuse ;  /* 0x0000000508087220 */ /* 0x080fe20000410000 */
[----:B------:R-:W-:Y:S01]  /*df60*/  FFMA.FTZ R0, R4, R5, -R7 ;  /* 0x0000000504007223 */ /* 0x000fe20000010807 */
[-C--:B------:R-:W-:Y:S01]  /*df70*/  FMUL.FTZ R10, R10, R9.reuse ;  /* 0x000000090a0a7220 */ /* 0x080fe20000410000 */
[----:B------:R-:W-:Y:S01]  /*df80*/  FFMA.FTZ R25, R6, R9, -R25 ;  /* 0x0000000906197223 */ /* 0x000fe20000010819 */
[----:B------:R-:W-:Y:S01]  /*df90*/  FFMA.FTZ R21, R4, R11, R8 ;  /* 0x0000000b04157223 */ /* 0x000fe20000010008 */
[----:B------:R-:W-:Y:S01]  /*dfa0*/  F2FP.F16.F32.PACK_AB R7, R12, R53 ;  /* 0x000000350c07723e */ /* 0x000fe200000000ff */
        /* <DEDUP_REMOVED lines=10> */
.L_x_1477:
[----:B------:R-:W-:Y:S05]  /*e050*/  BSYNC B0 ;  /* 0x0000000000007941 */ /* 0x000fea0003800000 */
.L_x_1437:
        /* <DEDUP_REMOVED lines=8> */
.L_x_1435:
[----:B------:R-:W-:-:S05]  /*e0e0*/  IMAD.U32 R0, RZ, RZ, UR39 ;  /* 0x00000027ff007e24 */ /* 0x000fca000f8e00ff */
[----:B------:R-:W-:-:S13]  /*e0f0*/  ISETP.NE.AND P0, PT, R0, 0x3, PT ;  /* 0x000000030000780c */ /* 0x000fda0003f05270 */
[----:B------:R-:W-:Y:S05]  /*e100*/  @!P0 BRA `(.L_x_1504) ;  /* 0x0000000000048947 */ /* 0x000fea0003800000 */
[----:B------:R-:W-:Y:S01]  /*e110*/  BPT.TRAP 0x1 ;  /* 0x000000040000795c */ /* 0x000fe20000300000 */
.L_x_1504:
[----:B-1234-:R-:W-:Y:S01]  /*e120*/  IMAD R8, R184, 0x8, R2 ;  /* 0x00000008b8087824 */ /* 0x01efe200078e0202 */
[----:B------:R-:W-:-:S04]  /*e130*/  SHF.L.U32 R3, R186, 0x1f, RZ ;  /* 0x0000001fba037819 */ /* 0x000fc800000006ff */
[----:B------:R1:W2:Y:S01]  /*e140*/  SYNCS.PHASECHK.TRANS64.TRYWAIT P2, [R8+URZ+0x28830], R3 ;  /* 0x02883003080075a7 */ /* 0x0002a2000804017f */
[----:B------:R-:W-:Y:S05]  /*e150*/  @!P0 BRA `(.L_x_1505) ;  /* 0x0000000000048947 */ /* 0x000fea0003800000 */
[----:B------:R-:W-:Y:S01]  /*e160*/  BPT.TRAP 0x1 ;  /* 0x000000040000795c */ /* 0x000fe20000300000 */
.L_x_1505:
[----:B------:R-:W3:Y:S02]  /*e170*/  S2R R0, SR_TID.X ;  /* 0x0000000000007919 */ /* 0x000ee40000002100 */
[----:B---3--:R-:W-:-:S04]  /*e180*/  LOP3.LUT R0, R0, 0x7f, RZ, 0xc0, !PT ;  /* 0x0000007f00007812 */ /* 0x008fc800078ec0ff */
[----:B------:R-:W-:Y:S01]  /*e190*/  ISETP.NE.AND P1, PT, R0, RZ, PT ;  /* 0x000000ff0000720c */ /* 0x000fe20003f25270 */
[----:B--2---:R-:W-:-:S12]  /*e1a0*/  @P2 BRA `(.L_x_1506) ;  /* 0x0000000000082947 */ /* 0x004fd80003800000 */
[----:B------:R-:W2:Y:S02]  /*e1b0*/  SYNCS.PHASECHK.TRANS64.TRYWAIT P2, [R8+URZ+0x28830], R3 ;  /* 0x02883003080075a7 */ /* 0x000ea4000804017f */
[----:B--2---:R-:W-:Y:S05]  /*e1c0*/  @!P2 BRA `(.L_x_1507) ;  /* 0x0000017800f8a947 */ /* 0x004fea0003800000 */
.L_x_1506:
[----:B------:R-:W-:Y:S05]  /*e1d0*/  WARPSYNC.ALL ;  /* 0x0000000000007948 */ /* 0x000fea0003800000 */
[----:B------:R-:W-:Y:S01]  /*e1e0*/  VIADD R0, R2, 0x18400 ;  /* 0x0001840002007836 */ /* 0x000fe20000000000 */
[----:B------:R-:W-:Y:S01]  /*e1f0*/  R2UR UR32, R52 ;  /* 0x00000000342072ca */ /* 0x000fe200000e0000 */
[----:B------:R-:W-:Y:S01]  /*e200*/  UMOV UR33, 0x40000040 ;  /* 0x4000004000217882 */ /* 0x000fe20000000000 */
[----:B------:R-:W-:Y:S01]  /*e210*/  MOV R7, 0x40000040 ;  /* 0x4000004000077802 */ /* 0x000fe20000000f00 */
[----:B------:R-:W-:Y:S01]  /*e220*/  WARPGROUP.ARRIVE ;  /* 0x00000000000079c5 */ /* 0x000fe20000000000 */
[----:B------:R-:W-:Y:S01]  /*e230*/  SHF.R.U32.HI R0, RZ, 0x4, R0 ;  /* 0x00000004ff007819 */ /* 0x000fe20000011600 */
[----:B------:R-:W-:Y:S01]  /*e240*/  IMAD.MOV.U32 R11, RZ, RZ, 0x40000040 ;  /* 0x40000040ff0b7424 */ /* 0x000fe200078e00ff */
[----:B------:R-:W-:Y:S01]  /*e250*/  R2UR UR35, R7 ;  /* 0x00000000072372ca */ /* 0x000fe200000e0000 */
[----:B------:R-:W-:Y:S01]  /*e260*/  UMOV UR5, 0x40000040 ;  /* 0x4000004000057882 */ /* 0x000fe20000000000 */
[----:B------:R-:W-:Y:S01]  /*e270*/  LOP3.LUT R0, R0, 0x3fff, RZ, 0xc0, !PT ;  /* 0x00003fff00007812 */ /* 0x000fe200078ec0ff */
[----:B------:R-:W-:Y:S01]  /*e280*/  UMOV UR9, 0x40000040 ;  /* 0x4000004000097882 */ /* 0x000fe20000000000 */
[----:B------:R-:W-:Y:S01]  /*e290*/  R2UR UR7, R11 ;  /* 0x000000000b0772ca */ /* 0x000fe200000e0000 */
[----:B------:R-:W-:Y:S01]  /*e2a0*/  IMAD.MOV.U32 R11, RZ, RZ, 0x40000040 ;  /* 0x40000040ff0b7424 */ /* 0x000fe200078e00ff */
[----:B------:R-:W-:Y:S01]  /*e2b0*/  LOP3.LUT R5, R0, 0x10000, RZ, 0xfc, !PT ;  /* 0x0001000000057812 */ /* 0x000fe200078efcff */
[----:B------:R-:W-:Y:S01]  /*e2c0*/  ULOP3.LUT UR32, UR32, 0x10000, URZ, 0xfc, !UPT ;  /* 0x0001000020207892 */ /* 0x000fe2000f8efc3f */
[----:B------:R-:W-:Y:S01]  /*e2d0*/  MOV R7, 0x40000040 ;  /* 0x4000004000077802 */ /* 0x000fe20000000f00 */
[----:B------:R-:W-:Y:S01]  /*e2e0*/  UMOV UR13, 0x40000040 ;  /* 0x40000040000d7882 */ /* 0x000fe20000000000 */
[----:B------:R-:W-:Y:S01]  /*e2f0*/  R2UR UR11, R11 ;  /* 0x000000000b0b72ca */ /* 0x000fe200000e0000 */
[----:B------:R-:W-:Y:S01]  /*e300*/  IMAD R6, R184, 0x800, R5 ;  /* 0x00000800b8067824 */ /* 0x000fe200078e0205 */
[----:B------:R-:W-:Y:S01]  /*e310*/  UIADD3 UR4, UR32, 0x2, URZ ;  /* 0x0000000220047890 */ /* 0x000fe2000fffe03f */
[----:B------:R-:W-:Y:S01]  /*e320*/  IMAD.MOV.U32 R11, RZ, RZ, 0x40000040 ;  /* 0x40000040ff0b7424 */ /* 0x000fe200078e00ff */
[----:B------:R-:W-:Y:S01]  /*e330*/  UIADD3 UR8, UR32, 0x4, URZ ;  /* 0x0000000420087890 */ /* 0x000fe2000fffe03f */
[C---:B------:R-:W-:Y:S01]  /*e340*/  VIADD R10, R6.reuse, 0x2 ;  /* 0x00000002060a7836 */ /* 0x040fe20000000000 */
[----:B------:R-:W-:Y:S01]  /*e350*/  R2UR UR34, R6 ;  /* 0x00000000062272ca */ /* 0x000fe200000e0000 */
[----:B------:R-:W-:Y:S01]  /*e360*/  UIADD3 UR12, UR32, 0x6, URZ ;  /* 0x00000006200c7890 */ /* 0x000fe2000fffe03f */
[----:B------:R-:W-:Y:S01]  /*e370*/  R2UR UR15, R11 ;  /* 0x000000000b0f72ca */ /* 0x000fe200000e0000 */
[----:B------:R-:W-:Y:S01]  /*e380*/  IMAD.MOV.U32 R11, RZ, RZ, 0x40000040 ;  /* 0x40000040ff0b7424 */ /* 0x000fe200078e00ff */
[----:B------:R-:W-:Y:S01]  /*e390*/  R2UR UR6, R10 ;  /* 0x000000000a0672ca */ /* 0x000fe200000e0000 */
[----:B------:R-:W-:Y:S01]  /*e3a0*/  VIADD R10, R6, 0x4 ;  /* 0x00000004060a7836 */ /* 0x000fe20000000000 */
[----:B------:R-:W-:Y:S01]  /*e3b0*/  UIADD3 UR16, UR32, 0x400, URZ ;  /* 0x0000040020107890 */ /* 0x000fe2000fffe03f */
[----:B------:R-:W-:Y:S01]  /*e3c0*/  R2UR UR31, R7 ;  /* 0x00000000071f72ca */ /* 0x000fe200000e0000 */
[----:B------:R-:W-:Y:S01]  /*e3d0*/  UMOV UR17, 0x40000040 ;  /* 0x4000004000117882 */ /* 0x000fe20000000000 */
[----:B------:R-:W-:Y:S01]  /*e3e0*/  R2UR UR19, R11 ;  /* 0x000000000b1372ca */ /* 0x000fe200000e0000 */
[----:B------:R-:W-:Y:S01]  /*e3f0*/  IMAD.MOV.U32 R11, RZ, RZ, 0x40000040 ;  /* 0x40000040ff0b7424 */ /* 0x000fe200078e00ff */
[----:B------:R-:W-:Y:S01]  /*e400*/  R2UR UR10, R10 ;  /* 0x000000000a0a72ca */ /* 0x000fe200000e0000 */
[----:B------:R-:W-:Y:S01]  /*e410*/  VIADD R10, R6, 0x6 ;  /* 0x00000006060a7836 */ /* 0x000fe20000000000 */
[----:B------:R-:W-:Y:S01]  /*e420*/  HGMMA.64x128x16.F32 R24, gdesc[UR32], RZ, !UPT, gsb0 ;  /* 0x01e00000201879f0 */ /* 0x000fe2000c0008ff */
[----:B------:R-:W-:Y:S01]  /*e430*/  UIADD3 UR20, UR32, 0x402, URZ ;  /* 0x0000040220147890 */ /* 0x000fe2000fffe03f */
[----:B------:R-:W-:Y:S01]  /*e440*/  R2UR UR23, R11 ;  /* 0x000000000b1772ca */ /* 0x000fe200000e0000 */
[----:B------:R-:W-:Y:S01]  /*e450*/  UMOV UR21, 0x40000040 ;  /* 0x4000004000157882 */ /* 0x000fe20000000000 */
[----:B------:R-:W-:Y:S01]  /*e460*/  R2UR UR14, R10 ;  /* 0x000000000a0e72ca */ /* 0x000fe200000e0000 */
[----:B------:R-:W-:Y:S01]  /*e470*/  IMAD.MOV.U32 R11, RZ, RZ, 0x40000040 ;  /* 0x40000040ff0b7424 */ /* 0x000fe200078e00ff */
[----:B------:R-:W-:Y:S01]  /*e480*/  IADD3 R10, R6, 0x400, RZ ;  /* 0x00000400060a7810 */ /* 0x000fe20007ffe0ff */
[----:B------:R-:W-:Y:S01]  /*e490*/  UIADD3 UR24, UR32, 0x404, URZ ;  /* 0x0000040420187890 */ /* 0x000fe2000fffe03f */
[----:B------:R-:W-:Y:S01]  /*e4a0*/  IMAD.MOV.U32 R12, RZ, RZ, -0x80 ;  /* 0xffffff80ff0c7424 */ /* 0x000fe200078e00ff */
[----:B------:R-:W-:Y:S01]  /*e4b0*/  UMOV UR25, 0x40000040 ;  /* 0x4000004000197882 */ /* 0x000fe20000000000 */
[----:B------:R-:W-:Y:S01]  /*e4c0*/  R2UR UR18, R10 ;  /* 0x000000000a1272ca */ /* 0x000fe200000e0000 */
[----:B------:R-:W-:Y:S01]  /*e4d0*/  VIADD R10, R6, 0x402 ;  /* 0x00000402060a7836 */ /* 0x000fe20000000000 */
[----:B------:R-:W-:Y:S01]  /*e4e0*/  R2UR UR27, R11 ;  /* 0x000000000b1b72ca */ /* 0x000fe200000e0000 */
[----:B------:R-:W-:Y:S01]  /*e4f0*/  UIADD3 UR28, UR32, 0x406, URZ ;  /* 0x00000406201c7890 */ /* 0x000fe2000fffe03f */
[----:B-12---:R-:W-:Y:S01]  /*e500*/  @!P1 VIADD R8, R8, 0x28840 ;  /* 0x0002884008089836 */ /* 0x006fe20000000000 */
[----:B------:R-:W-:Y:S01]  /*e510*/  UMOV UR29, 0x40000040 ;  /* 0x40000040001d7882 */ /* 0x000fe20000000000 */
[----:B------:R-:W-:Y:S01]  /*e520*/  R2UR UR22, R10 ;  /* 0x000000000a1672ca */ /* 0x000fe200000e0000 */
[C---:B------:R-:W-:Y:S01]  /*e530*/  VIADD R10, R6.reuse, 0x404 ;  /* 0x00000404060a7836 */ /* 0x040fe20000000000 */
[----:B------:R-:W-:Y:S01]  /*e540*/  ULDC.64 UR54, c[0x0][0x9d8] ;  /* 0x0002760000367ab9 */ /* 0x000fe20000000a00 */
[----:B------:R-:W-:Y:S01]  /*e550*/  VIADD R6, R6, 0x406 ;  /* 0x0000040606067836 */ /* 0x000fe20000000000 */
[----:B------:R-:W-:Y:S01]  /*e560*/  @!P1 PRMT R8, RZ, 0x654, R8 ;  /* 0x00000654ff089816 */ /* 0x000fe20000000008 */
[----:B------:R-:W-:Y:S01]  /*e570*/  ULOP3.LUT UR55, URZ, UR55, URZ, 0x33, !UPT ;  /* 0x000000373f377292 */ /* 0x000fe2000f8e333f */
[----:B------:R-:W-:-:S02]  /*e580*/  R2UR UR26, R10 ;  /* 0x000000000a1a72ca */ /* 0x000fc400000e0000 */
[----:B------:R-:W-:Y:S02]  /*e590*/  R2UR UR30, R6 ;  /* 0x00000000061e72ca */ /* 0x000fe400000e0000 */
[----:B------:R-:W1:Y:S02]  /*e5a0*/  LDC.64 R6, c[0x0][0x9e0] ;  /* 0x00027800ff067b82 */ /* 0x000e640000000a00 */
[----:B-1----:R-:W-:Y:S01]  /*e5b0*/  ISETP.GE.AND P2, PT, R7, 0x1, PT ;  /* 0x000000010700780c */ /* 0x002fe20003f46270 */
        /* <DEDUP_REMOVED lines=25> */
[----:B0-----:R-:W-:Y:S01]  /*e750*/  FMUL.FTZ R9, R25, UR54 ;  /* 0x0000003619097c20 */ /* 0x001fe20008410000 */
[----:B------:R-:W-:Y:S01]  /*e760*/  FMUL.FTZ R60, R60, UR54 ;  /* 0x000000363c3c7c20 */ /* 0x000fe20008410000 */
[----:B------:R-:W-:Y:S01]  /*e770*/  FMUL.FTZ R61, R61, UR54 ;  /* 0x000000363d3d7c20 */ /* 0x000fe20008410000 */
[----:B------:R-:W-:-:S02]  /*e780*/  IMAD R79, R129, R12, 0x80 ;  /* 0x00000080814f7424 */ /* 0x000fc400078e020c */
        /* <DEDUP_REMOVED lines=26> */
[----:B------:R-:W-:-:S02]  /*e930*/  IMAD.IADD R42, R192, 0x1, R79 ;  /* 0x00000001c02a7824 */ /* 0x000fc400078e024f */
        /* <DEDUP_REMOVED lines=17> */
[----:B0-----:R-:W-:Y:S01]  /*ea50*/  FMUL.FTZ R60, R75, UR54 ;  /* 0x000000364b3c7c20 */ /* 0x001fe20008410000 */
[----:B------:R-:W-:Y:S01]  /*ea60*/  FMUL.FTZ R77, R77, UR54 ;  /* 0x000000364d4d7c20 */ /* 0x000fe20008410000 */
[----:B--2---:R-:W-:Y:S01]  /*ea70*/  FMUL.FTZ R61, R78, UR54 ;  /* 0x000000364e3d7c20 */ /* 0x004fe20008410000 */
        /* <DEDUP_REMOVED lines=14> */
[----:B------:R0:W-:Y:S01]  /*eb60*/  @!P1 SYNCS.ARRIVE.TRANS64.RED.A1T0 RZ, [R8+URZ], RZ ;  /* 0x000000ff08ff99a7 */ /* 0x0001e2000810043f */
[----:B------:R-:W2:Y:S01]  /*eb70*/  MUFU.TANH R4, R4 ;  /* 0x0000000400047308 */ /* 0x000ea20000002400 */
[----:B------:R-:W-:Y:S01]  /*eb80*/  IMAD R12, R197, 0x80, R204 ;  /* 0x00000080c50c7824 */ /* 0x000fe200078e02cc */
[----:B------:R-:W-:Y:S01]  /*eb90*/  LEA R82, R129, 0xffffff80, 0x7 ;  /* 0xffffff8081527811 */ /* 0x000fe200078e38ff */
[--C-:B------:R-:W-:Y:S01]  /*eba0*/  IMAD R83, R191, -0x2, R42.reuse ;  /* 0xfffffffebf537824 */ /* 0x100fe200078e022a */
[----:B0-----:R-:W-:-:S04]  /*ebb0*/  IADD3 R8, -R193, 0x1, R42 ;  /* 0x00000001c1087810 */ /* 0x001fc80007ffe12a */
[----:B------:R-:W0:Y:S01]  /*ebc0*/  MUFU.TANH R9, R9 ;  /* 0x0000000900097308 */ /* 0x000e220000002400 */
[----:B------:R-:W-:-:S07]  /*ebd0*/  IMAD R43, R191, -0x2, R8 ;  /* 0xfffffffebf2b7824 */ /* 0x000fce00078e0208 */
[----:B------:R-:W4:Y:S01]  /*ebe0*/  MUFU.TANH R0, R0 ;  /* 0x0000000000007308 */ /* 0x000f220000002400 */
[C---:B------:R-:W-:Y:S02]  /*ebf0*/  VIADD R87, R43.reuse, UR55 ;  /* 0x000000372b577c36 */ /* 0x040fe40008000000 */
[----:B------:R-:W-:-:S03]  /*ec00*/  IMAD.IADD R86, R43, 0x1, R6 ;  /* 0x000000012b567824 */ /* 0x000fc600078e0206 */
[----:B------:R-:W-:Y:S02]  /*ec10*/  IADD3 R58, R87, R12, RZ ;  /* 0x0000000c573a7210 */ /* 0x000fe40007ffe0ff */
[----:B------:R-:W0:Y:S01]  /*ec20*/  MUFU.TANH R3, R3 ;  /* 0x0000000300037308 */ /* 0x000e220000002400 */
[----:B------:R-:W-:-:S07]  /*ec30*/  VIADDMNMX R8, R12, R86, R83, PT ;  /* 0x000000560c087246 */ /* 0x000fce0003800153 */
        /* <DEDUP_REMOVED lines=38> */
[----:B------:R0:W0:Y:S08]  /*eea0*/  MUFU.TANH R95, R68 ;  /* 0x00000044005f7308 */ /* 0x0000300000002400 */
        /* <DEDUP_REMOVED lines=19> */
[----:B-1234-:R-:W-:Y:S05]  /*efe0*/  @!P2 BRA `(.L_x_1508) ;  /* 0x000000000050a947 */ /* 0x01efea0003800000 */
[----:B------:R-:W-:Y:S01]  /*eff0*/  IADD3 R50, -R193, R192, R12 ;  /* 0x000000c0c1327210 */ /* 0x000fe20007ffe10c */
[----:B------:R-:W-:Y:S03]  /*f000*/  BSSY B0, `(.L_x_1509) ;  /* 0x000000e000007945 */ /* 0x000fe60003800000 */
        /* <DEDUP_REMOVED lines=9> */
.L_x_1510:
[----:B------:R-:W-:-:S13]  /*f0a0*/  ISETP.NE.AND P3, PT, R7, 0x1, PT ;  /* 0x000000010700780c */ /* 0x000fda0003f65270 */
[----:B------:R-:W1:Y:S02]  /*f0b0*/  @P3 LDC.64 R42, c[0x0][0x9e8] ;  /* 0x00027a00ff2a3b82 */ /* 0x000e640000000a00 */
[----:B-1----:R-:W-:-:S05]  /*f0c0*/  @P3 IMAD.HI.U32 R42, R50, R42, RZ ;  /* 0x0000002a322a3227 */ /* 0x002fca00078e00ff */
[----:B------:R-:W-:-:S07]  /*f0d0*/  @P3 SHF.R.U32.HI R50, RZ, R43, R42 ;  /* 0x0000002bff323219 */ /* 0x000fce000001162a */
.L_x_1511:
[----:B------:R-:W-:Y:S05]  /*f0e0*/  BSYNC B0 ;  /* 0x0000000000007941 */ /* 0x000fea0003800000 */
.L_x_1509:
[----:B------:R-:W-:-:S04]  /*f0f0*/  IMAD R50, R50, R7, -R82 ;  /* 0x0000000732327224 */ /* 0x000fc800078e0a52 */
[----:B------:R-:W-:-:S05]  /*f100*/  IMAD R43, R191, -0x2, R50 ;  /* 0xfffffffebf2b7824 */ /* 0x000fca00078e0232 */
[----:B------:R-:W-:Y:S02]  /*f110*/  VIMNMX R58, R58, R43, !PT ;  /* 0x0000002b3a3a7248 */ /* 0x000fe40007fe0100 */
[----:B------:R-:W-:-:S07]  /*f120*/  VIADDMNMX R8, R43, R7, R8, PT ;  /* 0x000000072b087246 */ /* 0x000fce0003800108 */
.L_x_1508:
[C---:B------:R-:W-:Y:S02]  /*f130*/  ISETP.GE.AND P3, PT, R79.reuse, 0x2, PT ;  /* 0x000000024f00780c */ /* 0x040fe40003f66270 */
[----:B------:R-:W-:Y:S02]  /*f140*/  ISETP.GE.AND P5, PT, R79, 0x9, PT ;  /* 0x000000094f00780c */ /* 0x000fe40003fa6270 */
[----:B------:R-:W-:Y:S02]  /*f150*/  ISETP.GT.AND P4, PT, R58, 0x1, !P3 ;  /* 0x000000013a00780c */ /* 0x000fe40005f84270 */
[----:B------:R-:W-:Y:S02]  /*f160*/  P2R R100, PR, RZ, 0x20 ;  /* 0x00000020ff647803 */ /* 0x000fe40000000000 */
[----:B------:R-:W-:-:S04]  /*f170*/  ISETP.LT.OR P4, PT, R8, 0x2, P4 ;  /* 0x000000020800780c */ /* 0x000fc80002781670 */
[----:B0-----:R-:W-:Y:S02]  /*f180*/  FSEL R73, R9, -INF , !P4 ;  /* 0xff80000009497808 */ /* 0x001fe40006000000 */
[----:B------:R-:W-:Y:S02]  /*f190*/  ISETP.GT.AND P4, PT, R58, 0x8, !P5 ;  /* 0x000000083a00780c */ /* 0x000fe40006f84270 */
[----:B------:R-:W-:Y:S02]  /*f1a0*/  ISETP.GE.AND P5, PT, R79, 0xa, PT ;  /* 0x0000000a4f00780c */ /* 0x000fe40003fa6270 */
[----:B------:R-:W-:Y:S02]  /*f1b0*/  ISETP.LT.OR P4, PT, R8, 0x9, P4 ;  /* 0x000000090800780c */ /* 0x000fe40002781670 */
[----:B------:R-:W-:Y:S02]  /*f1c0*/  P2R R101, PR, RZ, 0x20 ;  /* 0x00000020ff657803 */ /* 0x000fe40000000000 */
[----:B------:R-:W-:-:S02]  /*f1d0*/  FSEL R88, R88, -INF , !P4 ;  /* 0xff80000058587808 */ /* 0x000fc40006000000 */
[----:B------:R-:W-:Y:S02]  /*f1e0*/  ISETP.GT.AND P4, PT, R58, 0x9, !P5 ;  /* 0x000000093a00780c */ /* 0x000fe40006f84270 */
[----:B------:R-:W-:Y:S02]  /*f1f0*/  ISETP.GE.AND P5, PT, R79, 0x11, PT ;  /* 0x000000114f00780c */ /* 0x000fe40003fa6270 */
[----:B------:R-:W-:Y:S02]  /*f200*/  ISETP.LT.OR P4, PT, R8, 0xa, P4 ;  /* 0x0000000a0800780c */ /* 0x000fe40002781670 */
[----:B------:R-:W-:Y:S02]  /*f210*/  P2R R102, PR, RZ, 0x20 ;  /* 0x00000020ff667803 */ /* 0x000fe40000000000 */
[----:B------:R-:W-:Y:S02]  /*f220*/  FSEL R75, R29, -INF , !P4 ;  /* 0xff8000001d4b7808 */ /* 0x000fe40006000000 */
[----:B------:R-:W-:-:S02]  /*f230*/  ISETP.GT.AND P4, PT, R58, 0x10, !P5 ;  /* 0x000000103a00780c */ /* 0x000fc40006f84270 */
[C---:B------:R-:W-:Y:S02]  /*f240*/  ISETP.GE.AND P5, PT, R79.reuse, 0x12, PT ;  /* 0x000000124f00780c */ /* 0x040fe40003fa6270 */
[----:B------:R-:W-:Y:S02]  /*f250*/  ISETP.LT.OR P4, PT, R8, 0x11, P4 ;  /* 0x000000110800780c */ /* 0x000fe40002781670 */
[----:B------:R-:W-:Y:S02]  /*f260*/  P2R R103, PR, RZ, 0x20 ;  /* 0x00000020ff677803 */ /* 0x000fe40000000000 */
[----:B------:R-:W-:Y:S02]  /*f270*/  FSEL R76, R32, -INF , !P4 ;  /* 0xff800000204c7808 */ /* 0x000fe40006000000 */
[----:B------:R-:W-:Y:S02]  /*f280*/  ISETP.GT.AND P4, PT, R58, 0x11, !P5 ;  /* 0x000000113a00780c */ /* 0x000fe40006f84270 */
[----:B------:R-:W-:-:S02]  /*f290*/  ISETP.GE.AND P5, PT, R79, 0x19, PT ;  /* 0x000000194f00780c */ /* 0x000fc40003fa6270 */
[----:B------:R-:W-:Y:S02]  /*f2a0*/  ISETP.LT.OR P4, PT, R8, 0x12, P4 ;  /* 0x000000120800780c */ /* 0x000fe40002781670 */
[----:B------:R-:W-:Y:S02]  /*f2b0*/  P2R R104, PR, RZ, 0x20 ;  /* 0x00000020ff687803 */ /* 0x000fe40000000000 */
[----:B------:R-:W-:Y:S02]  /*f2c0*/  FSEL R74, R33, -INF , !P4 ;  /* 0xff800000214a7808 */ /* 0x000fe40006000000 */
[----:B------:R-:W-:Y:S02]  /*f2d0*/  ISETP.GT.AND P4, PT, R58, 0x18, !P5 ;  /* 0x000000183a00780c */ /* 0x000fe40006f84270 */
[----:B------:R-:W-:Y:S02]  /*f2e0*/  ISETP.GE.AND P5, PT, R79, 0x1a, PT ;  /* 0x0000001a4f00780c */ /* 0x000fe40003fa6270 */
[----:B------:R-:W-:-:S02]  /*f2f0*/  ISETP.LT.OR P4, PT, R8, 0x19, P4 ;  /* 0x000000190800780c */ /* 0x000fc40002781670 */
[----:B------:R-:W-:Y:S02]  /*f300*/  P2R R105, PR, RZ, 0x20 ;  /* 0x00000020ff697803 */ /* 0x000fe40000000000 */
[----:B------:R-:W-:Y:S02]  /*f310*/  FSEL R89, R89, -INF , !P4 ;  /* 0xff80000059597808 */ /* 0x000fe40006000000 */
[----:B------:R-:W-:Y:S02]  /*f320*/  ISETP.GT.AND P4, PT, R58, 0x19, !P5 ;  /* 0x000000193a00780c */ /* 0x000fe40006f84270 */
[----:B------:R-:W-:Y:S02]  /*f330*/  ISETP.GE.AND P5, PT, R79, 0x21, PT ;  /* 0x000000214f00780c */ /* 0x000fe40003fa6270 */
[----:B------:R-:W-:-:S04]  /*f340*/  ISETP.LT.OR P4, PT, R8, 0x1a, P4 ;  /* 0x0000001a0800780c */ /* 0x000fc80002781670 */
        /* <DEDUP_REMOVED lines=104> */
[----:B------:R-:W-:Y:S02]  /*f9d0*/  IADD3 R64, R87, 0x8, R12 ;  /* 0x0000000857407810 */ /* 0x000fe40007ffe00c */
        /* <DEDUP_REMOVED lines=16> */
[----:B------:R-:W-:Y:S01]  /*fae0*/  ISETP.GT.AND P6, PT, R58, 0x79, !P6 ;  /* 0x000000793a00780c */ /* 0x000fe200077c4270 */
[----:B------:R-:W-:-:S03]  /*faf0*/  VIADD R58, R12, 0x8 ;  /* 0x000000080c3a7836 */ /* 0x000fc60000000000 */
[----:B------:R-:W-:Y:S02]  /*fb00*/  ISETP.LT.OR P6, PT, R8, 0x7a, P6 ;  /* 0x0000007a0800780c */ /* 0x000fe400037c1670 */
[----:B------:R-:W-:Y:S02]  /*fb10*/  VIADDMNMX R58, R58, R86, R83, PT ;  /* 0x000000563a3a7246 */ /* 0x000fe40003800153 */
[----:B------:R-:W-:Y:S01]  /*fb20*/  FSEL R4, R85, -INF , !P6 ;  /* 0xff80000055047808 */ /* 0x000fe20007000000 */
[----:B------:R-:W-:Y:S08]  /*fb30*/  @!P2 BRA `(.L_x_1512) ;  /* 0x000000000054a947 */ /* 0x000ff00003800000 */
[----:B------:R-:W-:Y:S01]  /*fb40*/  IADD3 R8, R192, 0x8, R12 ;  /* 0x00000008c0087810 */ /* 0x000fe20007ffe00c */
[----:B------:R-:W-:Y:S04]  /*fb50*/  BSSY B0, `(.L_x_1513) ;  /* 0x000000f000007945 */ /* 0x000fe80003800000 */
[----:B------:R-:W-:-:S05]  /*fb60*/  IMAD.IADD R77, R8, 0x1, -R193 ;  /* 0x00000001084d7824 */ /* 0x000fca00078e0ac1 */
        /* <DEDUP_REMOVED lines=9> */
.L_x_1514:
[----:B------:R-:W-:-:S13]  /*fc00*/  ISETP.NE.AND P6, PT, R7, 0x1, PT ;  /* 0x000000010700780c */ /* 0x000fda0003fc5270 */
[----:B------:R-:W0:Y:S02]  /*fc10*/  @P6 LDC.64 R8, c[0x0][0x9e8] ;  /* 0x00027a00ff086b82 */ /* 0x000e240000000a00 */
[----:B0-----:R-:W-:-:S05]  /*fc20*/  @P6 IMAD.HI.U32 R8, R77, R8, RZ ;  /* 0x000000084d086227 */ /* 0x001fca00078e00ff */
[----:B------:R-:W-:-:S07]  /*fc30*/  @P6 SHF.R.U32.HI R77, RZ, R9, R8 ;  /* 0x00000009ff4d6219 */ /* 0x000fce0000011608 */
.L_x_1515:
[----:B------:R-:W-:Y:S05]  /*fc40*/  BSYNC B0 ;  /* 0x0000000000007941 */ /* 0x000fea0003800000 */
.L_x_1513:
[----:B------:R-:W-:-:S04]  /*fc50*/  IMAD R8, R77, R7, -R82 ;  /* 0x000000074d087224 */ /* 0x000fc800078e0a52 */
[----:B------:R-:W-:-:S05]  /*fc60*/  IMAD R9, R191, -0x2, R8 ;  /* 0xfffffffebf097824 */ /* 0x000fca00078e0208 */
[----:B------:R-:W-:Y:S02]  /*fc70*/  VIMNMX R64, R64, R9, !PT ;  /* 0x0000000940407248 */ /* 0x000fe40007fe0100 */
[----:B------:R-:W-:-:S07]  /*fc80*/  VIADDMNMX R58, R9, R7, R58, PT ;  /* 0x00000007093a7246 */ /* 0x000fce000380013a */
.L_x_1512:
[----:B------:R-:W-:Y:S01]  /*fc90*/  ISETP.GT.AND P3, PT, R64, 0x1, !P3 ;  /* 0x000000014000780c */ /* 0x000fe20005f64270 */
[----:B------:R-:W-:Y:S01]  /*fca0*/  ULDC UR44, c[0x0][0x988] ;  /* 0x00026200002c7ab9 */ /* 0x000fe20000000800 */
[----:B------:R-:W-:Y:S02]  /*fcb0*/  ISETP.NE.AND P6, PT, R104, RZ, PT ;  /* 0x000000ff6800720c */ /* 0x000fe40003fc5270 */
[----:B------:R-:W-:Y:S02]  /*fcc0*/  ISETP.LT.OR P3, PT, R58, 0x2, P3 ;  /* 0x000000023a00780c */ /* 0x000fe40001f61670 */
[----:B------:R-:W-:Y:S02]  /*fcd0*/  ISETP.GT.AND P4, PT, R64, 0x71, !P4 ;  /* 0x000000714000780c */ /* 0x000fe40006784270 */
[----:B------:R-:W-:Y:S02]  /*fce0*/  FSEL R9, R3, -INF , !P3 ;  /* 0xff80000003097808 */ /* 0x000fe40005800000 */
[----:B------:R-:W-:-:S02]  /*fcf0*/  ISETP.NE.AND P3, PT, R100, RZ, PT ;  /* 0x000000ff6400720c */ /* 0x000fc40003f65270 */
[C---:B------:R-:W-:Y:S02]  /*fd00*/  ISETP.GT.AND P5, PT, R64.reuse, 0x78, !P5 ;  /* 0x000000784000780c */ /* 0x040fe40006fa4270 */
[----:B------:R-:W-:Y:S02]  /*fd10*/  ISETP.GT.AND P3, PT, R64, 0x8, !P3 ;  /* 0x000000084000780c */ /* 0x000fe40005f64270 */
[C---:B------:R-:W-:Y:S02]  /*fd20*/  ISETP.LT.OR P4, PT, R58.reuse, 0x72, P4 ;  /* 0x000000723a00780c */ /* 0x040fe40002781670 */
[C---:B------:R-:W-:Y:S02]  /*fd30*/  ISETP.LT.OR P3, PT, R58.reuse, 0x9, P3 ;  /* 0x000000093a00780c */ /* 0x040fe40001f61670 */
[----:B------:R-:W-:Y:S02]  /*fd40*/  ISETP.LT.OR P5, PT, R58, 0x79, P5 ;  /* 0x000000793a00780c */ /* 0x000fe40002fa1670 */
[----:B------:R-:W-:-:S02]  /*fd50*/  FSEL R3, R10, -INF , !P3 ;  /* 0xff8000000a037808 */ /* 0x000fc40005800000 */
[----:B------:R-:W-:Y:S02]  /*fd60*/  ISETP.NE.AND P3, PT, R101, RZ, PT ;  /* 0x000000ff6500720c */ /* 0x000fe40003f65270 */
[----:B------:R-:W-:Y:S02]  /*fd70*/  FSEL R38, R38, -INF , !P4 ;  /* 0xff80000026267808 */ /* 0x000fe40006000000 */
[----:B------:R-:W-:-:S04]  /*fd80*/  ISETP.GT.AND P3, PT, R64, 0x9, !P3 ;  /* 0x000000094000780c */ /* 0x000fc80005f64270 */
[----:B------:R-:W-:-:S04]  /*fd90*/  ISETP.LT.OR P3, PT, R58, 0xa, P3 ;  /* 0x0000000a3a00780c */ /* 0x000fc80001f61670 */
        /* <DEDUP_REMOVED lines=15> */
[----:B------:R-:W-:Y:S02]  /*fe90*/  ISETP.GT.AND P3, PT, R64, 0x18, !P6 ;  /* 0x000000184000780c */ /* 0x000fe40007764270 */
[----:B------:R-:W-:Y:S02]  /*fea0*/  ISETP.NE.AND P6, PT, R113, RZ, PT ;  /* 0x000000ff7100720c */ /* 0x000fe40003fc5270 */
        /* <DEDUP_REMOVED lines=59> */
[----:B------:R-:W-:Y:S01]  /*10260*/  ISETP.NE.AND P3, PT, R111, RZ, PT ;  /* 0x000000ff6f00720c */ /* 0x000fe20003f65270 */
[----:B------:R-:W0:Y:S03]  /*10270*/  SHFL.BFLY PT, R11, R10, 0x2, 0x1f ;  /* 0x0c401f000a0b7f89 */ /* 0x000e2600000e0000 */
[----:B------:R-:W-:-:S04]  /*10280*/  ISETP.GT.AND P3, PT, R64, 0x39, !P3 ;  /* 0x000000394000780c */ /* 0x000fc80005f64270 */
[----:B------:R-:W-:-:S04]  /*10290*/  ISETP.LT.OR P3, PT, R58, 0x3a, P3 ;  /* 0x0000003a3a00780c */ /* 0x000fc80001f61670 */
[----:B------:R-:W-:Y:S02]  /*102a0*/  FSEL R31, R31, -INF , !P3 ;  /* 0xff8000001f1f7808 */ /* 0x000fe40005800000 */
[----:B------:R-:W-:-:S04]  /*102b0*/  ISETP.NE.AND P3, PT, R112, RZ, PT ;  /* 0x000000ff7000720c */ /* 0x000fc80003f65270 */
[----:B------:R-:W-:-:S04]  /*102c0*/  ISETP.GT.AND P3, PT, R64, 0x40, !P3 ;  /* 0x000000404000780c */ /* 0x000fc80005f64270 */
[----:B------:R-:W-:Y:S02]  /*102d0*/  ISETP.LT.OR P3, PT, R58, 0x41, P3 ;  /* 0x000000413a00780c */ /* 0x000fe40001f61670 */
[----:B0-----:R-:W-:Y:S02]  /*102e0*/  FMNMX.FTZ R77, R10, R11, !PT ;  /* 0x0000000b0a4d7209 */ /* 0x001fe40007810000 */
[----:B------:R-:W-:Y:S02]  /*102f0*/  FSEL R34, R34, -INF , !P3 ;  /* 0xff80000022227808 */ /* 0x000fe40005800000 */
[----:B------:R-:W-:Y:S02]  /*10300*/  ISETP.GT.AND P3, PT, R64, 0x41, !P6 ;  /* 0x000000414000780c */ /* 0x000fe40007764270 */
[----:B------:R-:W-:Y:S02]  /*10310*/  ISETP.NE.AND P6, PT, R116, RZ, PT ;  /* 0x000000ff7400720c */ /* 0x000fe40003fc5270 */
        /* <DEDUP_REMOVED lines=44> */
[----:B------:R-:W0:Y:S01]  /*105e0*/  SHFL.BFLY PT, R80, R77, 0x1, 0x1f ;  /* 0x0c201f004d507f89 */ /* 0x000e2200000e0000 */
[----:B------:R-:W-:-:S04]  /*105f0*/  ISETP.LT.OR P3, PT, R58, 0x71, P3 ;  /* 0x000000713a00780c */ /* 0x000fc80001f61670 */
[----:B------:R-:W-:Y:S02]  /*10600*/  FSEL R63, R63, -INF , !P3 ;  /* 0xff8000003f3f7808 */ /* 0x000fe40005800000 */
[----:B0-----:R-:W-:-:S04]  /*10610*/  FMNMX.FTZ R11, R77, R80, !PT ;  /* 0x000000504d0b7209 */ /* 0x001fc80007810000 */
[C---:B------:R-:W-:Y:S01]  /*10620*/  FSETP.NEU.FTZ.AND P3, PT, R11.reuse, -INF , PT ;  /* 0xff8000000b00780b */ /* 0x040fe20003f7d000 */
[----:B------:R-:W-:-:S05]  /*10630*/  FMUL.FTZ R79, R11, UR44 ;  /* 0x0000002c0b4f7c20 */ /* 0x000fca0008410000 */
[----:B------:R-:W-:Y:S02]  /*10640*/  FSEL R82, R79, RZ, P3 ;  /* 0x000000ff4f527208 */ /* 0x000fe40001800000 */
[----:B------:R-:W-:Y:S02]  /*10650*/  ISETP.GT.AND P3, PT, R64, RZ, !P6 ;  /* 0x000000ff4000720c */ /* 0x000fe40007764270 */
[----:B------:R-:W-:Y:S01]  /*10660*/  ISETP.NE.AND P6, PT, R81, RZ, PT ;  /* 0x000000ff5100720c */ /* 0x000fe20003fc5270 */
[--C-:B------:R-:W-:Y:S01]  /*10670*/  FFMA.FTZ R172, R71, UR44, -R82.reuse ;  /* 0x0000002c47ac7c23 */ /* 0x100fe20008010852 */
[----:B------:R-:W-:Y:S01]  /*10680*/  ISETP.LT.OR P3, PT, R58, 0x1, P3 ;  /* 0x000000013a00780c */ /* 0x000fe20001f61670 */
[--C-:B------:R-:W-:Y:S01]  /*10690*/  FFMA.FTZ R174, R69, UR44, -R82.reuse ;  /* 0x0000002c45ae7c23 */ /* 0x100fe20008010852 */
[--C-:B------:R-:W-:Y:S01]  /*106a0*/  FFMA.FTZ R170, R65, UR44, -R82.reuse ;  /* 0x0000002c41aa7c23 */ /* 0x100fe20008010852 */
[--C-:B------:R-:W-:Y:S01]  /*106b0*/  FFMA.FTZ R164, R52, UR44, -R82.reuse ;  /* 0x0000002c34a47c23 */ /* 0x100fe20008010852 */
[----:B------:R-:W-:Y:S01]  /*106c0*/  FSEL R80, R0, -INF , !P3 ;  /* 0xff80000000507808 */ /* 0x000fe20005800000 */
[--C-:B------:R-:W-:Y:S01]  /*106d0*/  FFMA.FTZ R52, R51, UR44, -R82.reuse ;  /* 0x0000002c33347c23 */ /* 0x100fe20008010852 */
[----:B------:R-:W-:Y:S01]  /*106e0*/  ISETP.GT.AND P3, PT, R64, 0x79, !P6 ;  /* 0x000000794000780c */ /* 0x000fe20007764270 */
[--C-:B------:R-:W-:Y:S01]  /*106f0*/  FFMA.FTZ R156, R44, UR44, -R82.reuse ;  /* 0x0000002c2c9c7c23 */ /* 0x100fe20008010852 */
[----:B------:R-:W-:Y:S01]  /*10700*/  FMNMX.FTZ R0, R80, R9, !PT ;  /* 0x0000000950007209 */ /* 0x000fe20007810000 */
[--C-:B------:R-:W-:Y:S01]  /*10710*/  FFMA.FTZ R180, R78, UR44, -R82.reuse ;  /* 0x0000002c4eb47c23 */ /* 0x100fe20008010852 */
[----:B------:R-:W-:Y:S01]  /*10720*/  ISETP.LT.OR P3, PT, R58, 0x7a, P3 ;  /* 0x0000007a3a00780c */ /* 0x000fe20001f61670 */
[--C-:B------:R-:W-:Y:S01]  /*10730*/  FFMA.FTZ R73, R73, UR44, -R82.reuse ;  /* 0x0000002c49497c23 */ /* 0x100fe20008010852 */
[----:B------:R-:W-:Y:S01]  /*10740*/  FMNMX.FTZ R77, R3, R0, !PT ;  /* 0x00000000034d7209 */ /* 0x000fe20007810000 */
[--C-:B------:R-:W-:Y:S01]  /*10750*/  FFMA.FTZ R182, R88, UR44, -R82.reuse ;  /* 0x0000002c58b67c23 */ /* 0x100fe20008010852 */
[----:B------:R-:W-:Y:S01]  /*10760*/  FSEL R40, R40, -INF , !P3 ;  /* 0xff80000028287808 */ /* 0x000fe20005800000 */
[----:B------:R-:W-:Y:S01]  /*10770*/  MUFU.EX2 R180, R180 ;  /* 0x000000b400b47308 */ /* 0x000fe20000000800 */
[----:B------:R-:W-:Y:S01]  /*10780*/  FMNMX.FTZ R0, R8, R77, !PT ;  /* 0x0000004d08007209 */ /* 0x000fe20007810000 */
[--C-:B------:R-:W-:Y:S01]  /*10790*/  FFMA.FTZ R75, R75, UR44, -R82.reuse ;  /* 0x0000002c4b4b7c23 */ /* 0x100fe20008010852 */
[--C-:B------:R-:W-:Y:S01]  /*107a0*/  FFMA.FTZ R152, R33, UR44, -R82.reuse ;  /* 0x0000002c21987c23 */ /* 0x100fe20008010852 */
[--C-:B------:R-:W-:Y:S01]  /*107b0*/  FFMA.FTZ R33, R32, UR44, -R82.reuse ;  /* 0x0000002c20217c23 */ /* 0x100fe20008010852 */
[----:B------:R-:W-:Y:S01]  /*107c0*/  FMNMX.FTZ R79, R13, R0, !PT ;  /* 0x000000000d4f7209 */ /* 0x000fe20007810000 */
[--C-:B------:R-:W-:Y:S01]  /*107d0*/  FFMA.FTZ R176, R76, UR44, -R82.reuse ;  /* 0x0000002c4cb07c23 */ /* 0x100fe20008010852 */
[--C-:B------:R-:W-:Y:S01]  /*107e0*/  FFMA.FTZ R77, R74, UR44, -R82.reuse ;  /* 0x0000002c4a4d7c23 */ /* 0x100fe20008010852 */
[----:B------:R-:W0:Y:S01]  /*107f0*/  MUFU.EX2 R73, R73 ;  /* 0x0000004900497308 */ /* 0x000e220000000800 */
[----:B------:R-:W-:Y:S01]  /*10800*/  FMNMX.FTZ R0, R14, R79, !PT ;  /* 0x0000004f0e007209 */ /* 0x000fe20007810000 */
[--C-:B------:R-:W-:Y:S01]  /*10810*/  FFMA.FTZ R178, R89, UR44, -R82.reuse ;  /* 0x0000002c59b27c23 */ /* 0x100fe20008010852 */
[--C-:B------:R-:W-:Y:S01]  /*10820*/  FFMA.FTZ R154, R29, UR44, -R82.reuse ;  /* 0x0000002c1d9a7c23 */ /* 0x100fe20008010852 */
[--C-:B------:R-:W-:Y:S01]  /*10830*/  FFMA.FTZ R29, R4, UR44, -R82.reuse ;  /* 0x0000002c041d7c23 */ /* 0x100fe20008010852 */
[----:B------:R-:W-:Y:S01]  /*10840*/  FMNMX.FTZ R79, R15, R0, !PT ;  /* 0x000000000f4f7209 */ /* 0x000fe20007810000 */
[--C-:B------:R-:W-:Y:S01]  /*10850*/  FFMA.FTZ R68, R68, UR44, -R82.reuse ;  /* 0x0000002c44447c23 */ /* 0x100fe20008010852 */
[--C-:B------:R-:W-:Y:S01]  /*10860*/  FFMA.FTZ R168, R67, UR44, -R82.reuse ;  /* 0x0000002c43a87c23 */ /* 0x100fe20008010852 */
[----:B------:R-:W1:Y:S01]  /*10870*/  MUFU.EX2 R182, R182 ;  /* 0x000000b600b67308 */ /* 0x000e620000000800 */
[----:B------:R-:W-:Y:S01]  /*10880*/  FMNMX.FTZ R0, R20, R79, !PT ;  /* 0x0000004f14007209 */ /* 0x000fe20007810000 */
[--C-:B------:R-:W-:Y:S01]  /*10890*/  FFMA.FTZ R79, R72, UR44, -R82.reuse ;  /* 0x0000002c484f7c23 */ /* 0x100fe20008010852 */
[--C-:B------:R-:W-:Y:S01]  /*108a0*/  FFMA.FTZ R67, R66, UR44, -R82.reuse ;  /* 0x0000002c42437c23 */ /* 0x100fe20008010852 */
[--C-:B------:R-:W-:Y:S01]  /*108b0*/  FFMA.FTZ R158, R42, UR44, -R82.reuse ;  /* 0x0000002c2a9e7c23 */ /* 0x100fe20008010852 */
[----:B------:R-:W-:Y:S01]  /*108c0*/  FMNMX.FTZ R81, R21, R0, !PT ;  /* 0x0000000015517209 */ /* 0x000fe20007810000 */
[--C-:B------:R-:W-:Y:S01]  /*108d0*/  FFMA.FTZ R59, R59, UR44, -R82.reuse ;  /* 0x0000002c3b3b7c23 */ /* 0x100fe20008010852 */
[--C-:B------:R-:W-:Y:S01]  /*108e0*/  FFMA.FTZ R166, R50, UR44, -R82.reuse ;  /* 0x0000002c32a67c23 */ /* 0x100fe20008010852 */
[----:B------:R-:W2:Y:S01]  /*108f0*/  MUFU.EX2 R75, R75 ;  /* 0x0000004b004b7308 */ /* 0x000ea20000000800 */
[----:B------:R-:W-:Y:S01]  /*10900*/  FMNMX.FTZ R0, R24, R81, !PT ;  /* 0x0000005118007209 */ /* 0x000fe20007810000 */
[--C-:B------:R-:W-:Y:S01]  /*10910*/  FFMA.FTZ R49, R49, UR44, -R82.reuse ;  /* 0x0000002c31317c23 */ /* 0x100fe20008010852 */
[--C-:B------:R-:W-:Y:S01]  /*10920*/  FFMA.FTZ R160, R48, UR44, -R82.reuse ;  /* 0x0000002c30a07c23 */ /* 0x100fe20008010852 */
[--C-:B------:R-:W-:Y:S01]  /*10930*/  FFMA.FTZ R47, R47, UR44, -R82.reuse ;  /* 0x0000002c2f2f7c23 */ /* 0x100fe20008010852 */
[----:B------:R-:W-:Y:S01]  /*10940*/  FMNMX.FTZ R71, R25, R0, !PT ;  /* 0x0000000019477209 */ /* 0x000fe20007810000 */
[--C-:B------:R-:W-:Y:S01]  /*10950*/  FFMA.FTZ R162, R46, UR44, -R82.reuse ;  /* 0x0000002c2ea27c23 */ /* 0x100fe20008010852 */
[--C-:B------:R-:W-:Y:S01]  /*10960*/  FFMA.FTZ R45, R45, UR44, -R82.reuse ;  /* 0x0000002c2d2d7c23 */ /* 0x100fe20008010852 */
[----:B------:R-:W3:Y:S01]  /*10970*/  MUFU.EX2 R176, R176 ;  /* 0x000000b000b07308 */ /* 0x000ee20000000800 */
[----:B------:R-:W-:Y:S01]  /*10980*/  FMNMX.FTZ R0, R26, R71, !PT ;  /* 0x000000471a007209 */ /* 0x000fe20007810000 */
[--C-:B------:R-:W-:Y:S01]  /*10990*/  FFMA.FTZ R71, R70, UR44, -R82.reuse ;  /* 0x0000002c46477c23 */ /* 0x100fe20008010852 */
[--C-:B------:R-:W-:Y:S01]  /*109a0*/  FFMA.FTZ R43, R43, UR44, -R82.reuse ;  /* 0x0000002c2b2b7c23 */ /* 0x100fe20008010852 */
[----:B------:R-:W-:Y:S01]  /*109b0*/  FFMA.FTZ R41, R41, UR44, -R82 ;  /* 0x0000002c29297c23 */ /* 0x000fe20008010852 */
[----:B------:R-:W-:-:S03]  /*109c0*/  FMNMX.FTZ R81, R27, R0, !PT ;  /* 0x000000001b517209 */ /* 0x000fc60007810000 */
[----:B------:R-:W4:Y:S01]  /*109d0*/  MUFU.EX2 R77, R77 ;  /* 0x0000004d004d7308 */ /* 0x000f220000000800 */
[----:B------:R-:W-:-:S04]  /*109e0*/  FMNMX.FTZ R81, R28, R81, !PT ;  /* 0x000000511c517209 */ /* 0x000fc80007810000 */
        /* <DEDUP_REMOVED lines=16> */
[----:B------:R-:W-:Y:S01]  /*10af0*/  MUFU.EX2 R69, R68 ;  /* 0x0000004400457308 */ /* 0x000fe20000000800 */
[----:B------:R-:W-:-:S04]  /*10b00*/  FMNMX.FTZ R0, R60, R65, !PT ;  /* 0x000000413c007209 */ /* 0x000fc80007810000 */
[----:B------:R-:W-:-:S03]  /*10b10*/  FMNMX.FTZ R65, R61, R0, !PT ;  /* 0x000000003d417209 */ /* 0x000fc60007810000 */
[----:B------:R-:W-:Y:S01]  /*10b20*/  MUFU.EX2 R168, R168 ;  /* 0x000000a800a87308 */ /* 0x000fe20000000800 */
[----:B------:R-:W-:-:S04]  /*10b30*/  FMNMX.FTZ R0, R62, R65, !PT ;  /* 0x000000413e007209 */ /* 0x000fc80007810000 */
[----:B------:R-:W-:Y:S02]  /*10b40*/  FMNMX.FTZ R51, R63, R0, !PT ;  /* 0x000000003f337209 */ /* 0x000fe40007810000 */
[----:B------:R-:W-:Y:S01]  /*10b50*/  FSEL R0, R39, -INF , !P5 ;  /* 0xff80000027007808 */ /* 0x000fe20006800000 */
        /* <DEDUP_REMOVED lines=12> */
[----:B------:R-:W-:Y:S08]  /*10c20*/  MUFU.EX2 R49, R49 ;  /* 0x0000003100317308 */ /* 0x000ff00000000800 */
[----:B------:R-:W-:Y:S08]  /*10c30*/  MUFU.EX2 R160, R160 ;  /* 0x000000a000a07308 */ /* 0x000ff00000000800 */
[----:B------:R-:W-:Y:S01]  /*10c40*/  MUFU.EX2 R47, R47 ;  /* 0x0000002f002f7308 */ /* 0x000fe20000000800 */
[----:B0-----:R-:W-:-:S04]  /*10c50*/  FMNMX.FTZ R10, R44, R51, !PT ;  /* 0x000000332c0a7209 */ /* 0x001fc80007810000 */
[C---:B------:R-:W-:Y:S01]  /*10c60*/  FSETP.NEU.FTZ.AND P3, PT, R10.reuse, -INF , PT ;  /* 0xff8000000a00780b */ /* 0x040fe20003f7d000 */
[----:B------:R-:W-:Y:S02]  /*10c70*/  FMUL.FTZ R32, R10, UR44 ;  /* 0x0000002c0a207c20 */ /* 0x000fe40008410000 */
[----:B------:R-:W-:Y:S03]  /*10c80*/  MUFU.EX2 R162, R162 ;  /* 0x000000a200a27308 */ /* 0x000fe60000000800 */
[----:B------:R-:W-:-:S05]  /*10c90*/  FSEL R51, R32, RZ, P3 ;  /* 0x000000ff20337208 */ /* 0x000fca0001800000 */
[----:B------:R-:W-:Y:S01]  /*10ca0*/  MUFU.EX2 R45, R45 ;  /* 0x0000002d002d7308 */ /* 0x000fe20000000800 */
[----:B------:R-:W-:Y:S01]  /*10cb0*/  FFMA.FTZ R183, R3, UR44, -R51 ;  /* 0x0000002c03b77c23 */ /* 0x000fe20008010833 */
[----:B------:R-:W-:Y:S01]  /*10cc0*/  FADD.FTZ R3, R180, R73 ;  /* 0x00000049b4037221 */ /* 0x000fe20000010000 */
[--C-:B------:R-:W-:Y:S01]  /*10cd0*/  FFMA.FTZ R181, R80, UR44, -R51.reuse ;  /* 0x0000002c50b57c23 */ /* 0x100fe20008010833 */
[--C-:B------:R-:W-:Y:S01]  /*10ce0*/  FFMA.FTZ R32, R9, UR44, -R51.reuse ;  /* 0x0000002c09207c23 */ /* 0x100fe20008010833 */
[----:B------:R-:W-:Y:S01]  /*10cf0*/  FFMA.FTZ R8, R8, UR44, -R51 ;  /* 0x0000002c08087c23 */ /* 0x000fe20008010833 */
[----:B-1----:R-:W-:Y:S01]  /*10d00*/  FADD.FTZ R4, R182, R3 ;  /* 0x00000003b6047221 */ /* 0x002fe20000010000 */
[--C-:B------:R-:W-:Y:S01]  /*10d10*/  FFMA.FTZ R177, R13, UR44, -R51.reuse ;  /* 0x0000002c0db17c23 */ /* 0x100fe20008010833 */
[----:B------:R-:W-:Y:S01]  /*10d20*/  MUFU.EX2 R183, R183 ;  /* 0x000000b700b77308 */ /* 0x000fe20000000800 */
[--C-:B------:R-:W-:Y:S01]  /*10d30*/  FFMA.FTZ R14, R14, UR44, -R51.reuse ;  /* 0x0000002c0e0e7c23 */ /* 0x100fe20008010833 */
[----:B--2---:R-:W-:Y:S01]  /*10d40*/  FADD.FTZ R3, R75, R4 ;  /* 0x000000044b037221 */ /* 0x004fe20000010000 */
[--C-:B------:R-:W-:Y:S01]  /*10d50*/  FFMA.FTZ R179, R15, UR44, -R51.reuse ;  /* 0x0000002c0fb37c23 */ /* 0x100fe20008010833 */
[--C-:B------:R-:W-:Y:S01]  /*10d60*/  FFMA.FTZ R20, R20, UR44, -R51.reuse ;  /* 0x0000002c14147c23 */ /* 0x100fe20008010833 */
[----:B------:R-:W-:Y:S01]  /*10d70*/  FFMA.FTZ R173, R21, UR44, -R51 ;  /* 0x0000002c15ad7c23 */ /* 0x000fe20008010833 */
[----:B---3--:R-:W-:Y:S01]  /*10d80*/  FADD.FTZ R4, R176, R3 ;  /* 0x00000003b0047221 */ /* 0x008fe20000010000 */
[--C-:B------:R-:W-:Y:S01]  /*10d90*/  FFMA.FTZ R24, R24, UR44, -R51.reuse ;  /* 0x0000002c18187c23 */ /* 0x100fe20008010833 */
[----:B------:R-:W-:Y:S01]  /*10da0*/  MUFU.EX2 R181, R181 ;  /* 0x000000b500b57308 */ /* 0x000fe20000000800 */
[--C-:B------:R-:W-:Y:S01]  /*10db0*/  FFMA.FTZ R175, R25, UR44, -R51.reuse ;  /* 0x0000002c19af7c23 */ /* 0x100fe20008010833 */
[----:B----4-:R-:W-:Y:S01]  /*10dc0*/  FADD.FTZ R3, R77, R4 ;  /* 0x000000044d037221 */ /* 0x010fe20000010000 */
[--C-:B------:R-:W-:Y:S01]  /*10dd0*/  FFMA.FTZ R26, R26, UR44, -R51.reuse ;  /* 0x0000002c1a1a7c23 */ /* 0x100fe20008010833 */
[--C-:B------:R-:W-:Y:S01]  /*10de0*/  FFMA.FTZ R169, R27, UR44, -R51.reuse ;  /* 0x0000002c1ba97c23 */ /* 0x100fe20008010833 */
[----:B------:R-:W-:Y:S01]  /*10df0*/  FFMA.FTZ R28, R28, UR44, -R51 ;  /* 0x0000002c1c1c7c23 */ /* 0x000fe20008010833 */
[----:B------:R-:W-:Y:S01]  /*10e00*/  FADD.FTZ R4, R178, R3 ;  /* 0x00000003b2047221 */ /* 0x000fe20000010000 */
[--C-:B------:R-:W-:Y:S01]  /*10e10*/  FFMA.FTZ R171, R30, UR44, -R51.reuse ;  /* 0x0000002c1eab7c23 */ /* 0x100fe20008010833 */
[----:B------:R-:W0:Y:S01]  /*10e20*/  MUFU.EX2 R32, R32 ;  /* 0x0000002000207308 */ /* 0x000e220000000800 */
[--C-:B------:R-:W-:Y:S01]  /*10e30*/  FFMA.FTZ R30, R31, UR44, -R51.reuse ;  /* 0x0000002c1f1e7c23 */ /* 0x100fe20008010833 */
[----:B------:R-:W-:Y:S01]  /*10e40*/  FADD.FTZ R3, R79, R4 ;  /* 0x000000044f037221 */ /* 0x000fe20000010000 */
[--C-:B------:R-:W-:Y:S01]  /*10e50*/  FFMA.FTZ R34, R34, UR44, -R51.reuse ;  /* 0x0000002c22227c23 */ /* 0x100fe20008010833 */
[--C-:B------:R-:W-:Y:S01]  /*10e60*/  FFMA.FTZ R35, R35, UR44, -R51.reuse ;  /* 0x0000002c23237c23 */ /* 0x100fe20008010833 */
[----:B------:R-:W-:Y:S01]  /*10e70*/  FFMA.FTZ R36, R36, UR44, -R51 ;  /* 0x0000002c24247c23 */ /* 0x000fe20008010833 */
[----:B------:R-:W-:Y:S01]  /*10e80*/  FADD.FTZ R42, R172, R3 ;  /* 0x00000003ac2a7221 */ /* 0x000fe20000010000 */
[--C-:B------:R-:W-:Y:S01]  /*10e90*/  FFMA.FTZ R37, R37, UR44, -R51.reuse ;  /* 0x0000002c25257c23 */ /* 0x100fe20008010833 */
[----:B------:R-:W1:Y:S01]  /*10ea0*/  MUFU.EX2 R8, R8 ;  /* 0x0000000800087308 */ /* 0x000e620000000800 */
[--C-:B------:R-:W-:Y:S01]  /*10eb0*/  FFMA.FTZ R53, R53, UR44, -R51.reuse ;  /* 0x0000002c35357c23 */ /* 0x100fe20008010833 */
[----:B------:R-:W-:Y:S01]  /*10ec0*/  FADD.FTZ R9, R71, R42 ;  /* 0x0000002a47097221 */ /* 0x000fe20000010000 */
[--C-:B------:R-:W-:Y:S01]  /*10ed0*/  FFMA.FTZ R54, R54, UR44, -R51.reuse ;  /* 0x0000002c36367c23 */ /* 0x100fe20008010833 */
[--C-:B------:R-:W-:Y:S01]  /*10ee0*/  FFMA.FTZ R55, R55, UR44, -R51.reuse ;  /* 0x0000002c37377c23 */ /* 0x100fe20008010833 */
[----:B------:R-:W-:Y:S01]  /*10ef0*/  FFMA.FTZ R56, R56, UR44, -R51 ;  /* 0x0000002c38387c23 */ /* 0x000fe20008010833 */
[----:B------:R-:W-:Y:S01]  /*10f00*/  FADD.FTZ R42, R174, R9 ;  /* 0x00000009ae2a7221 */ /* 0x000fe20000010000 */
[--C-:B------:R-:W-:Y:S01]  /*10f10*/  FFMA.FTZ R57, R57, UR44, -R51.reuse ;  /* 0x0000002c39397c23 */ /* 0x100fe20008010833 */
[----:B------:R-:W2:Y:S01]  /*10f20*/  MUFU.EX2 R177, R177 ;  /* 0x000000b100b17308 */ /* 0x000ea20000000800 */
[----:B0-----:R-:W-:Y:S01]  /*10f30*/  FADD.FTZ R4, R181, R32 ;  /* 0x00000020b5047221 */ /* 0x001fe20000010000 */
[----:B------:R-:W-:Y:S01]  /*10f40*/  FADD.FTZ R9, R69, R42 ;  /* 0x0000002a45097221 */ /* 0x000fe20000010000 */
[--C-:B------:R-:W-:Y:S01]  /*10f50*/  FFMA.FTZ R60, R60, UR44, -R51.reuse ;  /* 0x0000002c3c3c7c23 */ /* 0x100fe20008010833 */
[----:B------:R-:W-:Y:S01]  /*10f60*/  FFMA.FTZ R61, R61, UR44, -R51 ;  /* 0x0000002c3d3d7c23 */ /* 0x000fe20008010833 */
[----:B------:R-:W-:Y:S01]  /*10f70*/  FADD.FTZ R3, R183, R4 ;  /* 0x00000004b7037221 */ /* 0x000fe20000010000 */
[----:B------:R-:W-:Y:S01]  /*10f80*/  FADD.FTZ R42, R168, R9 ;  /* 0x00000009a82a7221 */ /* 0x000fe20000010000 */
[----:B------:R-:W-:Y:S01]  /*10f90*/  FFMA.FTZ R62, R62, UR44, -R51 ;  /* 0x0000002c3e3e7c23 */ /* 0x000fe20008010833 */
[----:B------:R-:W0:Y:S01]  /*10fa0*/  MUFU.EX2 R14, R14 ;  /* 0x0000000e000e7308 */ /* 0x000e220000000800 */
[----:B-1----:R-:W-:Y:S01]  /*10fb0*/  FADD.FTZ R4, R8, R3 ;  /* 0x0000000308047221 */ /* 0x002fe20000010000 */
[----:B------:R-:W-:Y:S01]  /*10fc0*/  FADD.FTZ R9, R67, R42 ;  /* 0x0000002a43097221 */ /* 0x000fe20000010000 */
[--C-:B------:R-:W-:Y:S01]  /*10fd0*/  FFMA.FTZ R63, R63, UR44, -R51.reuse ;  /* 0x0000002c3f3f7c23 */ /* 0x100fe20008010833 */
[--C-:B------:R-:W-:Y:S01]  /*10fe0*/  FFMA.FTZ R38, R38, UR44, -R51.reuse ;  /* 0x0000002c26267c23 */ /* 0x100fe20008010833 */
[----:B------:R-:W-:Y:S01]  /*10ff0*/  FFMA.FTZ R0, R0, UR44, -R51 ;  /* 0x0000002c00007c23 */ /* 0x000fe20008010833 */
[----:B------:R-:W-:Y:S01]  /*11000*/  FADD.FTZ R42, R170, R9 ;  /* 0x00000009aa2a7221 */ /* 0x000fe20000010000 */
[----:B------:R-:W-:Y:S01]  /*11010*/  FFMA.FTZ R40, R40, UR44, -R51 ;  /* 0x0000002c28287c23 */ /* 0x000fe20008010833 */
[----:B------:R-:W1:Y:S01]  /*11020*/  MUFU.EX2 R179, R179 ;  /* 0x000000b300b37308 */ /* 0x000e620000000800 */
[----:B--2---:R-:W-:Y:S01]  /*11030*/  FADD.FTZ R3, R177, R4 ;  /* 0x00000004b1037221 */ /* 0x004fe20000010000 */
[----:B------:R-:W-:Y:S01]  /*11040*/  FADD.FTZ R9, R59, R42 ;  /* 0x0000002a3b097221 */ /* 0x000fe20000010000 */
[----:B------:R-:W-:Y:S01]  /*11050*/  F2FP.F16.F32.PACK_AB R183, R8, R183 ;  /* 0x000000b708b7723e */ /* 0x000fe200000000ff */
[----:B------:R-:W-:Y:S01]  /*11060*/  IMAD.IADD R13, R192, 0x1, -R193 ;  /* 0x00000001c00d7824 */ /* 0x000fe200078e0ac1 */
[----:B------:R-:W-:Y:S01]  /*11070*/  F2FP.F16.F32.PACK_AB R180, R73, R180 ;  /* 0x000000b449b4723e */ /* 0x000fe200000000ff */
[----:B------:R-:W-:Y:S01]  /*11080*/  FADD.FTZ R42, R164, R9 ;  /* 0x00000009a42a7221 */ /* 0x000fe20000010000 */
[----:B------:R-:W-:Y:S01]  /*11090*/  F2FP.F16.F32.PACK_AB R182, R75, R182 ;  /* 0x000000b64bb6723e */ /* 0x000fe200000000ff */
[----:B------:R-:W2:Y:S01]  /*110a0*/  MUFU.EX2 R20, R20 ;  /* 0x0000001400147308 */ /* 0x000ea20000000800 */
[----:B0-----:R-:W-:Y:S01]  /*110b0*/  FADD.FTZ R4, R14, R3 ;  /* 0x000000030e047221 */ /* 0x001fe20000010000 */
[----:B------:R-:W-:Y:S01]  /*110c0*/  FADD.FTZ R9, R39, R42 ;  /* 0x0000002a27097221 */ /* 0x000fe20000010000 */
[----:B------:R-:W-:-:S02]  /*110d0*/  F2FP.F16.F32.PACK_AB R176, R77, R176 ;  /* 0x000000b04db0723e */ /* 0x000fc400000000ff */
[----:B------:R-:W-:Y:S01]  /*110e0*/  F2FP.F16.F32.PACK_AB R178, R79, R178 ;  /* 0x000000b24fb2723e */ /* 0x000fe200000000ff */
        /* <DEDUP_REMOVED lines=18> */
[C---:B------:R-:W-:Y:S01]  /*11210*/  FADD.FTZ R9, R45.reuse, R42 ;  /* 0x0000002a2d097221 */ /* 0x040fe20000010000 */
[----:B------:R-:W-:Y:S02]  /*11220*/  F2FP.F16.F32.PACK_AB R162, R45, R162 ;  /* 0x000000a22da2723e */ /* 0x000fe400000000ff */
[----:B------:R-:W-:Y:S02]  /*11230*/  F2FP.F16.F32.PACK_AB R181, R32, R181 ;  /* 0x000000b520b5723e */ /* 0x000fe400000000ff */
[----:B------:R-:W-:Y:S01]  /*11240*/  F2FP.F16.F32.PACK_AB R177, R14, R177 ;  /* 0x000000b10eb1723e */ /* 0x000fe200000000ff */
[----:B------:R-:W0:Y:S01]  /*11250*/  MUFU.EX2 R26, R26 ;  /* 0x0000001a001a7308 */ /* 0x000e220000000800 */
[----:B-1----:R-:W-:Y:S01]  /*11260*/  FADD.FTZ R4, R24, R3 ;  /* 0x0000000318047221 */ /* 0x002fe20000010000 */
[----:B------:R-:W-:-:S02]  /*11270*/  F2FP.F16.F32.PACK_AB R179, R20, R179 ;  /* 0x000000b314b3723e */ /* 0x000fc400000000ff */
[----:B------:R-:W-:-:S04]  /*11280*/  F2FP.F16.F32.PACK_AB R173, R24, R173 ;  /* 0x000000ad18ad723e */ /* 0x000fc800000000ff */
        /* <DEDUP_REMOVED lines=51> */
[----:B-1----:R-:W-:Y:S01]  /*115c0*/  FADD.FTZ R42, R154, R9 ;  /* 0x000000099a2a7221 */ /* 0x002fe20000010000 */
[----:B------:R-:W-:-:S04]  /*115d0*/  IMAD R9, R197, 0x80, R13 ;  /* 0x00000080c5097824 */ /* 0x000fc800078e020d */
[----:B------:R-:W-:Y:S02]  /*115e0*/  IMAD.IADD R6, R9, 0x1, R6 ;  /* 0x0000000109067824 */ /* 0x000fe400078e0206 */
        /* <DEDUP_REMOVED lines=13> */
[----:B------:R2:W0:Y:S01]  /*116c0*/  MUFU.EX2 R155, R0 ;  /* 0x00000000009b7308 */ /* 0x0004220000000800 */
[----:B-1----:R-:W-:-:S07]  /*116d0*/  FADD.FTZ R3, R63, R8 ;  /* 0x000000083f037221 */ /* 0x002fce0000010000 */
[----:B------:R-:W1:Y:S01]  /*116e0*/  MUFU.EX2 R40, R40 ;  /* 0x0000002800287308 */ /* 0x000e620000000800 */
[C---:B--2---:R-:W-:Y:S01]  /*116f0*/  FADD.FTZ R0, R38.reuse, R3 ;  /* 0x0000000326007221 */ /* 0x044fe20000010000 */
[----:B------:R-:W-:-:S03]  /*11700*/  F2FP.F16.F32.PACK_AB R153, R38, R63 ;  /* 0x0000003f2699723e */ /* 0x000fc600000000ff */
[----:B0-----:R-:W-:-:S04]  /*11710*/  FADD.FTZ R3, R155, R0 ;  /* 0x000000009b037221 */ /* 0x001fc80000010000 */
[C---:B-1----:R-:W-:Y:S01]  /*11720*/  FADD.FTZ R0, R40.reuse, R3 ;  /* 0x0000000328007221 */ /* 0x042fe20000010000 */
[----:B------:R-:W-:Y:S01]  /*11730*/  F2FP.F16.F32.PACK_AB R155, R40, R155 ;  /* 0x0000009b289b723e */ /* 0x000fe200000000ff */
[----:B------:R-:W-:Y:S01]  /*11740*/  VIADD R3, R129, 0xfffffffe ;  /* 0xfffffffe81037836 */ /* 0x000fe20000000000 */
[----:B------:R-:W-:Y:S06]  /*11750*/  @!P2 BRA `(.L_x_1516) ;  /* 0x000000000048a947 */ /* 0x000fec0003800000 */
[C---:B------:R-:W-:Y:S01]  /*11760*/  ISETP.GT.AND P3, PT, R9.reuse, RZ, PT ;  /* 0x000000ff0900720c */ /* 0x040fe20003f64270 */
[----:B------:R-:W-:Y:S01]  /*11770*/  BSSY B0, `(.L_x_1517) ;  /* 0x000000e000007945 */ /* 0x000fe20003800000 */
[----:B------:R-:W-:-:S11]  /*11780*/  IADD3 R8, R9, -0x1, RZ ;  /* 0xffffffff09087810 */ /* 0x000fd60007ffe0ff */
        /* <DEDUP_REMOVED lines=8> */
.L_x_1518:
[----:B------:R-:W-:-:S13]  /*11810*/  ISETP.NE.AND P3, PT, R7, 0x1, PT ;  /* 0x000000010700780c */ /* 0x000fda0003f65270 */
[----:B------:R-:W0:Y:S02]  /*11820*/  @P3 LDC.64 R14, c[0x0][0x9e8] ;  /* 0x00027a00ff0e3b82 */ /* 0x000e240000000a00 */
[----:B0-----:R-:W-:-:S05]  /*11830*/  @P3 IMAD.HI.U32 R14, R8, R14, RZ ;  /* 0x0000000e080e3227 */ /* 0x001fca00078e00ff */
[----:B------:R-:W-:-:S07]  /*11840*/  @P3 SHF.R.U32.HI R8, RZ, R15, R14 ;  /* 0x0000000fff083219 */ /* 0x000fce000001160e */
.L_x_1519:
[----:B------:R-:W-:Y:S05]  /*11850*/  BSYNC B0 ;  /* 0x0000000000007941 */ /* 0x000fea0003800000 */
.L_x_1517:
[----:B------:R-:W-:-:S05]  /*11860*/  IMAD R7, R8, R7, R7 ;  /* 0x0000000708077224 */ /* 0x000fca00078e0207 */
[----:B------:R-:W-:-:S07]  /*11870*/  VIMNMX R6, R6, R7, PT ;  /* 0x0000000706067248 */ /* 0x000fce0003fe0100 */
.L_x_1516:
[----:B------:R-:W-:Y:S01]  /*11880*/  SHF.R.S32.HI R7, RZ, 0x1f, R6 ;  /* 0x0000001fff077819 */ /* 0x000fe20000011406 */
[----:B------:R-:W-:Y:S01]  /*11890*/  ULDC UR49, c[0x0][0x9e4] ;  /* 0x0002790000317ab9 */ /* 0x000fe20000000800 */
[----:B------:R-:W-:Y:S01]  /*118a0*/  ULDC UR46, c[0x0][0x9e4] ;  /* 0x00027900002e7ab9 */ /* 0x000fe20000000800 */
[----:B------:R-:W-:Y:S01]  /*118b0*/  ULDC UR45, c[0x0][0x988] ;  /* 0x00026200002d7ab9 */ /* 0x000fe20000000800 */
[----:B------:R-:W-:Y:S01]  /*118c0*/  LEA.HI R7, R7, R6, RZ, 0x7 ;  /* 0x0000000607077211 */ /* 0x000fe200078f38ff */
[----:B------:R-:W-:Y:S01]  /*118d0*/  ULDC UR48, c[0x0][0x988] ;  /* 0x0002620000307ab9 */ /* 0x000fe20000000800 */
[----:B------:R-:W-:Y:S01]  /*118e0*/  ULDC UR47, c[0x0][0x988] ;  /* 0x00026200002f7ab9 */ /* 0x000fe20000000800 */
[----:B------:R-:W-:Y:S01]  /*118f0*/  ULDC UR54, c[0x0][0x9d8] ;  /* 0x0002760000367ab9 */ /* 0x000fe20000000800 */
[----:B------:R-:W-:Y:S01]  /*11900*/  SHF.R.S32.HI R7, RZ, 0x7, R7 ;  /* 0x00000007ff077819 */ /* 0x000fe20000011407 */
[----:B------:R-:W-:Y:S01]  /*11910*/  ULDC UR52, c[0x0][0x9d8] ;  /* 0x0002760000347ab9 */ /* 0x000fe20000000800 */
[----:B------:R-:W-:Y:S01]  /*11920*/  ULDC UR51, c[0x0][0x9d8] ;  /* 0x0002760000337ab9 */ /* 0x000fe20000000800 */
[----:B------:R-:W-:Y:S01]  /*11930*/  ULDC UR53, c[0x0][0x9e0] ;  /* 0x0002780000357ab9 */ /* 0x000fe20000000800 */
[----:B------:R-:W-:Y:S01]  /*11940*/  VIMNMX R14, R198, R7, !PT ;  /* 0x00000007c60e7248 */ /* 0x000fe20007fe0100 */
[----:B------:R-:W-:Y:S01]  /*11950*/  ULDC UR50, c[0x0][0x9e0] ;  /* 0x0002780000327ab9 */ /* 0x000fe20000000800 */
[----:B------:R-:W-:-:S02]  /*11960*/  CS2R R150, SRZ ;  /* 0x0000000000967805 */ /* 0x000fc4000001ff00 */
[----:B------:R-:W-:Y:S02]  /*11970*/  CS2R R148, SRZ ;  /* 0x0000000000947805 */ /* 0x000fe4000001ff00 */
        /* <DEDUP_REMOVED lines=16> */
[----:B-----5:R-:W-:-:S02]  /*11a80*/  CS2R R116, SRZ ;  /* 0x0000000000747805 */ /* 0x020fc4000001ff00 */
        /* <DEDUP_REMOVED lines=15> */
[----:B------:R-:W-:Y:S02]  /*11b80*/  IMAD.IADD R15, R12, 0x1, R13 ;  /* 0x000000010c0f7824 */ /* 0x000fe400078e020d */
[----:B------:R-:W-:Y:S02]  /*11b90*/  IMAD.MOV.U32 R151, RZ, RZ, RZ ;  /* 0x000000ffff977224 */ /* 0x000fe400078e00ff */
[----:B------:R-:W-:-:S07]  /*11ba0*/  VIADD R20, R15, 0x8 ;  /* 0x000000080f147836 */ /* 0x000fce0000000000 */
.L_x_1538:
[----:B------:R-:W-:Y:S01]  /*11bb0*/  ISETP.NE.AND P3, PT, R196, RZ, PT ;  /* 0x000000ffc400720c */ /* 0x000fe20003f65270 */
[----:B------:R-:W-:Y:S01]  /*11bc0*/  VIADD R21, R184, 0x1 ;  /* 0x00000001b8157836 */ /* 0x000fe20000000000 */
[----:B------:R-:W-:Y:S05]  /*11bd0*/  YIELD ;  /* 0x0000000000007946 */ /* 0x000fea0003800000 */
[----:B------:R-:W-:-:S04]  /*11be0*/  ISETP.NE.AND P4, PT, R21, 0x2, PT ;  /* 0x000000021500780c */ /* 0x000fc80003f85270 */
[----:B------:R-:W-:Y:S02]  /*11bf0*/  SEL R199, RZ, 0x1, P4 ;  /* 0x00000001ffc77807 */ /* 0x000fe40002000000 */
[----:B------:R-:W-:Y:S02]  /*11c00*/  SEL R21, R21, RZ, P4 ;  /* 0x000000ff15157207 */ /* 0x000fe40002000000 */
[----:B------:R-:W-:Y:S01]  /*11c10*/  LOP3.LUT R199, R186, R199, RZ, 0x3c, !PT ;  /* 0x000000c7bac77212 */ /* 0x000fe200078e3cff */
[----:B------:R-:W-:Y:S06]  /*11c20*/  @P3 BRA `(.L_x_1521) ;  /* 0x0000000000303947 */ /* 0x000fec0003800000 */
[----:B------:R-:W-:Y:S05]  /*11c30*/  @!P0 BRA `(.L_x_1522) ;  /* 0x0000000000048947 */ /* 0x000fea0003800000 */
[----:B------:R-:W-:Y:S01]  /*11c40*/  BPT.TRAP 0x1 ;  /* 0x000000040000795c */ /* 0x000fe20000300000 */
.L_x_1522:
[----:B------:R-:W-:Y:S01]  /*11c50*/  IMAD R7, R21, 0x8, R2 ;  /* 0x0000000815077824 */ /* 0x000fe200078e0202 */
[----:B------:R-:W-:-:S04]  /*11c60*/  SHF.L.U32 R6, R199, 0x1f, RZ ;  /* 0x0000001fc7067819 */ /* 0x000fc800000006ff */
[----:B------:R0:W1:Y:S01]  /*11c70*/  SYNCS.PHASECHK.TRANS64.TRYWAIT P4, [R7+URZ+0x28830], R6 ;  /* 0x02883006070075a7 */ /* 0x000062000808017f */
[----:B------:R-:W-:Y:S05]  /*11c80*/  @!P0 BRA `(.L_x_1523) ;  /* 0x0000000000048947 */ /* 0x000fea0003800000 */
[----:B------:R-:W-:Y:S01]  /*11c90*/  BPT.TRAP 0x1 ;  /* 0x000000040000795c */ /* 0x000fe20000300000 */
.L_x_1523:
[----:B------:R-:W-:Y:S04]  /*11ca0*/  BSSY B0, `(.L_x_1521) ;  /* 0x0000004000007945 */ /* 0x000fe80003800000 */
[----:B-1----:R-:W-:Y:S05]  /*11cb0*/  @P4 BRA `(.L_x_1524) ;  /* 0x0000000000084947 */ /* 0x002fea0003800000 */
[----:B------:R-:W1:Y:S02]  /*11cc0*/  SYNCS.PHASECHK.TRANS64.TRYWAIT P4, [R7+URZ+0x28830], R6 ;  /* 0x02883006070075a7 */ /* 0x000e64000808017f */
[----:B-1----:R-:W-:Y:S05]  /*11cd0*/  @!P4 BRA `(.L_x_1525) ;  /* 0x000001400048c947 */ /* 0x002fea0003800000 */
.L_x_1524:
[----:B------:R-:W-:Y:S05]  /*11ce0*/  BSYNC B0 ;  /* 0x0000000000007941 */ /* 0x000fea0003800000 */
.L_x_1521:
[----:B------:R-:W2:Y:S01]  /*11cf0*/  S2R R8, SR_TID.X ;  /* 0x0000000000087919 */ /* 0x000ea20000002100 */
[----:B01----:R-:W-:Y:S01]  /*11d00*/  IMAD.MOV.U32 R7, RZ, RZ, 0x40000040 ;  /* 0x40000040ff077424 */ /* 0x003fe200078e00ff */
[----:B------:R-:W-:Y:S05]  /*11d10*/  WARPSYNC.ALL ;  /* 0x0000000000007948 */ /* 0x000fea0003800000 */
[----:B------:R-:W-:Y:S01]  /*11d20*/  R2UR UR35, R7 ;  /* 0x00000000072372ca */ /* 0x000fe200000e0000 */
[----:B------:R-:W-:Y:S01]  /*11d30*/  IMAD.MOV.U32 R9, RZ, RZ, 0x40000040 ;  /* 0x40000040ff097424 */ /* 0x000fe200078e00ff */
[----:B------:R-:W-:-:S04]  /*11d40*/  LEA R6, R21, R5, 0xb ;  /* 0x0000000515067211 */ /* 0x000fc800078e58ff */
[----:B------:R-:W-:Y:S02]  /*11d50*/  R2UR UR34, R6 ;  /* 0x00000000062272ca */ /* 0x000fe400000e0000 */
[----:B------:R-:W-:Y:S01]  /*11d60*/  R2UR UR7, R9 ;  /* 0x00000000090772ca */ /* 0x000fe200000e0000 */
[----:B------:R-:W-:-:S05]  /*11d70*/  IMAD.MOV.U32 R9, RZ, RZ, 0x40000040 ;  /* 0x40000040ff097424 */ /* 0x000fca00078e00ff */
[----:B------:R-:W-:Y:S01]  /*11d80*/  R2UR UR11, R9 ;  /* 0x00000000090b72ca */ /* 0x000fe200000e0000 */
[----:B------:R-:W-:-:S05]  /*11d90*/  IMAD.MOV.U32 R9, RZ, RZ, 0x40000040 ;  /* 0x40000040ff097424 */ /* 0x000fca00078e00ff */
[----:B------:R-:W-:Y:S01]  /*11da0*/  R2UR UR15, R9 ;  /* 0x00000000090f72ca */ /* 0x000fe200000e0000 */
[----:B------:R-:W-:Y:S01]  /*11db0*/  IMAD.MOV.U32 R9, RZ, RZ, 0x40000040 ;  /* 0x40000040ff097424 */ /* 0x000fe200078e00ff */
[----:B--2---:R-:W-:-:S04]  /*11dc0*/  SHF.R.U32.HI R8, RZ, 0x7, R8 ;  /* 0x00000007ff087819 */ /* 0x004fc80000011608 */
[----:B------:R-:W-:Y:S01]  /*11dd0*/  R2UR UR19, R9 ;  /* 0x00000000091372ca */ /* 0x000fe200000e0000 */
[----:B------:R-:W-:Y:S02]  /*11de0*/  IMAD.MOV.U32 R9, RZ, RZ, 0x40000040 ;  /* 0x40000040ff097424 */ /* 0x000fe400078e00ff */
[----:B------:R-:W-:Y:S02]  /*11df0*/  VIADD R7, R8, 0x8 ;  /* 0x0000000808077836 */ /* 0x000fe40000000000 */
[----:B------:R-:W-:Y:S01]  /*11e00*/  VIADD R8, R6, 0x2 ;  /* 0x0000000206087836 */ /* 0x000fe20000000000 */
[----:B------:R-:W-:Y:S02]  /*11e10*/  R2UR UR23, R9 ;  /* 0x00000000091772ca */ /* 0x000fe400000e0000 */
[----:B------:R0:W-:Y:S01]  /*11e20*/  BAR.SYNC.DEFER_BLOCKING R7, 0x100 ;  /* 0x000400070000751d */ /* 0x0001e20000010000 */
[----:B------:R-:W-:Y:S02]  /*11e30*/  MOV R9, 0x40000040 ;  /* 0x4000004000097802 */ /* 0x000fe40000000f00 */
[----:B------:R-:W-:Y:S01]  /*11e40*/  R2UR UR6, R8 ;  /* 0x00000000080672ca */ /* 0x000fe200000e0000 */
[----:B------:R-:W-:Y:S01]  /*11e50*/  VIADD R8, R6, 0x4 ;  /* 0x0000000406087836 */ /* 0x000fe20000000000 */
[----:B------:R-:W-:Y:S01]  /*11e60*/  R2UR UR27, R9 ;  /* 0x00000000091b72ca */ /* 0x000fe200000e0000 */
[----:B0-----:R-:W-:-:S03]  /*11e70*/  IMAD.MOV.U32 R7, RZ, RZ, 0x40000040 ;  /* 0x40000040ff077424 */ /* 0x001fc600078e00ff */
[----:B------:R-:W-:Y:S02]  /*11e80*/  R2UR UR10, R8 ;  /* 0x00000000080a72ca */ /* 0x000fe400000e0000 */
[----:B------:R-:W-:Y:S02]  /*11e90*/  IADD3 R8, R6, 0x6, RZ ;  /* 0x0000000606087810 */ /* 0x000fe40007ffe0ff */
[----:B------:R-:W-:Y:S02]  /*11ea0*/  R2UR UR31, R7 ;  /* 0x00000000071f72ca */ /* 0x000fe400000e0000 */
[----:B------:R-:W-:Y:S01]  /*11eb0*/  R2UR UR14, R8 ;  /* 0x00000000080e72ca */ /* 0x000fe200000e0000 */
[----:B------:R-:W-:-:S05]  /*11ec0*/  VIADD R8, R6, 0x400 ;  /* 0x0000040006087836 */ /* 0x000fca0000000000 */
[----:B------:R-:W-:Y:S01]  /*11ed0*/  R2UR UR18, R8 ;  /* 0x00000000081272ca */ /* 0x000fe200000e0000 */
[----:B------:R-:W-:Y:S01]  /*11ee0*/  VIADD R8, R6, 0x402 ;  /* 0x0000040206087836 */ /* 0x000fe20000000000 */
[----:B------:R-:W-:-:S04]  /*11ef0*/  WARPGROUP.ARRIVE ;  /* 0x00000000000079c5 */ /* 0x000fc80000000000 */
[----:B------:R-:W-:Y:S01]  /*11f00*/  R2UR UR22, R8 ;  /* 0x00000000081672ca */ /* 0x000fe200000e0000 */
[C---:B------:R-:W-:Y:S01]  /*11f10*/  VIADD R8, R6.reuse, 0x404 ;  /* 0x0000040406087836 */ /* 0x040fe20000000000 */
[----:B------:R-:W-:Y:S01]  /*11f20*/  HGMMA.64x128x16.F32 R24, gdesc[UR32], RZ, !UPT, gsb0 ;  /* 0x01e00000201879f0 */ /* 0x000fe2000c0008ff */
[----:B------:R-:W-:-:S03]  /*11f30*/  VIADD R6, R6, 0x406 ;  /* 0x0000040606067836 */ /* 0x000fc60000000000 */
[----:B------:R-:W-:Y:S02]  /*11f40*/  R2UR UR26, R8 ;  /* 0x00000000081a72ca */ /* 0x000fe400000e0000 */
[----:B------:R-:W-:Y:S01]  /*11f50*/  R2UR UR30, R6 ;  /* 0x00000000061e72ca */ /* 0x000fe200000e0000 */
        /* <DEDUP_REMOVED lines=22> */
[----:B------:R-:W-:Y:S05]  /*120c0*/  @P3 BRA `(.L_x_1526) ;  /* 0x0000000000283947 */ /* 0x000fea0003800000 */
[----:B------:R-:W-:Y:S05]  /*120d0*/  @!P0 BRA `(.L_x_1527) ;  /* 0x0000000000048947 */ /* 0x000fea0003800000 */
[----:B------:R-:W-:Y:S01]  /*120e0*/  BPT.TRAP 0x1 ;  /* 0x000000040000795c */ /* 0x000fe20000300000 */
.L_x_1527:
[----:B------:R-:W-:Y:S01]  /*120f0*/  SHF.L.U32 R6, R186, 0x1f, RZ ;  /* 0x0000001fba067819 */ /* 0x000fe200000006ff */
[----:B------:R-:W-:-:S04]  /*12100*/  IMAD R7, R184, 0x8, R2 ;  /* 0x00000008b8077824 */ /* 0x000fc800078e0202 */
[----:B------:R0:W1:Y:S01]  /*12110*/  SYNCS.PHASECHK.TRANS64.TRYWAIT P3, [R7+URZ+0x28850], R6 ;  /* 0x02885006070075a7 */ /* 0x000062000806017f */
[----:B------:R-:W-:Y:S05]  /*12120*/  @!P0 BRA `(.L_x_1528) ;  /* 0x0000000000048947 */ /* 0x000fea0003800000 */
[----:B------:R-:W-:Y:S01]  /*12130*/  BPT.TRAP 0x1 ;  /* 0x000000040000795c */ /* 0x000fe20000300000 */
.L_x_1528:
[----:B-1----:R-:W-:Y:S05]  /*12140*/  @P3 BRA `(.L_x_1526) ;  /* 0x0000000000083947 */ /* 0x002fea0003800000 */
[----:B------:R-:W1:Y:S02]  /*12150*/  SYNCS.PHASECHK.TRANS64.TRYWAIT P3, [R7+URZ+0x28850], R6 ;  /* 0x02885006070075a7 */ /* 0x000e64000806017f */
[----:B-1----:R-:W-:Y:S05]  /*12160*/  @!P3 BRA `(.L_x_1529) ;  /* 0x0000013c0038b947 */ /* 0x002fea0003800000 */
.L_x_1526:
[----:B01----:R-:W-:Y:S01]  /*12170*/  VIADD R6, R2, 0x400 ;  /* 0x0000040002067836 */ /* 0x003fe20000000000 */
[----:B------:R-:W-:Y:S05]  /*12180*/  WARPSYNC.ALL ;  /* 0x0000000000007948 */ /* 0x000fea0003800000 */
[----:B------:R-:W-:Y:S01]  /*12190*/  SHF.R.U32.HI R6, RZ, 0x4, R6 ;  /* 0x00000004ff067819 */ /* 0x000fe20000011606 */
[----:B------:R-:W-:Y:S01]  /*121a0*/  WARPGROUP.ARRIVE ;  /* 0x00000000000079c5 */ /* 0x000fe20000000000 */
[----:B------:R-:W-:-:S05]  /*121b0*/  IMAD.MOV.U32 R9, RZ, RZ, 0x40000040 ;  /* 0x40000040ff097424 */ /* 0x000fca00078e00ff */
[----:B------:R-:W0:Y:S01]  /*121c0*/  S2R R186, SR_TID.X ;  /* 0x0000000000ba7919 */ /* 0x000e220000002100 */
[----:B------:R-:W-:Y:S01]  /*121d0*/  LOP3.LUT R6, R6, 0x3fff, RZ, 0xc0, !PT ;  /* 0x00003fff06067812 */ /* 0x000fe200078ec0ff */
[----:B------:R-:W-:Y:S01]  /*121e0*/  FMUL.FTZ R28, R28, UR54 ;  /* 0x000000361c1c7c20 */ /* 0x000fe20008410000 */
[----:B------:R-:W-:Y:S01]  /*121f0*/  FMUL.FTZ R29, R29, UR54 ;  /* 0x000000361d1d7c20 */ /* 0x000fe20008410000 */
[----:B------:R-:W-:Y:S01]  /*12200*/  FMUL.FTZ R32, R32, UR54 ;  /* 0x0000003620207c20 */ /* 0x000fe20008410000 */
[----:B------:R-:W-:Y:S01]  /*12210*/  LOP3.LUT R7, R6, 0x4000000, RZ, 0xfc, !PT ;  /* 0x0400000006077812 */ /* 0x000fe200078efcff */
[----:B------:R-:W-:Y:S01]  /*12220*/  FMUL.FTZ R33, R33, UR54 ;  /* 0x0000003621217c20 */ /* 0x000fe20008410000 */
[----:B------:R-:W-:Y:S01]  /*12230*/  FMUL.FTZ R40, R40, UR54 ;  /* 0x0000003628287c20 */ /* 0x000fe20008410000 */
[----:B------:R-:W-:Y:S01]  /*12240*/  FMUL.FTZ R41, R41, UR54 ;  /* 0x0000003629297c20 */ /* 0x000fe20008410000 */
[----:B------:R-:W-:Y:S01]  /*12250*/  FMUL.FTZ R44, R44, UR54 ;  /* 0x000000362c2c7c20 */ /* 0x000fe20008410000 */
[----:B------:R-:W-:-:S02]  /*12260*/  IMAD R6, R184, 0x800, R7 ;  /* 0x00000800b8067824 */ /* 0x000fc400078e0207 */
[----:B------:R-:W-:Y:S01]  /*12270*/  FMUL.FTZ R45, R45, UR54 ;  /* 0x000000362d2d7c20 */ /* 0x000fe20008410000 */
[----:B------:R-:W-:Y:S02]  /*12280*/  IMAD.MOV.U32 R7, RZ, RZ, 0x40000040 ;  /* 0x40000040ff077424 */ /* 0x000fe400078e00ff */
[----:B------:R-:W-:Y:S01]  /*12290*/  FMUL.FTZ R48, R48, UR54 ;  /* 0x0000003630307c20 */ /* 0x000fe20008410000 */
[----:B------:R-:W-:Y:S01]  /*122a0*/  FMUL.FTZ R49, R49, UR54 ;  /* 0x0000003631317c20 */ /* 0x000fe20008410000 */
[C---:B------:R-:W-:Y:S01]  /*122b0*/  R2UR UR6, R6.reuse ;  /* 0x00000000060672ca */ /* 0x040fe200000e0000 */
[----:B------:R-:W-:Y:S01]  /*122c0*/  FMUL.FTZ R77, R77, UR54 ;  /* 0x000000364d4d7c20 */ /* 0x000fe20008410000 */
[----:B------:R-:W-:Y:S01]  /*122d0*/  R2UR UR7, R7 ;  /* 0x00000000070772ca */ /* 0x000fe200000e0000 */
[----:B------:R-:W-:Y:S01]  /*122e0*/  IMAD.MOV.U32 R7, RZ, RZ, 0x40000040 ;  /* 0x40000040ff077424 */ /* 0x000fe200078e00ff */
[----:B------:R-:W-:Y:S01]  /*122f0*/  IADD3 R8, R6, 0x80, RZ ;  /* 0x0000008006087810 */ /* 0x000fe20007ffe0ff */
[----:B------:R-:W-:Y:S01]  /*12300*/  FMUL.FTZ R81, R81, UR54 ;  /* 0x0000003651517c20 */ /* 0x000fe20008410000 */
[----:B------:R-:W1:Y:S08]  /*12310*/  MUFU.TANH R28, R28 ;  /* 0x0000001c001c7308 */ /* 0x000e700000002400 */
[----:B------:R-:W2:Y:S01]  /*12320*/  MUFU.TANH R29, R29 ;  /* 0x0000001d001d7308 */ /* 0x000ea20000002400 */
[----:B------:R-:W-:Y:S01]  /*12330*/  HGMMA.64x128x16.F32 R88, R180, gdesc[UR4].tnspB, R88, gsb0 ;  /* 0x41e00004b4587df0 */ /* 0x000fe20008000858 */
[----:B------:R-:W-:Y:S01]  /*12340*/  R2UR UR6, R8 ;  /* 0x00000000080672ca */ /* 0x000fe200000e0000 */
[----:B------:R-:W-:Y:S01]  /*12350*/  VIADD R8, R6, 0x100 ;  /* 0x0000010006087836 */ /* 0x000fe20000000000 */
[----:B------:R-:W-:Y:S01]  /*12360*/  R2UR UR7, R9 ;  /* 0x00000000090772ca */ /* 0x000fe200000e0000 */
[----:B------:R-:W-:Y:S01]  /*12370*/  IMAD.MOV.U32 R9, RZ, RZ, 0x40000040 ;  /* 0x40000040ff097424 */ /* 0x000fe200078e00ff */
[----:B0-----:R-:W-:-:S02]  /*12380*/  SHF.R.U32.HI R186, RZ, 0x7, R186 ;  /* 0x00000007ffba7819 */ /* 0x001fc400000116ba */
[----:B------:R-:W0:Y:S08]  /*12390*/  MUFU.TANH R32, R32 ;  /* 0x0000002000207308 */ /* 0x000e300000002400 */
        /* <DEDUP_REMOVED lines=46> */
[----:B------:R-:W-:Y:S01]  /*12680*/  R2UR UR6, R8 ;  /* 0x00000000080672ca */ /* 0x000fe200000e0000 */
[----:B------:R-:W-:Y:S01]  /*12690*/  FMUL.FTZ R30, R34, UR54 ;  /* 0x00000036221e7c20 */ /* 0x000fe20008410000 */
[----:B------:R-:W-:Y:S01]  /*126a0*/  R2UR UR7, R9 ;  /* 0x00000000090772ca */ /* 0x000fe200000e0000 */
        /* <DEDUP_REMOVED lines=57> */
[----:B------:R-:W-:Y:S02]  /*12a40*/  R2UR UR6, R6 ;  /* 0x00000000060672ca */ /* 0x000fe400000e0000 */
[----:B------:R-:W-:Y:S02]  /*12a50*/  R2UR UR7, R7 ;  /* 0x00000000070772ca */ /* 0x000fe400000e0000 */
[----:B------:R-:W-:Y:S02]  /*12a60*/  @!P1 LEA R7, R21, R2, 0x3 ;  /* 0x0000000215079211 */ /* 0x000fe400078e18ff */
[----:B------:R-:W0:Y:S01]  /*12a70*/  MUFU.TANH R42, R42 ;  /* 0x0000002a002a7308 */ /* 0x000e220000002400 */
[----:B------:R-:W-:Y:S02]  /*12a80*/  IADD3 R6, -R186, 0xb, RZ ;  /* 0x0000000bba067810 */ /* 0x000fe40007ffe1ff */
[----:B------:R-:W-:-:S05]  /*12a90*/  @!P1 VIADD R7, R7, 0x28840 ;  /* 0x0002884007079836 */ /* 0x000fca0000000000 */
        /* <DEDUP_REMOVED lines=21> */
[----:B------:R-:W-:Y:S01]  /*12bf0*/  FMUL.FTZ R72, R82, UR54 ;  /* 0x0000003652487c20 */ /* 0x000fe20008410000 */
[----:B------:R-:W-:Y:S01]  /*12c00*/  FMUL.FTZ R73, R83, UR54 ;  /* 0x0000003653497c20 */ /* 0x000fe20008410000 */
[----:B------:R-:W0:Y:S01]  /*12c10*/  MUFU.TANH R64, R64 ;  /* 0x0000004000407308 */ /* 0x000e220000002400 */
[----:B------:R-:W-:Y:S07]  /*12c20*/  HGMMA.64x128x16.F32 R88, R152, gdesc[UR4].tnspB, R88, gsb0 ;  /* 0x41e0000498587df0 */ /* 0x000fee0008000858 */
        /* <DEDUP_REMOVED lines=18> */
[----:B------:R-:W-:Y:S02]  /*12d50*/  IMAD.SHL.U32 R153, R3, 0x80, RZ ;  /* 0x0000008003997824 */ /* 0x000fe400078e00ff */
[----:B------:R-:W-:Y:S01]  /*12d60*/  FMUL.FTZ R152, R76, UR54 ;  /* 0x000000364c987c20 */ /* 0x000fe20008410000 */
[----:B------:R-:W-:Y:S02]  /*12d70*/  FMUL.FTZ R154, R84, UR54 ;  /* 0x00000036549a7c20 */ /* 0x000fe40008410000 */
[----:B------:R-:W0:Y:S01]  /*12d80*/  MUFU.TANH R75, R75 ;  /* 0x0000004b004b7308 */ /* 0x000e220000002400 */
[----:B------:R0:W-:Y:S06]  /*12d90*/  BAR.ARV R6, 0x100 ;  /* 0x000400060000751d */ /* 0x0001ec0000002000 */
[----:B------:R-:W-:Y:S01]  /*12da0*/  IADD3 R76, R192, 0x1, -R153 ;  /* 0x00000001c04c7810 */ /* 0x000fe20007ffe899 */
[----:B------:R-:W0:Y:S01]  /*12db0*/  MUFU.TANH R152, R152 ;  /* 0x0000009800987308 */ /* 0x000e220000002400 */
[----:B------:R0:W-:Y:S03]  /*12dc0*/  @!P1 SYNCS.ARRIVE.TRANS64.RED.A1T0 RZ, [R7+URZ], RZ ;  /* 0x000000ff07ff99a7 */ /* 0x0001e6000810043f */
[----:B------:R-:W-:-:S04]  /*12dd0*/  IMAD.IADD R76, R76, 0x1, -R193 ;  /* 0x000000014c4c7824 */ /* 0x000fc800078e0ac1 */
[----:B------:R-:W0:Y:S01]  /*12de0*/  MUFU.TANH R154, R154 ;  /* 0x0000009a009a7308 */ /* 0x000e220000002400 */
[----:B------:R-:W-:-:S04]  /*12df0*/  IMAD R76, R191, -0x2, R76 ;  /* 0xfffffffebf4c7824 */ /* 0x000fc800078e024c */
[C---:B------:R-:W-:Y:S02]  /*12e00*/  VIADD R87, R76.reuse, UR55 ;  /* 0x000000374c577c36 */ /* 0x040fe40008000000 */
[----:B------:R-:W-:-:S03]  /*12e10*/  VIADD R85, R76, UR53 ;  /* 0x000000354c557c36 */ /* 0x000fc60008000000 */
[C---:B------:R-:W-:Y:S01]  /*12e20*/  IADD3 R86, R12.reuse, R87, RZ ;  /* 0x000000570c567210 */ /* 0x040fe20007ffe0ff */
[----:B------:R-:W-:Y:S01]  /*12e30*/  IMAD.IADD R84, R12, 0x1, R85 ;  /* 0x000000010c547824 */ /* 0x000fe200078e0255 */
[----:B-1234-:R-:W-:Y:S06]  /*12e40*/  @!P2 BRA `(.L_x_1530) ;  /* 0x00000000005ca947 */ /* 0x01efec0003800000 */
[----:B------:R-:W-:Y:S01]  /*12e50*/  IMAD.IADD R83, R12, 0x1, R13 ;  /* 0x000000010c537824 */ /* 0x000fe200078e020d */
[----:B------:R-:W-:Y:S04]  /*12e60*/  BSSY B0, `(.L_x_1531) ;  /* 0x0000011000007945 */ /* 0x000fe80003800000 */
[----:B------:R-:W-:-:S13]  /*12e70*/  ISETP.GT.AND P3, PT, R83, -0x1, PT ;  /* 0xffffffff5300780c */ /* 0x000fda0003f64270 */
[----:B------:R-:W-:Y:S05]  /*12e80*/  @P3 BRA `(.L_x_1532) ;  /* 0x0000000000203947 */ /* 0x000fea0003800000 */
[----:B------:R-:W-:Y:S01]  /*12e90*/  IMAD.U32 R78, RZ, RZ, UR49 ;  /* 0x00000031ff4e7e24 */ /* 0x000fe2000f8e00ff */
[----:B------:R-:W-:-:S04]  /*12ea0*/  LOP3.LUT R83, RZ, R83, RZ, 0x33, !PT ;  /* 0x00000053ff537212 */ /* 0x000fc800078e33ff */
[----:B------:R-:W-:-:S13]  /*12eb0*/  ISETP.NE.AND P3, PT, R78, 0x1, PT ;  /* 0x000000014e00780c */ /* 0x000fda0003f65270 */
[----:B0-----:R-:W0:Y:S02]  /*12ec0*/  @P3 LDC.64 R6, c[0x0][0x9e8] ;  /* 0x00027a00ff063b82 */ /* 0x001e240000000a00 */
[----:B0-----:R-:W-:-:S05]  /*12ed0*/  @P3 IMAD.HI.U32 R6, R83, R6, RZ ;  /* 0x0000000653063227 */ /* 0x001fca00078e00ff */
[----:B------:R-:W-:-:S04]  /*12ee0*/  @P3 SHF.R.U32.HI R83, RZ, R7, R6 ;  /* 0x00000007ff533219 */ /* 0x000fc80000011606 */
[----:B------:R-:W-:Y:S01]  /*12ef0*/  LOP3.LUT R6, RZ, R83, RZ, 0x33, !PT ;  /* 0x00000053ff067212 */ /* 0x000fe200078e33ff */
[----:B------:R-:W-:Y:S06]  /*12f00*/  BRA `(.L_x_1533) ;  /* 0x0000000000187947 */ /* 0x000fec0003800000 */
.L_x_1532:
[----:B------:R-:W-:-:S05]  /*12f10*/  IMAD.U32 R78, RZ, RZ, UR49 ;  /* 0x00000031ff4e7e24 */ /* 0x000fca000f8e00ff */
[----:B------:R-:W-:-:S13]  /*12f20*/  ISETP.NE.AND P3, PT, R78, 0x1, PT ;  /* 0x000000014e00780c */ /* 0x000fda0003f65270 */
[----:B0-----:R-:W0:Y:S02]  /*12f30*/  @P3 LDC.64 R6, c[0x0][0x9e8] ;  /* 0x00027a00ff063b82 */ /* 0x001e240000000a00 */
[----:B0-----:R-:W-:-:S04]  /*12f40*/  @P3 IMAD.HI.U32 R76, R83, R6, RZ ;  /* 0x00000006534c3227 */ /* 0x001fc800078e00ff */
[----:B------:R-:W-:Y:S01]  /*12f50*/  IMAD.MOV.U32 R6, RZ, RZ, R83 ;  /* 0x000000ffff067224 */ /* 0x000fe200078e0053 */
[----:B------:R-:W-:-:S07]  /*12f60*/  @P3 SHF.R.U32.HI R6, RZ, R7, R76 ;  /* 0x00000007ff063219 */ /* 0x000fce000001164c */
.L_x_1533:
[----:B------:R-:W-:Y:S05]  /*12f70*/  BSYNC B0 ;  /* 0x0000000000007941 */ /* 0x000fea0003800000 */
.L_x_1531:
[----:B------:R-:W-:-:S04]  /*12f80*/  IMAD R6, R6, R78, -R153 ;  /* 0x0000004e06067224 */ /* 0x000fc800078e0a99 */
[----:B------:R-:W-:-:S05]  /*12f90*/  IMAD R7, R191, -0x2, R6 ;  /* 0xfffffffebf077824 */ /* 0x000fca00078e0206 */
[----:B------:R-:W-:Y:S02]  /*12fa0*/  VIADDMNMX R84, R7, R78, R84, PT ;  /* 0x0000004e07547246 */ /* 0x000fe40003800154 */
[----:B------:R-:W-:-:S07]  /*12fb0*/  VIMNMX R86, R86, R7, !PT ;  /* 0x0000000756567248 */ /* 0x000fce0007fe0100 */
.L_x_1530:
[----:B------:R-:W-:Y:S02]  /*12fc0*/  ISETP.GT.AND P3, PT, R3, -0x1, PT ;  /* 0xffffffff0300780c */ /* 0x000fe40003f64270 */
[----:B------:R-:W-:Y:S02]  /*12fd0*/  IADD3 R85, R85, 0x8, R12 ;  /* 0x0000000855557810 */ /* 0x000fe40007ffe00c */
[C---:B------:R-:W-:Y:S02]  /*12fe0*/  ISETP.GT.AND P5, PT, R86.reuse, RZ, P3 ;  /* 0x000000ff5600720c */ /* 0x040fe40001fa4270 */
[----:B------:R-:W-:Y:S02]  /*12ff0*/  ISETP.GT.AND P4, PT, R86, 0x1, P3 ;  /* 0x000000015600780c */ /* 0x000fe40001f84270 */
[C---:B------:R-:W-:Y:S02]  /*13000*/  ISETP.LT.OR P5, PT, R84.reuse, 0x1, P5 ;  /* 0x000000015400780c */ /* 0x040fe40002fa1670 */
[----:B------:R-:W-:-:S02]  /*13010*/  ISETP.LT.OR P4, PT, R84, 0x2, P4 ;  /* 0x000000025400780c */ /* 0x000fc40002781670 */
[----:B0-----:R-:W-:Y:S02]  /*13020*/  FSEL R164, R164, -INF , !P5 ;  /* 0xff800000a4a47808 */ /* 0x001fe40006800000 */
[----:B------:R-:W-:Y:S02]  /*13030*/  FSEL R165, R165, -INF , !P4 ;  /* 0xff800000a5a57808 */ /* 0x000fe40006000000 */
[C---:B------:R-:W-:Y:S02]  /*13040*/  ISETP.GT.AND P5, PT, R86.reuse, 0x8, P3 ;  /* 0x000000085600780c */ /* 0x040fe40001fa4270 */
[----:B------:R-:W-:Y:S02]  /*13050*/  ISETP.GT.AND P4, PT, R86, 0x9, P3 ;  /* 0x000000095600780c */ /* 0x000fe40001f84270 */
[C---:B------:R-:W-:Y:S02]  /*13060*/  ISETP.LT.OR P5, PT, R84.reuse, 0x9, P5 ;  /* 0x000000095400780c */ /* 0x040fe40002fa1670 */
[----:B------:R-:W-:-:S02]  /*13070*/  ISETP.LT.OR P4, PT, R84, 0xa, P4 ;  /* 0x0000000a5400780c */ /* 0x000fc40002781670 */
[----:B------:R-:W-:Y:S02]  /*13080*/  FSEL R28, R28, -INF , !P5 ;  /* 0xff8000001c1c7808 */ /* 0x000fe40006800000 */
        /* <DEDUP_REMOVED lines=83> */
[----:B------:R-:W-:Y:S02]  /*135c0*/  IADD3 R84, R87, 0x8, R12 ;  /* 0x0000000857547810 */ /* 0x000fe40007ffe00c */
[----:B------:R-:W-:Y:S02]  /*135d0*/  FSEL R77, R154, -INF , !P5 ;  /* 0xff8000009a4d7808 */ /* 0x000fe40006800000 */
[----:B------:R-:W-:Y:S01]  /*135e0*/  FSEL R80, R80, -INF , !P4 ;  /* 0xff80000050507808 */ /* 0x000fe20006000000 */
[----:B------:R-:W-:Y:S06]  /*135f0*/  @!P2 BRA `(.L_x_1534) ;  /* 0x00000000005ca947 */ /* 0x000fec0003800000 */
[----:B------:R-:W-:Y:S01]  /*13600*/  ISETP.GT.AND P4, PT, R20, -0x1, PT ;  /* 0xffffffff1400780c */ /* 0x000fe20003f84270 */
[----:B------:R-:W-:-:S12]  /*13610*/  BSSY B0, `(.L_x_1535) ;  /* 0x0000011000007945 */ /* 0x000fd80003800000 */
[----:B------:R-:W-:Y:S05]  /*13620*/  @P4 BRA `(.L_x_1536) ;  /* 0x0000000000244947 */ /* 0x000fea0003800000 */
[----:B------:R-:W-:Y:S02]  /*13630*/  IMAD.U32 R152, RZ, RZ, UR49 ;  /* 0x00000031ff987e24 */ /* 0x000fe4000f8e00ff */
[----:B------:R-:W-:-:S03]  /*13640*/  VIADD R87, R15, 0x8 ;  /* 0x000000080f577836 */ /* 0x000fc60000000000 */
[----:B------:R-:W-:Y:S02]  /*13650*/  ISETP.NE.AND P4, PT, R152, 0x1, PT ;  /* 0x000000019800780c */ /* 0x000fe40003f85270 */
[----:B------:R-:W-:-:S11]  /*13660*/  LOP3.LUT R87, RZ, R87, RZ, 0x33, !PT ;  /* 0x00000057ff577212 */ /* 0x000fd600078e33ff */
[----:B------:R-:W0:Y:S02]  /*13670*/  @P4 LDC.64 R6, c[0x0][0x9e8] ;  /* 0x00027a00ff064b82 */ /* 0x000e240000000a00 */
[----:B0-----:R-:W-:-:S05]  /*13680*/  @P4 IMAD.HI.U32 R6, R87, R6, RZ ;  /* 0x0000000657064227 */ /* 0x001fca00078e00ff */
[----:B------:R-:W-:-:S04]  /*13690*/  @P4 SHF.R.U32.HI R87, RZ, R7, R6 ;  /* 0x00000007ff574219 */ /* 0x000fc80000011606 */
[----:B------:R-:W-:Y:S01]  /*136a0*/  LOP3.LUT R6, RZ, R87, RZ, 0x33, !PT ;  /* 0x00000057ff067212 */ /* 0x000fe200078e33ff */
[----:B------:R-:W-:Y:S06]  /*136b0*/  BRA `(.L_x_1537) ;  /* 0x0000000000187947 */ /* 0x000fec0003800000 */
.L_x_1536:
[----:B------:R-:W-:-:S04]  /*136c0*/  MOV R152, UR49 ;  /* 0x0000003100987c02 */ /* 0x000fc80008000f00 */
[----:B------:R-:W-:-:S13]  /*136d0*/  ISETP.NE.AND P4, PT, R152, 0x1, PT ;  /* 0x000000019800780c */ /* 0x000fda0003f85270 */
[----:B------:R-:W0:Y:S02]  /*136e0*/  @P4 LDC.64 R6, c[0x0][0x9e8] ;  /* 0x00027a00ff064b82 */ /* 0x000e240000000a00 */
[----:B0-----:R-:W-:-:S04]  /*136f0*/  @P4 IMAD.HI.U32 R86, R20, R6, RZ ;  /* 0x0000000614564227 */ /* 0x001fc800078e00ff */
[----:B------:R-:W-:Y:S01]  /*13700*/  IMAD.MOV.U32 R6, RZ, RZ, R20 ;  /* 0x000000ffff067224 */ /* 0x000fe200078e0014 */
[----:B------:R-:W-:-:S07]  /*13710*/  @P4 SHF.R.U32.HI R6, RZ, R7, R86 ;  /* 0x00000007ff064219 */ /* 0x000fce0000011656 */
.L_x_1537:
[----:B------:R-:W-:Y:S05]  /*13720*/  BSYNC B0 ;  /* 0x0000000000007941 */ /* 0x000fea0003800000 */
.L_x_1535:
[----:B------:R-:W-:-:S04]  /*13730*/  IMAD R6, R6, R152, -R153 ;  /* 0x0000009806067224 */ /* 0x000fc800078e0a99 */
[----:B------:R-:W-:-:S05]  /*13740*/  IMAD R6, R191, -0x2, R6 ;  /* 0xfffffffebf067824 */ /* 0x000fca00078e0206 */
[----:B------:R-:W-:Y:S02]  /*13750*/  VIADDMNMX R85, R6, R152, R85, PT ;  /* 0x0000009806557246 */ /* 0x000fe40003800155 */
[----:B------:R-:W-:-:S07]  /*13760*/  VIMNMX R84, R84, R6, !PT ;  /* 0x0000000654547248 */ /* 0x000fce0007fe0100 */
.L_x_1534:
[----:B------:R-:W-:Y:S01]  /*13770*/  ISETP.GT.AND P5, PT, R84, 0x8, P3 ;  /* 0x000000085400780c */ /* 0x000fe20001fa4270 */
[----:B------:R-:W-:Y:S01]  /*13780*/  UMOV UR44, UR48 ;  /* 0x00000030002c7c82 */ /* 0x000fe20008000000 */
[----:B------:R-:W-:Y:S01]  /*13790*/  FMNMX.FTZ R6, R164, R11, !PT ;  /* 0x0000000ba4067209 */ /* 0x000fe20007810000 */
[----:B------:R-:W-:Y:S01]  /*137a0*/  IMAD.MOV.U32 R186, RZ, RZ, R199 ;  /* 0x000000ffffba7224 */ /* 0x000fe200078e00c7 */
[----:B------:R-:W-:Y:S02]  /*137b0*/  ISETP.LT.OR P5, PT, R85, 0x9, P5 ;  /* 0x000000095500780c */ /* 0x000fe40002fa1670 */
[----:B------:R-:W-:Y:S02]  /*137c0*/  FMNMX.FTZ R7, R165, R6, !PT ;  /* 0x00000006a5077209 */ /* 0x000fe40007810000 */
[----:B------:R-:W-:Y:S02]  /*137d0*/  FSEL R26, R26, -INF , !P5 ;  /* 0xff8000001a1a7808 */ /* 0x000fe40006800000 */
[----:B------:R-:W-:-:S02]  /*137e0*/  ISETP.GT.AND P5, PT, R84, 0x10, P3 ;  /* 0x000000105400780c */ /* 0x000fc40001fa4270 */
[----:B------:R-:W-:Y:S02]  /*137f0*/  FMNMX.FTZ R6, R28, R7, !PT ;  /* 0x000000071c067209 */ /* 0x000fe40007810000 */
[----:B------:R-:W-:Y:S02]  /*13800*/  ISETP.LT.OR P5, PT, R85, 0x11, P5 ;  /* 0x000000115500780c */ /* 0x000fe40002fa1670 */
[----:B------:R-:W-:Y:S02]  /*13810*/  FMNMX.FTZ R7, R29, R6, !PT ;  /* 0x000000061d077209 */ /* 0x000fe40007810000 */
[----:B------:R-:W-:Y:S02]  /*13820*/  FSEL R30, R30, -INF , !P5 ;  /* 0xff8000001e1e7808 */ /* 0x000fe40006800000 */
[----:B------:R-:W-:Y:S02]  /*13830*/  ISETP.GT.AND P5, PT, R84, 0x18, P3 ;  /* 0x000000185400780c */ /* 0x000fe40001fa4270 */
[----:B------:R-:W-:-:S02]  /*13840*/  FMNMX.FTZ R6, R32, R7, !PT ;  /* 0x0000000720067209 */ /* 0x000fc40007810000 */
[----:B------:R-:W-:Y:S02]  /*13850*/  ISETP.LT.OR P5, PT, R85, 0x19, P5 ;  /* 0x000000195500780c */ /* 0x000fe40002fa1670 */
[----:B------:R-:W-:Y:S02]  /*13860*/  FMNMX.FTZ R7, R33, R6, !PT ;  /* 0x0000000621077209 */ /* 0x000fe40007810000 */
[----:B------:R-:W-:Y:S02]  /*13870*/  FSEL R36, R36, -INF , !P5 ;  /* 0xff80000024247808 */ /* 0x000fe40006800000 */
[----:B------:R-:W-:Y:S02]  /*13880*/  ISETP.GT.AND P5, PT, R84, 0x20, P3 ;  /* 0x000000205400780c */ /* 0x000fe40001fa4270 */
[----:B------:R-:W-:Y:S02]  /*13890*/  FMNMX.FTZ R6, R34, R7, !PT ;  /* 0x0000000722067209 */ /* 0x000fe40007810000 */
[----:B------:R-:W-:-:S02]  /*138a0*/  ISETP.LT.OR P5, PT, R85, 0x21, P5 ;  /* 0x000000215500780c */ /* 0x000fc40002fa1670 */
[----:B------:R-:W-:Y:S02]  /*138b0*/  FMNMX.FTZ R7, R35, R6, !PT ;  /* 0x0000000623077209 */ /* 0x000fe40007810000 */
[----:B------:R-:W-:Y:S02]  /*138c0*/  FSEL R38, R38, -INF , !P5 ;  /* 0xff80000026267808 */ /* 0x000fe40006800000 */
[----:B------:R-:W-:Y:S02]  /*138d0*/  ISETP.GT.AND P5, PT, R84, 0x28, P3 ;  /* 0x000000285400780c */ /* 0x000fe40001fa4270 */
[----:B------:R-:W-:Y:S02]  /*138e0*/  FMNMX.FTZ R6, R40, R7, !PT ;  /* 0x0000000728067209 */ /* 0x000fe40007810000 */
[----:B------:R-:W-:Y:S02]  /*138f0*/  ISETP.LT.OR P5, PT, R85, 0x29, P5 ;  /* 0x000000295500780c */ /* 0x000fe40002fa1670 */
[----:B------:R-:W-:-:S02]  /*13900*/  FMNMX.FTZ R7, R41, R6, !PT ;  /* 0x0000000629077209 */ /* 0x000fc40007810000 */
[----:B------:R-:W-:Y:S02]  /*13910*/  FSEL R42, R42, -INF , !P5 ;  /* 0xff8000002a2a7808 */ /* 0x000fe40006800000 */
[----:B------:R-:W-:Y:S02]  /*13920*/  ISETP.GT.AND P5, PT, R84, 0x30, P3 ;  /* 0x000000305400780c */ /* 0x000fe40001fa4270 */
[----:B------:R-:W-:Y:S02]  /*13930*/  FMNMX.FTZ R6, R44, R7, !PT ;  /* 0x000000072c067209 */ /* 0x000fe40007810000 */
[----:B------:R-:W-:Y:S02]  /*13940*/  ISETP.LT.OR P5, PT, R85, 0x31, P5 ;  /* 0x000000315500780c */ /* 0x000fe40002fa1670 */
[----:B------:R-:W-:Y:S02]  /*13950*/  FMNMX.FTZ R7, R45, R6, !PT ;  /* 0x000000062d077209 */ /* 0x000fe40007810000 */
[----:B------:R-:W-:-:S02]  /*13960*/  FSEL R46, R46, -INF , !P5 ;  /* 0xff8000002e2e7808 */ /* 0x000fc40006800000 */
[----:B------:R-:W-:Y:S02]  /*13970*/  ISETP.GT.AND P5, PT, R84, 0x38, P3 ;  /* 0x000000385400780c */ /* 0x000fe40001fa4270 */
[----:B------:R-:W-:Y:S02]  /*13980*/  FMNMX.FTZ R6, R48, R7, !PT ;  /* 0x0000000730067209 */ /* 0x000fe40007810000 */
        /* <DEDUP_REMOVED lines=14> */
[----:B------:R-:W-:Y:S02]  /*13a70*/  ISETP.GT.AND P5, PT, R84, 0x48, P3 ;  /* 0x000000485400780c */ /* 0x000fe40001fa4270 */
[----:B------:R-:W-:-:S02]  /*13a80*/  FMNMX.FTZ R7, R60, R7, !PT ;  /* 0x000000073c077209 */ /* 0x000fc40007810000 */
[C---:B------:R-:W-:Y:S02]  /*13a90*/  ISETP.LT.OR P5, PT, R85.reuse, 0x49, P5 ;  /* 0x000000495500780c */ /* 0x040fe40002fa1670 */
[----:B------:R-:W-:Y:S02]  /*13aa0*/  ISETP.GT.AND P4, PT, R84, 0x1, P3 ;  /* 0x000000015400780c */ /* 0x000fe40001f84270 */
[----:B------:R-:W-:Y:S02]  /*13ab0*/  FMNMX.FTZ R7, R62, R7, !PT ;  /* 0x000000073e077209 */ /* 0x000fe40007810000 */
[----:B------:R-:W-:Y:S02]  /*13ac0*/  FSEL R56, R56, -INF , !P5 ;  /* 0xff80000038387808 */ /* 0x000fe40006800000 */
[----:B------:R-:W-:Y:S02]  /*13ad0*/  ISETP.GT.AND P5, PT, R84, RZ, P3 ;  /* 0x000000ff5400720c */ /* 0x000fe40001fa4270 */
[----:B------:R-:W-:-:S02]  /*13ae0*/  ISETP.LT.OR P4, PT, R85, 0x2, P4 ;  /* 0x000000025500780c */ /* 0x000fc40002781670 */
[----:B------:R-:W-:Y:S02]  /*13af0*/  FMNMX.FTZ R7, R64, R7, !PT ;  /* 0x0000000740077209 */ /* 0x000fe40007810000 */
[----:B------:R-:W-:Y:S02]  /*13b00*/  ISETP.LT.OR P5, PT, R85, 0x1, P5 ;  /* 0x000000015500780c */ /* 0x000fe40002fa1670 */
[----:B------:R-:W-:Y:S02]  /*13b10*/  FSEL R25, R25, -INF , !P4 ;  /* 0xff80000019197808 */ /* 0x000fe40006000000 */
[----:B------:R-:W-:Y:S02]  /*13b20*/  FMNMX.FTZ R6, R66, R7, !PT ;  /* 0x0000000742067209 */ /* 0x000fe40007810000 */
[----:B------:R-:W-:Y:S02]  /*13b30*/  ISETP.GT.AND P4, PT, R84, 0x9, P3 ;  /* 0x000000095400780c */ /* 0x000fe40001f84270 */
[----:B------:R-:W-:-:S02]  /*13b40*/  FSEL R153, R24, -INF , !P5 ;  /* 0xff80000018997808 */ /* 0x000fc40006800000 */
[----:B------:R-:W-:Y:S02]  /*13b50*/  FMNMX.FTZ R7, R67, R6, !PT ;  /* 0x0000000643077209 */ /* 0x000fe40007810000 */
[----:B------:R-:W-:Y:S02]  /*13b60*/  ISETP.LT.OR P4, PT, R85, 0xa, P4 ;  /* 0x0000000a5500780c */ /* 0x000fe40002781670 */
[----:B------:R-:W-:Y:S02]  /*13b70*/  FMNMX.FTZ R24, R153, R10, !PT ;  /* 0x0000000a99187209 */ /* 0x000fe40007810000 */
[----:B------:R-:W-:Y:S02]  /*13b80*/  FMNMX.FTZ R6, R76, R7, !PT ;  /* 0x000000074c067209 */ /* 0x000fe40007810000 */
[----:B------:R-:W-:Y:S02]  /*13b90*/  FSEL R27, R27, -INF , !P4 ;  /* 0xff8000001b1b7808 */ /* 0x000fe40006000000 */
[----:B------:R-:W-:-:S02]  /*13ba0*/  ISETP.GT.AND P4, PT, R84, 0x11, P3 ;  /* 0x000000115400780c */ /* 0x000fc40001f84270 */
[----:B------:R-:W-:Y:S02]  /*13bb0*/  FMNMX.FTZ R155, R25, R24, !PT ;  /* 0x00000018199b7209 */ /* 0x000fe40007810000 */
[----:B------:R-:W-:Y:S02]  /*13bc0*/  FMNMX.FTZ R7, R83, R6, !PT ;  /* 0x0000000653077209 */ /* 0x000fe40007810000 */
[----:B------:R-:W-:Y:S02]  /*13bd0*/  ISETP.LT.OR P4, PT, R85, 0x12, P4 ;  /* 0x000000125500780c */ /* 0x000fe40002781670 */
[----:B------:R-:W-:Y:S02]  /*13be0*/  FMNMX.FTZ R24, R26, R155, !PT ;  /* 0x0000009b1a187209 */ /* 0x000fe40007810000 */
[----:B------:R-:W-:Y:S02]  /*13bf0*/  ISETP.GT.AND P5, PT, R84, 0x49, P3 ;  /* 0x000000495400780c */ /* 0x000fe40001fa4270 */
[----:B------:R-:W-:-:S02]  /*13c00*/  FMNMX.FTZ R7, R82, R7, !PT ;  /* 0x0000000752077209 */ /* 0x000fc40007810000 */
[----:B------:R-:W-:Y:S02]  /*13c10*/  FSEL R31, R31, -INF , !P4 ;  /* 0xff8000001f1f7808 */ /* 0x000fe40006000000 */
[----:B------:R-:W-:Y:S02]  /*13c20*/  ISETP.GT.AND P4, PT, R84, 0x19, P3 ;  /* 0x000000195400780c */ /* 0x000fe40001f84270 */
[----:B------:R-:W-:Y:S02]  /*13c30*/  FMNMX.FTZ R155, R27, R24, !PT ;  /* 0x000000181b9b7209 */ /* 0x000fe40007810000 */
[C---:B------:R-:W-:Y:S02]  /*13c40*/  ISETP.LT.OR P5, PT, R85.reuse, 0x4a, P5 ;  /* 0x0000004a5500780c */ /* 0x040fe40002fa1670 */
[----:B------:R-:W-:Y:S02]  /*13c50*/  FMNMX.FTZ R6, R78, R7, !PT ;  /* 0x000000074e067209 */ /* 0x000fe40007810000 */
[----:B------:R-:W-:-:S02]  /*13c60*/  ISETP.LT.OR P4, PT, R85, 0x1a, P4 ;  /* 0x0000001a5500780c */ /* 0x000fc40002781670 */
[----:B------:R-:W-:Y:S02]  /*13c70*/  FMNMX.FTZ R24, R30, R155, !PT ;  /* 0x0000009b1e187209 */ /* 0x000fe40007810000 */
[----:B------:R-:W-:Y:S02]  /*13c80*/  FSEL R57, R57, -INF , !P5 ;  /* 0xff80000039397808 */ /* 0x000fe40006800000 */
[----:B------:R-:W-:Y:S02]  /*13c90*/  FMNMX.FTZ R6, R79, R6, !PT ;  /* 0x000000064f067209 */ /* 0x000fe40007810000 */
[----:B------:R-:W-:Y:S02]  /*13ca0*/  ISETP.GT.AND P5, PT, R84, 0x50, P3 ;  /* 0x000000505400780c */ /* 0x000fe40001fa4270 */
[----:B------:R-:W-:Y:S02]  /*13cb0*/  FSEL R37, R37, -INF , !P4 ;  /* 0xff80000025257808 */ /* 0x000fe40006000000 */
[----:B------:R-:W-:-:S02]  /*13cc0*/  FMNMX.FTZ R155, R31, R24, !PT ;  /* 0x000000181f9b7209 */ /* 0x000fc40007810000 */
[----:B------:R-:W-:Y:S02]  /*13cd0*/  ISETP.GT.AND P4, PT, R84, 0x21, P3 ;  /* 0x000000215400780c */ /* 0x000fe40001f84270 */
[----:B------:R-:W-:Y:S02]  /*13ce0*/  FMNMX.FTZ R6, R81, R6, !PT ;  /* 0x0000000651067209 */ /* 0x000fe40007810000 */
[C---:B------:R-:W-:Y:S02]  /*13cf0*/  ISETP.LT.OR P5, PT, R85.reuse, 0x51, P5 ;  /* 0x000000515500780c */ /* 0x040fe40002fa1670 */
[----:B------:R-:W-:Y:S02]  /*13d00*/  FMNMX.FTZ R24, R36, R155, !PT ;  /* 0x0000009b24187209 */ /* 0x000fe40007810000 */
[----:B------:R-:W-:Y:S02]  /*13d10*/  ISETP.LT.OR P4, PT, R85, 0x22, P4 ;  /* 0x000000225500780c */ /* 0x000fe40002781670 */
[----:B------:R-:W-:-:S02]  /*13d20*/  FMNMX.FTZ R7, R77, R6, !PT ;  /* 0x000000064d077209 */ /* 0x000fc40007810000 */
[----:B------:R-:W-:Y:S02]  /*13d30*/  FSEL R59, R59, -INF , !P5 ;  /* 0xff8000003b3b7808 */ /* 0x000fe40006800000 */
[----:B------:R-:W-:Y:S02]  /*13d40*/  ISETP.GT.AND P5, PT, R84, 0x51, P3 ;  /* 0x000000515400780c */ /* 0x000fe40001fa4270 */
[----:B------:R-:W-:Y:S02]  /*13d50*/  FMNMX.FTZ R155, R37, R24, !PT ;  /* 0x00000018259b7209 */ /* 0x000fe40007810000 */
[----:B------:R-:W-:Y:S02]  /*13d60*/  FSEL R39, R39, -INF , !P4 ;  /* 0xff80000027277808 */ /* 0x000fe40006000000 */
[----:B------:R-:W-:Y:S02]  /*13d70*/  FMNMX.FTZ R7, R80, R7, !PT ;  /* 0x0000000750077209 */ /* 0x000fe40007810000 */
[----:B------:R-:W-:-:S02]  /*13d80*/  ISETP.GT.AND P4, PT, R84, 0x29, P3 ;  /* 0x000000295400780c */ /* 0x000fc40001f84270 */
[C---:B------:R-:W-:Y:S01]  /*13d90*/  ISETP.LT.OR P5, PT, R85.reuse, 0x52, P5 ;  /* 0x000000525500780c */ /* 0x040fe20002fa1670 */
[----:B------:R-:W0:Y:S01]  /*13da0*/  SHFL.BFLY PT, R6, R7, 0x2, 0x1f ;  /* 0x0c401f0007067f89 */ /* 0x000e2200000e0000 */
[----:B------:R-:W-:Y:S02]  /*13db0*/  FMNMX.FTZ R24, R38, R155, !PT ;  /* 0x0000009b26187209 */ /* 0x000fe40007810000 */
[----:B------:R-:W-:Y:S02]  /*13dc0*/  ISETP.LT.OR P4, PT, R85, 0x2a, P4 ;  /* 0x0000002a5500780c */ /* 0x000fe40002781670 */
[----:B------:R-:W-:Y:S02]  /*13dd0*/  FSEL R61, R61, -INF , !P5 ;  /* 0xff8000003d3d7808 */ /* 0x000fe40006800000 */
[----:B------:R-:W-:Y:S02]  /*13de0*/  ISETP.GT.AND P5, PT, R84, 0x58, P3 ;  /* 0x000000585400780c */ /* 0x000fe40001fa4270 */
[----:B------:R-:W-:-:S02]  /*13df0*/  FMNMX.FTZ R155, R39, R24, !PT ;  /* 0x00000018279b7209 */ /* 0x000fc40007810000 */
[----:B------:R-:W-:Y:S02]  /*13e00*/  FSEL R43, R43, -INF , !P4 ;  /* 0xff8000002b2b7808 */ /* 0x000fe40006000000 */
[----:B------:R-:W-:Y:S02]  /*13e10*/  ISETP.GT.AND P4, PT, R84, 0x31, P3 ;  /* 0x000000315400780c */ /* 0x000fe40001f84270 */
[C---:B------:R-:W-:Y:S02]  /*13e20*/  ISETP.LT.OR P5, PT, R85.reuse, 0x59, P5 ;  /* 0x000000595500780c */ /* 0x040fe40002fa1670 */
[----:B------:R-:W-:Y:S02]  /*13e30*/  FMNMX.FTZ R24, R42, R155, !PT ;  /* 0x0000009b2a187209 */ /* 0x000fe40007810000 */
[----:B------:R-:W-:Y:S02]  /*13e40*/  ISETP.LT.OR P4, PT, R85, 0x32, P4 ;  /* 0x000000325500780c */ /* 0x000fe40002781670 */
[----:B------:R-:W-:-:S02]  /*13e50*/  FSEL R63, R63, -INF , !P5 ;  /* 0xff8000003f3f7808 */ /* 0x000fc40006800000 */
[----:B------:R-:W-:Y:S02]  /*13e60*/  FMNMX.FTZ R155, R43, R24, !PT ;  /* 0x000000182b9b7209 */ /* 0x000fe40007810000 */
[C---:B------:R-:W-:Y:S02]  /*13e70*/  ISETP.GT.AND P5, PT, R84.reuse, 0x59, P3 ;  /* 0x000000595400780c */ /* 0x040fe40001fa4270 */
[----:B------:R-:W-:Y:S02]  /*13e80*/  FSEL R47, R47, -INF , !P4 ;  /* 0xff8000002f2f7808 */ /* 0x000fe40006000000 */
[----:B------:R-:W-:Y:S02]  /*13e90*/  ISETP.GT.AND P4, PT, R84, 0x39, P3 ;  /* 0x000000395400780c */ /* 0x000fe40001f84270 */
[----:B------:R-:W-:Y:S02]  /*13ea0*/  FMNMX.FTZ R24, R46, R155, !PT ;  /* 0x0000009b2e187209 */ /* 0x000fe40007810000 */
[----:B------:R-:W-:-:S02]  /*13eb0*/  ISETP.LT.OR P5, PT, R85, 0x5a, P5 ;  /* 0x0000005a5500780c */ /* 0x000fc40002fa1670 */
[----:B------:R-:W-:Y:S02]  /*13ec0*/  ISETP.LT.OR P4, PT, R85, 0x3a, P4 ;  /* 0x0000003a5500780c */ /* 0x000fe40002781670 */
[----:B------:R-:W-:Y:S02]  /*13ed0*/  FMNMX.FTZ R155, R47, R24, !PT ;  /* 0x000000182f9b7209 */ /* 0x000fe40007810000 */
[----:B------:R-:W-:Y:S02]  /*13ee0*/  FSEL R65, R65, -INF , !P5 ;  /* 0xff80000041417808 */ /* 0x000fe40006800000 */
[----:B------:R-:W-:Y:S02]  /*13ef0*/  ISETP.GT.AND P5, PT, R84, 0x60, P3 ;  /* 0x000000605400780c */ /* 0x000fe40001fa4270 */
[----:B------:R-:W-:Y:S02]  /*13f00*/  FSEL R9, R9, -INF , !P4 ;  /* 0xff80000009097808 */ /* 0x000fe40006000000 */
[----:B------:R-:W-:-:S02]  /*13f10*/  FMNMX.FTZ R24, R8, R155, !PT ;  /* 0x0000009b08187209 */ /* 0x000fc40007810000 */
[----:B------:R-:W-:Y:S02]  /*13f20*/  ISETP.LT.OR P5, PT, R85, 0x61, P5 ;  /* 0x000000615500780c */ /* 0x000fe40002fa1670 */
[----:B0-----:R-:W-:Y:S02]  /*13f30*/  FMNMX.FTZ R6, R7, R6, !PT ;  /* 0x0000000607067209 */ /* 0x001fe40007810000 */
[----:B------:R-:W-:Y:S02]  /*13f40*/  FMNMX.FTZ R155, R9, R24, !PT ;  /* 0x00000018099b7209 */ /* 0x000fe40007810000 */
[----:B------:R-:W-:Y:S01]  /*13f50*/  FSEL R68, R68, -INF , !P5 ;  /* 0xff80000044447808 */ /* 0x000fe20006800000 */
[----:B------:R-:W0:Y:S01]  /*13f60*/  SHFL.BFLY PT, R7, R6, 0x1, 0x1f ;  /* 0x0c201f0006077f89 */ /* 0x000e2200000e0000 */
        /* <DEDUP_REMOVED lines=14> */
[----:B0-----:R-:W-:Y:S02]  /*14050*/  FMNMX.FTZ R6, R6, R7, !PT ;  /* 0x0000000706067209 */ /* 0x001fe40007810000 */
[----:B------:R-:W-:Y:S02]  /*14060*/  FMNMX.FTZ R24, R63, R24, !PT ;  /* 0x000000183f187209 */ /* 0x000fe40007810000 */
[----:B------:R-:W-:Y:S01]  /*14070*/  FSEL R71, R71, -INF , !P5 ;  /* 0xff80000047477808 */ /* 0x000fe20006800000 */
[----:B------:R-:W-:Y:S01]  /*14080*/  FMUL.FTZ R7, R6, UR44 ;  /* 0x0000002c06077c20 */ /* 0x000fe20008410000 */
[----:B------:R-:W-:Y:S02]  /*14090*/  ISETP.GT.AND P5, PT, R84, 0x70, P3 ;  /* 0x000000705400780c */ /* 0x000fe40001fa4270 */
[----:B------:R-:W-:Y:S02]  /*140a0*/  FMNMX.FTZ R155, R65, R24, !PT ;  /* 0x00000018419b7209 */ /* 0x000fe40007810000 */
[----:B------:R-:W-:-:S02]  /*140b0*/  FSETP.NEU.FTZ.AND P4, PT, R6, -INF , PT ;  /* 0xff8000000600780b */ /* 0x000fc40003f9d000 */
[----:B------:R-:W-:Y:S02]  /*140c0*/  ISETP.LT.OR P5, PT, R85, 0x71, P5 ;  /* 0x000000715500780c */ /* 0x000fe40002fa1670 */
[----:B------:R-:W-:Y:S02]  /*140d0*/  FMNMX.FTZ R24, R68, R155, !PT ;  /* 0x0000009b44187209 */ /* 0x000fe40007810000 */
[----:B------:R-:W-:Y:S02]  /*140e0*/  FSEL R7, R7, RZ, P4 ;  /* 0x000000ff07077208 */ /* 0x000fe40002000000 */
[----:B------:R-:W-:Y:S02]  /*140f0*/  FSEL R72, R72, -INF , !P5 ;  /* 0xff80000048487808 */ /* 0x000fe40006800000 */
[----:B------:R-:W-:Y:S01]  /*14100*/  ISETP.GT.AND P5, PT, R84, 0x71, P3 ;  /* 0x000000715400780c */ /* 0x000fe20001fa4270 */
        /* <DEDUP_REMOVED lines=8> */
[--C-:B------:R-:W-:Y:S01]  /*14190*/  FFMA.FTZ R152, R79, UR44, -R7.reuse ;  /* 0x0000002c4f987c23 */ /* 0x100fe20008010807 */
[C---:B------:R-:W-:Y:S01]  /*141a0*/  ISETP.GT.AND P5, PT, R84.reuse, 0x78, P3 ;  /* 0x000000785400780c */ /* 0x040fe20001fa4270 */
[--C-:B------:R-:W-:Y:S01]  /*141b0*/  FFMA.FTZ R180, R165, UR44, -R7.reuse ;  /* 0x0000002ca5b47c23 */ /* 0x100fe20008010807 */
[----:B------:R-:W-:Y:S01]  /*141c0*/  FMNMX.FTZ R73, R71, R28, !PT ;  /* 0x0000001c47497209 */ /* 0x000fe20007810000 */
[--C-:B------:R-:W-:Y:S01]  /*141d0*/  FFMA.FTZ R29, R29, UR44, -R7.reuse ;  /* 0x0000002c1d1d7c23 */ /* 0x100fe20008010807 */
[----:B------:R-:W-:Y:S01]  /*141e0*/  ISETP.GT.AND P3, PT, R84, 0x79, P3 ;  /* 0x000000795400780c */ /* 0x000fe20001f64270 */
[--C-:B------:R-:W-:Y:S01]  /*141f0*/  FFMA.FTZ R33, R33, UR44, -R7.reuse ;  /* 0x0000002c21217c23 */ /* 0x100fe20008010807 */
[----:B------:R-:W-:Y:S01]  /*14200*/  ISETP.LT.OR P5, PT, R85, 0x79, P5 ;  /* 0x000000795500780c */ /* 0x000fe20002fa1670 */
[--C-:B------:R-:W-:Y:S01]  /*14210*/  FFMA.FTZ R35, R35, UR44, -R7.reuse ;  /* 0x0000002c23237c23 */ /* 0x100fe20008010807 */
[----:B------:R-:W-:Y:S01]  /*14220*/  FMNMX.FTZ R73, R72, R73, !PT ;  /* 0x0000004948497209 */ /* 0x000fe20007810000 */
[--C-:B------:R-:W-:Y:S01]  /*14230*/  FFMA.FTZ R172, R40, UR44, -R7.reuse ;  /* 0x0000002c28ac7c23 */ /* 0x100fe20008010807 */
[----:B------:R-:W-:Y:S01]  /*14240*/  ISETP.LT.OR P3, PT, R85, 0x7a, P3 ;  /* 0x0000007a5500780c */ /* 0x000fe20001f61670 */
[--C-:B------:R-:W-:Y:S01]  /*14250*/  FFMA.FTZ R41, R41, UR44, -R7.reuse ;  /* 0x0000002c29297c23 */ /* 0x100fe20008010807 */
[----:B------:R-:W-:Y:S01]  /*14260*/  FSEL R74, R74, -INF , !P5 ;  /* 0xff8000004a4a7808 */ /* 0x000fe20006800000 */
[--C-:B------:R-:W-:Y:S01]  /*14270*/  FFMA.FTZ R174, R44, UR44, -R7.reuse ;  /* 0x0000002c2cae7c23 */ /* 0x100fe20008010807 */
[----:B------:R-:W-:Y:S01]  /*14280*/  FMNMX.FTZ R85, R24, R73, !PT ;  /* 0x0000004918557209 */ /* 0x000fe20007810000 */
[--C-:B------:R-:W-:Y:S01]  /*14290*/  FFMA.FTZ R45, R45, UR44, -R7.reuse ;  /* 0x0000002c2d2d7c23 */ /* 0x100fe20008010807 */
[----:B------:R-:W-:Y:S01]  /*142a0*/  FSEL R34, R75, -INF , !P3 ;  /* 0xff8000004b227808 */ /* 0x000fe20005800000 */
[--C-:B------:R-:W-:Y:S01]  /*142b0*/  FFMA.FTZ R168, R48, UR44, -R7.reuse ;  /* 0x0000002c30a87c23 */ /* 0x100fe20008010807 */
[----:B------:R-:W-:Y:S01]  /*142c0*/  FMNMX.FTZ R85, R74, R85, !PT ;  /* 0x000000554a557209 */ /* 0x000fe20007810000 */
[--C-:B------:R-:W-:Y:S01]  /*142d0*/  FFMA.FTZ R49, R49, UR44, -R7.reuse ;  /* 0x0000002c31317c23 */ /* 0x100fe20008010807 */
[----:B------:R-:W-:Y:S01]  /*142e0*/  FSEL R32, R6, RZ, P4 ;  /* 0x000000ff06207208 */ /* 0x000fe20002000000 */
[--C-:B------:R-:W-:Y:S01]  /*142f0*/  FFMA.FTZ R170, R50, UR44, -R7.reuse ;  /* 0x0000002c32aa7c23 */ /* 0x100fe20008010807 */
[----:B------:R-:W-:Y:S01]  /*14300*/  FMNMX.FTZ R85, R34, R85, !PT ;  /* 0x0000005522557209 */ /* 0x000fe20007810000 */
[--C-:B------:R-:W-:Y:S01]  /*14310*/  FFMA.FTZ R51, R51, UR44, -R7.reuse ;  /* 0x0000002c33337c23 */ /* 0x100fe20008010807 */
[----:B------:R-:W-:Y:S01]  /*14320*/  FFMA.FTZ R164, R54, UR44, -R7 ;  /* 0x0000002c36a47c23 */ /* 0x000fe20008010807 */
[----:B------:R-:W-:Y:S01]  /*14330*/  FADD.FTZ R32, -R32, R11 ;  /* 0x0000000b20207221 */ /* 0x000fe20000010100 */
[--C-:B------:R-:W-:Y:S01]  /*14340*/  FFMA.FTZ R55, R55, UR44, -R7.reuse ;  /* 0x0000002c37377c23 */ /* 0x100fe20008010807 */
[----:B------:R-:W0:Y:S01]  /*14350*/  SHFL.BFLY PT, R28, R85, 0x2, 0x1f ;  /* 0x0c401f00551c7f89 */ /* 0x000e2200000e0000 */
[--C-:B------:R-:W-:Y:S01]  /*14360*/  FFMA.FTZ R166, R58, UR44, -R7.reuse ;  /* 0x0000002c3aa67c23 */ /* 0x100fe20008010807 */
        /* <DEDUP_REMOVED lines=11> */
[----:B------:R-:W-:Y:S08]  /*14420*/  MUFU.EX2 R87, R87 ;  /* 0x0000005700577308 */ /* 0x000ff00000000800 */
[----:B------:R-:W-:Y:S01]  /*14430*/  MUFU.EX2 R180, R180 ;  /* 0x000000b400b47308 */ /* 0x000fe20000000800 */
[----:B0-----:R-:W-:Y:S01]  /*14440*/  FMNMX.FTZ R28, R85, R28, !PT ;  /* 0x0000001c551c7209 */ /* 0x001fe20007810000 */
[----:B------:R-:W-:-:S04]  /*14450*/  FFMA.FTZ R85, R78, UR44, -R7 ;  /* 0x0000002c4e557c23 */ /* 0x000fc80008010807 */
[----:B------:R-:W0:Y:S02]  /*14460*/  SHFL.BFLY PT, R155, R28, 0x1, 0x1f ;  /* 0x0c201f001c9b7f89 */ /* 0x000e2400000e0000 */
[----:B------:R-:W-:Y:S08]  /*14470*/  MUFU.EX2 R182, R182 ;  /* 0x000000b600b67308 */ /* 0x000ff00000000800 */
[----:B------:R-:W-:Y:S08]  /*14480*/  MUFU.EX2 R29, R29 ;  /* 0x0000001d001d7308 */ /* 0x000ff00000000800 */
[----:B------:R-:W-:Y:S01]  /*14490*/  MUFU.EX2 R176, R176 ;  /* 0x000000b000b07308 */ /* 0x000fe20000000800 */
[----:B0-----:R-:W-:Y:S01]  /*144a0*/  FMNMX.FTZ R7, R28, R155, !PT ;  /* 0x0000009b1c077209 */ /* 0x001fe20007810000 */
[----:B------:R-:W-:-:S06]  /*144b0*/  FMUL.FTZ R28, R32, UR44 ;  /* 0x0000002c201c7c20 */ /* 0x000fcc0008410000 */
[----:B------:R-:W-:Y:S01]  /*144c0*/  MUFU.EX2 R33, R33 ;  /* 0x0000002100217308 */ /* 0x000fe20000000800 */
[C---:B------:R-:W-:Y:S01]  /*144d0*/  FSETP.NEU.FTZ.AND P3, PT, R7.reuse, -INF , PT ;  /* 0xff8000000700780b */ /* 0x040fe20003f7d000 */
[----:B------:R-:W-:-:S06]  /*144e0*/  FMUL.FTZ R44, R7, UR44 ;  /* 0x0000002c072c7c20 */ /* 0x000fcc0008410000 */
[----:B------:R-:W0:Y:S01]  /*144f0*/  MUFU.EX2 R28, R28 ;  /* 0x0000001c001c7308 */ /* 0x000e220000000800 */
[----:B------:R-:W-:-:S05]  /*14500*/  FSEL R44, R44, RZ, P3 ;  /* 0x000000ff2c2c7208 */ /* 0x000fca0001800000 */
[--C-:B------:R-:W-:Y:S01]  /*14510*/  FFMA.FTZ R32, R25, UR44, -R44.reuse ;  /* 0x0000002c19207c23 */ /* 0x100fe2000801082c */
[----:B------:R-:W-:Y:S01]  /*14520*/  FFMA.FTZ R171, R8, UR44, -R44 ;  /* 0x0000002c08ab7c23 */ /* 0x000fe2000801082c */
[----:B------:R-:W1:Y:S01]  /*14530*/  MUFU.EX2 R178, R178 ;  /* 0x000000b200b27308 */ /* 0x000e620000000800 */
[----:B------:R-:W-:Y:S02]  /*14540*/  @!P1 IMAD R8, R184, 0x8, R2 ;  /* 0x00000008b8089824 */ /* 0x000fe400078e0202 */
[--C-:B------:R-:W-:Y:S01]  /*14550*/  FFMA.FTZ R183, R26, UR44, -R44.reuse ;  /* 0x0000002c1ab77c23 */ /* 0x100fe2000801082c */
[--C-:B------:R-:W-:Y:S01]  /*14560*/  FFMA.FTZ R26, R27, UR44, -R44.reuse ;  /* 0x0000002c1b1a7c23 */ /* 0x100fe2000801082c */
[--C-:B------:R-:W-:Y:S01]  /*14570*/  FFMA.FTZ R181, R153, UR44, -R44.reuse ;  /* 0x0000002c99b57c23 */ /* 0x100fe2000801082c */
[----:B------:R-:W-:Y:S02]  /*14580*/  @!P1 VIADD R8, R8, 0x28860 ;  /* 0x0002886008089836 */ /* 0x000fe40000000000 */
[--C-:B------:R-:W-:Y:S01]  /*14590*/  FFMA.FTZ R9, R9, UR44, -R44.reuse ;  /* 0x0000002c09097c23 */ /* 0x100fe2000801082c */
[--C-:B------:R-:W-:Y:S01]  /*145a0*/  FFMA.FTZ R177, R30, UR44, -R44.reuse ;  /* 0x0000002c1eb17c23 */ /* 0x100fe2000801082c */
[----:B------:R-:W2:Y:S01]  /*145b0*/  MUFU.EX2 R35, R35 ;  /* 0x0000002300237308 */ /* 0x000ea20000000800 */
[----:B0-----:R-:W-:Y:S01]  /*145c0*/  FFMA.FTZ R25, R28, R4, R87 ;  /* 0x000000041c197223 */ /* 0x001fe20000010057 */
[--C-:B------:R-:W-:Y:S01]  /*145d0*/  FFMA.FTZ R30, R31, UR44, -R44.reuse ;  /* 0x0000002c1f1e7c23 */ /* 0x100fe2000801082c */
[--C-:B------:R-:W-:Y:S01]  /*145e0*/  FFMA.FTZ R179, R36, UR44, -R44.reuse ;  /* 0x0000002c24b37c23 */ /* 0x100fe2000801082c */
[--C-:B------:R-:W-:Y:S01]  /*145f0*/  FFMA.FTZ R36, R37, UR44, -R44.reuse ;  /* 0x0000002c25247c23 */ /* 0x100fe2000801082c */
[----:B------:R-:W-:Y:S01]  /*14600*/  FADD.FTZ R25, R180, R25 ;  /* 0x00000019b4197221 */ /* 0x000fe20000010000 */
[--C-:B------:R-:W-:Y:S01]  /*14610*/  FFMA.FTZ R173, R38, UR44, -R44.reuse ;  /* 0x0000002c26ad7c23 */ /* 0x100fe2000801082c */
[--C-:B------:R-:W-:Y:S01]  /*14620*/  FFMA.FTZ R38, R39, UR44, -R44.reuse ;  /* 0x0000002c27267c23 */ /* 0x100fe2000801082c */
[----:B------:R-:W0:Y:S01]  /*14630*/  MUFU.EX2 R172, R172 ;  /* 0x000000ac00ac7308 */ /* 0x000e220000000800 */
[----:B------:R-:W-:Y:S01]  /*14640*/  FADD.FTZ R4, R182, R25 ;  /* 0x00000019b6047221 */ /* 0x000fe20000010000 */
[--C-:B------:R-:W-:Y:S01]  /*14650*/  FFMA.FTZ R175, R42, UR44, -R44.reuse ;  /* 0x0000002c2aaf7c23 */ /* 0x100fe2000801082c */
[--C-:B------:R-:W-:Y:S01]  /*14660*/  FFMA.FTZ R169, R46, UR44, -R44.reuse ;  /* 0x0000002c2ea97c23 */ /* 0x100fe2000801082c */
[----:B------:R-:W-:Y:S01]  /*14670*/  FFMA.FTZ R40, R43, UR44, -R44 ;  /* 0x0000002c2b287c23 */ /* 0x000fe2000801082c */
[----:B------:R-:W-:Y:S01]  /*14680*/  FADD.FTZ R25, R29, R4 ;  /* 0x000000041d197221 */ /* 0x000fe20000010000 */
[--C-:B------:R-:W-:Y:S01]  /*14690*/  FFMA.FTZ R42, R47, UR44, -R44.reuse ;  /* 0x0000002c2f2a7c23 */ /* 0x100fe2000801082c */
[--C-:B------:R-:W-:Y:S01]  /*146a0*/  FFMA.FTZ R165, R52, UR44, -R44.reuse ;  /* 0x0000002c34a57c23 */ /* 0x100fe2000801082c */
[----:B------:R-:W3:Y:S01]  /*146b0*/  MUFU.EX2 R41, R41 ;  /* 0x0000002900297308 */ /* 0x000ee20000000800 */
[----:B------:R-:W-:Y:S01]  /*146c0*/  FADD.FTZ R4, R176, R25 ;  /* 0x00000019b0047221 */ /* 0x000fe20000010000 */
[--C-:B------:R-:W-:Y:S01]  /*146d0*/  FFMA.FTZ R46, R53, UR44, -R44.reuse ;  /* 0x0000002c352e7c23 */ /* 0x100fe2000801082c */
[--C-:B------:R-:W-:Y:S01]  /*146e0*/  FFMA.FTZ R167, R56, UR44, -R44.reuse ;  /* 0x0000002c38a77c23 */ /* 0x100fe2000801082c */
[----:B------:R-:W-:Y:S01]  /*146f0*/  FFMA.FTZ R57, R57, UR44, -R44 ;  /* 0x0000002c39397c23 */ /* 0x000fe2000801082c */
[----:B------:R-:W-:Y:S01]  /*14700*/  FADD.FTZ R25, R33, R4 ;  /* 0x0000000421197221 */ /* 0x000fe20000010000 */
[--C-:B------:R-:W-:Y:S01]  /*14710*/  FFMA.FTZ R161, R59, UR44, -R44.reuse ;  /* 0x0000002c3ba17c23 */ /* 0x100fe2000801082c */
[--C-:B------:R-:W-:Y:S01]  /*14720*/  FFMA.FTZ R61, R61, UR44, -R44.reuse ;  /* 0x0000002c3d3d7c23 */ /* 0x100fe2000801082c */
[----:B------:R-:W4:Y:S01]  /*14730*/  MUFU.EX2 R174, R174 ;  /* 0x000000ae00ae7308 */ /* 0x000f220000000800 */
[----:B-1----:R-:W-:Y:S01]  /*14740*/  FADD.FTZ R4, R178, R25 ;  /* 0x00000019b2047221 */ /* 0x002fe20000010000 */
[--C-:B------:R-:W-:Y:S01]  /*14750*/  FFMA.FTZ R63, R63, UR44, -R44.reuse ;  /* 0x0000002c3f3f7c23 */ /* 0x100fe2000801082c */
[--C-:B------:R-:W-:Y:S01]  /*14760*/  FFMA.FTZ R65, R65, UR44, -R44.reuse ;  /* 0x0000002c41417c23 */ /* 0x100fe2000801082c */
[----:B------:R-:W-:Y:S01]  /*14770*/  FFMA.FTZ R68, R68, UR44, -R44 ;  /* 0x0000002c44447c23 */ /* 0x000fe2000801082c */
[----:B--2---:R-:W-:Y:S01]  /*14780*/  FADD.FTZ R25, R35, R4 ;  /* 0x0000000423197221 */ /* 0x004fe20000010000 */
[--C-:B------:R-:W-:Y:S01]  /*14790*/  FFMA.FTZ R69, R69, UR44, -R44.reuse ;  /* 0x0000002c45457c23 */ /* 0x100fe2000801082c */
[--C-:B------:R-:W-:Y:S01]  /*147a0*/  FFMA.FTZ R70, R70, UR44, -R44.reuse ;  /* 0x0000002c46467c23 */ /* 0x100fe2000801082c */
[----:B------:R-:W1:Y:S01]  /*147b0*/  MUFU.EX2 R45, R45 ;  /* 0x0000002d002d7308 */ /* 0x000e620000000800 */
[----:B0-----:R-:W-:Y:S01]  /*147c0*/  FADD.FTZ R4, R172, R25 ;  /* 0x00000019ac047221 */ /* 0x001fe20000010000 */
[--C-:B------:R-:W-:Y:S01]  /*147d0*/  FFMA.FTZ R71, R71, UR44, -R44.reuse ;  /* 0x0000002c47477c23 */ /* 0x100fe2000801082c */
[--C-:B------:R-:W-:Y:S01]  /*147e0*/  FFMA.FTZ R72, R72, UR44, -R44.reuse ;  /* 0x0000002c48487c23 */ /* 0x100fe2000801082c */
[----:B------:R-:W-:Y:S01]  /*147f0*/  FFMA.FTZ R24, R24, UR44, -R44 ;  /* 0x0000002c18187c23 */ /* 0x000fe2000801082c */
[----:B---3--:R-:W-:Y:S01]  /*14800*/  FADD.FTZ R25, R41, R4 ;  /* 0x0000000429197221 */ /* 0x008fe20000010000 */
[--C-:B------:R-:W-:Y:S01]  /*14810*/  FFMA.FTZ R74, R74, UR44, -R44.reuse ;  /* 0x0000002c4a4a7c23 */ /* 0x100fe2000801082c */
[----:B------:R-:W-:Y:S01]  /*14820*/  FFMA.FTZ R34, R34, UR44, -R44 ;  /* 0x0000002c22227c23 */ /* 0x000fe2000801082c */
[----:B------:R-:W0:Y:S01]  /*14830*/  MUFU.EX2 R168, R168 ;  /* 0x000000a800a87308 */ /* 0x000e220000000800 */
[----:B----4-:R-:W-:Y:S01]  /*14840*/  FADD.FTZ R4, R174, R25 ;  /* 0x00000019ae047221 */ /* 0x010fe20000010000 */
[----:B------:R-:W-:Y:S01]  /*14850*/  FSEL R25, R7, RZ, P3 ;  /* 0x000000ff07197208 */ /* 0x000fe20001800000 */
[----:B------:R-:W-:Y:S01]  /*14860*/  FMUL.FTZ R88, R88, R28 ;  /* 0x0000001c58587220 */ /* 0x000fe20000410000 */
[----:B------:R-:W-:Y:S01]  /*14870*/  ISETP.GT.AND P3, PT, R3, R14, PT ;  /* 0x0000000e0300720c */ /* 0x000fe20003f64270 */
[----:B------:R-:W-:Y:S01]  /*14880*/  FMUL.FTZ R89, R89, R28 ;  /* 0x0000001c59597220 */ /* 0x000fe20000410000 */
[----:B------:R-:W-:Y:S01]  /*14890*/  F2FP.F16.F32.PACK_AB R180, R180, R87 ;  /* 0x00000057b4b4723e */ /* 0x000fe200000000ff */
[----:B------:R-:W-:Y:S01]  /*148a0*/  FADD.FTZ R25, -R25, R10 ;  /* 0x0000000a19197221 */ /* 0x000fe20000010100 */
[----:B------:R-:W2:Y:S01]  /*148b0*/  MUFU.EX2 R49, R49 ;  /* 0x0000003100317308 */ /* 0x000ea20000000800 */
[----:B-1----:R-:W-:Y:S01]  /*148c0*/  FADD.FTZ R27, R45, R4 ;  /* 0x000000042d1b7221 */ /* 0x002fe20000010000 */
[----:B------:R-:W-:Y:S01]  /*148d0*/  F2FP.F16.F32.PACK_AB R182, R29, R182 ;  /* 0x000000b61db6723e */ /* 0x000fe200000000ff */
[----:B------:R-:W-:Y:S01]  /*148e0*/  FMUL.FTZ R92, R92, R28 ;  /* 0x0000001c5c5c7220 */ /* 0x000fe20000410000 */
[----:B------:R-:W-:Y:S01]  /*148f0*/  F2FP.F16.F32.PACK_AB R176, R33, R176 ;  /* 0x000000b021b0723e */ /* 0x000fe200000000ff */
[----:B------:R-:W-:Y:S01]  /*14900*/  FMUL.FTZ R93, R93, R28 ;  /* 0x0000001c5d5d7220 */ /* 0x000fe20000410000 */
[----:B------:R-:W-:Y:S01]  /*14910*/  F2FP.F16.F32.PACK_AB R178, R35, R178 ;  /* 0x000000b223b2723e */ /* 0x000fe200000000ff */
[----:B------:R-:W-:Y:S01]  /*14920*/  FMUL.FTZ R96, R96, R28 ;  /* 0x0000001c60607220 */ /* 0x000fe20000410000 */
[----:B------:R-:W1:Y:S01]  /*14930*/  MUFU.EX2 R170, R170 ;  /* 0x000000aa00aa7308 */ /* 0x000e620000000800 */
[----:B0-----:R-:W-:Y:S01]  /*14940*/  FADD.FTZ R4, R168, R27 ;  /* 0x0000001ba8047221 */ /* 0x001fe20000010000 */
[----:B------:R-:W-:Y:S01]  /*14950*/  @!P1 PRMT R27, RZ, 0x654, R8 ;  /* 0x00000654ff1b9816 */ /* 0x000fe20000000008 */
[----:B------:R-:W-:Y:S01]  /*14960*/  FMUL.FTZ R8, R25, UR44 ;  /* 0x0000002c19087c20 */ /* 0x000fe20008410000 */
[----:B------:R-:W-:Y:S01]  /*14970*/  F2FP.F16.F32.PACK_AB R172, R41, R172 ;  /* 0x000000ac29ac723e */ /* 0x000fe200000000ff */
[----:B------:R-:W-:Y:S01]  /*14980*/  FMUL.FTZ R97, R97, R28 ;  /* 0x0000001c61617220 */ /* 0x000fe20000410000 */
[----:B------:R0:W-:Y:S01]  /*14990*/  @!P1 SYNCS.ARRIVE.TRANS64.RED.A1T0 RZ, [R27+URZ], RZ ;  /* 0x000000ff1bff99a7 */ /* 0x0001e2000810043f */
[----:B------:R-:W-:Y:S01]  /*149a0*/  F2FP.F16.F32.PACK_AB R174, R45, R174 ;  /* 0x000000ae2dae723e */ /* 0x000fe200000000ff */
[----:B------:R-:W3:Y:S01]  /*149b0*/  MUFU.EX2 R51, R51 ;  /* 0x0000003300337308 */ /* 0x000ee20000000800 */
[C---:B--2---:R-:W-:Y:S01]  /*149c0*/  FADD.FTZ R25, R49.reuse, R4 ;  /* 0x0000000431197221 */ /* 0x044fe20000010000 */
[----:B------:R-:W-:Y:S01]  /*149d0*/  F2FP.F16.F32.PACK_AB R168, R49, R168 ;  /* 0x000000a831a8723e */ /* 0x000fe200000000ff */
[-C--:B------:R-:W-:Y:S01]  /*149e0*/  FMUL.FTZ R100, R100, R28.reuse ;  /* 0x0000001c64647220 */ /* 0x080fe20000410000 */
[-C--:B------:R-:W-:Y:S01]  /*149f0*/  FMUL.FTZ R101, R101, R28.reuse ;  /* 0x0000001c65657220 */ /* 0x080fe20000410000 */
[-C--:B------:R-:W-:Y:S01]  /*14a00*/  FMUL.FTZ R104, R104, R28.reuse ;  /* 0x0000001c68687220 */ /* 0x080fe20000410000 */
[-C--:B------:R-:W-:Y:S01]  /*14a10*/  FMUL.FTZ R105, R105, R28.reuse ;  /* 0x0000001c69697220 */ /* 0x080fe20000410000 */
[-C--:B------:R-:W-:Y:S01]  /*14a20*/  FMUL.FTZ R108, R108, R28.reuse ;  /* 0x0000001c6c6c7220 */ /* 0x080fe20000410000 */
[----:B------:R-:W-:Y:S01]  /*14a30*/  MUFU.EX2 R164, R164 ;  /* 0x000000a400a47308 */ /* 0x000fe20000000800 */
[----:B-1----:R-:W-:Y:S01]  /*14a40*/  FADD.FTZ R4, R170, R25 ;  /* 0x00000019aa047221 */ /* 0x002fe20000010000 */
[-C--:B------:R-:W-:Y:S01]  /*14a50*/  FMUL.FTZ R109, R109, R28.reuse ;  /* 0x0000001c6d6d7220 */ /* 0x080fe20000410000 */
[-C--:B------:R-:W-:Y:S01]  /*14a60*/  FMUL.FTZ R112, R112, R28.reuse ;  /* 0x0000001c70707220 */ /* 0x080fe20000410000 */
[-C--:B------:R-:W-:Y:S01]  /*14a70*/  FMUL.FTZ R113, R113, R28.reuse ;  /* 0x0000001c71717220 */ /* 0x080fe20000410000 */
[-C--:B------:R-:W-:Y:S01]  /*14a80*/  FMUL.FTZ R116, R116, R28.reuse ;  /* 0x0000001c74747220 */ /* 0x080fe20000410000 */
[-C--:B------:R-:W-:Y:S01]  /*14a90*/  FMUL.FTZ R117, R117, R28.reuse ;  /* 0x0000001c75757220 */ /* 0x080fe20000410000 */
[----:B------:R-:W-:Y:S01]  /*14aa0*/  FMUL.FTZ R120, R120, R28 ;  /* 0x0000001c78787220 */ /* 0x000fe20000410000 */
[----:B------:R-:W-:Y:S01]  /*14ab0*/  MUFU.EX2 R55, R55 ;  /* 0x0000003700377308 */ /* 0x000fe20000000800 */
[----:B---3--:R-:W-:Y:S01]  /*14ac0*/  F2FP.F16.F32.PACK_AB R170, R51, R170 ;  /* 0x000000aa33aa723e */ /* 0x008fe200000000ff */
        /* <DEDUP_REMOVED lines=16> */
[----:B------:R-:W-:Y:S01]  /*14bd0*/  FMUL.FTZ R149, R149, R28 ;  /* 0x0000001c95957220 */ /* 0x000fe20000410000 */
[----:B------:R-:W-:-:S02]  /*14be0*/  VIADD R3, R3, 0xffffffff ;  /* 0xffffffff03037836 */ /* 0x000fc40000000000 */
[----:B------:R-:W-:-:S03]  /*14bf0*/  IMAD.MOV.U32 R184, RZ, RZ, R21 ;  /* 0x000000ffffb87224 */ /* 0x000fc600078e0015 */
[----:B------:R-:W1:Y:S08]  /*14c00*/  MUFU.EX2 R8, R8 ;  /* 0x0000000800087308 */ /* 0x000e700000000800 */
[----:B------:R-:W2:Y:S08]  /*14c10*/  MUFU.EX2 R73, R60 ;  /* 0x0000003c00497308 */ /* 0x000eb00000000800 */
[----:B------:R3:W-:Y:S01]  /*14c20*/  MUFU.EX2 R10, R9 ;  /* 0x00000009000a7308 */ /* 0x0007e20000000800 */
[-C--:B-1----:R-:W-:Y:S01]  /*14c30*/  FMUL.FTZ R90, R90, R8.reuse ;  /* 0x000000085a5a7220 */ /* 0x082fe20000410000 */
        /* <DEDUP_REMOVED lines=10> */
[----:B------:R-:W-:Y:S01]  /*14ce0*/  FMUL.FTZ R107, R107, R8 ;  /* 0x000000086b6b7220 */ /* 0x000fe20000410000 */
[----:B------:R-:W-:Y:S01]  /*14cf0*/  FADD.FTZ R4, R164, R9 ;  /* 0x00000009a4047221 */ /* 0x000fe20000010000 */
[C---:B------:R-:W-:Y:S01]  /*14d00*/  F2FP.F16.F32.PACK_AB R164, R55.reuse, R164 ;  /* 0x000000a437a4723e */ /* 0x040fe200000000ff */
[-C--:B------:R-:W-:Y:S01]  /*14d10*/  FMUL.FTZ R110, R110, R8.reuse ;  /* 0x000000086e6e7220 */ /* 0x080fe20000410000 */
[----:B------:R-:W3:Y:S01]  /*14d20*/  MUFU.EX2 R160, R160 ;  /* 0x000000a000a07308 */ /* 0x000ee20000000800 */
[----:B------:R-:W-:Y:S01]  /*14d30*/  FADD.FTZ R9, R55, R4 ;  /* 0x0000000437097221 */ /* 0x000fe20000010000 */
[-C--:B------:R-:W-:Y:S01]  /*14d40*/  FMUL.FTZ R111, R111, R8.reuse ;  /* 0x000000086f6f7220 */ /* 0x080fe20000410000 */
[-C--:B------:R-:W-:Y:S01]  /*14d50*/  FMUL.FTZ R114, R114, R8.reuse ;  /* 0x0000000872727220 */ /* 0x080fe20000410000 */
[----:B------:R-:W-:Y:S01]  /*14d60*/  FMUL.FTZ R115, R115, R8 ;  /* 0x0000000873737220 */ /* 0x000fe20000410000 */
[----:B------:R-:W-:Y:S01]  /*14d70*/  FADD.FTZ R4, R166, R9 ;  /* 0x00000009a6047221 */ /* 0x000fe20000010000 */
[----:B------:R-:W-:Y:S01]  /*14d80*/  FFMA.FTZ R9, R8, R0, R181 ;  /* 0x0000000008097223 */ /* 0x000fe200000100b5 */
[C---:B--2---:R-:W-:Y:S01]  /*14d90*/  F2FP.F16.F32.PACK_AB R166, R73.reuse, R166 ;  /* 0x000000a649a6723e */ /* 0x044fe200000000ff */
[----:B------:R-:W2:Y:S01]  /*14da0*/  MUFU.EX2 R183, R183 ;  /* 0x000000b700b77308 */ /* 0x000ea20000000800 */
[----:B------:R-:W-:Y:S01]  /*14db0*/  FADD.FTZ R25, R73, R4 ;  /* 0x0000000449197221 */ /* 0x000fe20000010000 */
[C---:B-1----:R-:W-:Y:S01]  /*14dc0*/  FADD.FTZ R0, R32.reuse, R9 ;  /* 0x0000000920007221 */ /* 0x042fe20000010000 */
[----:B------:R-:W-:Y:S01]  /*14dd0*/  F2FP.F16.F32.PACK_AB R181, R32, R181 ;  /* 0x000000b520b5723e */ /* 0x000fe200000000ff */
        /* <DEDUP_REMOVED lines=19> */
[----:B------:R-:W-:Y:S01]  /*14f10*/  FMUL.FTZ R147, R147, R8 ;  /* 0x0000000893937220 */ /* 0x000fe20000410000 */
[----:B------:R-:W2:Y:S01]  /*14f20*/  MUFU.EX2 R162, R162 ;  /* 0x000000a200a27308 */ /* 0x000ea20000000800 */
[C---:B-1----:R-:W-:Y:S01]  /*14f30*/  FADD.FTZ R25, R75.reuse, R4 ;  /* 0x000000044b197221 */ /* 0x042fe20000010000 */
[----:B------:R-:W-:Y:S01]  /*14f40*/  F2FP.F16.F32.PACK_AB R160, R75, R160 ;  /* 0x000000a04ba0723e */ /* 0x000fe200000000ff */
[-C--:B------:R-:W-:Y:S01]  /*14f50*/  FMUL.FTZ R150, R150, R8.reuse ;  /* 0x0000000896967220 */ /* 0x080fe20000410000 */
[----:B------:R-:W-:-:S04]  /*14f60*/  FMUL.FTZ R151, R151, R8 ;  /* 0x0000000897977220 */ /* 0x000fc80000410000 */
        /* <DEDUP_REMOVED lines=24> */
[----:B---3--:R-:W-:-:S07]  /*150f0*/  FADD.FTZ R48, R158, R25 ;  /* 0x000000199e307221 */ /* 0x008fce0000010000 */
        /* <DEDUP_REMOVED lines=24> */
[----:B------:R-:W-:Y:S02]  /*15280*/  F2FP.F16.F32.PACK_AB R154, R11, R154 ;  /* 0x0000009a0b9a723e */ /* 0x000fe400000000ff */
[----:B------:R-:W-:-:S04]  /*15290*/  MOV R11, R6 ;  /* 0x00000006000b7202 */ /* 0x000fc80000000f00 */
[----:B------:R-:W2:Y:S01]  /*152a0*/  MUFU.EX2 R165, R165 ;  /* 0x000000a500a57308 */ /* 0x000ea20000000800 */
[C---:B-1----:R-:W-:Y:S01]  /*152b0*/  FADD.FTZ R48, R42.reuse, R9 ;  /* 0x000000092a307221 */ /* 0x042fe20000010000 */
[----:B------:R-:W-:-:S06]  /*152c0*/  F2FP.F16.F32.PACK_AB R169, R42, R169 ;  /* 0x000000a92aa9723e */ /* 0x000fcc00000000ff */
[----:B------:R-:W1:Y:S01]  /*152d0*/  MUFU.EX2 R46, R46 ;  /* 0x0000002e002e7308 */ /* 0x000e620000000800 */
[----:B---3--:R-:W-:Y:S01]  /*152e0*/  FADD.FTZ R9, R171, R48 ;  /* 0x00000030ab097221 */ /* 0x008fe20000010000 */
[----:B------:R-:W-:-:S03]  /*152f0*/  F2FP.F16.F32.PACK_AB R171, R10, R171 ;  /* 0x000000ab0aab723e */ /* 0x000fc600000000ff */
[----:B------:R-:W-:Y:S01]  /*15300*/  FADD.FTZ R48, R10, R9 ;  /* 0x000000090a307221 */ /* 0x000fe20000010000 */
[----:B------:R-:W-:Y:S02]  /*15310*/  IMAD.MOV.U32 R10, RZ, RZ, R7 ;  /* 0x000000ffff0a7224 */ /* 0x000fe400078e0007 */
[----:B------:R-:W3:Y:S01]  /*15320*/  MUFU.EX2 R167, R167 ;  /* 0x000000a700a77308 */ /* 0x000ee20000000800 */
[----:B--2---:R-:W-:-:S07]  /*15330*/  FADD.FTZ R9, R165, R48 ;  /* 0x00000030a5097221 */ /* 0x004fce0000010000 */
        /* <DEDUP_REMOVED lines=36> */
[----:B0-----:R-:W-:Y:S06]  /*15580*/  @P3 BRA `(.L_x_1538) ;  /* 0xffffffc400883947 */ /* 0x001fec000383ffff */
[----:B------:R-:W-:Y:S02]  /*15590*/  IMAD.MOV.U32 R10, RZ, RZ, R7 ;  /* 0x000000ffff0a7224 */ /* 0x000fe400078e0007 */
[----:B------:R-:W-:Y:S02]  /*155a0*/  IMAD.MOV.U32 R11, RZ, RZ, R6 ;  /* 0x000000ffff0b7224 */ /* 0x000fe400078e0006 */
[----:B------:R-:W-:Y:S02]  /*155b0*/  IMAD.MOV.U32 R184, RZ, RZ, R21 ;  /* 0x000000ffffb87224 */ /* 0x000fe400078e0015 */
[----:B------:R-:W-:-:S07]  /*155c0*/  IMAD.MOV.U32 R186, RZ, RZ, R199 ;  /* 0x000000ffffba7224 */ /* 0x000fce00078e00c7 */
.L_x_1520:
[----:B------:R-:W0:Y:S01]  /*155d0*/  LDC R13, c[0x0][0x9e4] ;  /* 0x00027900ff0d7b82 */ /* 0x000e220000000800 */
[----:B------:R-:W-:Y:S01]  /*155e0*/  IADD3 R6, R192, 0x80, -R193 ;  /* 0x00000080c0067810 */ /* 0x000fe20007ffe8c1 */
[----:B------:R-:W-:-:S04]  /*155f0*/  ULDC UR6, c[0x0][0x9dc] ;  /* 0x0002770000067ab9 */ /* 0x000fc80000000800 */
[----:B------:R-:W-:-:S05]  /*15600*/  IMAD R6, R197, 0x80, R6 ;  /* 0x00000080c5067824 */ /* 0x000fca00078e0206 */
[----:B------:R-:W-:Y:S02]  /*15610*/  IADD3 R7, R6, -UR6, RZ ;  /* 0x8000000606077c10 */ /* 0x000fe4000fffe0ff */
[----:B0-----:R-:W-:-:S13]  /*15620*/  ISETP.GE.AND P5, PT, R13, 0x1, PT ;  /* 0x000000010d00780c */ /* 0x001fda0003fa6270 */
[----:B------:R-:W-:Y:S05]  /*15630*/  @!P5 BRA `(.L_x_1539) ;  /* 0x000000000044d947 */ /* 0x000fea0003800000 */
        /* <DEDUP_REMOVED lines=10> */
.L_x_1541:
[----:B------:R-:W-:-:S13]  /*156e0*/  ISETP.NE.AND P2, PT, R13, 0x1, PT ;  /* 0x000000010d00780c */ /* 0x000fda0003f45270 */
[----:B------:R-:W0:Y:S02]  /*156f0*/  @P2 LDC.64 R8, c[0x0][0x9e8] ;  /* 0x00027a00ff082b82 */ /* 0x000e240000000a00 */
[----:B0-----:R-:W-:-:S05]  /*15700*/  @P2 IMAD.HI.U32 R8, R6, R8, RZ ;  /* 0x0000000806082227 */ /* 0x001fca00078e00ff */
[----:B------:R-:W-:-:S07]  /*15710*/  @P2 SHF.R.U32.HI R6, RZ, R9, R8 ;  /* 0x00000009ff062219 */ /* 0x000fce0000011608 */
.L_x_1542:
[----:B------:R-:W-:Y:S05]  /*15720*/  BSYNC B0 ;  /* 0x0000000000007941 */ /* 0x000fea0003800000 */
.L_x_1540:
[----:B------:R-:W-:-:S05]  /*15730*/  IMAD R6, R6, R13, RZ ;  /* 0x0000000d06067224 */ /* 0x000fca00078e02ff */
[----:B------:R-:W-:-:S07]  /*15740*/  VIMNMX R7, R7, R6, !PT ;  /* 0x0000000607077248 */ /* 0x000fce0007fe0100 */
.L_x_1539:
[----:B------:R-:W-:-:S05]  /*15750*/  VIADD R7, R7, 0x7f ;  /* 0x0000007f07077836 */ /* 0x000fca0000000000 */
[----:B------:R-:W-:-:S04]  /*15760*/  SHF.R.S32.HI R6, RZ, 0x1f, R7 ;  /* 0x0000001fff067819 */ /* 0x000fc80000011407 */
[----:B------:R-:W-:-:S04]  /*15770*/  LEA.HI R6, R6, R7, RZ, 0x7 ;  /* 0x0000000706067211 */ /* 0x000fc800078f38ff */
[----:B------:R-:W-:-:S04]  /*15780*/  SHF.R.S32.HI R7, RZ, 0x7, R6 ;  /* 0x00000007ff077819 */ /* 0x000fc80000011406 */
[----:B------:R-:W-:-:S04]  /*15790*/  VIMNMX R14, R198, R7, !PT ;  /* 0x00000007c60e7248 */ /* 0x000fc80007fe0100 */
[----:B------:R-:W-:-:S13]  /*157a0*/  ISETP.GE.AND P2, PT, R3, R14, PT ;  /* 0x0000000e0300720c */ /* 0x000fda0003f46270 */
[----:B------:R-:W-:Y:S05]  /*157b0*/  @!P2 BRA `(.L_x_1543) ;  /* 0x000000280084a947 */ /* 0x000fea0003800000 */
[----:B------:R-:W-:Y:S02]  /*157c0*/  IMAD.MOV.U32 R13, RZ, RZ, R10 ;  /* 0x000000ffff0d7224 */ /* 0x000fe400078e000a */
[----:B------:R-:W-:Y:S02]  /*157d0*/  IMAD.MOV.U32 R12, RZ, RZ, R11 ;  /* 0x000000ffff0c7224 */ /* 0x000fe400078e000b */
[----:B------:R-:W-:Y:S02]  /*157e0*/  IMAD.MOV.U32 R20, RZ, RZ, R186 ;  /* 0x000000ffff147224 */ /* 0x000fe400078e00ba */
[----:B------:R-:W-:-:S07]  /*157f0*/  IMAD.MOV.U32 R15, RZ, RZ, R184 ;  /* 0x000000ffff0f7224 */ /* 0x000fce00078e00b8 */
.L_x_1553:
        /* <DEDUP_REMOVED lines=10> */
.L_x_1545:
[----:B------:R-:W-:Y:S02]  /*158a0*/  LEA R6, R184, R2, 0x3 ;  /* 0x00000002b8067211 */ /* 0x000fe400078e18ff */
[----:B------:R-:W-:-:S04]  /*158b0*/  SHF.L.U32 R7, R186, 0x1f, RZ ;  /* 0x0000001fba077819 */ /* 0x000fc800000006ff */
[----:B------:R0:W1:Y:S01]  /*158c0*/  SYNCS.PHASECHK.TRANS64.TRYWAIT P3, [R6+URZ+0x28830], R7 ;  /* 0x02883007060075a7 */ /* 0x000062000806017f */
[----:B------:R-:W-:Y:S05]  /*158d0*/  @!P0 BRA `(.L_x_1546) ;  /* 0x0000000000048947 */ /* 0x000fea0003800000 */
[----:B------:R-:W-:Y:S01]  /*158e0*/  BPT.TRAP 0x1 ;  /* 0x000000040000795c */ /* 0x000fe20000300000 */
.L_x_1546:
[----:B------:R-:W-:Y:S04]  /*158f0*/  BSSY B0, `(.L_x_1544) ;  /* 0x0000004000007945 */ /* 0x000fe80003800000 */
[----:B-1----:R-:W-:Y:S05]  /*15900*/  @P3 BRA `(.L_x_1547) ;  /* 0x0000000000083947 */ /* 0x002fea0003800000 */
[----:B------:R-:W1:Y:S02]  /*15910*/  SYNCS.PHASECHK.TRANS64.TRYWAIT P3, [R6+URZ+0x28830], R7 ;  /* 0x02883007060075a7 */ /* 0x000e64000806017f */
[----:B-1----:R-:W-:Y:S05]  /*15920*/  @!P3 BRA `(.L_x_1548) ;  /* 0x00000104005cb947 */ /* 0x002fea0003800000 */
.L_x_1547:
[----:B------:R-:W-:Y:S05]  /*15930*/  BSYNC B0 ;  /* 0x0000000000007941 */ /* 0x000fea0003800000 */
.L_x_1544:
[----:B------:R-:W2:Y:S01]  /*15940*/  S2R R8, SR_TID.X ;  /* 0x0000000000087919 */ /* 0x000ea20000002100 */
[----:B01----:R-:W-:Y:S01]  /*15950*/  IMAD.MOV.U32 R7, RZ, RZ, 0x40000040 ;  /* 0x40000040ff077424 */ /* 0x003fe200078e00ff */
[----:B------:R-:W-:Y:S05]  /*15960*/  WARPSYNC.ALL ;  /* 0x0000000000007948 */ /* 0x000fea0003800000 */
[----:B------:R-:W-:Y:S01]  /*15970*/  R2UR UR35, R7 ;  /* 0x00000000072372ca */ /* 0x000fe200000e0000 */
[----:B------:R-:W-:Y:S02]  /*15980*/  IMAD R6, R184, 0x800, R5 ;  /* 0x00000800b8067824 */ /* 0x000fe400078e0205 */
[----:B------:R-:W-:-:S03]  /*15990*/  IMAD.MOV.U32 R9, RZ, RZ, 0x40000040 ;  /* 0x40000040ff097424 */ /* 0x000fc600078e00ff */
[----:B------:R-:W-:Y:S02]  /*159a0*/  R2UR UR34, R6 ;  /* 0x00000000062272ca */ /* 0x000fe400000e0000 */
[----:B------:R-:W-:Y:S02]  /*159b0*/  R2UR UR7, R9 ;  /* 0x00000000090772ca */ /* 0x000fe400000e0000 */
[----:B------:R-:W-:-:S04]  /*159c0*/  MOV R9, 0x40000040 ;  /* 0x4000004000097802 */ /* 0x000fc80000000f00 */
        /* <DEDUP_REMOVED lines=9> */
[----:B------:R-:W-:Y:S01]  /*15a60*/  R2UR UR23, R9 ;  /* 0x00000000091772ca */ /* 0x000fe200000e0000 */
[----:B------:R-:W-:Y:S01]  /*15a70*/  IMAD.MOV.U32 R9, RZ, RZ, 0x40000040 ;  /* 0x40000040ff097424 */ /* 0x000fe200078e00ff */
[----:B------:R0:W-:Y:S02]  /*15a80*/  BAR.SYNC.DEFER_BLOCKING R7, 0x100 ;  /* 0x000400070000751d */ /* 0x0001e40000010000 */
[----:B------:R-:W-:Y:S01]  /*15a90*/  R2UR UR6, R8 ;  /* 0x00000000080672ca */ /* 0x000fe200000e0000 */
[----:B------:R-:W-:Y:S01]  /*15aa0*/  VIADD R8, R6, 0x4 ;  /* 0x0000000406087836 */ /* 0x000fe20000000000 */
[----:B------:R-:W-:-:S04]  /*15ab0*/  R2UR UR27, R9 ;  /* 0x00000000091b72ca */ /* 0x000fc800000e0000 */
[----:B------:R-:W-:Y:S01]  /*15ac0*/  R2UR UR10, R8 ;  /* 0x00000000080a72ca */ /* 0x000fe200000e0000 */
[----:B------:R-:W-:Y:S02]  /*15ad0*/  VIADD R8, R6, 0x6 ;  /* 0x0000000606087836 */ /* 0x000fe40000000000 */
[----:B0-----:R-:W-:-:S03]  /*15ae0*/  IMAD.MOV.U32 R7, RZ, RZ, 0x40000040 ;  /* 0x40000040ff077424 */ /* 0x001fc600078e00ff */
[----:B------:R-:W-:Y:S01]  /*15af0*/  R2UR UR14, R8 ;  /* 0x00000000080e72ca */ /* 0x000fe200000e0000 */
[----:B------:R-:W-:Y:S01]  /*15b00*/  VIADD R8, R6, 0x400 ;  /* 0x0000040006087836 */ /* 0x000fe20000000000 */
[----:B------:R-:W-:-:S04]  /*15b10*/  R2UR UR31, R7 ;  /* 0x00000000071f72ca */ /* 0x000fc800000e0000 */
[----:B------:R-:W-:Y:S01]  /*15b20*/  R2UR UR18, R8 ;  /* 0x00000000081272ca */ /* 0x000fe200000e0000 */
[----:B------:R-:W-:Y:S01]  /*15b30*/  VIADD R8, R6, 0x402 ;  /* 0x0000040206087836 */ /* 0x000fe20000000000 */
[----:B------:R-:W-:-:S04]  /*15b40*/  WARPGROUP.ARRIVE ;  /* 0x00000000000079c5 */ /* 0x000fc80000000000 */
[----:B------:R-:W-:Y:S02]  /*15b50*/  R2UR UR22, R8 ;  /* 0x00000000081672ca */ /* 0x000fe400000e0000 */
[C---:B------:R-:W-:Y:S01]  /*15b60*/  IADD3 R8, R6.reuse, 0x404, RZ ;  /* 0x0000040406087810 */ /* 0x040fe20007ffe0ff */
[----:B------:R-:W-:Y:S01]  /*15b70*/  VIADD R6, R6, 0x406 ;  /* 0x0000040606067836 */ /* 0x000fe20000000000 */
[----:B------:R-:W-:Y:S02]  /*15b80*/  HGMMA.64x128x16.F32 R24, gdesc[UR32], RZ, !UPT, gsb0 ;  /* 0x01e00000201879f0 */ /* 0x000fe4000c0008ff */
        /* <DEDUP_REMOVED lines=27> */
.L_x_1550:
[----:B------:R-:W-:Y:S01]  /*15d40*/  SHF.L.U32 R6, R20, 0x1f, RZ ;  /* 0x0000001f14067819 */ /* 0x000fe200000006ff */
[----:B------:R-:W-:-:S04]  /*15d50*/  IMAD R7, R15, 0x8, R2 ;  /* 0x000000080f077824 */ /* 0x000fc800078e0202 */
[----:B------:R0:W1:Y:S01]  /*15d60*/  SYNCS.PHASECHK.TRANS64.TRYWAIT P2, [R7+URZ+0x28850], R6 ;  /* 0x02885006070075a7 */ /* 0x000062000804017f */
[----:B------:R-:W-:Y:S05]  /*15d70*/  @!P0 BRA `(.L_x_1551) ;  /* 0x0000000000048947 */ /* 0x000fea0003800000 */
[----:B------:R-:W-:Y:S01]  /*15d80*/  BPT.TRAP 0x1 ;  /* 0x000000040000795c */ /* 0x000fe20000300000 */
.L_x_1551:
[----:B-1----:R-:W-:Y:S05]  /*15d90*/  @P2 BRA `(.L_x_1549) ;  /* 0x0000000000082947 */ /* 0x002fea0003800000 */
[----:B------:R-:W1:Y:S02]  /*15da0*/  SYNCS.PHASECHK.TRANS64.TRYWAIT P2, [R7+URZ+0x28850], R6 ;  /* 0x02885006070075a7 */ /* 0x000e64000804017f */
[----:B-1----:R-:W-:Y:S05]  /*15db0*/  @!P2 BRA `(.L_x_1552) ;  /* 0x00000100004ca947 */ /* 0x002fea0003800000 */
.L_x_1549:
[----:B01----:R-:W-:Y:S01]  /*15dc0*/  VIADD R6, R2, 0x400 ;  /* 0x0000040002067836 */ /* 0x003fe20000000000 */
[----:B------:R-:W-:Y:S05]  /*15dd0*/  WARPSYNC.ALL ;  /* 0x0000000000007948 */ /* 0x000fea0003800000 */
[----:B------:R-:W-:-:S04]  /*15de0*/  SHF.R.U32.HI R6, RZ, 0x4, R6 ;  /* 0x00000004ff067819 */ /* 0x000fc80000011606 */
[----:B------:R-:W-:-:S04]  /*15df0*/  LOP3.LUT R6, R6, 0x3fff, RZ, 0xc0, !PT ;  /* 0x00003fff06067812 */ /* 0x000fc800078ec0ff */
[----:B------:R-:W-:-:S05]  /*15e00*/  LOP3.LUT R6, R6, 0x4000000, RZ, 0xfc, !PT ;  /* 0x0400000006067812 */ /* 0x000fca00078efcff */
[----:B------:R-:W-:Y:S01]  /*15e10*/  IMAD R6, R15, 0x800, R6 ;  /* 0x000008000f067824 */ /* 0x000fe200078e0206 */
[----:B------:R-:W-:Y:S01]  /*15e20*/  MOV R7, 0x40000040 ;  /* 0x4000004000077802 */ /* 0x000fe20000000f00 */
[----:B------:R-:W-:Y:S01]  /*15e30*/  WARPGROUP.ARRIVE ;  /* 0x00000000000079c5 */ /* 0x000fe20000000000 */
[----:B------:R-:W-:Y:S02]  /*15e40*/  IMAD.MOV.U32 R9, RZ, RZ, 0x40000040 ;  /* 0x40000040ff097424 */ /* 0x000fe400078e00ff */
[----:B------:R-:W-:Y:S01]  /*15e50*/  FMUL.FTZ R21, R24, UR52 ;  /* 0x0000003418157c20 */ /* 0x000fe20008410000 */
[C---:B------:R-:W-:Y:S01]  /*15e60*/  R2UR UR6, R6.reuse ;  /* 0x00000000060672ca */ /* 0x040fe200000e0000 */
[----:B------:R-:W-:Y:S01]  /*15e70*/  VIADD R8, R6, 0x80 ;  /* 0x0000008006087836 */ /* 0x000fe20000000000 */
[----:B------:R-:W-:Y:S01]  /*15e80*/  R2UR UR7, R7 ;  /* 0x00000000070772ca */ /* 0x000fe200000e0000 */
[----:B------:R-:W-:Y:S01]  /*15e90*/  FMUL.FTZ R7, R25, UR52 ;  /* 0x0000003419077c20 */ /* 0x000fe20008410000 */
[----:B------:R-:W-:Y:S01]  /*15ea0*/  FMUL.FTZ R10, R28, UR52 ;  /* 0x000000341c0a7c20 */ /* 0x000fe20008410000 */
        /* <DEDUP_REMOVED lines=9> */
[----:B------:R-:W-:Y:S01]  /*15f40*/  FMUL.FTZ R25, R30, UR52 ;  /* 0x000000341e197c20 */ /* 0x000fe20008410000 */
[----:B------:R-:W-:Y:S01]  /*15f50*/  HGMMA.64x128x16.F32 R88, R180, gdesc[UR4].tnspB, R88, gsb0 ;  /* 0x41e00004b4587df0 */ /* 0x000fe20008000858 */
[----:B------:R-:W-:Y:S01]  /*15f60*/  R2UR UR6, R8 ;  /* 0x00000000080672ca */ /* 0x000fe200000e0000 */
[----:B------:R-:W-:Y:S01]  /*15f70*/  FMUL.FTZ R47, R49, UR52 ;  /* 0x00000034312f7c20 */ /* 0x000fe20008410000 */
[----:B------:R-:W-:Y:S01]  /*15f80*/  R2UR UR7, R9 ;  /* 0x00000000090772ca */ /* 0x000fe200000e0000 */
[----:B------:R-:W-:Y:S01]  /*15f90*/  FMUL.FTZ R30, R33, UR52 ;  /* 0x00000034211e7c20 */ /* 0x000fe20008410000 */
[----:B------:R-:W-:Y:S01]  /*15fa0*/  FMUL.FTZ R49, R55, UR52 ;  /* 0x0000003437317c20 */ /* 0x000fe20008410000 */
[----:B------:R-:W2:Y:S01]  /*15fb0*/  MUFU.TANH R10, R10 ;  /* 0x0000000a000a7308 */ /* 0x000ea20000002400 */
[----:B------:R-:W-:Y:S01]  /*15fc0*/  FMUL.FTZ R55, R57, UR52 ;  /* 0x0000003439377c20 */ /* 0x000fe20008410000 */
[----:B------:R-:W-:Y:S01]  /*15fd0*/  FMUL.FTZ R57, R60, UR52 ;  /* 0x000000343c397c20 */ /* 0x000fe20008410000 */
[----:B0-----:R-:W-:Y:S01]  /*15fe0*/  FMNMX.FTZ R60, R21, R12, !PT ;  /* 0x0000000c153c7209 */ /* 0x001fe20007810000 */
[----:B------:R-:W-:-:S02]  /*15ff0*/  VIADD R8, R6, 0x100 ;  /* 0x0000010006087836 */ /* 0x000fc40000000000 */
[----:B------:R-:W-:Y:S01]  /*16000*/  FMUL.FTZ R32, R36, UR52 ;  /* 0x0000003424207c20 */ /* 0x000fe20008410000 */
[----:B------:R-:W-:Y:S02]  /*16010*/  IMAD.MOV.U32 R9, RZ, RZ, 0x40000040 ;  /* 0x40000040ff097424 */ /* 0x000fe400078e00ff */
        /* <DEDUP_REMOVED lines=46> */
[----:B------:R-:W-:Y:S01]  /*16300*/  UMOV UR44, UR47 ;  /* 0x0000002f002c7c82 */ /* 0x000fe20008000000 */
        /* <DEDUP_REMOVED lines=16> */
[----:B------:R-:W3:Y:S01]  /*16410*/  S2R R199, SR_TID.X ;  /* 0x0000000000c77919 */ /* 0x000ee20000002100 */
[C---:B------:R-:W-:Y:S01]  /*16420*/  ISETP.GT.AND P2, PT, R3.reuse, R14, PT ;  /* 0x0000000e0300720c */ /* 0x040fe20003f44270 */
[----:B------:R-:W4:Y:S01]  /*16430*/  MUFU.TANH R42, R42 ;  /* 0x0000002a002a7308 */ /* 0x000f220000002400 */
[----:B------:R-:W-:-:S07]  /*16440*/  VIADD R3, R3, 0xffffffff ;  /* 0xffffffff03037836 */ /* 0x000fce0000000000 */
[----:B------:R-:W5:Y:S08]  /*16450*/  MUFU.TANH R46, R46 ;  /* 0x0000002e002e7308 */ /* 0x000f700000002400 */
[----:B------:R-:W5:Y:S08]  /*16460*/  MUFU.TANH R47, R47 ;  /* 0x0000002f002f7308 */ /* 0x000f700000002400 */
[----:B------:R-:W5:Y:S01]  /*16470*/  MUFU.TANH R50, R50 ;  /* 0x0000003200327308 */ /* 0x000f620000002400 */
[----:B---3--:R-:W-:-:S07]  /*16480*/  SHF.R.U32.HI R199, RZ, 0x7, R199 ;  /* 0x00000007ffc77819 */ /* 0x008fce00000116c7 */
[----:B------:R-:W3:Y:S08]  /*16490*/  MUFU.TANH R51, R51 ;  /* 0x0000003300337308 */ /* 0x000ef00000002400 */
[----:B------:R-:W3:Y:S08]  /*164a0*/  MUFU.TANH R54, R54 ;  /* 0x0000003600367308 */ /* 0x000ef00000002400 */
[----:B------:R-:W3:Y:S08]  /*164b0*/  MUFU.TANH R55, R55 ;  /* 0x0000003700377308 */ /* 0x000ef00000002400 */
[----:B------:R-:W3:Y:S01]  /*164c0*/  MUFU.TANH R57, R57 ;  /* 0x0000003900397308 */ /* 0x000ee20000002400 */
[----:B------:R-:W-:-:S02]  /*164d0*/  WARPGROUP.DEPBAR.LE gsb0, 0x0 ;  /* 0x00008000000079c5 */ /* 0x000fc40000010000 */
[----:B------:R-:W-:-:S05]  /*164e0*/  WARPGROUP.ARRIVE ;  /* 0x00000000000079c5 */ /* 0x000fca0000000000 */
[----:B------:R-:W3:Y:S01]  /*164f0*/  MUFU.TANH R58, R58 ;  /* 0x0000003a003a7308 */ /* 0x000ee20000002400 */
[----:B------:R-:W-:Y:S01]  /*16500*/  HGMMA.64x128x16.F32 R88, R176, gdesc[UR4].tnspB, R88, gsb0 ;  /* 0x41e00004b0587df0 */ /* 0x000fe20008000858 */
[----:B------:R-:W-:Y:S02]  /*16510*/  R2UR UR6, R8 ;  /* 0x00000000080672ca */ /* 0x000fe400000e0000 */
[----:B------:R-:W-:-:S04]  /*16520*/  R2UR UR7, R9 ;  /* 0x00000000090772ca */ /* 0x000fc800000e0000 */
[----:B------:R-:W3:Y:S01]  /*16530*/  MUFU.TANH R59, R59 ;  /* 0x0000003b003b7308 */ /* 0x000ee20000002400 */
[----:B--2---:R-:W-:-:S04]  /*16540*/  FMNMX.FTZ R8, R38, R11, !PT ;  /* 0x0000000b26087209 */ /* 0x004fc80007810000 */
[----:B0-----:R-:W-:-:S03]  /*16550*/  FMNMX.FTZ R8, R39, R8, !PT ;  /* 0x0000000827087209 */ /* 0x001fc60007810000 */
[----:B------:R-:W0:Y:S01]  /*16560*/  MUFU.TANH R60, R60 ;  /* 0x0000003c003c7308 */ /* 0x000e220000002400 */
[----:B-1----:R-:W-:-:S04]  /*16570*/  FMNMX.FTZ R9, R41, R8, !PT ;  /* 0x0000000829097209 */ /* 0x002fc80007810000 */
[----:B----4-:R-:W-:-:S03]  /*16580*/  FMNMX.FTZ R9, R42, R9, !PT ;  /* 0x000000092a097209 */ /* 0x010fc60007810000 */
[----:B------:R-:W1:Y:S01]  /*16590*/  MUFU.TANH R61, R61 ;  /* 0x0000003d003d7308 */ /* 0x000e620000002400 */
[----:B-----5:R-:W-:-:S04]  /*165a0*/  FMNMX.FTZ R8, R46, R9, !PT ;  /* 0x000000092e087209 */ /* 0x020fc80007810000 */
[----:B------:R-:W-:-:S03]  /*165b0*/  FMNMX.FTZ R9, R47, R8, !PT ;  /* 0x000000082f097209 */ /* 0x000fc60007810000 */
[----:B------:R-:W2:Y:S01]  /*165c0*/  MUFU.TANH R62, R62 ;  /* 0x0000003e003e7308 */ /* 0x000ea20000002400 */
[----:B------:R-:W-:-:S04]  /*165d0*/  FMNMX.FTZ R8, R50, R9, !PT ;  /* 0x0000000932087209 */ /* 0x000fc80007810000 */
[----:B---3--:R-:W-:-:S03]  /*165e0*/  FMNMX.FTZ R9, R51, R8, !PT ;  /* 0x0000000833097209 */ /* 0x008fc60007810000 */
[----:B------:R-:W3:Y:S01]  /*165f0*/  MUFU.TANH R64, R64 ;  /* 0x0000004000407308 */ /* 0x000ee20000002400 */
[----:B------:R-:W-:-:S04]  /*16600*/  FMNMX.FTZ R8, R54, R9, !PT ;  /* 0x0000000936087209 */ /* 0x000fc80007810000 */
[----:B------:R-:W-:-:S03]  /*16610*/  FMNMX.FTZ R8, R55, R8, !PT ;  /* 0x0000000837087209 */ /* 0x000fc60007810000 */
[----:B------:R-:W4:Y:S01]  /*16620*/  MUFU.TANH R65, R65 ;  /* 0x0000004100417308 */ /* 0x000f220000002400 */
[----:B------:R-:W-:-:S04]  /*16630*/  FMNMX.FTZ R9, R57, R8, !PT ;  /* 0x0000000839097209 */ /* 0x000fc80007810000 */
[----:B------:R-:W-:-:S03]  /*16640*/  FMNMX.FTZ R8, R58, R9, !PT ;  /* 0x000000093a087209 */ /* 0x000fc60007810000 */
[----:B------:R-:W5:Y:S01]  /*16650*/  MUFU.TANH R68, R68 ;  /* 0x0000004400447308 */ /* 0x000f620000002400 */
[----:B------:R-:W-:-:S04]  /*16660*/  FMNMX.FTZ R9, R59, R8, !PT ;  /* 0x000000083b097209 */ /* 0x000fc80007810000 */
[----:B0-----:R-:W-:-:S03]  /*16670*/  FMNMX.FTZ R8, R60, R9, !PT ;  /* 0x000000093c087209 */ /* 0x001fc60007810000 */
[----:B------:R-:W0:Y:S01]  /*16680*/  MUFU.TANH R72, R72 ;  /* 0x0000004800487308 */ /* 0x000e220000002400 */
[----:B-1----:R-:W-:-:S04]  /*16690*/  FMNMX.FTZ R9, R61, R8, !PT ;  /* 0x000000083d097209 */ /* 0x002fc80007810000 */
[----:B--2---:R-:W-:-:S03]  /*166a0*/  FMNMX.FTZ R9, R62, R9, !PT ;  /* 0x000000093e097209 */ /* 0x004fc60007810000 */
[----:B------:R-:W1:Y:S01]  /*166b0*/  MUFU.TANH R76, R76 ;  /* 0x0000004c004c7308 */ /* 0x000e620000002400 */
[----:B---3--:R-:W-:-:S04]  /*166c0*/  FMNMX.FTZ R8, R64, R9, !PT ;  /* 0x0000000940087209 */ /* 0x008fc80007810000 */
[----:B----4-:R-:W-:Y:S01]  /*166d0*/  FMNMX.FTZ R9, R65, R8, !PT ;  /* 0x0000000841097209 */ /* 0x010fe20007810000 */
[----:B------:R-:W-:Y:S02]  /*166e0*/  VIADD R8, R6, 0x180 ;  /* 0x0000018006087836 */ /* 0x000fe40000000000 */
[----:B------:R-:W2:Y:S01]  /*166f0*/  MUFU.TANH R69, R69 ;  /* 0x0000004500457308 */ /* 0x000ea20000002400 */
[----:B-----5:R-:W-:Y:S01]  /*16700*/  FMNMX.FTZ R11, R68, R9, !PT ;  /* 0x00000009440b7209 */ /* 0x020fe20007810000 */
[----:B------:R-:W-:-:S03]  /*16710*/  IMAD.MOV.U32 R9, RZ, RZ, 0x40000040 ;  /* 0x40000040ff097424 */ /* 0x000fc600078e00ff */
[----:B0-----:R-:W-:-:S03]  /*16720*/  FMNMX.FTZ R11, R72, R11, !PT ;  /* 0x0000000b480b7209 */ /* 0x001fc60007810000 */
[----:B------:R-:W0:Y:S08]  /*16730*/  MUFU.TANH R77, R77 ;  /* 0x0000004d004d7308 */ /* 0x000e300000002400 */
[----:B------:R-:W3:Y:S08]  /*16740*/  MUFU.TANH R73, R73 ;  /* 0x0000004900497308 */ /* 0x000ef00000002400 */
[----:B------:R-:W4:Y:S08]  /*16750*/  MUFU.TANH R20, R20 ;  /* 0x0000001400147308 */ /* 0x000f300000002400 */
[----:B------:R-:W5:Y:S08]  /*16760*/  MUFU.TANH R24, R24 ;  /* 0x0000001800187308 */ /* 0x000f700000002400 */
[----:B------:R-:W5:Y:S08]  /*16770*/  MUFU.TANH R25, R25 ;  /* 0x0000001900197308 */ /* 0x000f700000002400 */
[----:B------:R-:W5:Y:S08]  /*16780*/  MUFU.TANH R27, R27 ;  /* 0x0000001b001b7308 */ /* 0x000f700000002400 */
[----:B------:R-:W5:Y:S08]  /*16790*/  MUFU.TANH R29, R29 ;  /* 0x0000001d001d7308 */ /* 0x000f700000002400 */
[----:B------:R-:W5:Y:S01]  /*167a0*/  MUFU.TANH R31, R31 ;  /* 0x0000001f001f7308 */ /* 0x000f620000002400 */
[----:B------:R-:W-:-:S02]  /*167b0*/  WARPGROUP.DEPBAR.LE gsb0, 0x0 ;  /* 0x00008000000079c5 */ /* 0x000fc40000010000 */
[----:B------:R-:W-:-:S05]  /*167c0*/  WARPGROUP.ARRIVE ;  /* 0x00000000000079c5 */ /* 0x000fca0000000000 */
[----:B------:R-:W5:Y:S01]  /*167d0*/  MUFU.TANH R33, R33 ;  /* 0x0000002100217308 */ /* 0x000f620000002400 */
[----:B------:R-:W-:Y:S01]  /*167e0*/  HGMMA.64x128x16.F32 R88, R172, gdesc[UR4].tnspB, R88, gsb0 ;  /* 0x41e00004ac587df0 */ /* 0x000fe20008000858 */
[----:B------:R-:W-:Y:S02]  /*167f0*/  R2UR UR6, R8 ;  /* 0x00000000080672ca */ /* 0x000fe400000e0000 */
[----:B------:R-:W-:Y:S02]  /*16800*/  R2UR UR7, R9 ;  /* 0x00000000090772ca */ /* 0x000fe400000e0000 */
[----:B-1----:R-:W-:Y:S02]  /*16810*/  FMNMX.FTZ R8, R76, R11, !PT ;  /* 0x0000000b4c087209 */ /* 0x002fe40007810000 */
[----:B------:R-:W1:Y:S02]  /*16820*/  MUFU.TANH R35, R35 ;  /* 0x0000002300237308 */ /* 0x000e640000002400 */
[----:B--2---:R-:W-:-:S04]  /*16830*/  FMNMX.FTZ R8, R69, R8, !PT ;  /* 0x0000000845087209 */ /* 0x004fc80007810000 */
[----:B0-----:R-:W-:Y:S02]  /*16840*/  FMNMX.FTZ R8, R77, R8, !PT ;  /* 0x000000084d087209 */ /* 0x001fe40007810000 */
[----:B------:R-:W0:Y:S02]  /*16850*/  MUFU.TANH R36, R36 ;  /* 0x0000002400247308 */ /* 0x000e240000002400 */
[----:B---3--:R-:W-:-:S05]  /*16860*/  FMNMX.FTZ R8, R73, R8, !PT ;  /* 0x0000000849087209 */ /* 0x008fca0007810000 */
[----:B------:R-:W2:Y:S01]  /*16870*/  SHFL.BFLY PT, R9, R8, 0x2, 0x1f ;  /* 0x0c401f0008097f89 */ /* 0x000ea200000e0000 */
[----:B------:R-:W3:Y:S08]  /*16880*/  MUFU.TANH R37, R37 ;  /* 0x0000002500257308 */ /* 0x000ef00000002400 */
[----:B------:R-:W3:Y:S08]  /*16890*/  MUFU.TANH R40, R40 ;  /* 0x0000002800287308 */ /* 0x000ef00000002400 */
[----:B------:R-:W3:Y:S01]  /*168a0*/  MUFU.TANH R43, R43 ;  /* 0x0000002b002b7308 */ /* 0x000ee20000002400 */
[----:B--2---:R-:W-:-:S07]  /*168b0*/  FMNMX.FTZ R9, R8, R9, !PT ;  /* 0x0000000908097209 */ /* 0x004fce0007810000 */
[----:B------:R-:W2:Y:S01]  /*168c0*/  MUFU.TANH R44, R44 ;  /* 0x0000002c002c7308 */ /* 0x000ea20000002400 */
[----:B------:R-:W4:Y:S07]  /*168d0*/  SHFL.BFLY PT, R8, R9, 0x1, 0x1f ;  /* 0x0c201f0009087f89 */ /* 0x000f2e00000e0000 */
[----:B------:R-:W2:Y:S08]  /*168e0*/  MUFU.TANH R45, R45 ;  /* 0x0000002d002d7308 */ /* 0x000eb00000002400 */
[----:B------:R-:W2:Y:S08]  /*168f0*/  MUFU.TANH R48, R48 ;  /* 0x0000003000307308 */ /* 0x000eb00000002400 */
[----:B------:R-:W2:Y:S01]  /*16900*/  MUFU.TANH R49, R49 ;  /* 0x0000003100317308 */ /* 0x000ea20000002400 */
[----:B----4-:R-:W-:Y:S01]  /*16910*/  FMNMX.FTZ R11, R9, R8, !PT ;  /* 0x00000008090b7209 */ /* 0x010fe20007810000 */
[----:B------:R-:W-:-:S06]  /*16920*/  IMAD.MOV.U32 R9, RZ, RZ, 0x40000040 ;  /* 0x40000040ff097424 */ /* 0x000fcc00078e00ff */
[----:B------:R-:W4:Y:S01]  /*16930*/  MUFU.TANH R52, R52 ;  /* 0x0000003400347308 */ /* 0x000f220000002400 */
[C---:B------:R-:W-:Y:S01]  /*16940*/  FADD.FTZ R8, -R11.reuse, R12 ;  /* 0x0000000c0b087221 */ /* 0x040fe20000010100 */
[----:B------:R-:W-:-:S03]  /*16950*/  FMUL.FTZ R85, R11, UR44 ;  /* 0x0000002c0b557c20 */ /* 0x000fc60008410000 */
[----:B------:R-:W-:Y:S01]  /*16960*/  FMUL.FTZ R67, R8, UR44 ;  /* 0x0000002c08437c20 */ /* 0x000fe20008410000 */
[----:B------:R-:W-:Y:S01]  /*16970*/  IADD3 R8, R6, 0x200, RZ ;  /* 0x0000020006087810 */ /* 0x000fe20007ffe0ff */
[--C-:B------:R-:W-:Y:S01]  /*16980*/  FFMA.FTZ R180, R21, UR44, -R85.reuse ;  /* 0x0000002c15b47c23 */ /* 0x100fe20008010855 */
[--C-:B------:R-:W-:Y:S01]  /*16990*/  FFMA.FTZ R21, R7, UR44, -R85.reuse ;  /* 0x0000002c07157c23 */ /* 0x100fe20008010855 */
[----:B------:R-:W-:Y:S01]  /*169a0*/  FMNMX.FTZ R7, R20, R13, !PT ;  /* 0x0000000d14077209 */ /* 0x000fe20007810000 */
[----:B------:R-:W4:Y:S01]  /*169b0*/  MUFU.TANH R53, R53 ;  /* 0x0000003500357308 */ /* 0x000f220000002400 */
[--C-:B------:R-:W-:Y:S01]  /*169c0*/  FFMA.FTZ R182, R10, UR44, -R85.reuse ;  /* 0x0000002c0ab67c23 */ /* 0x100fe20008010855 */
[--C-:B------:R-:W-:Y:S01]  /*169d0*/  FFMA.FTZ R87, R26, UR44, -R85.reuse ;  /* 0x0000002c1a577c23 */ /* 0x100fe20008010855 */
[--C-:B------:R-:W-:Y:S01]  /*169e0*/  FFMA.FTZ R176, R28, UR44, -R85.reuse ;  /* 0x0000002c1cb07c23 */ /* 0x100fe20008010855 */
[--C-:B------:R-:W-:Y:S01]  /*169f0*/  FFMA.FTZ R178, R32, UR44, -R85.reuse ;  /* 0x0000002c20b27c23 */ /* 0x100fe20008010855 */
[--C-:B------:R-:W-:Y:S01]  /*16a00*/  FFMA.FTZ R12, R64, UR44, -R85.reuse ;  /* 0x0000002c400c7c23 */ /* 0x100fe20008010855 */
[--C-:B------:R-:W-:Y:S01]  /*16a10*/  FFMA.FTZ R26, R68, UR44, -R85.reuse ;  /* 0x0000002c441a7c23 */ /* 0x100fe20008010855 */
[--C-:B------:R-:W-:Y:S01]  /*16a20*/  FFMA.FTZ R28, R76, UR44, -R85.reuse ;  /* 0x0000002c4c1c7c23 */ /* 0x100fe20008010855 */
[----:B------:R-:W4:Y:S01]  /*16a30*/  MUFU.TANH R56, R56 ;  /* 0x0000003800387308 */ /* 0x000f220000002400 */
[----:B------:R-:W-:-:S07]  /*16a40*/  FFMA.FTZ R69, R69, UR44, -R85 ;  /* 0x0000002c45457c23 */ /* 0x000fce0008010855 */
[----:B------:R-:W4:Y:S08]  /*16a50*/  MUFU.TANH R63, R63 ;  /* 0x0000003f003f7308 */ /* 0x000f300000002400 */
[----:B------:R-:W4:Y:S08]  /*16a60*/  MUFU.TANH R66, R66 ;  /* 0x0000004200427308 */ /* 0x000f300000002400 */
[----:B------:R-:W4:Y:S08]  /*16a70*/  MUFU.TANH R80, R80 ;  /* 0x0000005000507308 */ /* 0x000f300000002400 */
[----:B------:R-:W-:Y:S08]  /*16a80*/  MUFU.TANH R70, R70 ;  /* 0x0000004600467308 */ /* 0x000ff00000002400 */
[----:B------:R-:W-:Y:S01]  /*16a90*/  MUFU.TANH R71, R71 ;  /* 0x0000004700477308 */ /* 0x000fe20000002400 */
[----:B------:R-:W-:-:S02]  /*16aa0*/  WARPGROUP.DEPBAR.LE gsb0, 0x0 ;  /* 0x00008000000079c5 */ /* 0x000fc40000010000 */
[----:B------:R-:W-:-:S05]  /*16ab0*/  WARPGROUP.ARRIVE ;  /* 0x00000000000079c5 */ /* 0x000fca0000000000 */
[----:B------:R-:W-:Y:S01]  /*16ac0*/  MUFU.TANH R74, R74 ;  /* 0x0000004a004a7308 */ /* 0x000fe20000002400 */
[--C-:B------:R-:W-:Y:S01]  /*16ad0*/  FFMA.FTZ R172, R38, UR44, -R85.reuse ;  /* 0x0000002c26ac7c23 */ /* 0x100fe20008010855 */
[--C-:B------:R-:W-:Y:S01]  /*16ae0*/  FFMA.FTZ R174, R41, UR44, -R85.reuse ;  /* 0x0000002c29ae7c23 */ /* 0x100fe20008010855 */
[--C-:B------:R-:W-:Y:S01]  /*16af0*/  FFMA.FTZ R41, R47, UR44, -R85.reuse ;  /* 0x0000002c2f297c23 */ /* 0x100fe20008010855 */
[--C-:B------:R-:W-:Y:S01]  /*16b00*/  FFMA.FTZ R47, R51, UR44, -R85.reuse ;  /* 0x0000002c332f7c23 */ /* 0x100fe20008010855 */
[----:B------:R-:W-:Y:S01]  /*16b10*/  HGMMA.64x128x16.F32 R88, R168, gdesc[UR4].tnspB, R88, gsb0 ;  /* 0x41e00004a8587df0 */ /* 0x000fe20008000858 */
[----:B------:R-:W-:Y:S01]  /*16b20*/  R2UR UR6, R8 ;  /* 0x00000000080672ca */ /* 0x000fe200000e0000 */
[--C-:B------:R-:W-:Y:S01]  /*16b30*/  FFMA.FTZ R51, R55, UR44, -R85.reuse ;  /* 0x0000002c37337c23 */ /* 0x100fe20008010855 */
[----:B------:R-:W-:Y:S01]  /*16b40*/  R2UR UR7, R9 ;  /* 0x00000000090772ca */ /* 0x000fe200000e0000 */
[----:B------:R-:W-:Y:S01]  /*16b50*/  IMAD.MOV.U32 R9, RZ, RZ, 0x40000040 ;  /* 0x40000040ff097424 */ /* 0x000fe200078e00ff */
[----:B-----5:R-:W-:Y:S01]  /*16b60*/  FMNMX.FTZ R8, R24, R7, !PT ;  /* 0x0000000718087209 */ /* 0x020fe20007810000 */
[----:B------:R-:W-:Y:S01]  /*16b70*/  MUFU.TANH R75, R75 ;  /* 0x0000004b004b7308 */ /* 0x000fe20000002400 */
[----:B------:R-:W-:-:S02]  /*16b80*/  FFMA.FTZ R55, R58, UR44, -R85 ;  /* 0x0000002c3a377c23 */ /* 0x000fc40008010855 */
[----:B------:R-:W-:-:S04]  /*16b90*/  FMNMX.FTZ R8, R25, R8, !PT ;  /* 0x0000000819087209 */ /* 0x000fc80007810000 */
[----:B------:R-:W-:Y:S01]  /*16ba0*/  FMNMX.FTZ R8, R27, R8, !PT ;  /* 0x000000081b087209 */ /* 0x000fe20007810000 */
[----:B------:R-:W-:Y:S03]  /*16bb0*/  MUFU.TANH R78, R78 ;  /* 0x0000004e004e7308 */ /* 0x000fe60000002400 */
[----:B------:R-:W-:-:S04]  /*16bc0*/  FMNMX.FTZ R8, R29, R8, !PT ;  /* 0x000000081d087209 */ /* 0x000fc80007810000 */
[----:B------:R-:W-:Y:S01]  /*16bd0*/  FMNMX.FTZ R8, R31, R8, !PT ;  /* 0x000000081f087209 */ /* 0x000fe20007810000 */
[----:B------:R-:W-:Y:S03]  /*16be0*/  MUFU.TANH R79, R79 ;  /* 0x0000004f004f7308 */ /* 0x000fe60000002400 */
[----:B------:R-:W-:-:S04]  /*16bf0*/  FMNMX.FTZ R8, R33, R8, !PT ;  /* 0x0000000821087209 */ /* 0x000fc80007810000 */
[----:B-1----:R-:W-:Y:S01]  /*16c00*/  FMNMX.FTZ R7, R35, R8, !PT ;  /* 0x0000000823077209 */ /* 0x002fe20007810000 */
[----:B------:R-:W-:Y:S03]  /*16c10*/  MUFU.TANH R81, R81 ;  /* 0x0000005100517308 */ /* 0x000fe60000002400 */
[----:B0-----:R-:W-:-:S04]  /*16c20*/  FMNMX.FTZ R8, R36, R7, !PT ;  /* 0x0000000724087209 */ /* 0x001fc80007810000 */
[----:B---3--:R-:W-:Y:S01]  /*16c30*/  FMNMX.FTZ R7, R37, R8, !PT ;  /* 0x0000000825077209 */ /* 0x008fe20007810000 */
[----:B------:R-:W-:Y:S03]  /*16c40*/  MUFU.TANH R82, R82 ;  /* 0x0000005200527308 */ /* 0x000fe60000002400 */
[----:B------:R-:W-:-:S04]  /*16c50*/  FMNMX.FTZ R8, R40, R7, !PT ;  /* 0x0000000728087209 */ /* 0x000fc80007810000 */
[----:B------:R-:W-:Y:S01]  /*16c60*/  FMNMX.FTZ R7, R43, R8, !PT ;  /* 0x000000082b077209 */ /* 0x000fe20007810000 */
[----:B------:R-:W-:Y:S03]  /*16c70*/  MUFU.TANH R83, R83 ;  /* 0x0000005300537308 */ /* 0x000fe60000002400 */
[----:B--2---:R-:W-:-:S04]  /*16c80*/  FMNMX.FTZ R8, R44, R7, !PT ;  /* 0x000000072c087209 */ /* 0x004fc80007810000 */
[----:B------:R-:W-:Y:S01]  /*16c90*/  FMNMX.FTZ R7, R45, R8, !PT ;  /* 0x000000082d077209 */ /* 0x000fe20007810000 */
[----:B------:R-:W-:Y:S03]  /*16ca0*/  MUFU.TANH R84, R84 ;  /* 0x0000005400547308 */ /* 0x000fe60000002400 */
[----:B------:R-:W-:-:S04]  /*16cb0*/  FMNMX.FTZ R8, R48, R7, !PT ;  /* 0x0000000730087209 */ /* 0x000fc80007810000 */
[----:B------:R-:W-:Y:S01]  /*16cc0*/  FMNMX.FTZ R7, R49, R8, !PT ;  /* 0x0000000831077209 */ /* 0x000fe20007810000 */
[----:B------:R-:W-:Y:S03]  /*16cd0*/  MUFU.EX2 R67, R67 ;  /* 0x0000004300437308 */ /* 0x000fe60000000800 */
[----:B----4-:R-:W-:-:S04]  /*16ce0*/  FMNMX.FTZ R8, R52, R7, !PT ;  /* 0x0000000734087209 */ /* 0x010fc80007810000 */
[----:B------:R-:W-:Y:S01]  /*16cf0*/  FMNMX.FTZ R7, R53, R8, !PT ;  /* 0x0000000835077209 */ /* 0x000fe20007810000 */
[----:B------:R-:W-:Y:S01]  /*16d00*/  VIADD R8, R6, 0x280 ;  /* 0x0000028006087836 */ /* 0x000fe20000000000 */
[----:B------:R-:W0:Y:S02]  /*16d10*/  MUFU.EX2 R180, R180 ;  /* 0x000000b400b47308 */ /* 0x000e240000000800 */
[----:B------:R-:W-:-:S04]  /*16d20*/  FMNMX.FTZ R10, R56, R7, !PT ;  /* 0x00000007380a7209 */ /* 0x000fc80007810000 */
[----:B------:R-:W-:Y:S02]  /*16d30*/  FMNMX.FTZ R7, R63, R10, !PT ;  /* 0x0000000a3f077209 */ /* 0x000fe40007810000 */
[----:B------:R-:W1:Y:S02]  /*16d40*/  MUFU.EX2 R21, R21 ;  /* 0x0000001500157308 */ /* 0x000e640000000800 */
[----:B------:R-:W-:-:S04]  /*16d50*/  FMNMX.FTZ R7, R66, R7, !PT ;  /* 0x0000000742077209 */ /* 0x000fc80007810000 */
[----:B------:R-:W-:Y:S02]  /*16d60*/  FMNMX.FTZ R7, R80, R7, !PT ;  /* 0x0000000750077209 */ /* 0x000fe40007810000 */
[----:B------:R-:W2:Y:S01]  /*16d70*/  MUFU.EX2 R182, R182 ;  /* 0x000000b600b67308 */ /* 0x000ea20000000800 */
[----:B0-----:R-:W-:-:S07]  /*16d80*/  FFMA.FTZ R4, R67, R4, R180 ;  /* 0x0000000443047223 */ /* 0x001fce00000100b4 */
[----:B------:R-:W-:Y:S01]  /*16d90*/  MUFU.EX2 R87, R87 ;  /* 0x0000005700577308 */ /* 0x000fe20000000800 */
[----:B-1----:R-:W-:-:S07]  /*16da0*/  F2FP.F16.F32.PACK_AB R180, R21, R180 ;  /* 0x000000b415b4723e */ /* 0x002fce00000000ff */
[----:B------:R-:W-:Y:S08]  /*16db0*/  MUFU.EX2 R176, R176 ;  /* 0x000000b000b07308 */ /* 0x000ff00000000800 */
[----:B------:R-:W-:Y:S08]  /*16dc0*/  MUFU.EX2 R178, R178 ;  /* 0x000000b200b27308 */ /* 0x000ff00000000800 */
[----:B------:R-:W-:Y:S08]  /*16dd0*/  MUFU.EX2 R172, R172 ;  /* 0x000000ac00ac7308 */ /* 0x000ff00000000800 */
[----:B------:R-:W-:Y:S08]  /*16de0*/  MUFU.EX2 R174, R174 ;  /* 0x000000ae00ae7308 */ /* 0x000ff00000000800 */
[----:B------:R-:W-:Y:S01]  /*16df0*/  MUFU.EX2 R41, R41 ;  /* 0x0000002900297308 */ /* 0x000fe20000000800 */
[----:B------:R-:W-:-:S02]  /*16e00*/  WARPGROUP.DEPBAR.LE gsb0, 0x0 ;  /* 0x00008000000079c5 */ /* 0x000fc40000010000 */
[----:B------:R-:W-:Y:S01]  /*16e10*/  WARPGROUP.ARRIVE ;  /* 0x00000000000079c5 */ /* 0x000fe20000000000 */
[--C-:B------:R-:W-:Y:S01]  /*16e20*/  FFMA.FTZ R169, R39, UR44, -R85.reuse ;  /* 0x0000002c27a97c23 */ /* 0x100fe20008010855 */
[--C-:B------:R-:W-:Y:S01]  /*16e30*/  FFMA.FTZ R168, R46, UR44, -R85.reuse ;  /* 0x0000002c2ea87c23 */ /* 0x100fe20008010855 */
[--C-:B------:R-:W-:Y:S01]  /*16e40*/  FFMA.FTZ R39, R42, UR44, -R85.reuse ;  /* 0x0000002c2a277c23 */ /* 0x100fe20008010855 */
[----:B------:R-:W-:Y:S01]  /*16e50*/  FFMA.FTZ R170, R50, UR44, -R85 ;  /* 0x0000002c32aa7c23 */ /* 0x000fe20008010855 */
[----:B------:R-:W-:Y:S01]  /*16e60*/  MUFU.EX2 R47, R47 ;  /* 0x0000002f002f7308 */ /* 0x000fe20000000800 */
[----:B------:R-:W-:Y:S01]  /*16e70*/  HGMMA.64x128x16.F32 R88, R164, gdesc[UR4].tnspB, R88, gsb0 ;  /* 0x41e00004a4587df0 */ /* 0x000fe20008000858 */
[----:B------:R-:W-:Y:S02]  /*16e80*/  R2UR UR6, R8 ;  /* 0x00000000080672ca */ /* 0x000fe400000e0000 */
[----:B------:R-:W-:Y:S01]  /*16e90*/  R2UR UR7, R9 ;  /* 0x00000000090772ca */ /* 0x000fe200000e0000 */
[----:B------:R-:W-:Y:S01]  /*16ea0*/  IMAD.MOV.U32 R9, RZ, RZ, 0x40000040 ;  /* 0x40000040ff097424 */ /* 0x000fe200078e00ff */
[----:B------:R-:W-:-:S02]  /*16eb0*/  FMNMX.FTZ R8, R70, R7, !PT ;  /* 0x0000000746087209 */ /* 0x000fc40007810000 */
        /* <DEDUP_REMOVED lines=13> */
[----:B------:R-:W-:-:S05]  /*16f90*/  FMNMX.FTZ R7, R84, R7, !PT ;  /* 0x0000000754077209 */ /* 0x000fca0007810000 */
[----:B------:R-:W0:Y:S01]  /*16fa0*/  SHFL.BFLY PT, R8, R7, 0x2, 0x1f ;  /* 0x0c401f0007087f89 */ /* 0x000e2200000e0000 */
[----:B------:R-:W-:Y:S08]  /*16fb0*/  MUFU.EX2 R55, R55 ;  /* 0x0000003700377308 */ /* 0x000ff00000000800 */
[----:B------:R-:W-:Y:S08]  /*16fc0*/  MUFU.EX2 R12, R12 ;  /* 0x0000000c000c7308 */ /* 0x000ff00000000800 */
[----:B------:R-:W-:Y:S01]  /*16fd0*/  MUFU.EX2 R26, R26 ;  /* 0x0000001a001a7308 */ /* 0x000fe20000000800 */
[----:B0-----:R-:W-:Y:S01]  /*16fe0*/  FMNMX.FTZ R10, R7, R8, !PT ;  /* 0x00000008070a7209 */ /* 0x001fe20007810000 */
[----:B------:R-:W-:-:S06]  /*16ff0*/  VIADD R8, R6, 0x300 ;  /* 0x0000030006087836 */ /* 0x000fcc0000000000 */
[----:B------:R-:W-:Y:S01]  /*17000*/  MUFU.EX2 R28, R28 ;  /* 0x0000001c001c7308 */ /* 0x000fe20000000800 */
[----:B------:R-:W-:Y:S01]  /*17010*/  VIADD R6, R6, 0x380 ;  /* 0x0000038006067836 */ /* 0x000fe20000000000 */
[----:B------:R-:W0:Y:S06]  /*17020*/  SHFL.BFLY PT, R7, R10, 0x1, 0x1f ;  /* 0x0c201f000a077f89 */ /* 0x000e2c00000e0000 */
[----:B------:R-:W-:Y:S01]  /*17030*/  MUFU.EX2 R69, R69 ;  /* 0x0000004500457308 */ /* 0x000fe20000000800 */
[----:B0-----:R-:W-:-:S05]  /*17040*/  FMNMX.FTZ R10, R10, R7, !PT ;  /* 0x000000070a0a7209 */ /* 0x001fca0007810000 */
[----:B------:R-:W-:-:S04]  /*17050*/  FADD.FTZ R7, -R10, R13 ;  /* 0x0000000d0a077221 */ /* 0x000fc80000010100 */
[----:B------:R-:W-:-:S04]  /*17060*/  FMUL.FTZ R7, R7, UR44 ;  /* 0x0000002c07077c20 */ /* 0x000fc80008410000 */
[----:B------:R0:W-:Y:S02]  /*17070*/  MUFU.EX2 R13, R7 ;  /* 0x00000007000d7308 */ /* 0x0001e40000000800 */
[----:B0-----:R-:W-:Y:S01]  /*17080*/  MOV R7, 0x40000040 ;  /* 0x4000004000077802 */ /* 0x001fe20000000f00 */
[----:B------:R-:W-:Y:S02]  /*17090*/  WARPGROUP.DEPBAR.LE gsb0, 0x0 ;  /* 0x00008000000079c5 */ /* 0x000fe40000010000 */
[----:B------:R-:W-:Y:S01]  /*170a0*/  WARPGROUP.ARRIVE ;  /* 0x00000000000079c5 */ /* 0x000fe20000000000 */
[--C-:B------:R-:W-:Y:S01]  /*170b0*/  FFMA.FTZ R165, R30, UR44, -R85.reuse ;  /* 0x0000002c1ea57c23 */ /* 0x100fe20008010855 */
[----:B------:R-:W-:Y:S01]  /*170c0*/  FMUL.FTZ R30, R10, UR44 ;  /* 0x0000002c0a1e7c20 */ /* 0x000fe20008410000 */
[--C-:B------:R-:W-:Y:S01]  /*170d0*/  FFMA.FTZ R167, R34, UR44, -R85.reuse ;  /* 0x0000002c22a77c23 */ /* 0x100fe20008010855 */
[--C-:B------:R-:W-:Y:S01]  /*170e0*/  FFMA.FTZ R164, R54, UR44, -R85.reuse ;  /* 0x0000002c36a47c23 */ /* 0x100fe20008010855 */
[----:B------:R-:W-:Y:S01]  /*170f0*/  FFMA.FTZ R166, R57, UR44, -R85 ;  /* 0x0000002c39a67c23 */ /* 0x000fe20008010855 */
[----:B------:R-:W-:Y:S01]  /*17100*/  HGMMA.64x128x16.F32 R88, R160, gdesc[UR4].tnspB, R88, gsb0 ;  /* 0x41e00004a0587df0 */ /* 0x000fe20008000858 */
[----:B------:R-:W-:Y:S01]  /*17110*/  R2UR UR6, R8 ;  /* 0x00000000080672ca */ /* 0x000fe200000e0000 */
[--C-:B------:R-:W-:Y:S01]  /*17120*/  FFMA.FTZ R20, R20, UR44, -R30.reuse ;  /* 0x0000002c14147c23 */ /* 0x100fe2000801081e */
[----:B------:R-:W-:Y:S01]  /*17130*/  R2UR UR7, R9 ;  /* 0x00000000090772ca */ /* 0x000fe200000e0000 */
[--C-:B------:R-:W-:Y:S01]  /*17140*/  FFMA.FTZ R181, R24, UR44, -R30.reuse ;  /* 0x0000002c18b57c23 */ /* 0x100fe2000801081e */
[--C-:B------:R-:W-:Y:S01]  /*17150*/  FFMA.FTZ R183, R25, UR44, -R30.reuse ;  /* 0x0000002c19b77c23 */ /* 0x100fe2000801081e */
[--C-:B------:R-:W-:Y:S01]  /*17160*/  FFMA.FTZ R24, R27, UR44, -R30.reuse ;  /* 0x0000002c1b187c23 */ /* 0x100fe2000801081e */
[----:B------:R-:W-:Y:S01]  /*17170*/  FFMA.FTZ R177, R29, UR44, -R30 ;  /* 0x0000002c1db17c23 */ /* 0x000fe2000801081e */
[----:B------:R-:W0:Y:S01]  /*17180*/  MUFU.EX2 R20, R20 ;  /* 0x0000001400147308 */ /* 0x000e220000000800 */
[----:B------:R-:W-:-:S02]  /*17190*/  @!P1 IMAD R27, R184, 0x8, R2 ;  /* 0x00000008b81b9824 */ /* 0x000fc400078e0202 */
[--C-:B------:R-:W-:Y:S01]  /*171a0*/  FFMA.FTZ R32, R31, UR44, -R30.reuse ;  /* 0x0000002c1f207c23 */ /* 0x100fe2000801081e */
[--C-:B------:R-:W-:Y:S01]  /*171b0*/  FFMA.FTZ R25, R44, UR44, -R30.reuse ;  /* 0x0000002c2c197c23 */ /* 0x100fe2000801081e */
[----:B------:R-:W-:Y:S01]  /*171c0*/  FFMA.FTZ R179, R33, UR44, -R30 ;  /* 0x0000002c21b37c23 */ /* 0x000fe2000801081e */
[----:B------:R-:W-:Y:S01]  /*171d0*/  @!P1 VIADD R27, R27, 0x28840 ;  /* 0x000288401b1b9836 */ /* 0x000fe20000000000 */
[----:B------:R-:W-:Y:S01]  /*171e0*/  IADD3 R31, -R199, 0xb, RZ ;  /* 0x0000000bc71f7810 */ /* 0x000fe20007ffe1ff */
[----:B------:R-:W-:Y:S01]  /*171f0*/  @!P1 IMAD R29, R15, 0x8, R2 ;  /* 0x000000080f1d9824 */ /* 0x000fe200078e0202 */
[----:B------:R-:W1:Y:S01]  /*17200*/  MUFU.EX2 R181, R181 ;  /* 0x000000b500b57308 */ /* 0x000e620000000800 */
[----:B------:R-:W-:Y:S01]  /*17210*/  FADD.FTZ R15, R21, R4 ;  /* 0x00000004150f7221 */ /* 0x000fe20000010000 */
[----:B------:R-:W-:Y:S01]  /*17220*/  @!P1 PRMT R27, RZ, 0x654, R27 ;  /* 0x00000654ff1b9816 */ /* 0x000fe2000000001b */
[----:B------:R-:W-:Y:S01]  /*17230*/  FFMA.FTZ R34, R35, UR44, -R30 ;  /* 0x0000002c23227c23 */ /* 0x000fe2000801081e */
[----:B------:R-:W-:-:S02]  /*17240*/  @!P1 VIADD R29, R29, 0x28860 ;  /* 0x000288601d1d9836 */ /* 0x000fc40000000000 */
[----:B--2---:R-:W-:Y:S01]  /*17250*/  FADD.FTZ R4, R182, R15 ;  /* 0x0000000fb6047221 */ /* 0x004fe20000010000 */
[--C-:B------:R-:W-:Y:S01]  /*17260*/  FFMA.FTZ R173, R36, UR44, -R30.reuse ;  /* 0x0000002c24ad7c23 */ /* 0x100fe2000801081e */
[----:B------:R-:W-:Y:S01]  /*17270*/  FFMA.FTZ R36, R37, UR44, -R30 ;  /* 0x0000002c25247c23 */ /* 0x000fe2000801081e */
[----:B------:R-:W-:Y:S01]  /*17280*/  MUFU.EX2 R183, R183 ;  /* 0x000000b700b77308 */ /* 0x000fe20000000800 */
[----:B0-----:R-:W-:Y:S01]  /*17290*/  FFMA.FTZ R44, R13, R0, R20 ;  /* 0x000000000d2c7223 */ /* 0x001fe20000010014 */
[--C-:B------:R-:W-:Y:S01]  /*172a0*/  FFMA.FTZ R175, R40, UR44, -R30.reuse ;  /* 0x0000002c28af7c23 */ /* 0x100fe2000801081e */
[--C-:B------:R-:W-:Y:S01]  /*172b0*/  FFMA.FTZ R38, R43, UR44, -R30.reuse ;  /* 0x0000002c2b267c23 */ /* 0x100fe2000801081e */
[--C-:B------:R-:W-:Y:S01]  /*172c0*/  FFMA.FTZ R171, R48, UR44, -R30.reuse ;  /* 0x0000002c30ab7c23 */ /* 0x100fe2000801081e */
[--C-:B------:R-:W-:Y:S01]  /*172d0*/  FFMA.FTZ R40, R45, UR44, -R30.reuse ;  /* 0x0000002c2d287c23 */ /* 0x100fe2000801081e */
[--C-:B------:R-:W-:Y:S01]  /*172e0*/  FFMA.FTZ R42, R53, UR44, -R30.reuse ;  /* 0x0000002c352a7c23 */ /* 0x100fe2000801081e */
[----:B------:R-:W-:Y:S01]  /*172f0*/  FFMA.FTZ R56, R56, UR44, -R30 ;  /* 0x0000002c38387c23 */ /* 0x000fe2000801081e */
[----:B------:R-:W-:Y:S01]  /*17300*/  MUFU.EX2 R24, R24 ;  /* 0x0000001800187308 */ /* 0x000fe20000000800 */
[----:B-1----:R-:W-:Y:S01]  /*17310*/  FADD.FTZ R44, R181, R44 ;  /* 0x0000002cb52c7221 */ /* 0x002fe20000010000 */
[--C-:B------:R-:W-:Y:S01]  /*17320*/  FFMA.FTZ R15, R63, UR44, -R30.reuse ;  /* 0x0000002c3f0f7c23 */ /* 0x100fe2000801081e */
[----:B------:R-:W-:Y:S01]  /*17330*/  F2FP.F16.F32.PACK_AB R181, R181, R20 ;  /* 0x00000014b5b5723e */ /* 0x000fe200000000ff */
[--C-:B------:R-:W-:Y:S01]  /*17340*/  FFMA.FTZ R57, R60, UR44, -R85.reuse ;  /* 0x0000002c3c397c23 */ /* 0x100fe20008010855 */
[--C-:B------:R-:W-:Y:S01]  /*17350*/  FFMA.FTZ R75, R75, UR44, -R30.reuse ;  /* 0x0000002c4b4b7c23 */ /* 0x100fe2000801081e */
[--C-:B------:R-:W-:Y:S01]  /*17360*/  FFMA.FTZ R78, R78, UR44, -R30.reuse ;  /* 0x0000002c4e4e7c23 */ /* 0x100fe2000801081e */
[--C-:B------:R-:W-:Y:S01]  /*17370*/  FFMA.FTZ R79, R79, UR44, -R30.reuse ;  /* 0x0000002c4f4f7c23 */ /* 0x100fe2000801081e */
[----:B------:R-:W-:Y:S01]  /*17380*/  MUFU.EX2 R177, R177 ;  /* 0x000000b100b17308 */ /* 0x000fe20000000800 */
[--C-:B------:R-:W-:Y:S01]  /*17390*/  FFMA.FTZ R81, R81, UR44, -R30.reuse ;  /* 0x0000002c51517c23 */ /* 0x100fe2000801081e */
[--C-:B------:R-:W-:Y:S01]  /*173a0*/  FFMA.FTZ R82, R82, UR44, -R30.reuse ;  /* 0x0000002c52527c23 */ /* 0x100fe2000801081e */
[--C-:B------:R-:W-:Y:S01]  /*173b0*/  FFMA.FTZ R8, R77, UR44, -R85.reuse ;  /* 0x0000002c4d087c23 */ /* 0x100fe20008010855 */
[----:B------:R-:W-:Y:S01]  /*173c0*/  FFMA.FTZ R83, R83, UR44, -R30 ;  /* 0x0000002c53537c23 */ /* 0x000fe2000801081e */
[----:B------:R-:W-:Y:S01]  /*173d0*/  FFMA.FTZ R9, R73, UR44, -R85 ;  /* 0x0000002c49097c23 */ /* 0x000fe20008010855 */
[----:B------:R-:W-:-:S02]  /*173e0*/  F2FP.F16.F32.PACK_AB R182, R87, R182 ;  /* 0x000000b657b6723e */ /* 0x000fc400000000ff */
        /* <DEDUP_REMOVED lines=13> */
[----:B------:R-:W-:-:S05]  /*174c0*/  WARPGROUP.ARRIVE ;  /* 0x00000000000079c5 */ /* 0x000fca0000000000 */
[----:B------:R-:W-:Y:S01]  /*174d0*/  MUFU.EX2 R164, R164 ;  /* 0x000000a400a47308 */ /* 0x000fe20000000800 */
        /* <DEDUP_REMOVED lines=8> */
[----:B------:R-:W-:Y:S01]  /*17560*/  FFMA.FTZ R7, R52, UR44, -R30 ;  /* 0x0000002c34077c23 */ /* 0x000fe2000801081e */
[----:B------:R-:W-:Y:S01]  /*17570*/  MUFU.EX2 R42, R42 ;  /* 0x0000002a002a7308 */ /* 0x000fe20000000800 */
[--C-:B------:R-:W-:Y:S01]  /*17580*/  FFMA.FTZ R61, R62, UR44, -R85.reuse ;  /* 0x0000002c3e3d7c23 */ /* 0x100fe20008010855 */
[--C-:B------:R-:W-:Y:S01]  /*17590*/  FFMA.FTZ R59, R65, UR44, -R85.reuse ;  /* 0x0000002c413b7c23 */ /* 0x100fe20008010855 */
[----:B------:R-:W-:-:S05]  /*175a0*/  FFMA.FTZ R65, R72, UR44, -R85 ;  /* 0x0000002c48417c23 */ /* 0x000fca0008010855 */
        /* <DEDUP_REMOVED lines=13> */
[----:B------:R-:W1:Y:S08]  /*17680*/  MUFU.EX2 R65, R65 ;  /* 0x0000004100417308 */ /* 0x000e700000000800 */
[----:B------:R-:W2:Y:S08]  /*17690*/  MUFU.EX2 R79, R79 ;  /* 0x0000004f004f7308 */ /* 0x000eb00000000800 */
[----:B------:R-:W-:Y:S08]  /*176a0*/  MUFU.EX2 R82, R82 ;  /* 0x0000005200527308 */ /* 0x000ff00000000800 */
[----:B------:R-:W-:Y:S01]  /*176b0*/  MUFU.EX2 R8, R8 ;  /* 0x0000000800087308 */ /* 0x000fe20000000800 */
[----:B------:R-:W-:-:S02]  /*176c0*/  WARPGROUP.DEPBAR.LE gsb0, 0x0 ;  /* 0x00008000000079c5 */ /* 0x000fc40000010000 */
[----:B------:R-:W-:Y:S01]  /*176d0*/  WARPGROUP.ARRIVE ;  /* 0x00000000000079c5 */ /* 0x000fe20000000000 */
[----:B------:R-:W-:Y:S01]  /*176e0*/  FFMA.FTZ R157, R74, UR44, -R30 ;  /* 0x0000002c4a9d7c23 */ /* 0x000fe2000801081e */
[----:B0-----:R-:W-:Y:S02]  /*176f0*/  F2FP.F16.F32.PACK_AB R156, R59, R12 ;  /* 0x0000000c3b9c723e */ /* 0x001fe400000000ff */
[----:B-1----:R-:W-:Y:S01]  /*17700*/  F2FP.F16.F32.PACK_AB R158, R65, R26 ;  /* 0x0000001a419e723e */ /* 0x002fe200000000ff */
[----:B------:R-:W-:Y:S01]  /*17710*/  MUFU.EX2 R9, R9 ;  /* 0x0000000900097308 */ /* 0x000fe20000000800 */
[----:B------:R-:W-:Y:S01]  /*17720*/  HGMMA.64x128x16.F32 R88, R152, gdesc[UR4].tnspB, R88, gsb0 ;  /* 0x41e0000498587df0 */ /* 0x000fe20008000858 */
[----:B--2---:R-:W-:-:S06]  /*17730*/  F2FP.F16.F32.PACK_AB R159, R79, R78 ;  /* 0x0000004e4f9f723e */ /* 0x004fcc00000000ff */
[----:B------:R-:W-:Y:S01]  /*17740*/  MUFU.EX2 R157, R157 ;  /* 0x0000009d009d7308 */ /* 0x000fe20000000800 */
[----:B------:R-:W-:Y:S02]  /*17750*/  WARPGROUP.DEPBAR.LE gsb0, 0x0 ;  /* 0x00008000000079c5 */ /* 0x000fe40000010000 */
[----:B------:R0:W-:Y:S06]  /*17760*/  BAR.ARV R31, 0x100 ;  /* 0x0004001f0000751d */ /* 0x0001ec0000002000 */
[----:B------:R1:W-:Y:S01]  /*17770*/  @!P1 SYNCS.ARRIVE.TRANS64.RED.A1T0 RZ, [R27+URZ], RZ ;  /* 0x000000ff1bff99a7 */ /* 0x0003e2000810043f */
[-C--:B------:R-:W-:Y:S01]  /*17780*/  FMUL.FTZ R90, R90, R13.reuse ;  /* 0x0000000d5a5a7220 */ /* 0x080fe20000410000 */
[----:B0-----:R-:W-:Y:S01]  /*17790*/  @!P1 PRMT R31, RZ, 0x654, R29 ;  /* 0x00000654ff1f9816 */ /* 0x001fe2000000001d */
[----:B------:R-:W-:Y:S01]  /*177a0*/  FADD.FTZ R29, R87, R4 ;  /* 0x00000004571d7221 */ /* 0x000fe20000010000 */
[-C--:B------:R-:W-:Y:S01]  /*177b0*/  FMUL.FTZ R91, R91, R13.reuse ;  /* 0x0000000d5b5b7220 */ /* 0x080fe20000410000 */
[-C--:B------:R-:W-:Y:S01]  /*177c0*/  FMUL.FTZ R94, R94, R13.reuse ;  /* 0x0000000d5e5e7220 */ /* 0x080fe20000410000 */
[-C--:B------:R-:W-:Y:S01]  /*177d0*/  FMUL.FTZ R95, R95, R13.reuse ;  /* 0x0000000d5f5f7220 */ /* 0x080fe20000410000 */
[----:B------:R-:W-:Y:S01]  /*177e0*/  FMUL.FTZ R98, R98, R13 ;  /* 0x0000000d62627220 */ /* 0x000fe20000410000 */
[----:B-1----:R-:W-:Y:S01]  /*177f0*/  FADD.FTZ R27, R183, R44 ;  /* 0x0000002cb71b7221 */ /* 0x002fe20000010000 */
[----:B------:R-:W-:Y:S01]  /*17800*/  FADD.FTZ R44, R176, R29 ;  /* 0x0000001db02c7221 */ /* 0x000fe20000010000 */
[C---:B------:R-:W-:Y:S01]  /*17810*/  F2FP.F16.F32.PACK_AB R183, R24.reuse, R183 ;  /* 0x000000b718b7723e */ /* 0x040fe200000000ff */
[----:B------:R0:W-:Y:S01]  /*17820*/  @!P1 SYNCS.ARRIVE.TRANS64.RED.A1T0 RZ, [R31+URZ], RZ ;  /* 0x000000ff1fff99a7 */ /* 0x0001e2000810043f */
[----:B------:R-:W-:Y:S01]  /*17830*/  FADD.FTZ R4, R24, R27 ;  /* 0x0000001b18047221 */ /* 0x000fe20000010000 */
[----:B------:R-:W-:Y:S01]  /*17840*/  FADD.FTZ R29, R165, R44 ;  /* 0x0000002ca51d7221 */ /* 0x000fe20000010000 */
[----:B------:R-:W-:Y:S01]  /*17850*/  FFMA.FTZ R44, R71, UR44, -R30 ;  /* 0x0000002c472c7c23 */ /* 0x000fe2000801081e */
[----:B------:R-:W-:Y:S01]  /*17860*/  F2FP.F16.F32.PACK_AB R176, R165, R176 ;  /* 0x000000b0a5b0723e */ /* 0x000fe200000000ff */
[----:B------:R-:W-:Y:S01]  /*17870*/  FADD.FTZ R27, R177, R4 ;  /* 0x00000004b11b7221 */ /* 0x000fe20000010000 */
[----:B------:R-:W-:Y:S01]  /*17880*/  FADD.FTZ R48, R178, R29 ;  /* 0x0000001db2307221 */ /* 0x000fe20000010000 */
[----:B------:R-:W-:Y:S01]  /*17890*/  FFMA.FTZ R4, R80, UR44, -R30 ;  /* 0x0000002c50047c23 */ /* 0x000fe2000801081e */
[C---:B------:R-:W-:Y:S01]  /*178a0*/  F2FP.F16.F32.PACK_AB R177, R32.reuse, R177 ;  /* 0x000000b120b1723e */ /* 0x040fe200000000ff */
[----:B------:R-:W-:Y:S01]  /*178b0*/  FADD.FTZ R46, R32, R27 ;  /* 0x0000001b202e7221 */ /* 0x000fe20000010000 */
[----:B------:R-:W-:Y:S01]  /*178c0*/  FADD.FTZ R29, R167, R48 ;  /* 0x00000030a71d7221 */ /* 0x000fe20000010000 */
[----:B------:R-:W-:Y:S01]  /*178d0*/  MUFU.EX2 R44, R44 ;  /* 0x0000002c002c7308 */ /* 0x000fe20000000800 */
[----:B------:R-:W-:Y:S01]  /*178e0*/  F2FP.F16.F32.PACK_AB R165, R42, R7 ;  /* 0x000000072aa5723e */ /* 0x000fe200000000ff */
[----:B------:R-:W-:Y:S01]  /*178f0*/  FADD.FTZ R27, R179, R46 ;  /* 0x0000002eb31b7221 */ /* 0x000fe20000010000 */
[----:B------:R-:W-:Y:S01]  /*17900*/  FADD.FTZ R48, R172, R29 ;  /* 0x0000001dac307221 */ /* 0x000fe20000010000 */
[C---:B------:R-:W-:Y:S01]  /*17910*/  F2FP.F16.F32.PACK_AB R172, R169.reuse, R172 ;  /* 0x000000aca9ac723e */ /* 0x040fe200000000ff */
[----:B------:R-:W-:Y:S01]  /*17920*/  FFMA.FTZ R30, R84, UR44, -R30 ;  /* 0x0000002c541e7c23 */ /* 0x000fe2000801081e */
[----:B------:R-:W-:Y:S01]  /*17930*/  FADD.FTZ R46, R34, R27 ;  /* 0x0000001b222e7221 */ /* 0x000fe20000010000 */
[----:B------:R-:W-:Y:S01]  /*17940*/  FADD.FTZ R29, R169, R48 ;  /* 0x00000030a91d7221 */ /* 0x000fe20000010000 */
[----:B------:R-:W1:Y:S01]  /*17950*/  MUFU.EX2 R4, R4 ;  /* 0x0000000400047308 */ /* 0x000e620000000800 */
[----:B------:R-:W-:Y:S01]  /*17960*/  F2FP.F16.F32.PACK_AB R169, R40, R25 ;  /* 0x0000001928a9723e */ /* 0x000fe200000000ff */
[----:B------:R-:W-:Y:S01]  /*17970*/  FADD.FTZ R27, R173, R46 ;  /* 0x0000002ead1b7221 */ /* 0x000fe20000010000 */
[----:B------:R-:W-:Y:S01]  /*17980*/  FADD.FTZ R48, R174, R29 ;  /* 0x0000001dae307221 */ /* 0x000fe20000010000 */
[----:B------:R-:W-:Y:S01]  /*17990*/  F2FP.F16.F32.PACK_AB R179, R34, R179 ;  /* 0x000000b322b3723e */ /* 0x000fe200000000ff */
[-C--:B------:R-:W-:Y:S01]  /*179a0*/  FMUL.FTZ R99, R99, R13.reuse ;  /* 0x0000000d63637220 */ /* 0x080fe20000410000 */
[----:B------:R-:W-:Y:S01]  /*179b0*/  FADD.FTZ R46, R36, R27 ;  /* 0x0000001b242e7221 */ /* 0x000fe20000010000 */
[----:B------:R-:W-:Y:S01]  /*179c0*/  FADD.FTZ R29, R39, R48 ;  /* 0x00000030271d7221 */ /* 0x000fe20000010000 */
[----:B------:R-:W-:Y:S01]  /*179d0*/  MUFU.EX2 R34, R81 ;  /* 0x0000005100227308 */ /* 0x000fe20000000800 */
        /* <DEDUP_REMOVED lines=15> */
[----:B------:R-:W-:Y:S01]  /*17ad0*/  FMUL.FTZ R110, R110, R13 ;  /* 0x0000000d6e6e7220 */ /* 0x000fe20000410000 */
[----:B------:R-:W2:Y:S01]  /*17ae0*/  MUFU.EX2 R20, R75 ;  /* 0x0000004b00147308 */ /* 0x000ea20000000800 */
[----:B------:R-:W-:Y:S01]  /*17af0*/  FADD.FTZ R21, R171, R46 ;  /* 0x0000002eab157221 */ /* 0x000fe20000010000 */
[----:B------:R-:W-:Y:S01]  /*17b00*/  FADD.FTZ R32, R164, R27 ;  /* 0x0000001ba4207221 */ /* 0x000fe20000010000 */
[C---:B------:R-:W-:Y:S01]  /*17b10*/  F2FP.F16.F32.PACK_AB R171, R6.reuse, R171 ;  /* 0x000000ab06ab723e */ /* 0x040fe200000000ff */
        /* <DEDUP_REMOVED lines=22> */
[----:B------:R-:W-:Y:S01]  /*17c80*/  FADD.FTZ R25, R57, R24 ;  /* 0x0000001839197221 */ /* 0x000fe20000010000 */
[C---:B-1----:R-:W-:Y:S01]  /*17c90*/  F2FP.F16.F32.PACK_AB R161, R4.reuse, R161 ;  /* 0x000000a104a1723e */ /* 0x042fe200000000ff */
        /* <DEDUP_REMOVED lines=15> */
[----:B------:R-:W1:Y:S01]  /*17d90*/  MUFU.EX2 R6, R83 ;  /* 0x0000005300067308 */ /* 0x000e620000000800 */
[C---:B--2---:R-:W-:Y:S01]  /*17da0*/  F2FP.F16.F32.PACK_AB R157, R20.reuse, R157 ;  /* 0x0000009d149d723e */ /* 0x044fe200000000ff */
        /* <DEDUP_REMOVED lines=19> */
[-C--:B------:R-:W-:Y:S01]  /*17ee0*/  FMUL.FTZ R93, R93, R67.reuse ;  /* 0x000000435d5d7220 */ /* 0x080fe20000410000 */
[----:B-1----:R-:W-:Y:S01]  /*17ef0*/  FADD.FTZ R7, R6, R7 ;  /* 0x0000000706077221 */ /* 0x002fe20000010000 */
        /* <DEDUP_REMOVED lines=42> */
[----:B------:R-:W-:-:S02]  /*181a0*/  IMAD.MOV.U32 R13, RZ, RZ, R10 ;  /* 0x000000ffff0d7224 */ /* 0x000fc400078e000a */
[----:B------:R-:W-:Y:S01]  /*181b0*/  IMAD.MOV.U32 R12, RZ, RZ, R11 ;  /* 0x000000ffff0c7224 */ /* 0x000fe200078e000b */
[----:B0-----:R-:W-:Y:S06]  /*181c0*/  @P2 BRA `(.L_x_1553) ;  /* 0xffffffd4008c2947 */ /* 0x001fec000383ffff */
.L_x_1543:
[----:B------:R-:W-:-:S13]  /*181d0*/  ISETP.GE.AND P2, PT, R3, R198, PT ;  /* 0x000000c60300720c */ /* 0x000fda0003f46270 */
[----:B------:R-:W-:Y:S05]  /*181e0*/  @!P2 BRA `(.L_x_1554) ;  /* 0x00000038009ca947 */ /* 0x000fea0003800000 */
[----:B------:R-:W-:Y:S01]  /*181f0*/  IMAD R15, R197, 0x80, R204 ;  /* 0x00000080c50f7824 */ /* 0x000fe200078e02cc */
[----:B------:R-:W-:Y:S01]  /*18200*/  MOV R20, R186 ;  /* 0x000000ba00147202 */ /* 0x000fe20000000f00 */
[----:B------:R-:W-:Y:S02]  /*18210*/  IMAD.MOV.U32 R12, RZ, RZ, R10 ;  /* 0x000000ffff0c7224 */ /* 0x000fe400078e000a */
[----:B------:R-:W-:Y:S02]  /*18220*/  VIADD R15, R15, 0x8 ;  /* 0x000000080f0f7836 */ /* 0x000fe40000000000 */
[----:B------:R-:W-:Y:S02]  /*18230*/  IMAD.MOV.U32 R13, RZ, RZ, R11 ;  /* 0x000000ffff0d7224 */ /* 0x000fe400078e000b */
[----:B------:R-:W-:Y:S01]  /*18240*/  IMAD.MOV.U32 R14, RZ, RZ, R184 ;  /* 0x000000ffff0e7224 */ /* 0x000fe200078e00b8 */
[----:B------:R-:W-:-:S07]  /*18250*/  IADD3 R15, R15, R192, -R193 ;  /* 0x000000c00f0f7210 */ /* 0x000fce0007ffe8c1 */
.L_x_1572:
        /* <DEDUP_REMOVED lines=10> */
.L_x_1556:
[----:B------:R-:W-:Y:S01]  /*18300*/  IMAD R6, R184, 0x8, R2 ;  /* 0x00000008b8067824 */ /* 0x000fe200078e0202 */
[----:B------:R-:W-:-:S04]  /*18310*/  SHF.L.U32 R7, R186, 0x1f, RZ ;  /* 0x0000001fba077819 */ /* 0x000fc800000006ff */
[----:B------:R0:W1:Y:S01]  /*18320*/  SYNCS.PHASECHK.TRANS64.TRYWAIT P3, [R6+URZ+0x28830], R7 ;  /* 0x02883007060075a7 */ /* 0x000062000806017f */
[----:B------:R-:W-:Y:S05]  /*18330*/  @!P0 BRA `(.L_x_1557) ;  /* 0x0000000000048947 */ /* 0x000fea0003800000 */
[----:B------:R-:W-:Y:S01]  /*18340*/  BPT.TRAP 0x1 ;  /* 0x000000040000795c */ /* 0x000fe20000300000 */
.L_x_1557:
[----:B------:R-:W-:Y:S04]  /*18350*/  BSSY B0, `(.L_x_1555) ;  /* 0x0000004000007945 */ /* 0x000fe80003800000 */
[----:B-1----:R-:W-:Y:S05]  /*18360*/  @P3 BRA `(.L_x_1558) ;  /* 0x0000000000083947 */ /* 0x002fea0003800000 */
[----:B------:R-:W1:Y:S02]  /*18370*/  SYNCS.PHASECHK.TRANS64.TRYWAIT P3, [R6+URZ+0x28830], R7 ;  /* 0x02883007060075a7 */ /* 0x000e64000806017f */
[----:B-1----:R-:W-:Y:S05]  /*18380*/  @!P3 BRA `(.L_x_1559) ;  /* 0x000000d800ecb947 */ /* 0x002fea0003800000 */
.L_x_1558:
[----:B------:R-:W-:Y:S05]  /*18390*/  BSYNC B0 ;  /* 0x0000000000007941 */ /* 0x000fea0003800000 */
.L_x_1555:
[----:B------:R-:W2:Y:S01]  /*183a0*/  S2R R8, SR_TID.X ;  /* 0x0000000000087919 */ /* 0x000ea20000002100 */
[----:B01----:R-:W-:Y:S01]  /*183b0*/  IMAD.MOV.U32 R7, RZ, RZ, 0x40000040 ;  /* 0x40000040ff077424 */ /* 0x003fe200078e00ff */
[----:B------:R-:W-:Y:S05]  /*183c0*/  WARPSYNC.ALL ;  /* 0x0000000000007948 */ /* 0x000fea0003800000 */
[----:B------:R-:W-:Y:S01]  /*183d0*/  R2UR UR35, R7 ;  /* 0x00000000072372ca */ /* 0x000fe200000e0000 */
[----:B------:R-:W-:Y:S02]  /*183e0*/  IMAD R6, R184, 0x800, R5 ;  /* 0x00000800b8067824 */ /* 0x000fe400078e0205 */
[----:B------:R-:W-:-:S03]  /*183f0*/  IMAD.MOV.U32 R9, RZ, RZ, 0x40000040 ;  /* 0x40000040ff097424 */ /* 0x000fc600078e00ff */
[----:B------:R-:W-:Y:S02]  /*18400*/  R2UR UR34, R6 ;  /* 0x00000000062272ca */ /* 0x000fe400000e0000 */
[----:B------:R-:W-:Y:S01]  /*18410*/  R2UR UR7, R9 ;  /* 0x00000000090772ca */ /* 0x000fe200000e0000 */
[----:B------:R-:W-:-:S05]  /*18420*/  IMAD.MOV.U32 R9, RZ, RZ, 0x40000040 ;  /* 0x40000040ff097424 */ /* 0x000fca00078e00ff */
[----:B------:R-:W-:Y:S01]  /*18430*/  R2UR UR11, R9 ;  /* 0x00000000090b72ca */ /* 0x000fe200000e0000 */
[----:B------:R-:W-:-:S05]  /*18440*/  IMAD.MOV.U32 R9, RZ, RZ, 0x40000040 ;  /* 0x40000040ff097424 */ /* 0x000fca00078e00ff */
[----:B------:R-:W-:Y:S02]  /*18450*/  R2UR UR15, R9 ;  /* 0x00000000090f72ca */ /* 0x000fe400000e0000 */
[----:B------:R-:W-:Y:S02]  /*18460*/  MOV R9, 0x40000040 ;  /* 0x4000004000097802 */ /* 0x000fe40000000f00 */
[----:B--2---:R-:W-:Y:S02]  /*18470*/  SHF.R.U32.HI R8, RZ, 0x7, R8 ;  /* 0x00000007ff087819 */ /* 0x004fe40000011608 */
[----:B------:R-:W-:Y:S01]  /*18480*/  R2UR UR19, R9 ;  /* 0x00000000091372ca */ /* 0x000fe200000e0000 */
[----:B------:R-:W-:Y:S02]  /*18490*/  IMAD.MOV.U32 R9, RZ, RZ, 0x40000040 ;  /* 0x40000040ff097424 */ /* 0x000fe400078e00ff */
[----:B------:R-:W-:Y:S01]  /*184a0*/  VIADD R7, R8, 0x8 ;  /* 0x0000000808077836 */ /* 0x000fe20000000000 */
[----:B------:R-:W-:-:S02]  /*184b0*/  IADD3 R8, R6, 0x2, RZ ;  /* 0x0000000206087810 */ /* 0x000fc40007ffe0ff */
[----:B------:R-:W-:Y:S01]  /*184c0*/  R2UR UR23, R9 ;  /* 0x00000000091772ca */ /* 0x000fe200000e0000 */
[----:B------:R-:W-:Y:S01]  /*184d0*/  IMAD.MOV.U32 R9, RZ, RZ, 0x40000040 ;  /* 0x40000040ff097424 */ /* 0x000fe200078e00ff */
[----:B------:R0:W-:Y:S01]  /*184e0*/  BAR.SYNC.DEFER_BLOCKING R7, 0x100 ;  /* 0x000400070000751d */ /* 0x0001e20000010000 */
[----:B------:R-:W-:Y:S01]  /*184f0*/  R2UR UR6, R8 ;  /* 0x00000000080672ca */ /* 0x000fe200000e0000 */
[----:B------:R-:W-:Y:S02]  /*18500*/  VIADD R8, R6, 0x4 ;  /* 0x0000000406087836 */ /* 0x000fe40000000000 */
[----:B------:R-:W-:-:S03]  /*18510*/  R2UR UR27, R9 ;  /* 0x00000000091b72ca */ /* 0x000fc600000e0000 */
        /* <DEDUP_REMOVED lines=9> */
[----:B------:R-:W-:Y:S01]  /*185b0*/  R2UR UR22, R8 ;  /* 0x00000000081672ca */ /* 0x000fe200000e0000 */
[C---:B------:R-:W-:Y:S02]  /*185c0*/  VIADD R8, R6.reuse, 0x404 ;  /* 0x0000040406087836 */ /* 0x040fe40000000000 */
        /* <DEDUP_REMOVED lines=29> */
.L_x_1561:
[----:B------:R-:W-:Y:S02]  /*187a0*/  SHF.L.U32 R6, R20, 0x1f, RZ ;  /* 0x0000001f14067819 */ /* 0x000fe400000006ff */
[----:B------:R-:W-:-:S04]  /*187b0*/  LEA R7, R14, R2, 0x3 ;  /* 0x000000020e077211 */ /* 0x000fc800078e18ff */
[----:B------:R0:W1:Y:S01]  /*187c0*/  SYNCS.PHASECHK.TRANS64.TRYWAIT P2, [R7+URZ+0x28850], R6 ;  /* 0x02885006070075a7 */ /* 0x000062000804017f */
[----:B------:R-:W-:Y:S05]  /*187d0*/  @!P0 BRA `(.L_x_1562) ;  /* 0x0000000000048947 */ /* 0x000fea0003800000 */
[----:B------:R-:W-:Y:S01]  /*187e0*/  BPT.TRAP 0x1 ;  /* 0x000000040000795c */ /* 0x000fe20000300000 */
.L_x_1562:
[----:B-1----:R-:W-:Y:S05]  /*187f0*/  @P2 BRA `(.L_x_1560) ;  /* 0x0000000000082947 */ /* 0x002fea0003800000 */
[----:B------:R-:W1:Y:S02]  /*18800*/  SYNCS.PHASECHK.TRANS64.TRYWAIT P2, [R7+URZ+0x28850], R6 ;  /* 0x02885006070075a7 */ /* 0x000e64000804017f */
[----:B-1----:R-:W-:Y:S05]  /*18810*/  @!P2 BRA `(.L_x_1563) ;  /* 0x000000d400dca947 */ /* 0x002fea0003800000 */
.L_x_1560:
        /* <DEDUP_REMOVED lines=19> */
[C---:B------:R-:W-:Y:S01]  /*18950*/  VIADD R8, R6.reuse, 0x80 ;  /* 0x0000008006087836 */ /* 0x040fe20000000000 */
[----:B------:R-:W-:Y:S01]  /*18960*/  R2UR UR6, R6 ;  /* 0x00000000060672ca */ /* 0x000fe200000e0000 */
[----:B------:R-:W-:Y:S01]  /*18970*/  FMUL.FTZ R34, R37, UR51 ;  /* 0x0000003325227c20 */ /* 0x000fe20008410000 */
[----:B------:R-:W-:Y:S01]  /*18980*/  R2UR UR7, R7 ;  /* 0x00000000070772ca */ /* 0x000fe200000e0000 */
[----:B------:R-:W-:Y:S02]  /*18990*/  IMAD.MOV.U32 R7, RZ, RZ, 0x40000040 ;  /* 0x40000040ff077424 */ /* 0x000fe400078e00ff */
        /* <DEDUP_REMOVED lines=11> */
[----:B------:R-:W-:Y:S01]  /*18a50*/  HGMMA.64x128x16.F32 R88, R180, gdesc[UR4].tnspB, R88, gsb0 ;  /* 0x41e00004b4587df0 */ /* 0x000fe20008000858 */
[----:B------:R-:W-:Y:S01]  /*18a60*/  R2UR UR6, R8 ;  /* 0x00000000080672ca */ /* 0x000fe200000e0000 */
[----:B------:R-:W-:Y:S01]  /*18a70*/  VIADD R8, R6, 0x100 ;  /* 0x0000010006087836 */ /* 0x000fe20000000000 */
[----:B------:R-:W-:Y:S01]  /*18a80*/  R2UR UR7, R9 ;  /* 0x00000000090772ca */ /* 0x000fe200000e0000 */
[----:B------:R-:W-:Y:S01]  /*18a90*/  FMUL.FTZ R45, R51, UR51 ;  /* 0x00000033332d7c20 */ /* 0x000fe20008410000 */
[----:B------:R-:W-:Y:S01]  /*18aa0*/  MOV R9, 0x40000040 ;  /* 0x4000004000097802 */ /* 0x000fe20000000f00 */
        /* <DEDUP_REMOVED lines=25> */
[----:B0-----:R-:W-:Y:S01]  /*18c40*/  SHF.R.U32.HI R199, RZ, 0x7, R199 ;  /* 0x00000007ffc77819 */ /* 0x001fe200000116c7 */
[----:B------:R-:W0:Y:S01]  /*18c50*/  MUFU.TANH R20, R20 ;  /* 0x0000001400147308 */ /* 0x000e220000002400 */
[----:B------:R-:W-:-:S07]  /*18c60*/  IMAD R82, R197, 0x80, R204 ;  /* 0x00000080c5527824 */ /* 0x000fce00078e02cc */
        /* <DEDUP_REMOVED lines=17> */
[----:B------:R-:W-:Y:S01]  /*18d80*/  R2UR UR6, R8 ;  /* 0x00000000080672ca */ /* 0x000fe200000e0000 */
[----:B------:R-:W-:Y:S01]  /*18d90*/  VIADD R8, R6, 0x180 ;  /* 0x0000018006087836 */ /* 0x000fe20000000000 */
[----:B------:R-:W-:Y:S01]  /*18da0*/  R2UR UR7, R9 ;  /* 0x00000000090772ca */ /* 0x000fe200000e0000 */
[----:B------:R-:W-:-:S03]  /*18db0*/  IMAD.MOV.U32 R9, RZ, RZ, 0x40000040 ;  /* 0x40000040ff097424 */ /* 0x000fc600078e00ff */
        /* <DEDUP_REMOVED lines=52> */
[C---:B------:R-:W-:Y:S01]  /*19100*/  IADD3 R8, R6.reuse, 0x300, RZ ;  /* 0x0000030006087810 */ /* 0x040fe20007ffe0ff */
[----:B------:R-:W-:Y:S01]  /*19110*/  VIADD R6, R6, 0x380 ;  /* 0x0000038006067836 */ /* 0x000fe20000000000 */
[----:B------:R-:W-:Y:S02]  /*19120*/  WARPGROUP.DEPBAR.LE gsb0, 0x0 ;  /* 0x00008000000079c5 */ /* 0x000fe40000010000 */
[----:B------:R-:W-:-:S07]  /*19130*/  WARPGROUP.ARRIVE ;  /* 0x00000000000079c5 */ /* 0x000fce0000000000 */
        /* <DEDUP_REMOVED lines=8> */
[----:B------:R-:W-:Y:S02]  /*191c0*/  IMAD.SHL.U32 R81, R3, 0x80, RZ ;  /* 0x0000008003517824 */ /* 0x000fe400078e00ff */
        /* <DEDUP_REMOVED lines=16> */
[----:B------:R-:W-:Y:S02]  /*192d0*/  R2UR UR6, R6 ;  /* 0x00000000060672ca */ /* 0x000fe400000e0000 */
[----:B------:R-:W-:Y:S01]  /*192e0*/  R2UR UR7, R7 ;  /* 0x00000000070772ca */ /* 0x000fe200000e0000 */
[----:B------:R-:W-:Y:S01]  /*192f0*/  @!P1 IMAD R7, R184, 0x8, R2 ;  /* 0x00000008b8079824 */ /* 0x000fe200078e0202 */
[----:B------:R-:W-:-:S03]  /*19300*/  IADD3 R6, R192, 0x1, -R81 ;  /* 0x00000001c0067810 */ /* 0x000fc60007ffe851 */
[----:B------:R-:W-:Y:S01]  /*19310*/  @!P1 VIADD R77, R7, 0x28840 ;  /* 0x00028840074d9836 */ /* 0x000fe20000000000 */
[----:B------:R-:W-:Y:S02]  /*19320*/  IADD3 R6, R6, -R193, RZ ;  /* 0x800000c106067210 */ /* 0x000fe40007ffe0ff */
[----:B------:R-:W-:Y:S02]  /*19330*/  IADD3 R7, -R199, 0xb, RZ ;  /* 0x0000000bc7077810 */ /* 0x000fe40007ffe1ff */
[----:B------:R-:W-:Y:S01]  /*19340*/  @!P1 PRMT R77, RZ, 0x654, R77 ;  /* 0x00000654ff4d9816 */ /* 0x000fe2000000004d */
[----:B------:R-:W-:-:S04]  /*19350*/  IMAD R6, R191, -0x2, R6 ;  /* 0xfffffffebf067824 */ /* 0x000fc800078e0206 */
[----:B------:R-:W-:-:S04]  /*19360*/  VIADD R83, R6, UR55 ;  /* 0x0000003706537c36 */ /* 0x000fc80008000000 */
[----:B------:R-:W-:Y:S01]  /*19370*/  IMAD.IADD R84, R82, 0x1, R83 ;  /* 0x0000000152547824 */ /* 0x000fe200078e0253 */
        /* <DEDUP_REMOVED lines=8> */
[----:B------:R-:W-:Y:S01]  /*19400*/  FMUL.FTZ R65, R79, UR51 ;  /* 0x000000334f417c20 */ /* 0x000fe20008410000 */
[----:B------:R-:W-:Y:S01]  /*19410*/  FMUL.FTZ R68, R86, UR51 ;  /* 0x0000003356447c20 */ /* 0x000fe20008410000 */
[----:B------:R-:W-:Y:S01]  /*19420*/  FMUL.FTZ R69, R87, UR51 ;  /* 0x0000003357457c20 */ /* 0x000fe20008410000 */
[----:B------:R-:W0:Y:S01]  /*19430*/  MUFU.TANH R157, R157 ;  /* 0x0000009d009d7308 */ /* 0x000e220000002400 */
[----:B------:R-:W-:-:S04]  /*19440*/  VIADD R79, R6, UR50 ;  /* 0x00000032064f7c36 */ /* 0x000fc80008000000 */
[----:B------:R-:W-:-:S03]  /*19450*/  IMAD.IADD R78, R82, 0x1, R79 ;  /* 0x00000001524e7824 */ /* 0x000fc600078e024f */
        /* <DEDUP_REMOVED lines=8> */
[----:B------:R0:W-:Y:S06]  /*194e0*/  BAR.ARV R7, 0x100 ;  /* 0x000400070000751d */ /* 0x0001ec0000002000 */
[----:B------:R0:W-:Y:S01]  /*194f0*/  @!P1 SYNCS.ARRIVE.TRANS64.RED.A1T0 RZ, [R77+URZ], RZ ;  /* 0x000000ff4dff99a7 */ /* 0x0001e2000810043f */
[----:B-1234-:R-:W-:Y:S05]  /*19500*/  @!P5 BRA `(.L_x_1564) ;  /* 0x00000000005cd947 */ /* 0x01efea0003800000 */
[----:B0-----:R-:W-:Y:S01]  /*19510*/  IADD3 R77, R82, R192, -R193 ;  /* 0x000000c0524d7210 */ /* 0x001fe20007ffe8c1 */
[----:B------:R-:W-:Y:S03]  /*19520*/  BSSY B0, `(.L_x_1565) ;  /* 0x0000011000007945 */ /* 0x000fe60003800000 */
[----:B------:R-:W-:-:S13]  /*19530*/  ISETP.GT.AND P2, PT, R77, -0x1, PT ;  /* 0xffffffff4d00780c */ /* 0x000fda0003f44270 */
[----:B------:R-:W-:Y:S05]  /*19540*/  @P2 BRA `(.L_x_1566) ;  /* 0x0000000000202947 */ /* 0x000fea0003800000 */
[----:B------:R-:W-:Y:S01]  /*19550*/  IMAD.U32 R86, RZ, RZ, UR46 ;  /* 0x0000002eff567e24 */ /* 0x000fe2000f8e00ff */
[----:B------:R-:W-:-:S04]  /*19560*/  LOP3.LUT R77, RZ, R77, RZ, 0x33, !PT ;  /* 0x0000004dff4d7212 */ /* 0x000fc800078e33ff */
[----:B------:R-:W-:-:S13]  /*19570*/  ISETP.NE.AND P2, PT, R86, 0x1, PT ;  /* 0x000000015600780c */ /* 0x000fda0003f45270 */
[----:B------:R-:W0:Y:S02]  /*19580*/  @P2 LDC.64 R6, c[0x0][0x9e8] ;  /* 0x00027a00ff062b82 */ /* 0x000e240000000a00 */
[----:B0-----:R-:W-:-:S05]  /*19590*/  @P2 IMAD.HI.U32 R6, R77, R6, RZ ;  /* 0x000000064d062227 */ /* 0x001fca00078e00ff */
[----:B------:R-:W-:-:S04]  /*195a0*/  @P2 SHF.R.U32.HI R77, RZ, R7, R6 ;  /* 0x00000007ff4d2219 */ /* 0x000fc80000011606 */
[----:B------:R-:W-:Y:S01]  /*195b0*/  LOP3.LUT R77, RZ, R77, RZ, 0x33, !PT ;  /* 0x0000004dff4d7212 */ /* 0x000fe200078e33ff */
[----:B------:R-:W-:Y:S06]  /*195c0*/  BRA `(.L_x_1567) ;  /* 0x0000000000187947 */ /* 0x000fec0003800000 */
.L_x_1566:
[----:B------:R-:W-:Y:S02]  /*195d0*/  MOV R86, UR46 ;  /* 0x0000002e00567c02 */ /* 0x000fe40008000f00 */
[----:B------:R-:W-:Y:S02]  /*195e0*/  IADD3 R77, R82, R192, -R193 ;  /* 0x000000c0524d7210 */ /* 0x000fe40007ffe8c1 */
[----:B------:R-:W-:-:S13]  /*195f0*/  ISETP.NE.AND P2, PT, R86, 0x1, PT ;  /* 0x000000015600780c */ /* 0x000fda0003f45270 */
[----:B------:R-:W0:Y:S02]  /*19600*/  @P2 LDC.64 R6, c[0x0][0x9e8] ;  /* 0x00027a00ff062b82 */ /* 0x000e240000000a00 */
[----:B0-----:R-:W-:-:S05]  /*19610*/  @P2 IMAD.HI.U32 R6, R77, R6, RZ ;  /* 0x000000064d062227 */ /* 0x001fca00078e00ff */
[----:B------:R-:W-:-:S07]  /*19620*/  @P2 SHF.R.U32.HI R77, RZ, R7, R6 ;  /* 0x00000007ff4d2219 */ /* 0x000fce0000011606 */
.L_x_1567:
[----:B------:R-:W-:Y:S05]  /*19630*/  BSYNC B0 ;  /* 0x0000000000007941 */ /* 0x000fea0003800000 */
.L_x_1565:
[----:B------:R-:W-:-:S04]  /*19640*/  IMAD R6, R77, R86, -R81 ;  /* 0x000000564d067224 */ /* 0x000fc800078e0a51 */
[----:B------:R-:W-:-:S05]  /*19650*/  IMAD R7, R191, -0x2, R6 ;  /* 0xfffffffebf077824 */ /* 0x000fca00078e0206 */
[----:B------:R-:W-:Y:S02]  /*19660*/  VIADDMNMX R78, R7, R86, R78, PT ;  /* 0x00000056074e7246 */ /* 0x000fe4000380014e */
[----:B------:R-:W-:-:S07]  /*19670*/  VIMNMX R84, R84, R7, !PT ;  /* 0x0000000754547248 */ /* 0x000fce0007fe0100 */
.L_x_1564:
[----:B------:R-:W-:Y:S02]  /*19680*/  ISETP.GT.AND P2, PT, R3, -0x1, PT ;  /* 0xffffffff0300780c */ /* 0x000fe40003f44270 */
[----:B------:R-:W-:Y:S02]  /*19690*/  IADD3 R79, R79, 0x8, R82 ;  /* 0x000000084f4f7810 */ /* 0x000fe40007ffe052 */
[C---:B------:R-:W-:Y:S02]  /*196a0*/  ISETP.GT.AND P4, PT, R84.reuse, RZ, P2 ;  /* 0x000000ff5400720c */ /* 0x040fe40001784270 */
[----:B------:R-:W-:Y:S02]  /*196b0*/  ISETP.GT.AND P3, PT, R84, 0x1, P2 ;  /* 0x000000015400780c */ /* 0x000fe40001764270 */
[C---:B------:R-:W-:Y:S02]  /*196c0*/  ISETP.LT.OR P4, PT, R78.reuse, 0x1, P4 ;  /* 0x000000014e00780c */ /* 0x040fe40002781670 */
[----:B------:R-:W-:-:S02]  /*196d0*/  ISETP.LT.OR P3, PT, R78, 0x2, P3 ;  /* 0x000000024e00780c */ /* 0x000fc40001f61670 */
[----:B0-----:R-:W-:Y:S02]  /*196e0*/  FSEL R20, R20, -INF , !P4 ;  /* 0xff80000014147808 */ /* 0x001fe40006000000 */
[C---:B------:R-:W-:Y:S02]  /*196f0*/  ISETP.GT.AND P4, PT, R84.reuse, 0x8, P2 ;  /* 0x000000085400780c */ /* 0x040fe40001784270 */
[----:B------:R-:W-:Y:S02]  /*19700*/  FSEL R21, R21, -INF , !P3 ;  /* 0xff80000015157808 */ /* 0x000fe40005800000 */
[----:B------:R-:W-:Y:S02]  /*19710*/  ISETP.GT.AND P3, PT, R84, 0x9, P2 ;  /* 0x000000095400780c */ /* 0x000fe40001764270 */
[C---:B------:R-:W-:Y:S02]  /*19720*/  ISETP.LT.OR P4, PT, R78.reuse, 0x9, P4 ;  /* 0x000000094e00780c */ /* 0x040fe40002781670 */
[----:B------:R-:W-:-:S02]  /*19730*/  ISETP.LT.OR P3, PT, R78, 0xa, P3 ;  /* 0x0000000a4e00780c */ /* 0x000fc40001f61670 */
[----:B------:R-:W-:Y:S02]  /*19740*/  FSEL R26, R26, -INF , !P4 ;  /* 0xff8000001a1a7808 */ /* 0x000fe40006000000 */
        /* <DEDUP_REMOVED lines=12> */
[----:B------:R-:W-:Y:S02]  /*19810*/  ISETP.GT.AND P4, PT, R84, 0x20, P2 ;  /* 0x000000205400780c */ /* 0x000fe40001784270 */
        /* <DEDUP_REMOVED lines=71> */
[----:B------:R-:W-:Y:S02]  /*19c90*/  IADD3 R78, R83, 0x8, R82 ;  /* 0x00000008534e7810 */ /* 0x000fe40007ffe052 */
        /* <DEDUP_REMOVED lines=8> */
[----:B------:R-:W-:-:S04]  /*19d20*/  IADD3 R82, R82, R192, -R193 ;  /* 0x000000c052527210 */ /* 0x000fc80007ffe8c1 */
[----:B------:R-:W-:-:S07]  /*19d30*/  LOP3.LUT R83, RZ, R82, RZ, 0x33, !PT ;  /* 0x00000052ff537212 */ /* 0x000fce00078e33ff */
[----:B------:R-:W0:Y:S02]  /*19d40*/  @P3 LDC.64 R6, c[0x0][0x9e8] ;  /* 0x00027a00ff063b82 */ /* 0x000e240000000a00 */
[----:B0-----:R-:W-:-:S05]  /*19d50*/  @P3 IMAD.HI.U32 R6, R83, R6, RZ ;  /* 0x0000000653063227 */ /* 0x001fca00078e00ff */
[----:B------:R-:W-:-:S04]  /*19d60*/  @P3 SHF.R.U32.HI R83, RZ, R7, R6 ;  /* 0x00000007ff533219 */ /* 0x000fc80000011606 */
[----:B------:R-:W-:Y:S01]  /*19d70*/  LOP3.LUT R6, RZ, R83, RZ, 0x33, !PT ;  /* 0x00000053ff067212 */ /* 0x000fe200078e33ff */
[----:B------:R-:W-:Y:S06]  /*19d80*/  BRA `(.L_x_1571) ;  /* 0x0000000000187947 */ /* 0x000fec0003800000 */
.L_x_1570:
[----:B------:R-:W-:-:S05]  /*19d90*/  IMAD.U32 R84, RZ, RZ, UR46 ;  /* 0x0000002eff547e24 */ /* 0x000fca000f8e00ff */
[----:B------:R-:W-:-:S13]  /*19da0*/  ISETP.NE.AND P3, PT, R84, 0x1, PT ;  /* 0x000000015400780c */ /* 0x000fda0003f65270 */
[----:B------:R-:W0:Y:S02]  /*19db0*/  @P3 LDC.64 R6, c[0x0][0x9e8] ;  /* 0x00027a00ff063b82 */ /* 0x000e240000000a00 */
[----:B0-----:R-:W-:-:S04]  /*19dc0*/  @P3 IMAD.HI.U32 R80, R15, R6, RZ ;  /* 0x000000060f503227 */ /* 0x001fc800078e00ff */
[----:B------:R-:W-:Y:S01]  /*19dd0*/  IMAD.MOV.U32 R6, RZ, RZ, R15 ;  /* 0x000000ffff067224 */ /* 0x000fe200078e000f */
[----:B------:R-:W-:-:S07]  /*19de0*/  @P3 SHF.R.U32.HI R6, RZ, R7, R80 ;  /* 0x00000007ff063219 */ /* 0x000fce0000011650 */
.L_x_1571:
[----:B------:R-:W-:Y:S05]  /*19df0*/  BSYNC B0 ;  /* 0x0000000000007941 */ /* 0x000fea0003800000 */
.L_x_1569:
[----:B------:R-:W-:-:S04]  /*19e00*/  IMAD R6, R6, R84, -R81 ;  /* 0x0000005406067224 */ /* 0x000fc800078e0a51 */
[----:B------:R-:W-:-:S05]  /*19e10*/  IMAD R6, R191, -0x2, R6 ;  /* 0xfffffffebf067824 */ /* 0x000fca00078e0206 */
[----:B------:R-:W-:Y:S02]  /*19e20*/  VIADDMNMX R79, R6, R84, R79, PT ;  /* 0x00000054064f7246 */ /* 0x000fe4000380014f */
[----:B------:R-:W-:-:S07]  /*19e30*/  VIMNMX R78, R78, R6, !PT ;  /* 0x000000064e4e7248 */ /* 0x000fce0007fe0100 */
.L_x_1568:
        /* <DEDUP_REMOVED lines=65> */
[C---:B------:R-:W-:Y:S01]  /*1a250*/  ISETP.LT.OR P4, PT, R79.reuse, 0x49, P4 ;  /* 0x000000494f00780c */ /* 0x040fe20002781670 */
[----:B------:R-:W0:Y:S01]  /*1a260*/  SHFL.BFLY PT, R80, R7, 0x2, 0x1f ;  /* 0x0c401f0007507f89 */ /* 0x000e2200000e0000 */
[----:B------:R-:W-:-:S02]  /*1a270*/  ISETP.LT.OR P3, PT, R79, 0xa, P3 ;  /* 0x0000000a4f00780c */ /* 0x000fc40001f61670 */
[----:B------:R-:W-:Y:S02]  /*1a280*/  FSEL R53, R53, -INF , !P4 ;  /* 0xff80000035357808 */ /* 0x000fe40006000000 */
[----:B------:R-:W-:Y:S02]  /*1a290*/  FSEL R25, R25, -INF , !P3 ;  /* 0xff80000019197808 */ /* 0x000fe40005800000 */
[C---:B------:R-:W-:Y:S02]  /*1a2a0*/  ISETP.GT.AND P3, PT, R78.reuse, 0x11, P2 ;  /* 0x000000114e00780c */ /* 0x040fe40001764270 */
[----:B------:R-:W-:Y:S02]  /*1a2b0*/  ISETP.GT.AND P4, PT, R78, RZ, P2 ;  /* 0x000000ff4e00720c */ /* 0x000fe40001784270 */
[C---:B------:R-:W-:Y:S02]  /*1a2c0*/  ISETP.LT.OR P3, PT, R79.reuse, 0x12, P3 ;  /* 0x000000124f00780c */ /* 0x040fe40001f61670 */
[----:B------:R-:W-:-:S02]  /*1a2d0*/  ISETP.LT.OR P4, PT, R79, 0x1, P4 ;  /* 0x000000014f00780c */ /* 0x000fc40002781670 */
[----:B------:R-:W-:Y:S02]  /*1a2e0*/  FSEL R29, R29, -INF , !P3 ;  /* 0xff8000001d1d7808 */ /* 0x000fe40005800000 */
[----:B------:R-:W-:Y:S02]  /*1a2f0*/  ISETP.GT.AND P3, PT, R78, 0x19, P2 ;  /* 0x000000194e00780c */ /* 0x000fe40001764270 */
[----:B------:R-:W-:Y:S02]  /*1a300*/  FSEL R83, R10, -INF , !P4 ;  /* 0xff8000000a537808 */ /* 0x000fe40006000000 */
[----:B------:R-:W-:Y:S02]  /*1a310*/  ISETP.LT.OR P3, PT, R79, 0x1a, P3 ;  /* 0x0000001a4f00780c */ /* 0x000fe40001f61670 */
[----:B------:R-:W-:Y:S02]  /*1a320*/  ISETP.GT.AND P4, PT, R78, 0x49, P2 ;  /* 0x000000494e00780c */ /* 0x000fe40001784270 */
[----:B------:R-:W-:-:S02]  /*1a330*/  FSEL R35, R35, -INF , !P3 ;  /* 0xff80000023237808 */ /* 0x000fc40005800000 */
[C---:B------:R-:W-:Y:S02]  /*1a340*/  ISETP.GT.AND P3, PT, R78.reuse, 0x21, P2 ;  /* 0x000000214e00780c */ /* 0x040fe40001764270 */
[----:B0-----:R-:W-:Y:S02]  /*1a350*/  FMNMX.FTZ R80, R7, R80, !PT ;  /* 0x0000005007507209 */ /* 0x001fe40007810000 */
[C---:B------:R-:W-:Y:S02]  /*1a360*/  ISETP.LT.OR P3, PT, R79.reuse, 0x22, P3 ;  /* 0x000000224f00780c */ /* 0x040fe40001f61670 */
[----:B------:R-:W-:Y:S01]  /*1a370*/  ISETP.LT.OR P4, PT, R79, 0x4a, P4 ;  /* 0x0000004a4f00780c */ /* 0x000fe20002781670 */
[----:B------:R-:W0:Y:S01]  /*1a380*/  SHFL.BFLY PT, R11, R80, 0x1, 0x1f ;  /* 0x0c201f00500b7f89 */ /* 0x000e2200000e0000 */
[----:B------:R-:W-:Y:S02]  /*1a390*/  FSEL R37, R37, -INF , !P3 ;  /* 0xff80000025257808 */ /* 0x000fe40005800000 */
[----:B------:R-:W-:-:S02]  /*1a3a0*/  ISETP.GT.AND P3, PT, R78, 0x29, P2 ;  /* 0x000000294e00780c */ /* 0x000fc40001764270 */
[----:B------:R-:W-:Y:S02]  /*1a3b0*/  FSEL R55, R55, -INF , !P4 ;  /* 0xff80000037377808 */ /* 0x000fe40006000000 */
[----:B------:R-:W-:Y:S02]  /*1a3c0*/  ISETP.LT.OR P3, PT, R79, 0x2a, P3 ;  /* 0x0000002a4f00780c */ /* 0x000fe40001f61670 */
[C---:B------:R-:W-:Y:S02]  /*1a3d0*/  ISETP.GT.AND P4, PT, R78.reuse, 0x50, P2 ;  /* 0x000000504e00780c */ /* 0x040fe40001784270 */
[----:B------:R-:W-:Y:S02]  /*1a3e0*/  FSEL R41, R41, -INF , !P3 ;  /* 0xff80000029297808 */ /* 0x000fe40005800000 */
[----:B------:R-:W-:Y:S02]  /*1a3f0*/  ISETP.GT.AND P3, PT, R78, 0x31, P2 ;  /* 0x000000314e00780c */ /* 0x000fe40001764270 */
[----:B------:R-:W-:-:S02]  /*1a400*/  ISETP.LT.OR P4, PT, R79, 0x51, P4 ;  /* 0x000000514f00780c */ /* 0x000fc40002781670 */
[----:B------:R-:W-:Y:S02]  /*1a410*/  ISETP.LT.OR P3, PT, R79, 0x32, P3 ;  /* 0x000000324f00780c */ /* 0x000fe40001f61670 */
[----:B------:R-:W-:Y:S02]  /*1a420*/  FSEL R57, R57, -INF , !P4 ;  /* 0xff80000039397808 */ /* 0x000fe40006000000 */
[----:B------:R-:W-:Y:S02]  /*1a430*/  FSEL R45, R45, -INF , !P3 ;  /* 0xff8000002d2d7808 */ /* 0x000fe40005800000 */
[----:B------:R-:W-:Y:S02]  /*1a440*/  ISETP.GT.AND P3, PT, R78, 0x39, P2 ;  /* 0x000000394e00780c */ /* 0x000fe40001764270 */
[----:B0-----:R-:W-:Y:S02]  /*1a450*/  FMNMX.FTZ R11, R80, R11, !PT ;  /* 0x0000000b500b7209 */ /* 0x001fe40007810000 */
[----:B------:R-:W-:-:S02]  /*1a460*/  ISETP.LT.OR P3, PT, R79, 0x3a, P3 ;  /* 0x0000003a4f00780c */ /* 0x000fc40001f61670 */
[----:B------:R-:W-:Y:S01]  /*1a470*/  ISETP.GT.AND P4, PT, R78, 0x51, P2 ;  /* 0x000000514e00780c */ /* 0x000fe20001784270 */
[C---:B------:R-:W-:Y:S01]  /*1a480*/  FMUL.FTZ R7, R11.reuse, UR44 ;  /* 0x0000002c0b077c20 */ /* 0x040fe20008410000 */
[----:B------:R-:W-:Y:S02]  /*1a490*/  FSEL R8, R8, -INF , !P3 ;  /* 0xff80000008087808 */ /* 0x000fe40005800000 */
[----:B------:R-:W-:Y:S02]  /*1a4a0*/  FSETP.NEU.FTZ.AND P3, PT, R11, -INF , PT ;  /* 0xff8000000b00780b */ /* 0x000fe40003f7d000 */
[----:B------:R-:W-:Y:S02]  /*1a4b0*/  ISETP.LT.OR P4, PT, R79, 0x52, P4 ;  /* 0x000000524f00780c */ /* 0x000fe40002781670 */
[----:B------:R-:W-:Y:S02]  /*1a4c0*/  FSEL R7, R7, RZ, P3 ;  /* 0x000000ff07077208 */ /* 0x000fe40001800000 */
[----:B------:R-:W-:-:S02]  /*1a4d0*/  FSEL R59, R59, -INF , !P4 ;  /* 0xff8000003b3b7808 */ /* 0x000fc40006000000 */
[----:B------:R-:W-:Y:S01]  /*1a4e0*/  ISETP.GT.AND P4, PT, R78, 0x58, P2 ;  /* 0x000000584e00780c */ /* 0x000fe20001784270 */
[--C-:B------:R-:W-:Y:S01]  /*1a4f0*/  FFMA.FTZ R180, R21, UR44, -R7.reuse ;  /* 0x0000002c15b47c23 */ /* 0x100fe20008010807 */
[--C-:B------:R-:W-:Y:S01]  /*1a500*/  FFMA.FTZ R21, R27, UR44, -R7.reuse ;  /* 0x0000002c1b157c23 */ /* 0x100fe20008010807 */
[----:B------:R-:W-:Y:S01]  /*1a510*/  FMNMX.FTZ R27, R83, R12, !PT ;  /* 0x0000000c531b7209 */ /* 0x000fe20007810000 */
[--C-:B------:R-:W-:Y:S01]  /*1a520*/  FFMA.FTZ R81, R20, UR44, -R7.reuse ;  /* 0x0000002c14517c23 */ /* 0x100fe20008010807 */
[--C-:B------:R-:W-:Y:S01]  /*1a530*/  FFMA.FTZ R20, R31, UR44, -R7.reuse ;  /* 0x0000002c1f147c23 */ /* 0x100fe20008010807 */
[--C-:B------:R-:W-:Y:S01]  /*1a540*/  FFMA.FTZ R178, R33, UR44, -R7.reuse ;  /* 0x0000002c21b27c23 */ /* 0x100fe20008010807 */
[----:B------:R-:W-:Y:S01]  /*1a550*/  FMNMX.FTZ R31, R6, R27, !PT ;  /* 0x0000001b061f7209 */ /* 0x000fe20007810000 */
[--C-:B------:R-:W-:Y:S01]  /*1a560*/  FFMA.FTZ R164, R9, UR44, -R7.reuse ;  /* 0x0000002c09a47c23 */ /* 0x100fe20008010807 */
[----:B------:R-:W-:Y:S01]  /*1a570*/  ISETP.LT.OR P4, PT, R79, 0x59, P4 ;  /* 0x000000594f00780c */ /* 0x000fe20002781670 */
[----:B------:R0:W-:Y:S01]  /*1a580*/  MUFU.EX2 R27, R20 ;  /* 0x00000014001b7308 */ /* 0x0001e20000000800 */
[----:B------:R-:W-:Y:S01]  /*1a590*/  FMNMX.FTZ R10, R24, R31, !PT ;  /* 0x0000001f180a7209 */ /* 0x000fe20007810000 */
[--C-:B------:R-:W-:Y:S01]  /*1a5a0*/  FFMA.FTZ R176, R30, UR44, -R7.reuse ;  /* 0x0000002c1eb07c23 */ /* 0x100fe20008010807 */
[----:B------:R-:W-:Y:S01]  /*1a5b0*/  FSEL R60, R60, -INF , !P4 ;  /* 0xff8000003c3c7808 */ /* 0x000fe20006000000 */
[--C-:B------:R-:W-:Y:S01]  /*1a5c0*/  FFMA.FTZ R172, R38, UR44, -R7.reuse ;  /* 0x0000002c26ac7c23 */ /* 0x100fe20008010807 */
[----:B------:R-:W-:Y:S01]  /*1a5d0*/  FMNMX.FTZ R31, R25, R10, !PT ;  /* 0x0000000a191f7209 */ /* 0x000fe20007810000 */
[--C-:B------:R-:W-:Y:S01]  /*1a5e0*/  FFMA.FTZ R182, R26, UR44, -R7.reuse ;  /* 0x0000002c1ab67c23 */ /* 0x100fe20008010807 */
[----:B------:R-:W-:Y:S01]  /*1a5f0*/  ISETP.GT.AND P4, PT, R78, 0x59, P2 ;  /* 0x000000594e00780c */ /* 0x000fe20001784270 */
[----:B------:R-:W-:Y:S01]  /*1a600*/  MUFU.EX2 R81, R81 ;  /* 0x0000005100517308 */ /* 0x000fe20000000800 */
        /* <DEDUP_REMOVED lines=10> */
[----:B------:R-:W-:Y:S01]  /*1a6b0*/  ISETP.GT.AND P4, PT, R78, 0x60, P2 ;  /* 0x000000604e00780c */ /* 0x000fe20001784270 */
[--C-:B------:R-:W-:Y:S01]  /*1a6c0*/  FFMA.FTZ R170, R49, UR44, -R7.reuse ;  /* 0x0000002c31aa7c23 */ /* 0x100fe20008010807 */
[----:B------:R-:W-:Y:S01]  /*1a6d0*/  FMNMX.FTZ R33, R35, R10, !PT ;  /* 0x0000000a23217209 */ /* 0x000fe20007810000 */
[--C-:B------:R-:W-:Y:S01]  /*1a6e0*/  FFMA.FTZ R49, R50, UR44, -R7.reuse ;  /* 0x0000002c32317c23 */ /* 0x100fe20008010807 */
[----:B------:R-:W-:Y:S01]  /*1a6f0*/  ISETP.LT.OR P4, PT, R79, 0x61, P4 ;  /* 0x000000614f00780c */ /* 0x000fe20002781670 */
[----:B------:R-:W-:Y:S01]  /*1a700*/  MUFU.EX2 R182, R182 ;  /* 0x000000b600b67308 */ /* 0x000fe20000000800 */
        /* <DEDUP_REMOVED lines=25> */
[----:B------:R-:W-:Y:S01]  /*1a8a0*/  FFMA.FTZ R154, R71, UR44, -R7 ;  /* 0x0000002c479a7c23 */ /* 0x000fe20008010807 */
[----:B------:R-:W-:-:S02]  /*1a8b0*/  FSEL R64, R64, -INF , !P4 ;  /* 0xff80000040407808 */ /* 0x000fc40006000000 */
[----:B------:R-:W-:Y:S02]  /*1a8c0*/  FMNMX.FTZ R10, R8, R43, !PT ;  /* 0x0000002b080a7209 */ /* 0x000fe40007810000 */
[----:B------:R-:W-:Y:S01]  /*1a8d0*/  ISETP.GT.AND P4, PT, R78, 0x69, P2 ;  /* 0x000000694e00780c */ /* 0x000fe20001784270 */
[----:B------:R-:W-:Y:S01]  /*1a8e0*/  MUFU.EX2 R31, R31 ;  /* 0x0000001f001f7308 */ /* 0x000fe20000000800 */
[----:B------:R-:W-:Y:S02]  /*1a8f0*/  FMNMX.FTZ R43, R51, R10, !PT ;  /* 0x0000000a332b7209 */ /* 0x000fe40007810000 */
[----:B------:R-:W-:Y:S02]  /*1a900*/  ISETP.LT.OR P4, PT, R79, 0x6a, P4 ;  /* 0x0000006a4f00780c */ /* 0x000fe40002781670 */
[----:B------:R-:W-:Y:S02]  /*1a910*/  FMNMX.FTZ R10, R52, R43, !PT ;  /* 0x0000002b340a7209 */ /* 0x000fe40007810000 */
[----:B0-----:R-:W-:Y:S01]  /*1a920*/  FSEL R20, R65, -INF , !P4 ;  /* 0xff80000041147808 */ /* 0x001fe20006000000 */
[----:B------:R-:W-:Y:S01]  /*1a930*/  MUFU.EX2 R172, R172 ;  /* 0x000000ac00ac7308 */ /* 0x000fe20000000800 */
[----:B------:R-:W-:-:S02]  /*1a940*/  FMNMX.FTZ R10, R53, R10, !PT ;  /* 0x0000000a350a7209 */ /* 0x000fc40007810000 */
[----:B------:R-:W-:Y:S02]  /*1a950*/  ISETP.GT.AND P4, PT, R78, 0x70, P2 ;  /* 0x000000704e00780c */ /* 0x000fe40001784270 */
[----:B------:R-:W-:Y:S02]  /*1a960*/  FMNMX.FTZ R10, R55, R10, !PT ;  /* 0x0000000a370a7209 */ /* 0x000fe40007810000 */
[----:B------:R-:W-:Y:S01]  /*1a970*/  ISETP.LT.OR P4, PT, R79, 0x71, P4 ;  /* 0x000000714f00780c */ /* 0x000fe20002781670 */
[----:B------:R-:W-:Y:S01]  /*1a980*/  MUFU.EX2 R33, R33 ;  /* 0x0000002100217308 */ /* 0x000fe20000000800 */
[----:B------:R-:W-:Y:S02]  /*1a990*/  FMNMX.FTZ R10, R57, R10, !PT ;  /* 0x0000000a390a7209 */ /* 0x000fe40007810000 */
[----:B------:R-:W-:Y:S02]  /*1a9a0*/  FSEL R66, R66, -INF , !P4 ;  /* 0xff80000042427808 */ /* 0x000fe40006000000 */
[----:B------:R-:W-:-:S02]  /*1a9b0*/  FMNMX.FTZ R85, R59, R10, !PT ;  /* 0x0000000a3b557209 */ /* 0x000fc40007810000 */
[----:B------:R-:W-:Y:S01]  /*1a9c0*/  ISETP.GT.AND P4, PT, R78, 0x71, P2 ;  /* 0x000000714e00780c */ /* 0x000fe20001784270 */
[----:B------:R-:W-:Y:S01]  /*1a9d0*/  MUFU.EX2 R174, R174 ;  /* 0x000000ae00ae7308 */ /* 0x000fe20000000800 */
[----:B------:R-:W-:Y:S02]  /*1a9e0*/  FMNMX.FTZ R10, R60, R85, !PT ;  /* 0x000000553c0a7209 */ /* 0x000fe40007810000 */
[----:B------:R-:W-:Y:S02]  /*1a9f0*/  ISETP.LT.OR P4, PT, R79, 0x72, P4 ;  /* 0x000000724f00780c */ /* 0x000fe40002781670 */
[----:B------:R-:W-:Y:S02]  /*1aa00*/  FMNMX.FTZ R9, R61, R10, !PT ;  /* 0x0000000a3d097209 */ /* 0x000fe40007810000 */
[----:B------:R-:W-:Y:S01]  /*1aa10*/  FSEL R30, R67, -INF , !P4 ;  /* 0xff800000431e7808 */ /* 0x000fe20006000000 */
[----:B------:R-:W-:Y:S01]  /*1aa20*/  MUFU.EX2 R39, R39 ;  /* 0x0000002700277308 */ /* 0x000fe20000000800 */
[----:B------:R-:W-:Y:S01]  /*1aa30*/  FMNMX.FTZ R10, R62, R9, !PT ;  /* 0x000000093e0a7209 */ /* 0x000fe20007810000 */
[----:B------:R-:W-:Y:S01]  /*1aa40*/  FFMA.FTZ R9, R54, UR44, -R7 ;  /* 0x0000002c36097c23 */ /* 0x000fe20008010807 */
[----:B------:R-:W-:-:S02]  /*1aa50*/  ISETP.GT.AND P4, PT, R78, 0x78, P2 ;  /* 0x000000784e00780c */ /* 0x000fc40001784270 */
[----:B------:R-:W-:Y:S02]  /*1aa60*/  FMNMX.FTZ R65, R63, R10, !PT ;  /* 0x0000000a3f417209 */ /* 0x000fe40007810000 */
[----:B------:R-:W-:Y:S01]  /*1aa70*/  ISETP.GT.AND P2, PT, R78, 0x79, P2 ;  /* 0x000000794e00780c */ /* 0x000fe20001744270 */
[----:B------:R-:W-:Y:S01]  /*1aa80*/  MUFU.EX2 R168, R168 ;  /* 0x000000a800a87308 */ /* 0x000fe20000000800 */
[----:B------:R-:W-:Y:S02]  /*1aa90*/  FMNMX.FTZ R65, R64, R65, !PT ;  /* 0x0000004140417209 */ /* 0x000fe40007810000 */
[C---:B------:R-:W-:Y:S02]  /*1aaa0*/  ISETP.LT.OR P4, PT, R79.reuse, 0x79, P4 ;  /* 0x000000794f00780c */ /* 0x040fe40002781670 */
[----:B------:R-:W-:Y:S02]  /*1aab0*/  FMNMX.FTZ R65, R20, R65, !PT ;  /* 0x0000004114417209 */ /* 0x000fe40007810000 */
[----:B------:R-:W-:Y:S01]  /*1aac0*/  ISETP.LT.OR P2, PT, R79, 0x7a, P2 ;  /* 0x0000007a4f00780c */ /* 0x000fe20001741670 */
[----:B------:R-:W-:Y:S01]  /*1aad0*/  MUFU.EX2 R43, R48 ;  /* 0x00000030002b7308 */ /* 0x000fe20000000800 */
[----:B------:R-:W-:-:S02]  /*1aae0*/  FMNMX.FTZ R65, R66, R65, !PT ;  /* 0x0000004142417209 */ /* 0x000fc40007810000 */
[----:B------:R-:W-:Y:S02]  /*1aaf0*/  FSEL R68, R68, -INF , !P4 ;  /* 0xff80000044447808 */ /* 0x000fe40006000000 */
[----:B------:R-:W-:Y:S02]  /*1ab00*/  FMNMX.FTZ R67, R30, R65, !PT ;  /* 0x000000411e437209 */ /* 0x000fe40007810000 */
[----:B------:R-:W-:Y:S01]  /*1ab10*/  FSEL R38, R69, -INF , !P2 ;  /* 0xff80000045267808 */ /* 0x000fe20005000000 */
[----:B------:R-:W-:Y:S01]  /*1ab20*/  MUFU.EX2 R170, R170 ;  /* 0x000000aa00aa7308 */ /* 0x000fe20000000800 */
        /* <DEDUP_REMOVED lines=8> */
[----:B------:R-:W-:Y:S01]  /*1abb0*/  MUFU.EX2 R49, R49 ;  /* 0x0000003100317308 */ /* 0x000fe20000000800 */
[----:B------:R-:W0:Y:S07]  /*1abc0*/  SHFL.BFLY PT, R79, R10, 0x2, 0x1f ;  /* 0x0c401f000a4f7f89 */ /* 0x000e2e00000e0000 */
[----:B------:R-:W-:Y:S08]  /*1abd0*/  MUFU.EX2 R164, R164 ;  /* 0x000000a400a47308 */ /* 0x000ff00000000800 */
[----:B------:R-:W-:Y:S08]  /*1abe0*/  MUFU.EX2 R9, R9 ;  /* 0x0000000900097308 */ /* 0x000ff00000000800 */
[----:B------:R-:W-:Y:S01]  /*1abf0*/  MUFU.EX2 R166, R166 ;  /* 0x000000a600a67308 */ /* 0x000fe20000000800 */
[----:B0-----:R-:W-:Y:S01]  /*1ac00*/  FMNMX.FTZ R26, R10, R79, !PT ;  /* 0x0000004f0a1a7209 */ /* 0x001fe20007810000 */
[--C-:B------:R-:W-:Y:S01]  /*1ac10*/  FFMA.FTZ R79, R72, UR44, -R7.reuse ;  /* 0x0000002c484f7c23 */ /* 0x100fe20008010807 */
[----:B------:R-:W-:-:S03]  /*1ac20*/  FFMA.FTZ R7, R74, UR44, -R7 ;  /* 0x0000002c4a077c23 */ /* 0x000fc60008010807 */
        /* <DEDUP_REMOVED lines=12> */
[--C-:B------:R-:W-:Y:S01]  /*1acf0*/  FFMA.FTZ R24, R25, UR44, -R13.reuse ;  /* 0x0000002c19187c23 */ /* 0x100fe2000801080d */
[--C-:B------:R-:W-:Y:S01]  /*1ad00*/  FFMA.FTZ R34, R6, UR44, -R13.reuse ;  /* 0x0000002c06227c23 */ /* 0x100fe2000801080d */
[----:B------:R-:W-:Y:S02]  /*1ad10*/  @!P1 IMAD R6, R14, 0x8, R2 ;  /* 0x000000080e069824 */ /* 0x000fe400078e0202 */
[--C-:B------:R-:W-:Y:S01]  /*1ad20*/  FFMA.FTZ R177, R28, UR44, -R13.reuse ;  /* 0x0000002c1cb17c23 */ /* 0x100fe2000801080d */
[--C-:B------:R-:W-:Y:S01]  /*1ad30*/  FFMA.FTZ R28, R29, UR44, -R13.reuse ;  /* 0x0000002c1d1c7c23 */ /* 0x100fe2000801080d */
[--C-:B------:R-:W-:Y:S01]  /*1ad40*/  FFMA.FTZ R181, R83, UR44, -R13.reuse ;  /* 0x0000002c53b57c23 */ /* 0x100fe2000801080d */
[----:B------:R-:W-:Y:S01]  /*1ad50*/  @!P1 VIADD R6, R6, 0x28860 ;  /* 0x0002886006069836 */ /* 0x000fe20000000000 */
[----:B------:R-:W-:Y:S01]  /*1ad60*/  MUFU.EX2 R34, R34 ;  /* 0x0000002200227308 */ /* 0x000fe20000000800 */
[--C-:B------:R-:W-:Y:S01]  /*1ad70*/  FFMA.FTZ R179, R32, UR44, -R13.reuse ;  /* 0x0000002c20b37c23 */ /* 0x100fe2000801080d */
[----:B------:R-:W-:Y:S01]  /*1ad80*/  FFMA.FTZ R32, R35, UR44, -R13 ;  /* 0x0000002c23207c23 */ /* 0x000fe2000801080d */
[----:B0-----:R-:W-:Y:S01]  /*1ad90*/  FFMA.FTZ R25, R26, R4, R81 ;  /* 0x000000041a197223 */ /* 0x001fe20000010051 */
[--C-:B------:R-:W-:Y:S01]  /*1ada0*/  FFMA.FTZ R173, R36, UR44, -R13.reuse ;  /* 0x0000002c24ad7c23 */ /* 0x100fe2000801080d */
[--C-:B------:R-:W-:Y:S01]  /*1adb0*/  FFMA.FTZ R175, R40, UR44, -R13.reuse ;  /* 0x0000002c28af7c23 */ /* 0x100fe2000801080d */
[----:B------:R-:W-:Y:S01]  /*1adc0*/  FFMA.FTZ R36, R37, UR44, -R13 ;  /* 0x0000002c25247c23 */ /* 0x000fe2000801080d */
[----:B------:R-:W-:Y:S01]  /*1add0*/  FADD.FTZ R25, R180, R25 ;  /* 0x00000019b4197221 */ /* 0x000fe20000010000 */
[----:B------:R-:W-:Y:S01]  /*1ade0*/  MUFU.EX2 R181, R181 ;  /* 0x000000b500b57308 */ /* 0x000fe20000000800 */
[--C-:B------:R-:W-:Y:S01]  /*1adf0*/  FFMA.FTZ R40, R41, UR44, -R13.reuse ;  /* 0x0000002c29287c23 */ /* 0x100fe2000801080d */
[----:B------:R-:W-:Y:S01]  /*1ae00*/  FFMA.FTZ R169, R44, UR44, -R13 ;  /* 0x0000002c2ca97c23 */ /* 0x000fe2000801080d */
[----:B------:R-:W-:Y:S01]  /*1ae10*/  FADD.FTZ R4, R182, R25 ;  /* 0x00000019b6047221 */ /* 0x000fe20000010000 */
[--C-:B------:R-:W-:Y:S01]  /*1ae20*/  FFMA.FTZ R42, R45, UR44, -R13.reuse ;  /* 0x0000002c2d2a7c23 */ /* 0x100fe2000801080d */
[--C-:B------:R-:W-:Y:S01]  /*1ae30*/  FFMA.FTZ R171, R47, UR44, -R13.reuse ;  /* 0x0000002c2fab7c23 */ /* 0x100fe2000801080d */
[--C-:B------:R-:W-:Y:S01]  /*1ae40*/  FFMA.FTZ R8, R8, UR44, -R13.reuse ;  /* 0x0000002c08087c23 */ /* 0x100fe2000801080d */
        /* <DEDUP_REMOVED lines=22> */
[----:B------:R-:W-:Y:S01]  /*1afb0*/  FFMA.FTZ R68, R68, UR44, -R13 ;  /* 0x0000002c44447c23 */ /* 0x000fe2000801080d */
[----:B------:R-:W-:Y:S01]  /*1afc0*/  F2FP.F16.F32.PACK_AB R182, R21, R182 ;  /* 0x000000b615b6723e */ /* 0x000fe200000000ff */
[----:B------:R-:W-:Y:S01]  /*1afd0*/  FADD.FTZ R25, R33, R4 ;  /* 0x0000000421197221 */ /* 0x000fe20000010000 */
[----:B------:R-:W-:Y:S01]  /*1afe0*/  MUFU.EX2 R69, R69 ;  /* 0x0000004500457308 */ /* 0x000fe20000000800 */
[----:B------:R-:W-:Y:S01]  /*1aff0*/  F2FP.F16.F32.PACK_AB R180, R180, R81 ;  /* 0x00000051b4b4723e */ /* 0x000fe200000000ff */
[-C--:B------:R-:W-:Y:S01]  /*1b000*/  FMUL.FTZ R88, R88, R26.reuse ;  /* 0x0000001a58587220 */ /* 0x080fe20000410000 */
[----:B------:R-:W-:Y:S01]  /*1b010*/  FADD.FTZ R4, R174, R25 ;  /* 0x00000019ae047221 */ /* 0x000fe20000010000 */
[----:B------:R-:W-:Y:S01]  /*1b020*/  FSEL R25, R10, RZ, P2 ;  /* 0x000000ff0a197208 */ /* 0x000fe20001000000 */
[----:B------:R-:W-:Y:S01]  /*1b030*/  FMUL.FTZ R89, R89, R26 ;  /* 0x0000001a59597220 */ /* 0x000fe20000410000 */
[----:B------:R-:W-:Y:S01]  /*1b040*/  ISETP.GT.AND P2, PT, R3, R198, PT ;  /* 0x000000c60300720c */ /* 0x000fe20003f44270 */
[----:B------:R-:W-:Y:S01]  /*1b050*/  FADD.FTZ R29, R39, R4 ;  /* 0x00000004271d7221 */ /* 0x000fe20000010000 */
[----:B------:R-:W-:Y:S01]  /*1b060*/  MUFU.EX2 R28, R28 ;  /* 0x0000001c001c7308 */ /* 0x000fe20000000800 */
[----:B------:R-:W-:Y:S01]  /*1b070*/  FADD.FTZ R25, -R25, R12 ;  /* 0x0000000c19197221 */ /* 0x000fe20000010100 */
[----:B------:R-:W-:Y:S01]  /*1b080*/  @!P1 PRMT R12, RZ, 0x654, R6 ;  /* 0x00000654ff0c9816 */ /* 0x000fe20000000006 */
[----:B------:R-:W-:Y:S01]  /*1b090*/  FADD.FTZ R4, R168, R29 ;  /* 0x0000001da8047221 */ /* 0x000fe20000010000 */
[----:B------:R-:W-:Y:S01]  /*1b0a0*/  F2FP.F16.F32.PACK_AB R176, R27, R176 ;  /* 0x000000b01bb0723e */ /* 0x000fe200000000ff */
[----:B------:R-:W-:Y:S01]  /*1b0b0*/  FMUL.FTZ R6, R25, UR44 ;  /* 0x0000002c19067c20 */ /* 0x000fe20008410000 */
[----:B------:R0:W-:Y:S01]  /*1b0c0*/  @!P1 SYNCS.ARRIVE.TRANS64.RED.A1T0 RZ, [R12+URZ], RZ ;  /* 0x000000ff0cff99a7 */ /* 0x0001e2000810043f */
[----:B------:R-:W-:Y:S01]  /*1b0d0*/  FADD.FTZ R25, R43, R4 ;  /* 0x000000042b197221 */ /* 0x000fe20000010000 */
[----:B------:R-:W-:Y:S01]  /*1b0e0*/  MUFU.EX2 R156, R156 ;  /* 0x0000009c009c7308 */ /* 0x000fe20000000800 */
[----:B------:R-:W-:Y:S01]  /*1b0f0*/  F2FP.F16.F32.PACK_AB R178, R31, R178 ;  /* 0x000000b21fb2723e */ /* 0x000fe200000000ff */
[----:B------:R-:W-:Y:S01]  /*1b100*/  FMUL.FTZ R92, R92, R26 ;  /* 0x0000001a5c5c7220 */ /* 0x000fe20000410000 */
[----:B------:R-:W-:Y:S01]  /*1b110*/  FADD.FTZ R4, R170, R25 ;  /* 0x00000019aa047221 */ /* 0x000fe20000010000 */
[----:B------:R-:W-:Y:S01]  /*1b120*/  F2FP.F16.F32.PACK_AB R172, R33, R172 ;  /* 0x000000ac21ac723e */ /* 0x000fe200000000ff */
[----:B------:R-:W-:Y:S01]  /*1b130*/  FMUL.FTZ R93, R93, R26 ;  /* 0x0000001a5d5d7220 */ /* 0x000fe20000410000 */
[--C-:B0-----:R-:W-:Y:S01]  /*1b140*/  FFMA.FTZ R12, R52, UR44, -R13.reuse ;  /* 0x0000002c340c7c23 */ /* 0x101fe2000801080d */
[----:B------:R-:W-:Y:S01]  /*1b150*/  FADD.FTZ R25, R49, R4 ;  /* 0x0000000431197221 */ /* 0x000fe20000010000 */
[----:B------:R-:W0:Y:S01]  /*1b160*/  MUFU.EX2 R6, R6 ;  /* 0x0000000600067308 */ /* 0x000e220000000800 */
[----:B------:R-:W-:Y:S01]  /*1b170*/  FFMA.FTZ R13, R38, UR44, -R13 ;  /* 0x0000002c260d7c23 */ /* 0x000fe2000801080d */
[----:B------:R-:W-:Y:S01]  /*1b180*/  F2FP.F16.F32.PACK_AB R174, R39, R174 ;  /* 0x000000ae27ae723e */ /* 0x000fe200000000ff */
[----:B------:R-:W-:Y:S01]  /*1b190*/  FADD.FTZ R4, R164, R25 ;  /* 0x00000019a4047221 */ /* 0x000fe20000010000 */
[----:B------:R-:W-:Y:S01]  /*1b1a0*/  F2FP.F16.F32.PACK_AB R164, R9, R164 ;  /* 0x000000a409a4723e */ /* 0x000fe200000000ff */
[----:B------:R-:W-:Y:S01]  /*1b1b0*/  FMUL.FTZ R96, R96, R26 ;  /* 0x0000001a60607220 */ /* 0x000fe20000410000 */
[----:B------:R-:W-:Y:S01]  /*1b1c0*/  F2FP.F16.F32.PACK_AB R168, R43, R168 ;  /* 0x000000a82ba8723e */ /* 0x000fe200000000ff */
[----:B------:R-:W-:Y:S01]  /*1b1d0*/  FADD.FTZ R25, R9, R4 ;  /* 0x0000000409197221 */ /* 0x000fe20000010000 */
[----:B------:R-:W-:Y:S01]  /*1b1e0*/  MUFU.EX2 R179, R179 ;  /* 0x000000b300b37308 */ /* 0x000fe20000000800 */
[----:B------:R-:W-:Y:S01]  /*1b1f0*/  F2FP.F16.F32.PACK_AB R170, R49, R170 ;  /* 0x000000aa31aa723e */ /* 0x000fe200000000ff */
[----:B------:R-:W-:Y:S01]  /*1b200*/  FMUL.FTZ R97, R97, R26 ;  /* 0x0000001a61617220 */ /* 0x000fe20000410000 */
[----:B------:R-:W-:Y:S01]  /*1b210*/  FADD.FTZ R4, R166, R25 ;  /* 0x00000019a6047221 */ /* 0x000fe20000010000 */
[----:B------:R-:W-:Y:S01]  /*1b220*/  F2FP.F16.F32.PACK_AB R166, R65, R166 ;  /* 0x000000a641a6723e */ /* 0x000fe200000000ff */
[-C--:B------:R-:W-:Y:S01]  /*1b230*/  FMUL.FTZ R100, R100, R26.reuse ;  /* 0x0000001a64647220 */ /* 0x080fe20000410000 */
[----:B------:R-:W-:Y:S01]  /*1b240*/  FMUL.FTZ R101, R101, R26 ;  /* 0x0000001a65657220 */ /* 0x000fe20000410000 */
[----:B------:R-:W-:Y:S01]  /*1b250*/  FADD.FTZ R29, R65, R4 ;  /* 0x00000004411d7221 */ /* 0x000fe20000010000 */
[----:B------:R-:W1:Y:S01]  /*1b260*/  MUFU.EX2 R77, R77 ;  /* 0x0000004d004d7308 */ /* 0x000e620000000800 */
[----:B0-----:R-:W-:Y:S01]  /*1b270*/  FFMA.FTZ R25, R6, R0, R181 ;  /* 0x0000000006197223 */ /* 0x001fe200000100b5 */
[----:B------:R-:W-:Y:S01]  /*1b280*/  FMUL.FTZ R104, R104, R26 ;  /* 0x0000001a68687220 */ /* 0x000fe20000410000 */
[----:B------:R-:W-:Y:S01]  /*1b290*/  FADD.FTZ R4, R160, R29 ;  /* 0x0000001da0047221 */ /* 0x000fe20000010000 */
[----:B------:R-:W-:Y:S01]  /*1b2a0*/  F2FP.F16.F32.PACK_AB R160, R67, R160 ;  /* 0x000000a043a0723e */ /* 0x000fe200000000ff */
[----:B------:R-:W-:Y:S01]  /*1b2b0*/  FADD.FTZ R0, R34, R25 ;  /* 0x0000001922007221 */ /* 0x000fe20000010000 */
[-C--:B------:R-:W-:Y:S01]  /*1b2c0*/  FMUL.FTZ R105, R105, R26.reuse ;  /* 0x0000001a69697220 */ /* 0x080fe20000410000 */
[----:B------:R-:W-:Y:S01]  /*1b2d0*/  FADD.FTZ R29, R67, R4 ;  /* 0x00000004431d7221 */ /* 0x000fe20000010000 */
[----:B------:R-:W0:Y:S01]  /*1b2e0*/  MUFU.EX2 R32, R32 ;  /* 0x0000002000207308 */ /* 0x000e220000000800 */
[----:B------:R-:W-:Y:S01]  /*1b2f0*/  FADD.FTZ R25, R183, R0 ;  /* 0x00000000b7197221 */ /* 0x000fe20000010000 */
[----:B------:R-:W-:Y:S01]  /*1b300*/  FMUL.FTZ R108, R108, R26 ;  /* 0x0000001a6c6c7220 */ /* 0x000fe20000410000 */
[----:B------:R-:W-:Y:S01]  /*1b310*/  FADD.FTZ R38, R162, R29 ;  /* 0x0000001da2267221 */ /* 0x000fe20000010000 */
[----:B------:R-:W-:Y:S01]  /*1b320*/  F2FP.F16.F32.PACK_AB R162, R69, R162 ;  /* 0x000000a245a2723e */ /* 0x000fe200000000ff */
[----:B------:R-:W-:Y:S01]  /*1b330*/  FADD.FTZ R4, R24, R25 ;  /* 0x0000001918047221 */ /* 0x000fe20000010000 */
[-C--:B------:R-:W-:Y:S01]  /*1b340*/  FMUL.FTZ R109, R109, R26.reuse ;  /* 0x0000001a6d6d7220 */ /* 0x080fe20000410000 */
[----:B------:R-:W-:Y:S01]  /*1b350*/  FADD.FTZ R25, R69, R38 ;  /* 0x0000002645197221 */ /* 0x000fe20000010000 */
[----:B------:R-:W2:Y:S01]  /*1b360*/  MUFU.EX2 R158, R158 ;  /* 0x0000009e009e7308 */ /* 0x000ea20000000800 */
[----:B------:R-:W-:Y:S01]  /*1b370*/  FADD.FTZ R21, R177, R4 ;  /* 0x00000004b1157221 */ /* 0x000fe20000010000 */
[----:B------:R-:W-:Y:S01]  /*1b380*/  FMUL.FTZ R112, R112, R26 ;  /* 0x0000001a70707220 */ /* 0x000fe20000410000 */
[----:B------:R-:W-:Y:S01]  /*1b390*/  FADD.FTZ R38, R156, R25 ;  /* 0x000000199c267221 */ /* 0x000fe20000010000 */
[----:B-1----:R-:W-:Y:S01]  /*1b3a0*/  F2FP.F16.F32.PACK_AB R156, R77, R156 ;  /* 0x0000009c4d9c723e */ /* 0x002fe200000000ff */
[----:B------:R-:W-:Y:S01]  /*1b3b0*/  FADD.FTZ R4, R28, R21 ;  /* 0x000000151c047221 */ /* 0x000fe20000010000 */
[-C--:B------:R-:W-:Y:S01]  /*1b3c0*/  FMUL.FTZ R113, R113, R26.reuse ;  /* 0x0000001a71717220 */ /* 0x080fe20000410000 */
[----:B------:R-:W-:Y:S01]  /*1b3d0*/  FADD.FTZ R25, R77, R38 ;  /* 0x000000264d197221 */ /* 0x000fe20000010000 */
[----:B------:R-:W1:Y:S01]  /*1b3e0*/  MUFU.EX2 R173, R173 ;  /* 0x000000ad00ad7308 */ /* 0x000e620000000800 */
[----:B------:R-:W-:Y:S01]  /*1b3f0*/  FADD.FTZ R21, R179, R4 ;  /* 0x00000004b3157221 */ /* 0x000fe20000010000 */
[-C--:B------:R-:W-:Y:S01]  /*1b400*/  FMUL.FTZ R116, R116, R26.reuse ;  /* 0x0000001a74747220 */ /* 0x080fe20000410000 */
[-C--:B------:R-:W-:Y:S01]  /*1b410*/  FMUL.FTZ R117, R117, R26.reuse ;  /* 0x0000001a75757220 */ /* 0x080fe20000410000 */
[-C--:B------:R-:W-:Y:S01]  /*1b420*/  FMUL.FTZ R120, R120, R26.reuse ;  /* 0x0000001a78787220 */ /* 0x080fe20000410000 */
[----:B0-----:R-:W-:Y:S01]  /*1b430*/  FADD.FTZ R4, R32, R21 ;  /* 0x0000001520047221 */ /* 0x001fe20000010000 */
[-C--:B------:R-:W-:Y:S01]  /*1b440*/  FMUL.FTZ R121, R121, R26.reuse ;  /* 0x0000001a79797220 */ /* 0x080fe20000410000 */
[-C--:B------:R-:W-:Y:S01]  /*1b450*/  FMUL.FTZ R124, R124, R26.reuse ;  /* 0x0000001a7c7c7220 */ /* 0x080fe20000410000 */
[----:B------:R-:W0:Y:S01]  /*1b460*/  MUFU.EX2 R79, R79 ;  /* 0x0000004f004f7308 */ /* 0x000e220000000800 */
        /* <DEDUP_REMOVED lines=14> */
[----:B------:R-:W-:Y:S01]  /*1b550*/  FMUL.FTZ R148, R148, R26 ;  /* 0x0000001a94947220 */ /* 0x000fe20000410000 */
[----:B------:R-:W1:Y:S01]  /*1b560*/  MUFU.EX2 R152, R152 ;  /* 0x0000009800987308 */ /* 0x000e620000000800 */
[C---:B0-----:R-:W-:Y:S01]  /*1b570*/  FADD.FTZ R21, R79.reuse, R38 ;  /* 0x000000264f157221 */ /* 0x041fe20000010000 */
[----:B------:R-:W-:Y:S01]  /*1b580*/  F2FP.F16.F32.PACK_AB R158, R79, R158 ;  /* 0x0000009e4f9e723e */ /* 0x000fe200000000ff */
[----:B------:R-:W-:Y:S01]  /*1b590*/  FMUL.FTZ R149, R149, R26 ;  /* 0x0000001a95957220 */ /* 0x000fe20000410000 */
[----:B------:R-:W-:Y:S01]  /*1b5a0*/  F2FP.F16.F32.PACK_AB R181, R34, R181 ;  /* 0x000000b522b5723e */ /* 0x000fe200000000ff */
[-C--:B------:R-:W-:Y:S01]  /*1b5b0*/  FMUL.FTZ R90, R90, R6.reuse ;  /* 0x000000065a5a7220 */ /* 0x080fe20000410000 */
[----:B------:R-:W-:Y:S01]  /*1b5c0*/  F2FP.F16.F32.PACK_AB R183, R24, R183 ;  /* 0x000000b718b7723e */ /* 0x000fe200000000ff */
[-C--:B------:R-:W-:Y:S01]  /*1b5d0*/  FMUL.FTZ R91, R91, R6.reuse ;  /* 0x000000065b5b7220 */ /* 0x080fe20000410000 */
[----:B------:R-:W0:Y:S01]  /*1b5e0*/  MUFU.EX2 R175, R175 ;  /* 0x000000af00af7308 */ /* 0x000e220000000800 */
[----:B--2---:R-:W-:Y:S01]  /*1b5f0*/  FADD.FTZ R4, R36, R9 ;  /* 0x0000000924047221 */ /* 0x004fe20000010000 */
[----:B------:R-:W-:Y:S01]  /*1b600*/  F2FP.F16.F32.PACK_AB R177, R28, R177 ;  /* 0x000000b11cb1723e */ /* 0x000fe200000000ff */
[-C--:B------:R-:W-:Y:S01]  /*1b610*/  FMUL.FTZ R94, R94, R6.reuse ;  /* 0x000000065e5e7220 */ /* 0x080fe20000410000 */
[----:B------:R-:W-:Y:S01]  /*1b620*/  F2FP.F16.F32.PACK_AB R179, R32, R179 ;  /* 0x000000b320b3723e */ /* 0x000fe200000000ff */
[-C--:B------:R-:W-:Y:S01]  /*1b630*/  FMUL.FTZ R95, R95, R6.reuse ;  /* 0x000000065f5f7220 */ /* 0x080fe20000410000 */
[----:B------:R-:W-:Y:S01]  /*1b640*/  F2FP.F16.F32.PACK_AB R173, R36, R173 ;  /* 0x000000ad24ad723e */ /* 0x000fe200000000ff */
[-C--:B------:R-:W-:Y:S01]  /*1b650*/  FMUL.FTZ R98, R98, R6.reuse ;  /* 0x0000000662627220 */ /* 0x080fe20000410000 */
[----:B------:R-:W2:Y:S01]  /*1b660*/  MUFU.EX2 R73, R73 ;  /* 0x0000004900497308 */ /* 0x000ea20000000800 */
[----:B-1----:R-:W-:Y:S01]  /*1b670*/  FADD.FTZ R38, R152, R21 ;  /* 0x0000001598267221 */ /* 0x002fe20000010000 */
[----:B------:R-:W-:Y:S01]  /*1b680*/  IADD3 R3, R3, -0x1, RZ ;  /* 0xffffffff03037810 */ /* 0x000fe20007ffe0ff */
[-C--:B------:R-:W-:Y:S01]  /*1b690*/  FMUL.FTZ R99, R99, R6.reuse ;  /* 0x0000000663637220 */ /* 0x080fe20000410000 */
[-C--:B------:R-:W-:Y:S01]  /*1b6a0*/  FMUL.FTZ R102, R102, R6.reuse ;  /* 0x0000000666667220 */ /* 0x080fe20000410000 */
[-C--:B------:R-:W-:Y:S01]  /*1b6b0*/  FMUL.FTZ R103, R103, R6.reuse ;  /* 0x0000000667677220 */ /* 0x080fe20000410000 */
[-C--:B------:R-:W-:Y:S01]  /*1b6c0*/  FMUL.FTZ R106, R106, R6.reuse ;  /* 0x000000066a6a7220 */ /* 0x080fe20000410000 */
[-C--:B------:R-:W-:Y:S01]  /*1b6d0*/  FMUL.FTZ R107, R107, R6.reuse ;  /* 0x000000066b6b7220 */ /* 0x080fe20000410000 */
[----:B------:R-:W1:Y:S01]  /*1b6e0*/  MUFU.EX2 R40, R40 ;  /* 0x0000002800287308 */ /* 0x000e620000000800 */
[----:B0-----:R-:W-:Y:S01]  /*1b6f0*/  FADD.FTZ R9, R175, R4 ;  /* 0x00000004af097221 */ /* 0x001fe20000010000 */
[-C--:B------:R-:W-:Y:S01]  /*1b700*/  FMUL.FTZ R110, R110, R6.reuse ;  /* 0x000000066e6e7220 */ /* 0x080fe20000410000 */
[-C--:B------:R-:W-:Y:S01]  /*1b710*/  FMUL.FTZ R111, R111, R6.reuse ;  /* 0x000000066f6f7220 */ /* 0x080fe20000410000 */
[-C--:B------:R-:W-:Y:S01]  /*1b720*/  FMUL.FTZ R114, R114, R6.reuse ;  /* 0x0000000672727220 */ /* 0x080fe20000410000 */
[-C--:B------:R-:W-:Y:S01]  /*1b730*/  FMUL.FTZ R115, R115, R6.reuse ;  /* 0x0000000673737220 */ /* 0x080fe20000410000 */
[-C--:B------:R-:W-:Y:S01]  /*1b740*/  FMUL.FTZ R118, R118, R6.reuse ;  /* 0x0000000676767220 */ /* 0x080fe20000410000 */
[----:B------:R-:W-:Y:S01]  /*1b750*/  FMUL.FTZ R119, R119, R6 ;  /* 0x0000000677777220 */ /* 0x000fe20000410000 */
[----:B------:R-:W0:Y:S01]  /*1b760*/  MUFU.EX2 R154, R154 ;  /* 0x0000009a009a7308 */ /* 0x000e220000000800 */
[C---:B--2---:R-:W-:Y:S01]  /*1b770*/  FADD.FTZ R21, R73.reuse, R38 ;  /* 0x0000002649157221 */ /* 0x044fe20000010000 */
[----:B------:R-:W-:Y:S01]  /*1b780*/  F2FP.F16.F32.PACK_AB R152, R73, R152 ;  /* 0x000000984998723e */ /* 0x000fe200000000ff */
[-C--:B------:R-:W-:Y:S01]  /*1b790*/  FMUL.FTZ R122, R122, R6.reuse ;  /* 0x000000067a7a7220 */ /* 0x080fe20000410000 */
[-C--:B------:R-:W-:Y:S01]  /*1b7a0*/  FMUL.FTZ R123, R123, R6.reuse ;  /* 0x000000067b7b7220 */ /* 0x080fe20000410000 */
[-C--:B------:R-:W-:Y:S01]  /*1b7b0*/  FMUL.FTZ R126, R126, R6.reuse ;  /* 0x000000067e7e7220 */ /* 0x080fe20000410000 */
[-C--:B------:R-:W-:Y:S01]  /*1b7c0*/  FMUL.FTZ R127, R127, R6.reuse ;  /* 0x000000067f7f7220 */ /* 0x080fe20000410000 */
[-C--:B------:R-:W-:Y:S01]  /*1b7d0*/  FMUL.FTZ R130, R130, R6.reuse ;  /* 0x0000000682827220 */ /* 0x080fe20000410000 */
[----:B------:R-:W2:Y:S01]  /*1b7e0*/  MUFU.EX2 R169, R169 ;  /* 0x000000a900a97308 */ /* 0x000ea20000000800 */
[C---:B-1----:R-:W-:Y:S01]  /*1b7f0*/  FADD.FTZ R4, R40.reuse, R9 ;  /* 0x0000000928047221 */ /* 0x042fe20000010000 */
[----:B------:R-:W-:Y:S01]  /*1b800*/  F2FP.F16.F32.PACK_AB R175, R40, R175 ;  /* 0x000000af28af723e */ /* 0x000fe200000000ff */
        /* <DEDUP_REMOVED lines=41> */
[----:B------:R-:W-:Y:S01]  /*1baa0*/  F2FP.F16.F32.PACK_AB R161, R14, R161 ;  /* 0x000000a10ea1723e */ /* 0x000fe200000000ff */
[----:B------:R-:W-:-:S05]  /*1bab0*/  IMAD.MOV.U32 R14, RZ, RZ, R184 ;  /* 0x000000ffff0e7224 */ /* 0x000fca00078e00b8 */
[----:B------:R-:W1:Y:S01]  /*1bac0*/  MUFU.EX2 R62, R62 ;  /* 0x0000003e003e7308 */ /* 0x000e620000000800 */
[----:B0-----:R-:W-:-:S07]  /*1bad0*/  FADD.FTZ R7, R60, R7 ;  /* 0x000000073c077221 */ /* 0x001fce0000010000 */
[----:B------:R-:W0:Y:S01]  /*1bae0*/  MUFU.EX2 R63, R63 ;  /* 0x0000003f003f7308 */ /* 0x000e220000000800 */
[C---:B--2---:R-:W-:Y:S01]  /*1baf0*/  FADD.FTZ R7, R61.reuse, R7 ;  /* 0x000000073d077221 */ /* 0x044fe20000010000 */
[----:B------:R-:W-:-:S06]  /*1bb00*/  F2FP.F16.F32.PACK_AB R163, R61, R60 ;  /* 0x0000003c3da3723e */ /* 0x000fcc00000000ff */
        /* <DEDUP_REMOVED lines=15> */
[----:B------:R-:W-:-:S03]  /*1bc00*/  F2FP.F16.F32.PACK_AB R153, R30, R66 ;  /* 0x000000421e99723e */ /* 0x000fc600000000ff */
[----:B-1----:R-:W-:-:S04]  /*1bc10*/  FADD.FTZ R7, R68, R7 ;  /* 0x0000000744077221 */ /* 0x002fc80000010000 */
[C---:B0-----:R-:W-:Y:S01]  /*1bc20*/  FADD.FTZ R0, R13.reuse, R7 ;  /* 0x000000070d007221 */ /* 0x041fe20000010000 */
[----:B------:R-:W-:Y:S01]  /*1bc30*/  F2FP.F16.F32.PACK_AB R155, R13, R68 ;  /* 0x000000440d9b723e */ /* 0x000fe200000000ff */
[----:B------:R-:W-:Y:S01]  /*1bc40*/  IMAD.MOV.U32 R13, RZ, RZ, R11 ;  /* 0x000000ffff0d7224 */ /* 0x000fe200078e000b */
[----:B------:R-:W-:Y:S06]  /*1bc50*/  @P2 BRA `(.L_x_1572) ;  /* 0xffffffc400802947 */ /* 0x000fec000383ffff */
.L_x_1554:
[----:B------:R-:W-:Y:S05]  /*1bc60*/  WARPSYNC.ALL ;  /* 0x0000000000007948 */ /* 0x000fea0003800000 */
[----:B------:R-:W-:Y:S06]  /*1bc70*/  BAR.ARV 0x8, 0x120 ;  /* 0x0204800000007b1d */ /* 0x000fec0000002000 */
[----:B------:R-:W-:Y:S05]  /*1bc80*/  @!P0 BRA `(.L_x_1573) ;  /* 0x0000000000048947 */ /* 0x000fea0003800000 */
[----:B------:R-:W-:Y:S01]  /*1bc90*/  BPT.TRAP 0x1 ;  /* 0x000000040000795c */ /* 0x000fe20000300000 */
.L_x_1573:
[----:B------:R-:W-:Y:S01]  /*1bca0*/  IMAD R8, R184, 0x8, R2 ;  /* 0x00000008b8087824 */ /* 0x000fe200078e0202 */
[----:B------:R-:W-:-:S04]  /*1bcb0*/  SHF.L.U32 R3, R186, 0x1f, RZ ;  /* 0x0000001fba037819 */ /* 0x000fc800000006ff */
[----:B------:R0:W1:Y:S01]  /*1bcc0*/  SYNCS.PHASECHK.TRANS64.TRYWAIT P2, [R8+URZ+0x28850], R3 ;  /* 0x02885003080075a7 */ /* 0x000062000804017f */
[----:B------:R-:W-:Y:S05]  /*1bcd0*/  @!P0 BRA `(.L_x_1574) ;  /* 0x0000000000048947 */ /* 0x000fea0003800000 */
[----:B------:R-:W-:Y:S01]  /*1bce0*/  BPT.TRAP 0x1 ;  /* 0x000000040000795c */ /* 0x000fe20000300000 */
.L_x_1574:
[----:B------:R-:W-:-:S05]  /*1bcf0*/  VIADD R2, R2, 0x400 ;  /* 0x0000040002027836 */ /* 0x000fca0000000000 */
[----:B------:R-:W-:-:S04]  /*1bd00*/  SHF.R.U32.HI R2, RZ, 0x4, R2 ;  /* 0x00000004ff027819 */ /* 0x000fc80000011602 */
[----:B------:R-:W-:-:S04]  /*1bd10*/  LOP3.LUT R2, R2, 0x3fff, RZ, 0xc0, !PT ;  /* 0x00003fff02027812 */ /* 0x000fc800078ec0ff */
[----:B------:R-:W-:Y:S01]  /*1bd20*/  LOP3.LUT R5, R2, 0x4000000, RZ, 0xfc, !PT ;  /* 0x0400000002057812 */ /* 0x000fe200078efcff */
[----:B-1----:R-:W-:Y:S06]  /*1bd30*/  @P2 BRA `(.L_x_1575) ;  /* 0x0000000000082947 */ /* 0x002fec0003800000 */
[----:B------:R-:W1:Y:S02]  /*1bd40*/  SYNCS.PHASECHK.TRANS64.TRYWAIT P0, [R8+URZ+0x28850], R3 ;  /* 0x02885003080075a7 */ /* 0x000e64000800017f */
[----:B-1----:R-:W-:Y:S05]  /*1bd50*/  @!P0 BRA `(.L_x_1576) ;  /* 0x000000a000a08947 */ /* 0x002fea0003800000 */
.L_x_1575:
[----:B01----:R-:W-:Y:S01]  /*1bd60*/  IMAD.MOV.U32 R3, RZ, RZ, 0x40000040 ;  /* 0x40000040ff037424 */ /* 0x003fe200078e00ff */
[----:B------:R-:W-:Y:S01]  /*1bd70*/  LEA R2, R184, R5, 0xb ;  /* 0x00000005b8027211 */ /* 0x000fe200078e58ff */
[----:B------:R-:W-:Y:S05]  /*1bd80*/  WARPSYNC.ALL ;  /* 0x0000000000007948 */ /* 0x000fea0003800000 */
[C---:B------:R-:W-:Y:S01]  /*1bd90*/  R2UR UR6, R2.reuse ;  /* 0x00000000020672ca */ /* 0x040fe200000e0000 */
[----:B------:R-:W-:Y:S01]  /*1bda0*/  WARPGROUP.ARRIVE ;  /* 0x00000000000079c5 */ /* 0x000fe20000000000 */
[----:B------:R-:W-:Y:S01]  /*1bdb0*/  R2UR UR7, R3 ;  /* 0x00000000030772ca */ /* 0x000fe200000e0000 */
[----:B------:R-:W-:Y:S01]  /*1bdc0*/  VIADD R6, R2, 0x80 ;  /* 0x0000008002067836 */ /* 0x000fe20000000000 */
[----:B------:R-:W0:Y:S01]  /*1bdd0*/  SHFL.BFLY PT, R5, R0, 0x2, 0x1f ;  /* 0x0c401f0000057f89 */ /* 0x000e2200000e0000 */
[----:B------:R-:W-:-:S02]  /*1bde0*/  IMAD.MOV.U32 R7, RZ, RZ, 0x40000040 ;  /* 0x40000040ff077424 */ /* 0x000fc400078e00ff */
[----:B------:R-:W-:Y:S02]  /*1bdf0*/  IMAD.MOV.U32 R3, RZ, RZ, 0x40000040 ;  /* 0x40000040ff037424 */ /* 0x000fe400078e00ff */
[----:B------:R-:W-:Y:S02]  /*1be00*/  @!P1 VIADD R9, R8, 0x28860 ;  /* 0x0002886008099836 */ /* 0x000fe40000000000 */
[----:B------:R-:W-:Y:S02]  /*1be10*/  IMAD.MOV.U32 R8, RZ, RZ, RZ ;  /* 0x000000ffff087224 */ /* 0x000fe400078e00ff */
[----:B------:R-:W-:Y:S01]  /*1be20*/  VIADD R184, R184, 0x1 ;  /* 0x00000001b8b87836 */ /* 0x000fe20000000000 */
[----:B------:R-:W-:Y:S01]  /*1be30*/  @!P1 PRMT R9, RZ, 0x654, R9 ;  /* 0x00000654ff099816 */ /* 0x000fe20000000009 */
[----:B------:R-:W-:Y:S01]  /*1be40*/  HGMMA.64x128x16.F32 R88, R180, gdesc[UR4].tnspB, R88, gsb0 ;  /* 0x41e00004b4587df0 */ /* 0x000fe20008000858 */
[----:B------:R-:W-:Y:S01]  /*1be50*/  R2UR UR6, R6 ;  /* 0x00000000060672ca */ /* 0x000fe200000e0000 */
[----:B------:R-:W-:Y:S01]  /*1be60*/  VIADD R6, R2, 0x100 ;  /* 0x0000010002067836 */ /* 0x000fe20000000000 */
[----:B------:R-:W-:Y:S01]  /*1be70*/  R2UR UR7, R7 ;  /* 0x00000000070772ca */ /* 0x000fe200000e0000 */
[----:B------:R-:W-:Y:S01]  /*1be80*/  IMAD.MOV.U32 R7, RZ, RZ, 0x40000040 ;  /* 0x40000040ff077424 */ /* 0x000fe200078e00ff */
[----:B------:R-:W-:Y:S01]  /*1be90*/  ISETP.NE.AND P2, PT, R184, 0x2, PT ;  /* 0x00000002b800780c */ /* 0x000fe20003f45270 */
[----:B------:R-:W-:-:S02]  /*1bea0*/  IMAD.U32 R14, RZ, RZ, UR44 ;  /* 0x0000002cff0e7e24 */ /* 0x000fc4000f8e00ff */
[----:B------:R-:W-:Y:S01]  /*1beb0*/  VIADD R221, R221, 0x1 ;  /* 0x00000001dddd7836 */ /* 0x000fe20000000000 */
[----:B------:R-:W-:Y:S01]  /*1bec0*/  SEL R184, R184, RZ, P2 ;  /* 0x000000ffb8b87207 */ /* 0x000fe20001000000 */
[----:B0-----:R-:W-:Y:S01]  /*1bed0*/  FADD.FTZ R5, R5, R0 ;  /* 0x0000000005057221 */ /* 0x001fe20000010000 */
[----:B------:R-:W-:Y:S01]  /*1bee0*/  IMAD.MOV.U32 R0, RZ, RZ, -0x800000 ;  /* 0xff800000ff007424 */ /* 0x000fe200078e00ff */
[----:B------:R-:W-:Y:S02]  /*1bef0*/  WARPGROUP.DEPBAR.LE gsb0, 0x0 ;  /* 0x00008000000079c5 */ /* 0x000fe40000010000 */
[----:B------:R-:W-:-:S06]  /*1bf00*/  WARPGROUP.ARRIVE ;  /* 0x00000000000079c5 */ /* 0x000fcc0000000000 */
        /* <DEDUP_REMOVED lines=25> */
[----:B------:R-:W-:Y:S01]  /*1c0a0*/  IMAD.MOV.U32 R7, RZ, RZ, 0x40000040 ;  /* 0x40000040ff077424 */ /* 0x000fe200078e00ff */
[----:B------:R-:W-:Y:S01]  /*1c0b0*/  IADD3 R2, R2, 0x380, RZ ;  /* 0x0000038002027810 */ /* 0x000fe20007ffe0ff */
[----:B------:R-:W-:Y:S02]  /*1c0c0*/  WARPGROUP.DEPBAR.LE gsb0, 0x0 ;  /* 0x00008000000079c5 */ /* 0x000fe40000010000 */
[----:B------:R-:W-:-:S08]  /*1c0d0*/  WARPGROUP.ARRIVE ;  /* 0x00000000000079c5 */ /* 0x000fd00000000000 */
[----:B------:R-:W-:Y:S01]  /*1c0e0*/  HGMMA.64x128x16.F32 R88, R160, gdesc[UR4].tnspB, R88, gsb0 ;  /* 0x41e00004a0587df0 */ /* 0x000fe20008000858 */
[----:B------:R-:W-:Y:S02]  /*1c0f0*/  R2UR UR6, R6 ;  /* 0x00000000060672ca */ /* 0x000fe400000e0000 */
[----:B------:R-:W-:Y:S01]  /*1c100*/  R2UR UR7, R7 ;  /* 0x00000000070772ca */ /* 0x000fe200000e0000 */
[----:B------:R-:W0:Y:S02]  /*1c110*/  SHFL.BFLY PT, R6, R5, 0x1, 0x1f ;  /* 0x0c201f0005067f89 */ /* 0x000e2400000e0000 */
[----:B0-----:R-:W-:-:S05]  /*1c120*/  FADD.FTZ R13, R5, R6 ;  /* 0x00000006050d7221 */ /* 0x001fca0000010000 */
[----:B------:R-:W-:-:S13]  /*1c130*/  FSETP.NE.FTZ.AND P3, PT, R13, RZ, PT ;  /* 0x000000ff0d00720b */ /* 0x000fda0003f75000 */
[----:B------:R-:W0:Y:S01]  /*1c140*/  @P3 MUFU.LG2 R7, R13 ;  /* 0x0000000d00073308 */ /* 0x000e220000000c00 */
[----:B------:R-:W-:-:S07]  /*1c150*/  @P3 FMUL.FTZ R14, R14, 0.69314718246459960938 ;  /* 0x3f3172180e0e3820 */ /* 0x000fce0000410000 */
[----:B------:R-:W-:Y:S01]  /*1c160*/  @P3 MUFU.RCP R8, R13 ;  /* 0x0000000d00083308 */ /* 0x000fe20000001000 */
[----:B0-----:R-:W-:-:S04]  /*1c170*/  @P3 FMUL.FTZ R7, R7, 0.69314718246459960938 ;  /* 0x3f31721807073820 */ /* 0x001fc80000410000 */
[----:B------:R-:W-:Y:S01]  /*1c180*/  @P3 FFMA.FTZ R0, R14, R10, R7 ;  /* 0x0000000a0e003223 */ /* 0x000fe20000010007 */
[----:B------:R-:W-:Y:S02]  /*1c190*/  WARPGROUP.DEPBAR.LE gsb0, 0x0 ;  /* 0x00008000000079c5 */ /* 0x000fe40000010000 */
[----:B------:R-:W-:-:S06]  /*1c1a0*/  WARPGROUP.ARRIVE ;  /* 0x00000000000079c5 */ /* 0x000fcc0000000000 */
[----:B------:R-:W-:Y:S01]  /*1c1b0*/  HGMMA.64x128x16.F32 R88, R156, gdesc[UR4].tnspB, R88, gsb0 ;  /* 0x41e000049c587df0 */ /* 0x000fe20008000858 */
[----:B------:R-:W-:Y:S02]  /*1c1c0*/  R2UR UR6, R2 ;  /* 0x00000000020672ca */ /* 0x000fe400000e0000 */
[----:B------:R-:W-:Y:S02]  /*1c1d0*/  R2UR UR7, R3 ;  /* 0x00000000030772ca */ /* 0x000fe400000e0000 */
[----:B------:R-:W0:Y:S02]  /*1c1e0*/  SHFL.BFLY PT, R3, R4, 0x2, 0x1f ;  /* 0x0c401f0004037f89 */ /* 0x000e2400000e0000 */
[----:B0-----:R-:W-:Y:S01]  /*1c1f0*/  FADD.FTZ R3, R3, R4 ;  /* 0x0000000403037221 */ /* 0x001fe20000010000 */
[----:B------:R-:W-:-:S04]  /*1c200*/  IMAD.U32 R4, RZ, RZ, UR44 ;  /* 0x0000002cff047e24 */ /* 0x000fc8000f8e00ff */
[----:B------:R-:W0:Y:S02]  /*1c210*/  SHFL.BFLY PT, R2, R3, 0x1, 0x1f ;  /* 0x0c201f0003027f89 */ /* 0x000e2400000e0000 */
[----:B0-----:R-:W-:Y:S01]  /*1c220*/  FADD.FTZ R12, R3, R2 ;  /* 0x00000002030c7221 */ /* 0x001fe20000010000 */
[----:B------:R-:W-:Y:S01]  /*1c230*/  IMAD.MOV.U32 R2, RZ, RZ, RZ ;  /* 0x000000ffff027224 */ /* 0x000fe200078e00ff */
[----:B------:R-:W-:-:S03]  /*1c240*/  SEL R3, RZ, 0x1, P2 ;  /* 0x00000001ff037807 */ /* 0x000fc60001000000 */
[----:B------:R-:W-:Y:S02]  /*1c250*/  FSETP.NE.FTZ.AND P0, PT, R12, RZ, PT ;  /* 0x000000ff0c00720b */ /* 0x000fe40003f15000 */
[----:B------:R-:W-:Y:S02]  /*1c260*/  LOP3.LUT R186, R186, R3, RZ, 0x3c, !PT ;  /* 0x00000003baba7212 */ /* 0x000fe400078e3cff */
[----:B------:R-:W-:-:S09]  /*1c270*/  MOV R3, 0xff800000 ;  /* 0xff80000000037802 */ /* 0x000fd20000000f00 */
[----:B------:R-:W0:Y:S01]  /*1c280*/  @P0 MUFU.LG2 R6, R12 ;  /* 0x0000000c00060308 */ /* 0x000e220000000c00 */
[----:B------:R-:W-:-:S07]  /*1c290*/  @P0 FMUL.FTZ R4, R4, 0.69314718246459960938 ;  /* 0x3f31721804040820 */ /* 0x000fce0000410000 */
[----:B------:R-:W1:Y:S01]  /*1c2a0*/  @P0 MUFU.RCP R2, R12 ;  /* 0x0000000c00020308 */ /* 0x000e620000001000 */
[----:B0-----:R-:W-:-:S04]  /*1c2b0*/  @P0 FMUL.FTZ R5, R6, 0.69314718246459960938 ;  /* 0x3f31721806050820 */ /* 0x001fc80000410000 */
[----:B------:R-:W-:Y:S01]  /*1c2c0*/  @P0 FFMA.FTZ R3, R4, R11, R5 ;  /* 0x0000000b04030223 */ /* 0x000fe20000010005 */
[----:B------:R-:W-:Y:S01]  /*1c2d0*/  PLOP3.LUT P0, PT, PT, PT, PT, 0x8, 0x0 ;  /* 0x000000000000781c */ /* 0x000fe20003f0e170 */
[----:B------:R-:W-:Y:S02]  /*1c2e0*/  WARPGROUP.DEPBAR.LE gsb0, 0x0 ;  /* 0x00008000000079c5 */ /* 0x000fe40000010000 */
[----:B------:R-:W-:-:S06]  /*1c2f0*/  WARPGROUP.ARRIVE ;  /* 0x00000000000079c5 */ /* 0x000fcc0000000000 */
[----:B------:R-:W-:Y:S03]  /*1c300*/  HGMMA.64x128x16.F32 R88, R152, gdesc[UR4].tnspB, R88, gsb0 ;  /* 0x41e0000498587df0 */ /* 0x000fe60008000858 */
[----:B------:R-:W-:Y:S02]  /*1c310*/  WARPGROUP.DEPBAR.LE gsb0, 0x0 ;  /* 0x00008000000079c5 */ /* 0x000fe40000010000 */
[----:B------:R0:W-:Y:S01]  /*1c320*/  @!P1 SYNCS.ARRIVE.TRANS64.RED.A1T0 RZ, [R9+URZ], RZ ;  /* 0x000000ff09ff99a7 */ /* 0x0001e2000810043f */
        /* <DEDUP_REMOVED lines=63> */
[----:B0-----:R-:W-:-:S07]  /*1c720*/  FMUL.FTZ R151, R151, R8 ;  /* 0x0000000897977220 */ /* 0x001fce0000410000 */
.L_x_1428:
[----:B------:R-:W-:Y:S05]  /*1c730*/  WARPSYNC.ALL ;  /* 0x0000000000007948 */ /* 0x000fea0003800000 */
[----:B------:R-:W0:Y:S08]  /*1c740*/  S2UR UR5, SR_CgaCtaId ;  /* 0x00000000000579c3 */ /* 0x000e300000008800 */
[----:B------:R-:W-:Y:S06]  /*1c750*/  BAR.SYNC.DEFER_BLOCKING 0x5, 0x120 ;  /* 0x0144800000007b1d */ /* 0x000fec0000010000 */
[----:B------:R-:W-:Y:S01]  /*1c760*/  UMOV UR4, 0x400 ;  /* 0x0000040000047882 */ /* 0x000fe20000000000 */
[----:B------:R-:W-:Y:S01]  /*1c770*/  BSSY B0, `(.L_x_1577) ;  /* 0x00001c8000007945 */ /* 0x000fe20003800000 */
[----:B0-----:R-:W-:-:S06]  /*1c780*/  ULEA UR4, UR5, UR4, 0x18 ;  /* 0x0000000405047291 */ /* 0x001fcc000f8ec03f */
[----:B------:R-:W-:-:S05]  /*1c790*/  IMAD.U32 R2, RZ, RZ, UR4 ;  /* 0x00000004ff027e24 */ /* 0x000fca000f8e00ff */
[----:B------:R0:W1:Y:S01]  /*1c7a0*/  LDS.128 R196, [R2+0x288d0] ;  /* 0x0288d00002c47984 */ /* 0x0000620000000c00 */
[----:B------:R-:W-:Y:S06]  /*1c7b0*/  BAR.ARV 0x4, 0x120 ;  /* 0x0104800000007b1d */ /* 0x000fec0000002000 */
[----:B------:R-:W-:Y:S05]  /*1c7c0*/  @P0 BRA `(.L_x_1578) ;  /* 0x0000001000a80947 */ /* 0x000fea0003800000 */
[----:B------:R-:W2:Y:S01]  /*1c7d0*/  S2R R5, SR_SWINHI ;  /* 0x0000000000057919 */ /* 0x000ea20000002f00 */
[----:B------:R-:W-:Y:S05]  /*1c7e0*/  WARPSYNC.ALL ;  /* 0x0000000000007948 */ /* 0x000fea0003800000 */
[----:B------:R-:W-:Y:S01]  /*1c7f0*/  BAR.SYNC.DEFER_BLOCKING 0x1, 0x100 ;  /* 0x0044000000007b1d */ /* 0x000fe20000010000 */
[----:B------:R-:W-:Y:S02]  /*1c800*/  F2FP.F16.F32.PACK_AB R6, R6, R37 ;  /* 0x000000250606723e */ /* 0x000fe400000000ff */
[----:B------:R-:W-:Y:S02]  /*1c810*/  F2FP.F16.F32.PACK_AB R7, R7, R94 ;  /* 0x0000005e0707723e */ /* 0x000fe400000000ff */
[----:B------:R-:W-:Y:S01]  /*1c820*/  F2FP.F16.F32.PACK_AB R30, R133, R30 ;  /* 0x0000001e851e723e */ /* 0x000fe200000000ff */
[----:B------:R-:W-:Y:S01]  /*1c830*/  ULDC.64 UR4, c[0x0][0xbd8] ;  /* 0x0002f60000047ab9 */ /* 0x000fe20000000a00 */
[----:B------:R-:W-:-:S02]  /*1c840*/  F2FP.F16.F32.PACK_AB R32, R137, R32 ;  /* 0x000000208920723e */ /* 0x000fc400000000ff */
[----:B------:R-:W-:Y:S02]  /*1c850*/  F2FP.F16.F32.PACK_AB R34, R141, R34 ;  /* 0x000000228d22723e */ /* 0x000fe400000000ff */
[----:B------:R-:W-:Y:S02]  /*1c860*/  F2FP.F16.F32.PACK_AB R35, R35, R142 ;  /* 0x0000008e2323723e */ /* 0x000fe400000000ff */
[----:B------:R-:W-:Y:S02]  /*1c870*/  MOV R20, R2 ;  /* 0x0000000200147202 */ /* 0x000fe40000000f00 */
[----:B--2---:R-:W-:-:S03]  /*1c880*/  MOV R21, R5 ;  /* 0x0000000500157202 */ /* 0x004fc60000000f00 */
[----:B------:R-:W-:-:S03]  /*1c890*/  IMAD.WIDE R4, R228, 0x2, R20 ;  /* 0x00000002e4047825 */ /* 0x000fc600078e0214 */
[C---:B------:R-:W-:Y:S02]  /*1c8a0*/  IADD3 R45, P2, R4.reuse, 0x4000, RZ ;  /* 0x00004000042d7810 */ /* 0x040fe40007f5e0ff */
[C---:B------:R-:W-:Y:S02]  /*1c8b0*/  IADD3 R39, P5, R4.reuse, 0x20, RZ ;  /* 0x0000002004277810 */ /* 0x040fe40007fbe0ff */
[C---:B------:R-:W-:Y:S01]  /*1c8c0*/  LOP3.LUT R29, R4.reuse, 0x380, RZ, 0xc0, !PT ;  /* 0x00000380041d7812 */ /* 0x040fe200078ec0ff */
[--C-:B------:R-:W-:Y:S01]  /*1c8d0*/  IMAD.X R15, RZ, RZ, R5.reuse, P2 ;  /* 0x000000ffff0f7224 */ /* 0x100fe200010e0605 */
[C---:B------:R-:W-:Y:S01]  /*1c8e0*/  IADD3 R41, P0, R4.reuse, 0x40, RZ ;  /* 0x0000004004297810 */ /* 0x040fe20007f1e0ff */
[--C-:B------:R-:W-:Y:S01]  /*1c8f0*/  IMAD.X R9, RZ, RZ, R5.reuse, P5 ;  /* 0x000000ffff097224 */ /* 0x100fe200028e0605 */
[----:B------:R-:W-:Y:S02]  /*1c900*/  ISETP.NE.U32.AND P2, PT, RZ, UR4, PT ;  /* 0x00000004ff007c0c */ /* 0x000fe4000bf45070 */
[----:B------:R-:W-:Y:S01]  /*1c910*/  IADD3 R43, P1, R4, 0x60, RZ ;  /* 0x00000060042b7810 */ /* 0x000fe20007f3e0ff */
[----:B------:R-:W-:Y:S01]  /*1c920*/  IMAD.X R11, RZ, RZ, R5, P0 ;  /* 0x000000ffff0b7224 */ /* 0x000fe200000e0605 */
[----:B------:R-:W-:-:S02]  /*1c930*/  SHF.R.U64 R29, R29, 0x3, RZ ;  /* 0x000000031d1d7819 */ /* 0x000fc400000012ff */
[C---:B------:R-:W-:Y:S02]  /*1c940*/  IADD3 R47, P3, R4.reuse, 0x4020, RZ ;  /* 0x00004020042f7810 */ /* 0x040fe40007f7e0ff */
[C---:B------:R-:W-:Y:S02]  /*1c950*/  IADD3 R49, P4, R4.reuse, 0x4040, RZ ;  /* 0x0000404004317810 */ /* 0x040fe40007f9e0ff */
[----:B------:R-:W-:Y:S01]  /*1c960*/  IADD3 R51, P5, R4, 0x4060, RZ ;  /* 0x0000406004337810 */ /* 0x000fe20007fbe0ff */
[--C-:B------:R-:W-:Y:S01]  /*1c970*/  IMAD.X R25, RZ, RZ, R5.reuse, P3 ;  /* 0x000000ffff197224 */ /* 0x100fe200018e0605 */
[----:B------:R-:W-:Y:S01]  /*1c980*/  LOP3.LUT R8, R39, 0x380, RZ, 0xc0, !PT ;  /* 0x0000038027087812 */ /* 0x000fe200078ec0ff */
[----:B------:R-:W-:Y:S01]  /*1c990*/  IMAD.X R27, RZ, RZ, R5, P4 ;  /* 0x000000ffff1b7224 */ /* 0x000fe200020e0605 */
[----:B------:R-:W-:Y:S02]  /*1c9a0*/  LOP3.LUT R10, R41, 0x380, RZ, 0xc0, !PT ;  /* 0x00000380290a7812 */ /* 0x000fe400078ec0ff */
[----:B------:R-:W-:Y:S01]  /*1c9b0*/  ISETP.NE.AND.EX P2, PT, RZ, UR5, PT, P2 ;  /* 0x00000005ff007c0c */ /* 0x000fe2000bf45320 */
[----:B------:R-:W-:Y:S01]  /*1c9c0*/  ULDC.64 UR4, c[0x0][0xbe0] ;  /* 0x0002f80000047ab9 */ /* 0x000fe20000000a00 */
[----:B------:R-:W-:-:S02]  /*1c9d0*/  LOP3.LUT R12, R43, 0x380, RZ, 0xc0, !PT ;  /* 0x000003802b0c7812 */ /* 0x000fc400078ec0ff */
[----:B------:R-:W-:Y:S01]  /*1c9e0*/  LOP3.LUT R4, R29, R4, RZ, 0x3c, !PT ;  /* 0x000000041d047212 */ /* 0x000fe200078e3cff */
[----:B------:R-:W-:Y:S01]  /*1c9f0*/  IMAD.X R29, RZ, RZ, R5, P5 ;  /* 0x000000ffff1d7224 */ /* 0x000fe200028e0605 */
[----:B------:R-:W-:Y:S02]  /*1ca00*/  LOP3.LUT R14, R45, 0x380, RZ, 0xc0, !PT ;  /* 0x000003802d0e7812 */ /* 0x000fe400078ec0ff */
[----:B------:R-:W-:Y:S02]  /*1ca10*/  SHF.R.U64 R8, R8, 0x3, RZ ;  /* 0x0000000308087819 */ /* 0x000fe400000012ff */
[----:B------:R-:W-:Y:S02]  /*1ca20*/  SHF.R.U64 R10, R10, 0x3, RZ ;  /* 0x000000030a0a7819 */ /* 0x000fe400000012ff */
[----:B------:R-:W-:Y:S02]  /*1ca30*/  LOP3.LUT R24, R47, 0x380, RZ, 0xc0, !PT ;  /* 0x000003802f187812 */ /* 0x000fe400078ec0ff */
[----:B------:R-:W-:-:S02]  /*1ca40*/  LOP3.LUT R26, R49, 0x380, RZ, 0xc0, !PT ;  /* 0x00000380311a7812 */ /* 0x000fc400078ec0ff */
[----:B------:R-:W-:Y:S02]  /*1ca50*/  LOP3.LUT R28, R51, 0x380, RZ, 0xc0, !PT ;  /* 0x00000380331c7812 */ /* 0x000fe400078ec0ff */
[----:B------:R-:W-:Y:S02]  /*1ca60*/  ISETP.NE.U32.AND P0, PT, RZ, UR4, PT ;  /* 0x00000004ff007c0c */ /* 0x000fe4000bf05070 */
[-C--:B------:R-:W-:Y:S02]  /*1ca70*/  IADD3.X R13, RZ, R5.reuse, RZ, P1, !PT ;  /* 0x00000005ff0d7210 */ /* 0x080fe40000ffe4ff */
[----:B------:R-:W-:Y:S02]  /*1ca80*/  SHF.R.U64 R12, R12, 0x3, RZ ;  /* 0x000000030c0c7819 */ /* 0x000fe400000012ff */
[----:B------:R-:W-:Y:S02]  /*1ca90*/  SHF.R.U64 R14, R14, 0x3, RZ ;  /* 0x000000030e0e7819 */ /* 0x000fe400000012ff */
[----:B------:R-:W-:-:S02]  /*1caa0*/  MOV R36, R4 ;  /* 0x0000000400247202 */ /* 0x000fc40000000f00 */
[----:B------:R-:W-:Y:S02]  /*1cab0*/  LOP3.LUT R8, R8, R39, RZ, 0x3c, !PT ;  /* 0x0000002708087212 */ /* 0x000fe400078e3cff */
[----:B------:R-:W-:Y:S02]  /*1cac0*/  LOP3.LUT R10, R10, R41, RZ, 0x3c, !PT ;  /* 0x000000290a0a7212 */ /* 0x000fe400078e3cff */
[----:B------:R-:W-:Y:S02]  /*1cad0*/  SHF.R.U64 R24, R24, 0x3, RZ ;  /* 0x0000000318187819 */ /* 0x000fe400000012ff */
[----:B------:R-:W-:Y:S02]  /*1cae0*/  SHF.R.U64 R26, R26, 0x3, RZ ;  /* 0x000000031a1a7819 */ /* 0x000fe400000012ff */
[----:B------:R-:W-:Y:S02]  /*1caf0*/  SHF.R.U64 R28, R28, 0x3, RZ ;  /* 0x000000031c1c7819 */ /* 0x000fe400000012ff */
[----:B------:R-:W-:-:S02]  /*1cb00*/  F2FP.F16.F32.PACK_AB R4, R89, R88 ;  /* 0x000000585904723e */ /* 0x000fc400000000ff */
[----:B------:R-:W-:Y:S02]  /*1cb10*/  F2FP.F16.F32.PACK_AB R5, R91, R90 ;  /* 0x0000005a5b05723e */ /* 0x000fe400000000ff */
[----:B------:R-:W-:Y:S02]  /*1cb20*/  ISETP.NE.AND.EX P0, PT, RZ, UR5, PT, P0 ;  /* 0x00000005ff007c0c */ /* 0x000fe4000bf05300 */
[----:B------:R-:W-:Y:S01]  /*1cb30*/  LOP3.LUT R12, R12, R43, RZ, 0x3c, !PT ;  /* 0x0000002b0c0c7212 */ /* 0x000fe200078e3cff */
[----:B------:R2:W-:Y:S01]  /*1cb40*/  STSM.16.M88.4 [R36], R4 ;  /* 0x0000000424007844 */ /* 0x0005e20000000200 */
[----:B------:R-:W-:Y:S02]  /*1cb50*/  LOP3.LUT R14, R14, R45, RZ, 0x3c, !PT ;  /* 0x0000002d0e0e7212 */ /* 0x000fe400078e3cff */
[----:B------:R-:W-:Y:S02]  /*1cb60*/  LOP3.LUT R24, R24, R47, RZ, 0x3c, !PT ;  /* 0x0000002f18187212 */ /* 0x000fe400078e3cff */
[----:B------:R-:W-:-:S02]  /*1cb70*/  LOP3.LUT R26, R26, R49, RZ, 0x3c, !PT ;  /* 0x000000311a1a7212 */ /* 0x000fc400078e3cff */
[----:B------:R-:W-:Y:S02]  /*1cb80*/  LOP3.LUT R28, R28, R51, RZ, 0x3c, !PT ;  /* 0x000000331c1c7212 */ /* 0x000fe400078e3cff */
[----:B------:R-:W-:Y:S02]  /*1cb90*/  MOV R44, R8 ;  /* 0x00000008002c7202 */ /* 0x000fe40000000f00 */
[----:B------:R-:W-:Y:S02]  /*1cba0*/  MOV R43, R10 ;  /* 0x0000000a002b7202 */ /* 0x000fe40000000f00 */
[----:B------:R-:W-:Y:S02]  /*1cbb0*/  F2FP.F16.F32.PACK_AB R8, R97, R96 ;  /* 0x000000606108723e */ /* 0x000fe400000000ff */
[----:B------:R-:W-:Y:S01]  /*1cbc0*/  F2FP.F16.F32.PACK_AB R9, R99, R98 ;  /* 0x000000626309723e */ /* 0x000fe200000000ff */
[----:B--2---:R-:W2:Y:S01]  /*1cbd0*/  LDC.64 R36, c[0x0][0xbd8] ;  /* 0x0002f600ff247b82 */ /* 0x004ea20000000a00 */
[----:B------:R-:W-:-:S02]  /*1cbe0*/  F2FP.F16.F32.PACK_AB R10, R101, R100 ;  /* 0x00000064650a723e */ /* 0x000fc400000000ff */
[----:B------:R-:W-:Y:S02]  /*1cbf0*/  F2FP.F16.F32.PACK_AB R11, R103, R102 ;  /* 0x00000066670b723e */ /* 0x000fe400000000ff */
[----:B------:R-:W-:Y:S02]  /*1cc00*/  F2FP.F16.F32.PACK_AB R4, R105, R104 ;  /* 0x000000686904723e */ /* 0x000fe400000000ff */
[----:B------:R-:W-:Y:S01]  /*1cc10*/  F2FP.F16.F32.PACK_AB R5, R107, R106 ;  /* 0x0000006a6b05723e */ /* 0x000fe200000000ff */
[----:B------:R3:W-:Y:S01]  /*1cc20*/  STSM.16.M88.4 [R44], R8 ;  /* 0x000000082c007844 */ /* 0x0007e20000000200 */
[----:B------:R-:W-:Y:S02]  /*1cc30*/  F2FP.F16.F32.PACK_AB R6, R109, R108 ;  /* 0x0000006c6d06723e */ /* 0x000fe400000000ff */
[----:B------:R-:W-:Y:S02]  /*1cc40*/  F2FP.F16.F32.PACK_AB R7, R111, R110 ;  /* 0x0000006e6f07723e */ /* 0x000fe400000000ff */
[----:B------:R-:W-:-:S02]  /*1cc50*/  MOV R42, R12 ;  /* 0x0000000c002a7202 */ /* 0x000fc40000000f00 */
[----:B------:R-:W-:Y:S01]  /*1cc60*/  MOV R41, R14 ;  /* 0x0000000e00297202 */ /* 0x000fe20000000f00 */
[----:B------:R4:W-:Y:S01]  /*1cc70*/  STSM.16.M88.4 [R43], R4 ;  /* 0x000000042b007844 */ /* 0x0009e20000000200 */
[----:B------:R-:W-:Y:S02]  /*1cc80*/  MOV R40, R24 ;  /* 0x0000001800287202 */ /* 0x000fe40000000f00 */
[----:B------:R-:W-:Y:S02]  /*1cc90*/  MOV R39, R26 ;  /* 0x0000001a00277202 */ /* 0x000fe40000000f00 */
[----:B------:R-:W-:Y:S02]  /*1cca0*/  MOV R38, R28 ;  /* 0x0000001c00267202 */ /* 0x000fe40000000f00 */
[----:B------:R-:W-:Y:S01]  /*1ccb0*/  F2FP.F16.F32.PACK_AB R12, R113, R112 ;  /* 0x00000070710c723e */ /* 0x000fe200000000ff */
[----:B---3--:R-:W3:Y:S01]  /*1ccc0*/  @P0 LDC.64 R8, c[0x0][0xbe0] ;  /* 0x0002f800ff080b82 */ /* 0x008ee20000000a00 */
[----:B------:R-:W-:Y:S01]  /*1ccd0*/  F2FP.F16.F32.PACK_AB R13, R115, R114 ;  /* 0x00000072730d723e */ /* 0x000fe200000000ff */
[----:B------:R-:W-:Y:S01]  /*1cce0*/  ULDC UR4, c[0x0][0xa88] ;  /* 0x0002a20000047ab9 */ /* 0x000fe20000000800 */
[----:B------:R-:W-:Y:S01]  /*1ccf0*/  F2FP.F16.F32.PACK_AB R14, R33, R116 ;  /* 0x00000074210e723e */ /* 0x000fe200000000ff */
[----:B------:R-:W-:Y:S01]  /*1cd00*/  IMAD.MOV.U32 R44, RZ, RZ, RZ ;  /* 0x000000ffff2c7224 */ /* 0x000fe200078e00ff */
[----:B------:R-:W-:Y:S01]  /*1cd10*/  F2FP.F16.F32.PACK_AB R15, R119, R118 ;  /* 0x00000076770f723e */ /* 0x000fe200000000ff */
[----:B--2---:R-:W-:Y:S01]  /*1cd20*/  IMAD.WIDE R36, R220, 0x4, R36 ;  /* 0x00000004dc247825 */ /* 0x004fe200078e0224 */
[----:B------:R-:W-:-:S02]  /*1cd30*/  F2FP.F16.F32.PACK_AB R24, R121, R120 ;  /* 0x000000787918723e */ /* 0x000fc400000000ff */
[----:B------:R-:W-:Y:S01]  /*1cd40*/  F2FP.F16.F32.PACK_AB R25, R123, R122 ;  /* 0x0000007a7b19723e */ /* 0x000fe200000000ff */
[----:B------:R2:W-:Y:S01]  /*1cd50*/  STSM.16.M88.4 [R42], R12 ;  /* 0x0000000c2a007844 */ /* 0x0005e20000000200 */
[----:B------:R-:W-:Y:S02]  /*1cd60*/  F2FP.F16.F32.PACK_AB R26, R125, R124 ;  /* 0x0000007c7d1a723e */ /* 0x000fe400000000ff */
[----:B------:R-:W-:Y:S02]  /*1cd70*/  F2FP.F16.F32.PACK_AB R27, R127, R126 ;  /* 0x0000007e7f1b723e */ /* 0x000fe400000000ff */
[----:B------:R-:W-:Y:S02]  /*1cd80*/  F2FP.F16.F32.PACK_AB R28, R31, R128 ;  /* 0x000000801f1c723e */ /* 0x000fe400000000ff */
[----:B------:R-:W-:Y:S01]  /*1cd90*/  F2FP.F16.F32.PACK_AB R29, R131, R130 ;  /* 0x00000082831d723e */ /* 0x000fe200000000ff */
[----:B------:R2:W-:Y:S01]  /*1cda0*/  STSM.16.M88.4 [R41], R24 ;  /* 0x0000001829007844 */ /* 0x0005e20000000200 */
[----:B------:R-:W-:-:S02]  /*1cdb0*/  F2FP.F16.F32.PACK_AB R31, R135, R134 ;  /* 0x00000086871f723e */ /* 0x000fc400000000ff */
[----:B------:R-:W-:Y:S02]  /*1cdc0*/  F2FP.F16.F32.PACK_AB R33, R139, R138 ;  /* 0x0000008a8b21723e */ /* 0x000fe400000000ff */
[----:B----4-:R-:W-:Y:S01]  /*1cdd0*/  F2FP.F16.F32.PACK_AB R4, R145, R144 ;  /* 0x000000909104723e */ /* 0x010fe200000000ff */
[----:B------:R2:W-:Y:S01]  /*1cde0*/  STSM.16.M88.4 [R40], R28 ;  /* 0x0000001c28007844 */ /* 0x0005e20000000200 */
[----:B------:R-:W-:Y:S02]  /*1cdf0*/  F2FP.F16.F32.PACK_AB R5, R147, R146 ;  /* 0x000000929305723e */ /* 0x000fe400000000ff */
[----:B------:R-:W-:Y:S01]  /*1ce00*/  F2FP.F16.F32.PACK_AB R6, R149, R148 ;  /* 0x000000949506723e */ /* 0x000fe200000000ff */
[----:B------:R2:W-:Y:S01]  /*1ce10*/  STSM.16.M88.4 [R39], R32 ;  /* 0x0000002027007844 */ /* 0x0005e20000000200 */
[----:B------:R-:W-:-:S05]  /*1ce20*/  F2FP.F16.F32.PACK_AB R7, R151, R150 ;  /* 0x000000969707723e */ /* 0x000fca00000000ff */
[----:B------:R2:W-:Y:S01]  /*1ce30*/  STSM.16.M88.4 [R38], R4 ;  /* 0x0000000426007844 */ /* 0x0005e20000000200 */
[----:B------:R-:W-:Y:S01]  /*1ce40*/  BAR.SYNC.DEFER_BLOCKING 0x1, 0x100 ;  /* 0x0044000000007b1d */ /* 0x000fe20000010000 */
[----:B------:R-:W-:Y:S01]  /*1ce50*/  MOV R49, UR4 ;  /* 0x0000000400317c02 */ /* 0x000fe20008000f00 */
[----:B---3--:R-:W-:-:S04]  /*1ce60*/  @P0 IMAD.WIDE R8, R220, 0x4, R8 ;  /* 0x00000004dc080825 */ /* 0x008fc800078e0208 */
[----:B------:R2:W5:Y:S01]  /*1ce70*/  @P2 LDG.E R44, desc[UR56][R36.64] ;  /* 0x00000038242c2981 */ /* 0x000562000c1e1900 */
[----:B------:R-:W-:-:S03]  /*1ce80*/  IMAD.IADD R11, R16, 0x1, R203 ;  /* 0x00000001100b7824 */ /* 0x000fc600078e02cb */
[----:B------:R2:W5:Y:S01]  /*1ce90*/  @P0 LDG.E R49, desc[UR56][R8.64] ;  /* 0x0000003808310981 */ /* 0x000562000c1e1900 */
[----:B------:R-:W-:Y:S01]  /*1cea0*/  IMAD.WIDE R20, R11, 0x2, R20 ;  /* 0x000000020b147825 */ /* 0x000fe200078e0214 */
[----:B------:R-:W-:Y:S06]  /*1ceb0*/  @P0 BRA `(.L_x_1579) ;  /* 0x0000000000100947 */ /* 0x000fec0003800000 */
[----:B------:R-:W-:Y:S05]  /*1cec0*/  @!P2 BRA `(.L_x_1579) ;  /* 0x00000000000ca947 */ /* 0x000fea0003800000 */
[----:B--2---:R-:W2:Y:S04]  /*1ced0*/  LDG.E R4, desc[UR56][R36.64] ;  /* 0x0000003824047981 */ /* 0x004ea8000c1e1900 */
[----:B-----5:R-:W2:Y:S02]  /*1cee0*/  LDG.E R49, desc[UR56][R36.64+0x4] ;  /* 0x0000043824317981 */ /* 0x020ea4000c1e1900 */
[----:B--2---:R-:W-:-:S07]  /*1cef0*/  IMAD.IADD R49, R49, 0x1, -R4 ;  /* 0x0000000131317824 */ /* 0x004fce00078e0a04 */
.L_x_1579:
[----:B------:R-:W-:Y:S01]  /*1cf00*/  SHF.R.S32.HI R48, RZ, 0x1f, R218 ;  /* 0x0000001fff307819 */ /* 0x000fe200000114da */
[----:B------:R-:W-:Y:S01]  /*1cf10*/  ULDC.64 UR4, c[0x0][0xb70] ;  /* 0x0002dc0000047ab9 */ /* 0x000fe20000000a00 */
[----:B-----5:R-:W-:Y:S01]  /*1cf20*/  SHF.R.S32.HI R45, RZ, 0x1f, R44 ;  /* 0x0000001fff2d7819 */ /* 0x020fe2000001142c */
[----:B------:R-:W-:Y:S01]  /*1cf30*/  IMAD R10, R222, 0x80, R204 ;  /* 0x00000080de0a7824 */ /* 0x000fe200078e02cc */
[----:B--2---:R-:W-:Y:S01]  /*1cf40*/  SHF.R.S32.HI R6, RZ, 0x1f, R220 ;  /* 0x0000001fff067819 */ /* 0x004fe200000114dc */
[----:B------:R-:W-:Y:S01]  /*1cf50*/  IMAD R7, R48, UR4, RZ ;  /* 0x0000000430077c24 */ /* 0x000fe2000f8e02ff */
[----:B------:R-:W-:Y:S01]  /*1cf60*/  SEL R51, R220, RZ, !P2 ;  /* 0x000000ffdc337207 */ /* 0x000fe20005000000 */
[----:B------:R-:W-:Y:S01]  /*1cf70*/  IMAD.WIDE.U32 R4, R218, UR4, R44 ;  /* 0x00000004da047c25 */ /* 0x000fe2000f8e002c */
[----:B------:R-:W-:Y:S02]  /*1cf80*/  SEL R50, R6, RZ, !P2 ;  /* 0x000000ff06327207 */ /* 0x000fe40005000000 */
[----:B------:R-:W-:Y:S01]  /*1cf90*/  IADD3 R9, P0, R20, 0x1000, RZ ;  /* 0x0000100014097810 */ /* 0x000fe20007f1e0ff */
[----:B------:R-:W-:Y:S01]  /*1cfa0*/  IMAD R7, R218, UR5, R7 ;  /* 0x00000005da077c24 */ /* 0x000fe2000f8e0207 */
[----:B------:R-:W-:Y:S01]  /*1cfb0*/  ULDC.64 UR4, c[0x0][0xb78] ;  /* 0x0002de0000047ab9 */ /* 0x000fe20000000a00 */
[----:B------:R-:W-:Y:S01]  /*1cfc0*/  IADD3 R25, P2, R20, 0x3000, RZ ;  /* 0x0000300014197810 */ /* 0x000fe20007f5e0ff */
[----:B------:R-:W-:Y:S01]  /*1cfd0*/  IMAD R6, R50, UR4, RZ ;  /* 0x0000000432067c24 */ /* 0x000fe2000f8e02ff */
[----:B------:R-:W-:Y:S01]  /*1cfe0*/  LOP3.LUT R8, R9, 0x380, RZ, 0xc0, !PT ;  /* 0x0000038009087812 */ /* 0x000fe200078ec0ff */
[----:B------:R-:W-:Y:S01]  /*1cff0*/  IMAD.IADD R5, R5, 0x1, R7 ;  /* 0x0000000105057824 */ /* 0x000fe200078e0207 */
[----:B------:R-:W-:Y:S01]  /*1d000*/  IADD3 R13, P1, R20, 0x2000, RZ ;  /* 0x00002000140d7810 */ /* 0x000fe20007f3e0ff */
[C---:B------:R-:W-:Y:S01]  /*1d010*/  IMAD R6, R51.reuse, UR5, R6 ;  /* 0x0000000533067c24 */ /* 0x040fe2000f8e0206 */
[----:B------:R-:W-:Y:S01]  /*1d020*/  SHF.R.S32.HI R7, RZ, 0x1f, R10 ;  /* 0x0000001fff077819 */ /* 0x000fe2000001140a */
[----:B------:R-:W-:Y:S01]  /*1d030*/  IMAD.WIDE.U32 R4, R51, UR4, R4 ;  /* 0x0000000433047c25 */ /* 0x000fe2000f8e0004 */
[----:B------:R-:W-:Y:S01]  /*1d040*/  LOP3.LUT R24, R25, 0x380, RZ, 0xc0, !PT ;  /* 0x0000038019187812 */ /* 0x000fe200078ec0ff */
[----:B------:R-:W-:Y:S01]  /*1d050*/  ULDC.64 UR4, c[0x0][0xb40] ;  /* 0x0002d00000047ab9 */ /* 0x000fe20000000a00 */
[----:B------:R-:W-:-:S02]  /*1d060*/  SHF.R.U64 R8, R8, 0x3, RZ ;  /* 0x0000000308087819 */ /* 0x000fc400000012ff */
[----:B------:R-:W-:Y:S02]  /*1d070*/  IADD3 R4, P3, R10, R4, RZ ;  /* 0x000000040a047210 */ /* 0x000fe40007f7e0ff */
[----:B------:R-:W-:Y:S02]  /*1d080*/  LOP3.LUT R12, R13, 0x380, RZ, 0xc0, !PT ;  /* 0x000003800d0c7812 */ /* 0x000fe400078ec0ff */
[----:B------:R-:W-:Y:S02]  /*1d090*/  IADD3.X R7, R7, R5, R6, P3, !PT ;  /* 0x0000000507077210 */ /* 0x000fe40001ffe406 */
[----:B------:R-:W-:Y:S02]  /*1d0a0*/  LEA R46, P3, R4, UR4, 0x2 ;  /* 0x00000004042e7c11 */ /* 0x000fe4000f8610ff */
[----:B------:R-:W-:Y:S02]  /*1d0b0*/  SHF.R.U64 R24, R24, 0x3, RZ ;  /* 0x0000000318187819 */ /* 0x000fe400000012ff */
[----:B------:R-:W-:Y:S01]  /*1d0c0*/  LOP3.LUT R8, R8, R9, RZ, 0x3c, !PT ;  /* 0x0000000908087212 */ /* 0x000fe200078e3cff */
[----:B------:R-:W-:Y:S01]  /*1d0d0*/  IMAD.X R9, RZ, RZ, R21, P0 ;  /* 0x000000ffff097224 */ /* 0x000fe200000e0615 */
[----:B------:R-:W-:-:S02]  /*1d0e0*/  SHF.R.U64 R12, R12, 0x3, RZ ;  /* 0x000000030c0c7819 */ /* 0x000fc400000012ff */
[----:B------:R-:W-:Y:S01]  /*1d0f0*/  LEA.HI.X R47, R4, UR5, R7, 0x2, P3 ;  /* 0x00000005042f7c11 */ /* 0x000fe200098f1407 */
[----:B------:R-:W-:Y:S01]  /*1d100*/  VIADD R4, R10, 0x8 ;  /* 0x000000080a047836 */ /* 0x000fe20000000000 */
[----:B------:R-:W-:Y:S01]  /*1d110*/  LOP3.LUT R24, R24, R25, RZ, 0x3c, !PT ;  /* 0x0000001918187212 */ /* 0x000fe200078e3cff */
[----:B------:R-:W-:Y:S01]  /*1d120*/  ULDC.64 UR4, c[0x0][0xaa0] ;  /* 0x0002a80000047ab9 */ /* 0x000fe20000000a00 */
[----:B------:R-:W-:Y:S02]  /*1d130*/  LOP3.LUT P0, RZ, R223, 0x3, RZ, 0xc0, !PT ;  /* 0x00000003dfff7812 */ /* 0x000fe4000780c0ff */
[C---:B------:R-:W-:Y:S02]  /*1d140*/  IADD3 R29, P5, R20.reuse, 0x4000, RZ ;  /* 0x00004000141d7810 */ /* 0x040fe40007fbe0ff */
[C---:B------:R-:W-:Y:S02]  /*1d150*/  IADD3 R33, P4, R20.reuse, 0x5000, RZ ;  /* 0x0000500014217810 */ /* 0x040fe40007f9e0ff */
[----:B------:R-:W-:-:S02]  /*1d160*/  IADD3 R37, P3, R20, 0x6000, RZ ;  /* 0x0000600014257810 */ /* 0x000fc40007f7e0ff */
[----:B------:R-:W-:Y:S02]  /*1d170*/  IADD3.X R25, RZ, R21, RZ, P2, !PT ;  /* 0x00000015ff197210 */ /* 0x000fe400017fe4ff */
[----:B------:R-:W-:Y:S01]  /*1d180*/  LOP3.LUT R12, R12, R13, RZ, 0x3c, !PT ;  /* 0x0000000d0c0c7212 */ /* 0x000fe200078e3cff */
[--C-:B------:R-:W-:Y:S01]  /*1d190*/  IMAD.X R13, RZ, RZ, R21.reuse, P1 ;  /* 0x000000ffff0d7224 */ /* 0x100fe200008e0615 */
[----:B------:R-:W-:Y:S02]  /*1d1a0*/  IADD3 R5, P2, R20, 0x7000, RZ ;  /* 0x0000700014057810 */ /* 0x000fe40007f5e0ff */
[----:B------:R-:W-:Y:S02]  /*1d1b0*/  ISETP.GE.OR P1, PT, R10, R49, P0 ;  /* 0x000000310a00720c */ /* 0x000fe40000726670 */
[----:B------:R-:W-:Y:S01]  /*1d1c0*/  LOP3.LUT R28, R29, 0x380, RZ, 0xc0, !PT ;  /* 0x000003801d1c7812 */ /* 0x000fe200078ec0ff */
[----:B------:R-:W-:Y:S01]  /*1d1d0*/  IMAD.X R41, RZ, RZ, R21, P2 ;  /* 0x000000ffff297224 */ /* 0x000fe200010e0615 */
[----:B------:R-:W-:-:S02]  /*1d1e0*/  LOP3.LUT R32, R33, 0x380, RZ, 0xc0, !PT ;  /* 0x0000038021207812 */ /* 0x000fc400078ec0ff */
[----:B------:R-:W-:Y:S02]  /*1d1f0*/  LOP3.LUT R36, R37, 0x380, RZ, 0xc0, !PT ;  /* 0x0000038025247812 */ /* 0x000fe400078ec0ff */
[----:B------:R-:W-:Y:S02]  /*1d200*/  ISETP.GE.OR P0, PT, R4, R49, P0 ;  /* 0x000000310400720c */ /* 0x000fe40000706670 */
[----:B------:R-:W-:Y:S02]  /*1d210*/  LOP3.LUT R4, R5, 0x380, RZ, 0xc0, !PT ;  /* 0x0000038005047812 */ /* 0x000fe400078ec0ff */
[----:B------:R-:W-:Y:S01]  /*1d220*/  LOP3.LUT R7, R20, 0x380, RZ, 0xc0, !PT ;  /* 0x0000038014077812 */ /* 0x000fe200078ec0ff */
[----:B------:R2:W-:Y:S01]  /*1d230*/  @!P1 STG.E desc[UR56][R46.64], R3 ;  /* 0x000000032e009986 */ /* 0x0005e2000c101938 */
[----:B------:R-:W-:Y:S02]  /*1d240*/  SHF.R.U64 R28, R28, 0x3, RZ ;  /* 0x000000031c1c7819 */ /* 0x000fe400000012ff */
[----:B------:R-:W-:-:S02]  /*1d250*/  SHF.R.U64 R32, R32, 0x3, RZ ;  /* 0x0000000320207819 */ /* 0x000fc400000012ff */
[----:B------:R-:W-:Y:S02]  /*1d260*/  SHF.R.U64 R36, R36, 0x3, RZ ;  /* 0x0000000324247819 */ /* 0x000fe400000012ff */
        /* <DEDUP_REMOVED lines=11> */
[----:B------:R-:W-:Y:S01]  /*1d320*/  LOP3.LUT R20, R7, R20, RZ, 0x3c, !PT ;  /* 0x0000001407147212 */ /* 0x000fe200078e3cff */
[----:B--2---:R-:W-:-:S02]  /*1d330*/  IMAD R3, R45, UR4, RZ ;  /* 0x000000042d037c24 */ /* 0x004fc4000f8e02ff */
[----:B------:R-:W5:Y:S04]  /*1d340*/  LD.E.128 R12, desc[UR56][R12.64] ;  /* 0x000000380c0c7980 */ /* 0x000f68000c101d00 */
[----:B------:R2:W5:Y:S04]  /*1d350*/  LD.E.128 R4, desc[UR56][R20.64] ;  /* 0x0000003814047980 */ /* 0x000568000c101d00 */
[----:B------:R-:W5:Y:S04]  /*1d360*/  LD.E.128 R24, desc[UR56][R24.64] ;  /* 0x0000003818187980 */ /* 0x000f68000c101d00 */
[----:B------:R-:W5:Y:S01]  /*1d370*/  LD.E.128 R28, desc[UR56][R28.64] ;  /* 0x000000381c1c7980 */ /* 0x000f62000c101d00 */
[----:B--2---:R-:W-:-:S03]  /*1d380*/  IMAD.MOV.U32 R20, RZ, RZ, R16 ;  /* 0x000000ffff147224 */ /* 0x004fc600078e0010 */
[----:B------:R-:W5:Y:S01]  /*1d390*/  LD.E.128 R32, desc[UR56][R32.64] ;  /* 0x0000003820207980 */ /* 0x000f62000c101d00 */
[----:B------:R-:W-:-:S03]  /*1d3a0*/  IMAD.MOV.U32 R21, RZ, RZ, R17 ;  /* 0x000000ffff157224 */ /* 0x000fc600078e0011 */
[----:B------:R-:W5:Y:S04]  /*1d3b0*/  LD.E.128 R36, desc[UR56][R36.64] ;  /* 0x0000003824247980 */ /* 0x000f68000c101d00 */
[----:B------:R-:W5:Y:S01]  /*1d3c0*/  LD.E.128 R40, desc[UR56][R40.64] ;  /* 0x0000003828287980 */ /* 0x000f62000c101d00 */
[----:B------:R-:W-:Y:S01]  /*1d3d0*/  @!PT LDS RZ, [RZ] ;  /* 0x00000000fffff984 */ /* 0x000fe20000000800 */
[----:B------:R-:W-:Y:S01]  /*1d3e0*/  @!PT LDS RZ, [RZ] ;  /* 0x00000000fffff984 */ /* 0x000fe20000000800 */
[----:B------:R-:W-:Y:S01]  /*1d3f0*/  @!PT LDS RZ, [RZ] ;  /* 0x00000000fffff984 */ /* 0x000fe20000000800 */
[----:B------:R-:W-:Y:S01]  /*1d400*/  @!PT LDS RZ, [RZ] ;  /* 0x00000000fffff984 */ /* 0x000fe20000000800 */
[----:B------:R2:W-:Y:S06]  /*1d410*/  MEMBAR.ALL.CTA ;  /* 0x0000000000007992 */ /* 0x0005ec0000008000 */
[----:B--2---:R-:W2:Y:S01]  /*1d420*/  FENCE.VIEW.ASYNC.S ;  /* 0x00000000000073c6 */ /* 0x004ea20000000000 */
[----:B------:R-:W-:-:S04]  /*1d430*/  IMAD.WIDE.U32 R20, R44, UR4, R20 ;  /* 0x000000042c147c25 */ /* 0x000fc8000f8e0014 */
[----:B------:R-:W-:Y:S01]  /*1d440*/  IMAD R3, R44, UR5, R3 ;  /* 0x000000052c037c24 */ /* 0x000fe2000f8e0203 */
[----:B------:R-:W-:Y:S01]  /*1d450*/  ULDC.64 UR4, c[0x0][0xae0] ;  /* 0x0002b80000047ab9 */ /* 0x000fe20000000a00 */
[----:B------:R-:W-:-:S03]  /*1d460*/  IMAD R49, R222, -0x80, R49 ;  /* 0xffffff80de317824 */ /* 0x000fc600078e0231 */
[----:B------:R-:W-:Y:S01]  /*1d470*/  IADD3 R21, R21, R3, RZ ;  /* 0x0000000315157210 */ /* 0x000fe20007ffe0ff */
[----:B------:R-:W-:Y:S01]  /*1d480*/  IMAD R3, R48, UR4, RZ ;  /* 0x0000000430037c24 */ /* 0x000fe2000f8e02ff */
[----:B------:R-:W-:Y:S01]  /*1d490*/  ISETP.GE.AND P3, PT, R18, R49, PT ;  /* 0x000000311200720c */ /* 0x000fe20003f66270 */
[----:B---3--:R-:W-:Y:S02]  /*1d4a0*/  VIADD R0, R2, 0x28820 ;  /* 0x0002882002007836 */ /* 0x008fe40000000000 */
[C---:B------:R-:W-:Y:S02]  /*1d4b0*/  IMAD R3, R218.reuse, UR5, R3 ;  /* 0x00000005da037c24 */ /* 0x040fe4000f8e0203 */
[----:B------:R-:W-:Y:S01]  /*1d4c0*/  IMAD.WIDE.U32 R20, R218, UR4, R20 ;  /* 0x00000004da147c25 */ /* 0x000fe2000f8e0014 */
[----:B------:R-:W-:Y:S01]  /*1d4d0*/  ULDC.64 UR4, c[0x0][0xae8] ;  /* 0x0002ba0000047ab9 */ /* 0x000fe20000000a00 */
[----:B------:R-:W-:Y:S02]  /*1d4e0*/  PRMT R0, RZ, 0x654, R0 ;  /* 0x00000654ff007816 */ /* 0x000fe40000000000 */
[----:B------:R-:W-:-:S02]  /*1d4f0*/  IMAD R44, R50, UR4, RZ ;  /* 0x00000004322c7c24 */ /* 0x000fc4000f8e02ff */
[----:B------:R-:W-:Y:S01]  /*1d500*/  IMAD.IADD R21, R21, 0x1, R3 ;  /* 0x0000000115157824 */ /* 0x000fe200078e0203 */
[----:B--2---:R2:W-:Y:S01]  /*1d510*/  SYNCS.ARRIVE.TRANS64.RED.A1T0 RZ, [R0+URZ], RZ ;  /* 0x000000ff00ff79a7 */ /* 0x0045e2000810043f */
[C---:B------:R-:W-:Y:S01]  /*1d520*/  IMAD R3, R51.reuse, UR5, R44 ;  /* 0x0000000533037c24 */ /* 0x040fe2000f8e022c */
[----:B------:R-:W-:Y:S01]  /*1d530*/  BSSY B1, `(.L_x_1580) ;  /* 0x0000017000017945 */ /* 0x000fe20003800000 */
[----:B------:R-:W-:Y:S01]  /*1d540*/  IMAD.WIDE.U32 R46, R51, UR4, R20 ;  /* 0x00000004332e7c25 */ /* 0x000fe2000f8e0014 */
[-C--:B------:R-:W-:Y:S02]  /*1d550*/  ISETP.GE.AND P0, PT, R189, R49.reuse, PT ;  /* 0x00000031bd00720c */ /* 0x080fe40003f06270 */
[-C--:B------:R-:W-:Y:S01]  /*1d560*/  ISETP.GE.AND P1, PT, R188, R49.reuse, PT ;  /* 0x00000031bc00720c */ /* 0x080fe20003f26270 */
[----:B------:R-:W-:Y:S01]  /*1d570*/  IMAD.WIDE R44, R222, 0x80, R18 ;  /* 0x00000080de2c7825 */ /* 0x000fe200078e0212 */
[----:B------:R-:W-:-:S03]  /*1d580*/  ISETP.GE.AND P2, PT, R190, R49, PT ;  /* 0x00000031be00720c */ /* 0x000fc60003f46270 */
[----:B------:R-:W-:Y:S01]  /*1d590*/  IMAD.IADD R51, R47, 0x1, R3 ;  /* 0x000000012f337824 */ /* 0x000fe200078e0203 */
[----:B--2---:R-:W-:Y:S09]  /*1d5a0*/  @P3 BRA `(.L_x_1581) ;  /* 0x00000000003c3947 */ /* 0x004ff20003800000 */
[----:B------:R-:W-:Y:S01]  /*1d5b0*/  ULDC.64 UR6, c[0x0][0xad8] ;  /* 0x0002b60000067ab9 */ /* 0x000fe20000000a00 */
[----:B------:R-:W-:Y:S01]  /*1d5c0*/  IMAD.MOV.U32 R20, RZ, RZ, R46 ;  /* 0x000000ffff147224 */ /* 0x000fe200078e002e */
[----:B------:R-:W-:Y:S01]  /*1d5d0*/  ULDC UR4, c[0x0][0xa8c] ;  /* 0x0002a30000047ab9 */ /* 0x000fe20000000800 */
[----:B------:R-:W-:Y:S01]  /*1d5e0*/  IMAD R3, R45, UR6, RZ ;  /* 0x000000062d037c24 */ /* 0x000fe2000f8e02ff */
[----:B------:R-:W-:Y:S01]  /*1d5f0*/  ISETP.GE.AND P3, PT, R16, UR4, PT ;  /* 0x0000000410007c0c */ /* 0x000fe2000bf66270 */
[----:B------:R-:W-:Y:S01]  /*1d600*/  IMAD.MOV.U32 R21, RZ, RZ, R51 ;  /* 0x000000ffff157224 */ /* 0x000fe200078e0033 */
[----:B------:R-:W-:Y:S01]  /*1d610*/  ISETP.GE.AND P4, PT, R195, UR4, PT ;  /* 0x00000004c3007c0c */ /* 0x000fe2000bf86270 */
        /* <DEDUP_REMOVED lines=8> */
.L_x_1581:
[----:B------:R-:W-:Y:S05]  /*1d6a0*/  BSYNC B1 ;  /* 0x0000000000017941 */ /* 0x000fea0003800000 */
.L_x_1580:
[----:B------:R-:W-:Y:S04]  /*1d6b0*/  BSSY B1, `(.L_x_1582) ;  /* 0x0000013000017945 */ /* 0x000fe80003800000 */
[----:B------:R-:W-:Y:S05]  /*1d6c0*/  @P0 BRA `(.L_x_1583) ;  /* 0x0000000000440947 */ /* 0x000fea0003800000 */
[----:B------:R-:W-:Y:S01]  /*1d6d0*/  IADD3 R3, P0, R44, 0x20, RZ ;  /* 0x000000202c037810 */ /* 0x000fe20007f1e0ff */
[----:B------:R-:W-:Y:S01]  /*1d6e0*/  ULDC.64 UR6, c[0x0][0xad8] ;  /* 0x0002b60000067ab9 */ /* 0x000fe20000000a00 */
[----:B--2--5:R-:W-:Y:S01]  /*1d6f0*/  IMAD.MOV.U32 R4, RZ, RZ, R46 ;  /* 0x000000ffff047224 */ /* 0x024fe200078e002e */
[----:B------:R-:W-:Y:S01]  /*1d700*/  ULDC UR4, c[0x0][0xa8c] ;  /* 0x0002a30000047ab9 */ /* 0x000fe20000000800 */
[----:B------:R-:W-:Y:S01]  /*1d710*/  IADD3.X R0, RZ, R45, RZ, P0, !PT ;  /* 0x0000002dff007210 */ /* 0x000fe200007fe4ff */
[----:B------:R-:W-:Y:S01]  /*1d720*/  IMAD.MOV.U32 R5, RZ, RZ, R51 ;  /* 0x000000ffff057224 */ /* 0x000fe200078e0033 */
[----:B------:R-:W-:Y:S02]  /*1d730*/  ISETP.GE.AND P3, PT, R16, UR4, PT ;  /* 0x0000000410007c0c */ /* 0x000fe4000bf66270 */
[----:B------:R-:W-:Y:S01]  /*1d740*/  ISETP.GE.AND P4, PT, R195, UR4, PT ;  /* 0x00000004c3007c0c */ /* 0x000fe2000bf86270 */
[----:B------:R-:W-:Y:S02]  /*1d750*/  IMAD R0, R0, UR6, RZ ;  /* 0x0000000600007c24 */ /* 0x000fe4000f8e02ff */
[----:B------:R-:W-:-:S04]  /*1d760*/  IMAD.WIDE.U32 R4, R3, UR6, R4 ;  /* 0x0000000603047c25 */ /* 0x000fc8000f8e0004 */
[----:B------:R-:W-:Y:S01]  /*1d770*/  IMAD R3, R3, UR7, R0 ;  /* 0x0000000703037c24 */ /* 0x000fe2000f8e0200 */
[----:B------:R-:W-:Y:S02]  /*1d780*/  ULDC.64 UR6, c[0x0][0xa80] ;  /* 0x0002a00000067ab9 */ /* 0x000fe40000000a00 */
[----:B------:R-:W-:Y:S01]  /*1d790*/  LEA R6, P0, R4, UR6, 0x1 ;  /* 0x0000000604067c11 */ /* 0x000fe2000f8008ff */
[----:B------:R-:W-:-:S05]  /*1d7a0*/  IMAD.IADD R3, R5, 0x1, R3 ;  /* 0x0000000105037824 */ /* 0x000fca00078e0203 */
[----:B------:R-:W-:-:S05]  /*1d7b0*/  LEA.HI.X R7, R4, UR7, R3, 0x1, P0 ;  /* 0x0000000704077c11 */ /* 0x000fca00080f0c03 */
[----:B------:R3:W-:Y:S04]  /*1d7c0*/  @!P3 STG.E.128 desc[UR56][R6.64], R8 ;  /* 0x000000080600b986 */ /* 0x0007e8000c101d38 */
[----:B------:R3:W-:Y:S02]  /*1d7d0*/  @!P4 STG.E.128 desc[UR56][R6.64+0x80], R32 ;  /* 0x000080200600c986 */ /* 0x0007e4000c101d38 */
.L_x_1583:
[----:B------:R-:W-:Y:S05]  /*1d7e0*/  BSYNC B1 ;  /* 0x0000000000017941 */ /* 0x000fea0003800000 */
.L_x_1582:
[----:B------:R-:W-:Y:S04]  /*1d7f0*/  BSSY B1, `(.L_x_1584) ;  /* 0x0000013000017945 */ /* 0x000fe80003800000 */
[----:B------:R-:W-:Y:S05]  /*1d800*/  @P1 BRA `(.L_x_1585) ;  /* 0x0000000000441947 */ /* 0x000fea0003800000 */
[----:B------:R-:W-:Y:S01]  /*1d810*/  IADD3 R3, P0, R44, 0x40, RZ ;  /* 0x000000402c037810 */ /* 0x000fe20007f1e0ff */
[----:B------:R-:W-:Y:S01]  /*1d820*/  ULDC.64 UR6, c[0x0][0xad8] ;  /* 0x0002b60000067ab9 */ /* 0x000fe20000000a00 */
[----:B--2--5:R-:W-:Y:S01]  /*1d830*/  IMAD.MOV.U32 R4, RZ, RZ, R46 ;  /* 0x000000ffff047224 */ /* 0x024fe200078e002e */
[----:B------:R-:W-:Y:S01]  /*1d840*/  ULDC UR4, c[0x0][0xa8c] ;  /* 0x0002a30000047ab9 */ /* 0x000fe20000000800 */
[----:B------:R-:W-:Y:S01]  /*1d850*/  IMAD.MOV.U32 R5, RZ, RZ, R51 ;  /* 0x000000ffff057224 */ /* 0x000fe200078e0033 */
[----:B------:R-:W-:Y:S01]  /*1d860*/  ISETP.GE.AND P1, PT, R16, UR4, PT ;  /* 0x0000000410007c0c */ /* 0x000fe2000bf26270 */
[----:B------:R-:W-:Y:S01]  /*1d870*/  IMAD.X R0, RZ, RZ, R45, P0 ;  /* 0x000000ffff007224 */ /* 0x000fe200000e062d */
[----:B------:R-:W-:Y:S01]  /*1d880*/  ISETP.GE.AND P3, PT, R195, UR4, PT ;  /* 0x00000004c3007c0c */ /* 0x000fe2000bf66270 */
[----:B------:R-:W-:-:S04]  /*1d890*/  IMAD.WIDE.U32 R4, R3, UR6, R4 ;  /* 0x0000000603047c25 */ /* 0x000fc8000f8e0004 */
[----:B------:R-:W-:-:S04]  /*1d8a0*/  IMAD R0, R0, UR6, RZ ;  /* 0x0000000600007c24 */ /* 0x000fc8000f8e02ff */
[----:B------:R-:W-:Y:S01]  /*1d8b0*/  IMAD R3, R3, UR7, R0 ;  /* 0x0000000703037c24 */ /* 0x000fe2000f8e0200 */
[----:B------:R-:W-:Y:S02]  /*1d8c0*/  ULDC.64 UR6, c[0x0][0xa80] ;  /* 0x0002a00000067ab9 */ /* 0x000fe40000000a00 */
[----:B---3--:R-:W-:Y:S02]  /*1d8d0*/  LEA R6, P0, R4, UR6, 0x1 ;  /* 0x0000000604067c11 */ /* 0x008fe4000f8008ff */
[----:B------:R-:W-:-:S04]  /*1d8e0*/  IADD3 R3, R5, R3, RZ ;  /* 0x0000000305037210 */ /* 0x000fc80007ffe0ff */
[----:B------:R-:W-:-:S05]  /*1d8f0*/  LEA.HI.X R7, R4, UR7, R3, 0x1, P0 ;  /* 0x0000000704077c11 */ /* 0x000fca00080f0c03 */
[----:B------:R4:W-:Y:S04]  /*1d900*/  @!P1 STG.E.128 desc[UR56][R6.64], R12 ;  /* 0x0000000c06009986 */ /* 0x0009e8000c101d38 */
[----:B------:R4:W-:Y:S02]  /*1d910*/  @!P3 STG.E.128 desc[UR56][R6.64+0x80], R36 ;  /* 0x000080240600b986 */ /* 0x0009e4000c101d38 */
.L_x_1585:
[----:B------:R-:W-:Y:S05]  /*1d920*/  BSYNC B1 ;  /* 0x0000000000017941 */ /* 0x000fea0003800000 */
.L_x_1584:
[----:B------:R-:W-:Y:S05]  /*1d930*/  @P2 BRA `(.L_x_1586) ;  /* 0x0000000800ac2947 */ /* 0x000fea0003800000 */
[----:B------:R-:W-:Y:S01]  /*1d940*/  IADD3 R3, P0, R44, 0x60, RZ ;  /* 0x000000602c037810 */ /* 0x000fe20007f1e0ff */
[----:B------:R-:W-:Y:S01]  /*1d950*/  ULDC.64 UR6, c[0x0][0xad8] ;  /* 0x0002b60000067ab9 */ /* 0x000fe20000000a00 */
[----:B--2--5:R-:W-:Y:S01]  /*1d960*/  IMAD.MOV.U32 R4, RZ, RZ, R46 ;  /* 0x000000ffff047224 */ /* 0x024fe200078e002e */
[----:B------:R-:W-:Y:S01]  /*1d970*/  ULDC UR4, c[0x0][0xa8c] ;  /* 0x0002a30000047ab9 */ /* 0x000fe20000000800 */
[----:B------:R-:W-:Y:S01]  /*1d980*/  IMAD.MOV.U32 R5, RZ, RZ, R51 ;  /* 0x000000ffff057224 */ /* 0x000fe200078e0033 */
[----:B------:R-:W-:Y:S01]  /*1d990*/  ISETP.GE.AND P1, PT, R16, UR4, PT ;  /* 0x0000000410007c0c */ /* 0x000fe2000bf26270 */
[----:B------:R-:W-:Y:S02]  /*1d9a0*/  IMAD.X R44, RZ, RZ, R45, P0 ;  /* 0x000000ffff2c7224 */ /* 0x000fe400000e062d */
[----:B------:R-:W-:-:S04]  /*1d9b0*/  IMAD.WIDE.U32 R4, R3, UR6, R4 ;  /* 0x0000000603047c25 */ /* 0x000fc8000f8e0004 */
[----:B------:R-:W-:-:S04]  /*1d9c0*/  IMAD R44, R44, UR6, RZ ;  /* 0x000000062c2c7c24 */ /* 0x000fc8000f8e02ff */
[----:B------:R-:W-:Y:S01]  /*1d9d0*/  IMAD R3, R3, UR7, R44 ;  /* 0x0000000703037c24 */ /* 0x000fe2000f8e022c */
[----:B------:R-:W-:Y:S02]  /*1d9e0*/  ULDC.64 UR6, c[0x0][0xa80] ;  /* 0x0002a00000067ab9 */ /* 0x000fe40000000a00 */
[----:B---34-:R-:W-:Y:S01]  /*1d9f0*/  LEA R6, P0, R4, UR6, 0x1 ;  /* 0x0000000604067c11 */ /* 0x018fe2000f8008ff */
[----:B------:R-:W-:-:S05]  /*1da00*/  IMAD.IADD R3, R5, 0x1, R3 ;  /* 0x0000000105037824 */ /* 0x000fca00078e0203 */
[----:B------:R-:W-:Y:S02]  /*1da10*/  LEA.HI.X R7, R4, UR7, R3, 0x1, P0 ;  /* 0x0000000704077c11 */ /* 0x000fe400080f0c03 */
[----:B------:R-:W-:-:S03]  /*1da20*/  ISETP.GE.AND P0, PT, R195, UR4, PT ;  /* 0x00000004c3007c0c */ /* 0x000fc6000bf06270 */
[----:B------:R2:W-:Y:S10]  /*1da30*/  @!P1 STG.E.128 desc[UR56][R6.64], R24 ;  /* 0x0000001806009986 */ /* 0x0005f4000c101d38 */
[----:B------:R-:W-:Y:S05]  /*1da40*/  @P0 BRA `(.L_x_1586) ;  /* 0x0000000800680947 */ /* 0x000fea0003800000 */
[----:B------:R3:W-:Y:S01]  /*1da50*/  STG.E.128 desc[UR56][R6.64+0x80], R40 ;  /* 0x0000802806007986 */ /* 0x0007e2000c101d38 */
[----:B------:R-:W-:Y:S05]  /*1da60*/  BRA `(.L_x_1586) ;  /* 0x0000000800607947 */ /* 0x000fea0003800000 */
.L_x_1578:
[----:B------:R-:W-:Y:S01]  /*1da70*/  ULDC.64 UR4, c[0x0][0xbd8] ;  /* 0x0002f60000047ab9 */ /* 0x000fe20000000a00 */
[----:B------:R-:W2:Y:S01]  /*1da80*/  LDC.64 R4, c[0x0][0xbd8] ;  /* 0x0002f600ff047b82 */ /* 0x000ea20000000a00 */
[----:B------:R-:W-:Y:S01]  /*1da90*/  ISETP.NE.U32.AND P0, PT, RZ, UR4, PT ;  /* 0x00000004ff007c0c */ /* 0x000fe2000bf05070 */
[----:B------:R-:W-:-:S03]  /*1daa0*/  IMAD.MOV.U32 R9, RZ, RZ, RZ ;  /* 0x000000ffff097224 */ /* 0x000fc600078e00ff */
[----:B------:R-:W-:Y:S01]  /*1dab0*/  ISETP.NE.AND.EX P0, PT, RZ, UR5, PT, P0 ;  /* 0x00000005ff007c0c */ /* 0x000fe2000bf05300 */
[----:B------:R-:W-:Y:S02]  /*1dac0*/  ULDC.64 UR4, c[0x0][0xbe0] ;  /* 0x0002f80000047ab9 */ /* 0x000fe40000000a00 */
[----:B------:R-:W-:-:S04]  /*1dad0*/  ISETP.NE.U32.AND P1, PT, RZ, UR4, PT ;  /* 0x00000004ff007c0c */ /* 0x000fc8000bf25070 */
[----:B------:R-:W-:Y:S01]  /*1dae0*/  ISETP.NE.AND.EX P1, PT, RZ, UR5, PT, P1 ;  /* 0x00000005ff007c0c */ /* 0x000fe2000bf25310 */
[----:B--2---:R-:W-:-:S12]  /*1daf0*/  IMAD.WIDE R4, R220, 0x4, R4 ;  /* 0x00000004dc047825 */ /* 0x004fd800078e0204 */
[----:B------:R-:W2:Y:S01]  /*1db00*/  @P1 LDC.64 R6, c[0x0][0xbe0] ;  /* 0x0002f800ff061b82 */ /* 0x000ea20000000a00 */
[----:B------:R-:W-:Y:S02]  /*1db10*/  ULDC UR4, c[0x0][0xa88] ;  /* 0x0002a20000047ab9 */ /* 0x000fe40000000800 */
[----:B------:R-:W-:Y:S01]  /*1db20*/  IMAD.U32 R3, RZ, RZ, UR4 ;  /* 0x00000004ff037e24 */ /* 0x000fe2000f8e00ff */
[----:B------:R3:W5:Y:S01]  /*1db30*/  @P0 LDG.E R9, desc[UR56][R4.64] ;  /* 0x0000003804090981 */ /* 0x000762000c1e1900 */
[----:B--2---:R-:W-:-:S05]  /*1db40*/  @P1 IMAD.WIDE R6, R220, 0x4, R6 ;  /* 0x00000004dc061825 */ /* 0x004fca00078e0206 */
[----:B------:R3:W5:Y:S01]  /*1db50*/  @P1 LDG.E R3, desc[UR56][R6.64] ;  /* 0x0000003806031981 */ /* 0x000762000c1e1900 */
[----:B------:R-:W-:Y:S02]  /*1db60*/  ISETP.GT.AND P2, PT, R229, 0x7f, PT ;  /* 0x0000007fe500780c */ /* 0x000fe40003f44270 */
[----:B------:R-:W-:Y:S01]  /*1db70*/  SHF.R.S32.HI R8, RZ, 0x1f, R220 ;  /* 0x0000001fff087819 */ /* 0x000fe200000114dc */
[----:B------:R-:W-:Y:S10]  /*1db80*/  @P1 BRA `(.L_x_1587) ;  /* 0x0000000000101947 */ /* 0x000ff40003800000 */
[----:B------:R-:W-:Y:S05]  /*1db90*/  @!P0 BRA `(.L_x_1587) ;  /* 0x00000000000c8947 */ /* 0x000fea0003800000 */
[----:B------:R-:W2:Y:S04]  /*1dba0*/  LDG.E R0, desc[UR56][R4.64] ;  /* 0x0000003804007981 */ /* 0x000ea8000c1e1900 */
[----:B-----5:R-:W2:Y:S02]  /*1dbb0*/  LDG.E R3, desc[UR56][R4.64+0x4] ;  /* 0x0000043804037981 */ /* 0x020ea4000c1e1900 */
[----:B--2---:R-:W-:-:S07]  /*1dbc0*/  IADD3 R3, -R0, R3, RZ ;  /* 0x0000000300037210 */ /* 0x004fce0007ffe1ff */
.L_x_1587:
[----:B------:R-:W-:Y:S01]  /*1dbd0*/  BSSY B1, `(.L_x_1588) ;  /* 0x000001c000017945 */ /* 0x000fe20003800000 */
[----:B------:R-:W-:Y:S02]  /*1dbe0*/  SEL R12, R8, RZ, !P0 ;  /* 0x000000ff080c7207 */ /* 0x000fe40004000000 */
[----:B------:R-:W-:Y:S02]  /*1dbf0*/  SHF.R.S32.HI R10, RZ, 0x1f, R218 ;  /* 0x0000001fff0a7819 */ /* 0x000fe400000114da */
[----:B------:R-:W-:Y:S02]  /*1dc00*/  SEL R11, R220, RZ, !P0 ;  /* 0x000000ffdc0b7207 */ /* 0x000fe40004000000 */
[----:B-----5:R-:W-:Y:S01]  /*1dc10*/  SHF.R.S32.HI R8, RZ, 0x1f, R9 ;  /* 0x0000001fff087819 */ /* 0x020fe20000011409 */
[----:B------:R-:W-:Y:S06]  /*1dc20*/  @P2 BRA `(.L_x_1589) ;  /* 0x0000000000582947 */ /* 0x000fec0003800000 */
[----:B---3--:R-:W2:Y:S02]  /*1dc30*/  S2R R5, SR_TID.X ;  /* 0x0000000000057919 */ /* 0x008ea40000002100 */
[----:B--2---:R-:W-:-:S04]  /*1dc40*/  IMAD R0, R222, 0x80, R5 ;  /* 0x00000080de007824 */ /* 0x004fc800078e0205 */
[----:B------:R-:W-:-:S05]  /*1dc50*/  VIADD R0, R0, 0xffffff80 ;  /* 0xffffff8000007836 */ /* 0x000fca0000000000 */
[----:B------:R-:W-:-:S13]  /*1dc60*/  ISETP.GE.AND P0, PT, R0, R3, PT ;  /* 0x000000030000720c */ /* 0x000fda0003f06270 */
[----:B------:R-:W-:Y:S05]  /*1dc70*/  @P0 BRA `(.L_x_1589) ;  /* 0x0000000000440947 */ /* 0x000fea0003800000 */
[----:B------:R-:W-:Y:S01]  /*1dc80*/  IADD3 R4, P0, R0, R9, RZ ;  /* 0x0000000900047210 */ /* 0x000fe20007f1e0ff */
[----:B------:R-:W-:Y:S02]  /*1dc90*/  ULDC.64 UR4, c[0x0][0xb70] ;  /* 0x0002dc0000047ab9 */ /* 0x000fe40000000a00 */
        /* <DEDUP_REMOVED lines=12> */
[----:B------:R-:W-:Y:S01]  /*1dd60*/  LEA.HI.X R7, R4, UR5, R5, 0x2, P0 ;  /* 0x0000000504077c11 */ /* 0x000fe200080f1405 */
[----:B------:R-:W-:-:S05]  /*1dd70*/  IMAD.MOV.U32 R5, RZ, RZ, -0x800000 ;  /* 0xff800000ff057424 */ /* 0x000fca00078e00ff */
[----:B------:R2:W-:Y:S03]  /*1dd80*/  STG.E desc[UR56][R6.64], R5 ;  /* 0x0000000506007986 */ /* 0x0005e6000c101938 */
.L_x_1589:
[----:B------:R-:W-:Y:S05]  /*1dd90*/  BSYNC B1 ;  /* 0x0000000000017941 */ /* 0x000fea0003800000 */
.L_x_1588:
[----:B------:R-:W-:Y:S01]  /*1dda0*/  ULDC.64 UR4, c[0x0][0xaa0] ;  /* 0x0002a80000047ab9 */ /* 0x000fe20000000a00 */
[----:B--23--:R-:W-:Y:S01]  /*1ddb0*/  MOV R5, R17 ;  /* 0x0000001100057202 */ /* 0x00cfe20000000f00 */
        /* <DEDUP_REMOVED lines=18> */
[----:B------:R-:W-:-:S04]  /*1dee0*/  IMAD.WIDE.U32 R6, R11, UR4, R4 ;  /* 0x000000040b067c25 */ /* 0x000fc8000f8e0004 */
[----:B------:R-:W-:Y:S02]  /*1def0*/  IMAD R3, R11, UR5, R0 ;  /* 0x000000050b037c24 */ /* 0x000fe4000f8e0200 */
[----:B------:R-:W-:Y:S02]  /*1df00*/  IMAD.MOV.U32 R4, RZ, RZ, R18 ;  /* 0x000000ffff047224 */ /* 0x000fe400078e0012 */
        /* <DEDUP_REMOVED lines=13> */
[----:B------:R-:W-:-:S03]  /*1dfe0*/  ULDC.64 UR6, c[0x0][0xa80] ;  /* 0x0002a00000067ab9 */ /* 0x000fc60000000a00 */
[----:B------:R-:W-:Y:S01]  /*1dff0*/  IMAD.IADD R3, R5, 0x1, R3 ;  /* 0x0000000105037824 */ /* 0x000fe200078e0203 */
[----:B------:R-:W-:-:S04]  /*1e000*/  LEA R12, P3, R4, UR6, 0x1 ;  /* 0x00000006040c7c11 */ /* 0x000fc8000f8608ff */
[----:B------:R-:W-:-:S05]  /*1e010*/  LEA.HI.X R13, R4, UR7, R3, 0x1, P3 ;  /* 0x00000007040d7c11 */ /* 0x000fca00098f0c03 */
[----:B------:R2:W-:Y:S04]  /*1e020*/  @!P4 STG.E.128 desc[UR56][R12.64], RZ ;  /* 0x000000ff0c00c986 */ /* 0x0005e8000c101d38 */
[----:B------:R2:W-:Y:S02]  /*1e030*/  @!P5 STG.E.128 desc[UR56][R12.64+0x80], RZ ;  /* 0x000080ff0c00d986 */ /* 0x0005e4000c101d38 */
.L_x_1591:
[----:B------:R-:W-:Y:S05]  /*1e040*/  BSYNC B1 ;  /* 0x0000000000017941 */ /* 0x000fea0003800000 */
.L_x_1590:
[----:B------:R-:W-:Y:S04]  /*1e050*/  BSSY B1, `(.L_x_1592) ;  /* 0x0000013000017945 */ /* 0x000fe80003800000 */
[----:B------:R-:W-:Y:S05]  /*1e060*/  @P2 BRA `(.L_x_1593) ;  /* 0x0000000000442947 */ /* 0x000fea0003800000 */
[----:B------:R-:W-:Y:S01]  /*1e070*/  IADD3 R3, P2, R8, 0x20, RZ ;  /* 0x0000002008037810 */ /* 0x000fe20007f5e0ff */
[----:B------:R-:W-:Y:S01]  /*1e080*/  ULDC.64 UR6, c[0x0][0xad8] ;  /* 0x0002b60000067ab9 */ /* 0x000fe20000000a00 */
[----:B------:R-:W-:Y:S01]  /*1e090*/  IMAD.MOV.U32 R4, RZ, RZ, R6 ;  /* 0x000000ffff047224 */ /* 0x000fe200078e0006 */
        /* <DEDUP_REMOVED lines=9> */
[----:B--2---:R-:W-:Y:S01]  /*1e130*/  LEA R12, P2, R4, UR6, 0x1 ;  /* 0x00000006040c7c11 */ /* 0x004fe2000f8408ff */
[----:B------:R-:W-:-:S05]  /*1e140*/  IMAD.IADD R3, R5, 0x1, R3 ;  /* 0x0000000105037824 */ /* 0x000fca00078e0203 */
[----:B------:R-:W-:-:S05]  /*1e150*/  LEA.HI.X R13, R4, UR7, R3, 0x1, P2 ;  /* 0x00000007040d7c11 */ /* 0x000fca00090f0c03 */
[----:B------:R3:W-:Y:S04]  /*1e160*/  @!P3 STG.E.128 desc[UR56][R12.64], RZ ;  /* 0x000000ff0c00b986 */ /* 0x0007e8000c101d38 */
[----:B------:R3:W-:Y:S02]  /*1e170*/  @!P4 STG.E.128 desc[UR56][R12.64+0x80], RZ ;  /* 0x000080ff0c00c986 */ /* 0x0007e4000c101d38 */
.L_x_1593:
[----:B------:R-:W-:Y:S05]  /*1e180*/  BSYNC B1 ;  /* 0x0000000000017941 */ /* 0x000fea0003800000 */
.L_x_1592:
        /* <DEDUP_REMOVED lines=10> */
[----:B------:R-:W-:-:S03]  /*1e230*/  ISETP.GE.AND P3, PT, R195, UR4, PT ;  /* 0x00000004c3007c0c */ /* 0x000fc6000bf66270 */
[----:B------:R-:W-:-:S04]  /*1e240*/  IMAD R0, R0, UR6, RZ ;  /* 0x0000000600007c24 */ /* 0x000fc8000f8e02ff */
[----:B------:R-:W-:Y:S01]  /*1e250*/  IMAD R3, R3, UR7, R0 ;  /* 0x0000000703037c24 */ /* 0x000fe2000f8e0200 */
[----:B------:R-:W-:Y:S02]  /*1e260*/  ULDC.64 UR6, c[0x0][0xa80] ;  /* 0x0002a00000067ab9 */ /* 0x000fe40000000a00 */
[----:B--23--:R-:W-:Y:S01]  /*1e270*/  LEA R12, P0, R4, UR6, 0x1 ;  /* 0x00000006040c7c11 */ /* 0x00cfe2000f8008ff */
[----:B------:R-:W-:-:S05]  /*1e280*/  IMAD.IADD R3, R5, 0x1, R3 ;  /* 0x0000000105037824 */ /* 0x000fca00078e0203 */
[----:B------:R-:W-:-:S05]  /*1e290*/  LEA.HI.X R13, R4, UR7, R3, 0x1, P0 ;  /* 0x00000007040d7c11 */ /* 0x000fca00080f0c03 */
[----:B------:R4:W-:Y:S04]  /*1e2a0*/  @!P2 STG.E.128 desc[UR56][R12.64], RZ ;  /* 0x000000ff0c00a986 */ /* 0x0009e8000c101d38 */
[----:B------:R4:W-:Y:S02]  /*1e2b0*/  @!P3 STG.E.128 desc[UR56][R12.64+0x80], RZ ;  /* 0x000080ff0c00b986 */ /* 0x0009e4000c101d38 */
.L_x_1595:
[----:B------:R-:W-:Y:S05]  /*1e2c0*/  BSYNC B1 ;  /* 0x0000000000017941 */ /* 0x000fea0003800000 */
.L_x_1594:
        /* <DEDUP_REMOVED lines=18> */
.L_x_1586:
[----:B------:R-:W-:Y:S05]  /*1e3f0*/  BSYNC B0 ;  /* 0x0000000000007941 */ /* 0x000fea0003800000 */
.L_x_1577:
[----:B------:R-:W-:Y:S02]  /*1e400*/  ULDC UR4, c[0x0][0xc14] ;  /* 0x0003050000047ab9 */ /* 0x000fe40000000800 */
[----:B-1----:R-:W-:-:S13]  /*1e410*/  ISETP.GE.AND P0, PT, R199, UR4, PT ;  /* 0x00000004c7007c0c */ /* 0x002fda000bf06270 */
[----:B------:R-:W-:Y:S05]  /*1e420*/  @!P0 BRA `(.L_x_1596) ;  /* 0xfffffe2c00408947 */ /* 0x000fea000383ffff */
[----:B------:R-:W-:Y:S05]  /*1e430*/  BRA `(.L_x_1316) ;  /* 0x0000006000b07947 */ /* 0x000fea0003800000 */
.L_x_1314:
[----:B------:R-:W-:-:S08]  /*1e440*/  NOP ;  /* 0x0000000000007918 */ /* 0x000fd00000000000 */
[----:B------:R-:W0:-:S00]  /*1e450*/  USETMAXREG.DEALLOC.CTAPOOL 0x18 ;  /* 0x00000018000079c8 */ /* 0x000e0000080e0500 */
[----:B0-----:R-:W-:-:S06]  /*1e460*/  LOP3.LUT R0, R0, 0x3, RZ, 0xc0, !PT ;  /* 0x0000000300007812 */ /* 0x001fcc00078ec0ff */
[----:B------:R-:W0:Y:S02]  /*1e470*/  SHFL.IDX PT, R0, R0, RZ, 0x1f ;  /* 0x00001fff00007589 */ /* 0x000e2400000e0000 */
[----:B0-----:R-:W-:-:S13]  /*1e480*/  ISETP.NE.AND P0, PT, R0, RZ, PT ;  /* 0x000000ff0000720c */ /* 0x001fda0003f05270 */
[----:B------:R-:W-:Y:S05]  /*1e490*/  @P0 BRA `(.L_x_1316) ;  /* 0x0000006000980947 */ /* 0x000fea0003800000 */
[----:B------:R-:W-:Y:S01]  /*1e4a0*/  LOP3.LUT R7, R3, 0x1f, RZ, 0xc0, !PT ;  /* 0x0000001f03077812 */ /* 0x000fe200078ec0ff */
[----:B------:R-:W-:Y:S01]  /*1e4b0*/  ULDC UR5, c[0x0][0xc14] ;  /* 0x0003050000057ab9 */ /* 0x000fe20000000800 */
[----:B------:R-:W-:Y:S02]  /*1e4c0*/  LOP3.LUT R0, R0, 0xffffffdf, RZ, 0xc0, !PT ;  /* 0xffffffdf00007812 */ /* 0x000fe400078ec0ff */
[----:B------:R-:W-:Y:S01]  /*1e4d0*/  MOV R8, RZ ;  /* 0x000000ff00087202 */ /* 0x000fe20000000f00 */
[----:B------:R-:W0:Y:S01]  /*1e4e0*/  S2UR UR6, SR_CTAID.X ;  /* 0x00000000000679c3 */ /* 0x000e220000002500 */
[----:B------:R-:W-:Y:S01]  /*1e4f0*/  ISETP.NE.AND P0, PT, R7, 0x1f, PT ;  /* 0x0000001f0700780c */ /* 0x000fe20003f05270 */
[----:B------:R-:W-:-:S12]  /*1e500*/  ULDC UR4, c[0x0][0xc10] ;  /* 0x0003040000047ab9 */ /* 0x000fd80000000800 */
[----:B------:R-:W-:Y:S02]  /*1e510*/  @P0 LOP3.LUT R0, R0, 0x20, RZ, 0xfc, !PT ;  /* 0x0000002000000812 */ /* 0x000fe400078efcff */
[----:B------:R-:W-:-:S13]  /*1e520*/  ISETP.GE.OR P0, PT, R7, UR5, !P0 ;  /* 0x0000000507007c0c */ /* 0x000fda000c706670 */
[----:B------:R-:W1:Y:S02]  /*1e530*/  @!P0 LDC.64 R2, c[0x0][0xc58] ;  /* 0x00031600ff028b82 */ /* 0x000e640000000a00 */
[----:B-1----:R-:W-:-:S05]  /*1e540*/  @!P0 IMAD.WIDE.U32 R2, R7, 0x4, R2 ;  /* 0x0000000407028825 */ /* 0x002fca00078e0002 */
        /* <DEDUP_REMOVED lines=21> */
[----:B------:R-:W-:Y:S01]  /*1e6a0*/  MOV R6, RZ ;  /* 0x000000ff00067202 */ /* 0x000fe20000000f00 */
        /* <DEDUP_REMOVED lines=21> */
.L_x_1601:
[----:B------:R-:W-:Y:S02]  /*1e800*/  VIADD R6, R6, 0x1f ;  /* 0x0000001f06067836 */ /* 0x000fe40000000000 */
[----:B------:R-:W-:-:S03]  /*1e810*/  IMAD.U32 R19, RZ, RZ, UR7 ;  /* 0x00000007ff137e24 */ /* 0x000fc6000f8e00ff */
[----:B------:R-:W-:-:S13]  /*1e820*/  ISETP.GE.AND P0, PT, R6, UR5, PT ;  /* 0x0000000506007c0c */ /* 0x000fda000bf06270 */
[----:B------:R-:W-:Y:S05]  /*1e830*/  @P0 BRA `(.L_x_1598) ;  /* 0x0000000400c40947 */ /* 0x000fea0003800000 */
[----:B------:R-:W0:Y:S01]  /*1e840*/  S2R R9, SR_TID.X ;  /* 0x0000000000097919 */ /* 0x000e220000002100 */
[----:B------:R-:W-:Y:S01]  /*1e850*/  BSSY B0, `(.L_x_1599) ;  /* 0x000000a000007945 */ /* 0x000fe20003800000 */
[----:B------:R-:W-:Y:S02]  /*1e860*/  MOV R8, RZ ;  /* 0x000000ff00087202 */ /* 0x000fe40000000f00 */
        /* <DEDUP_REMOVED lines=8> */
.L_x_1600:
[----:B------:R-:W-:Y:S05]  /*1e8f0*/  BSYNC B0 ;  /* 0x0000000000007941 */ /* 0x000fea0003800000 */
.L_x_1599:
        /* <DEDUP_REMOVED lines=25> */
.L_x_1597:
[----:B------:R-:W-:-:S05]  /*1ea90*/  IADD3 R7, -R2, R5, RZ ;  /* 0x0000000502077210 */ /* 0x000fca0007ffe1ff */
        /* <DEDUP_REMOVED lines=19> */
.L_x_1602:
        /* <DEDUP_REMOVED lines=33> */
[----:B-1----:R-:W-:-:S05]  /*1ede0*/  IADD3 R2, RZ, -R3, RZ ;  /* 0x80000003ff027210 */ /* 0x002fca0007ffe0ff */
[----:B------:R-:W-:Y:S02]  /*1edf0*/  IMAD R9, R2, R7, RZ ;  /* 0x0000000702097224 */ /* 0x000fe400078e02ff */
[----:B------:R-:W-:-:S04]  /*1ee00*/  IMAD.MOV.U32 R2, RZ, RZ, RZ ;  /* 0x000000ffff027224 */ /* 0x000fc800078e00ff */
[----:B------:R-:W-:Y:S01]  /*1ee10*/  IMAD.HI.U32 R2, R3, R9, R2 ;  /* 0x0000000903027227 */ /* 0x000fe200078e0002 */
[----:B------:R-:W-:Y:S02]  /*1ee20*/  IABS R9, R5 ;  /* 0x0000000500097213 */ /* 0x000fe40000000000 */
[C---:B------:R-:W-:Y:S02]  /*1ee30*/  LOP3.LUT R3, R5.reuse, R10, RZ, 0x3c, !PT ;  /* 0x0000000a05037212 */ /* 0x040fe400078e3cff */
[----:B------:R-:W-:Y:S01]  /*1ee40*/  IADD3 R5, R5, R4, RZ ;  /* 0x0000000405057210 */ /* 0x000fe20007ffe0ff */
        /* <DEDUP_REMOVED lines=16> */
.L_x_1598:
[----:B------:R-:W-:Y:S02]  /*1ef50*/  IMAD.MOV.U32 R17, RZ, RZ, RZ ;  /* 0x000000ffff117224 */ /* 0x000fe400078e00ff */
[----:B------:R-:W-:Y:S02]  /*1ef60*/  IMAD.U32 R16, RZ, RZ, UR6 ;  /* 0x00000006ff107e24 */ /* 0x000fe4000f8e00ff */
[----:B------:R-:W-:-:S07]  /*1ef70*/  IMAD.MOV.U32 R18, RZ, RZ, RZ ;  /* 0x000000ffff127224 */ /* 0x000fce00078e00ff */
.L_x_1603:
        /* <DEDUP_REMOVED lines=14> */
[----:B-1----:R-:W-:Y:S01]  /*1f060*/  MOV R0, 0x1 ;  /* 0x0000000100007802 */ /* 0x002fe20000000f00 */
[----:B------:R1:W-:Y:S01]  /*1f070*/  STL [R1+0x20], RZ ;  /* 0x000020ff01007387 */ /* 0x0003e20000100800 */
[----:B------:R-:W-:Y:S01]  /*1f080*/  ULDC.64 UR38, c[0x0][0x198] ;  /* 0x0000660000267ab9 */ /* 0x000fe20000000a00 */
[----:B------:R-:W-:Y:S02]  /*1f090*/  ULDC UR37, c[0x0][0xc] ;  /* 0x0000030000257ab9 */ /* 0x000fe40000000800 */
[----:B------:R1:W-:Y:S04]  /*1f0a0*/  STL [R1+0x10], R0 ;  /* 0x0000100001007387 */ /* 0x0003e80000100800 */
[----:B------:R1:W-:Y:S04]  /*1f0b0*/  STL [R1+0xc], RZ ;  /* 0x00000cff01007387 */ /* 0x0003e80000100800 */
[----:B------:R1:W-:Y:S04]  /*1f0c0*/  STL [R1], RZ ;  /* 0x000000ff01007387 */ /* 0x0003e80000100800 */
[----:B------:R1:W-:Y:S02]  /*1f0d0*/  STL [R1+0x8], R0 ;  /* 0x0000080001007387 */ /* 0x0003e40000100800 */
.L_x_1705:
[----:B------:R-:W-:Y:S05]  /*1f0e0*/  YIELD ;  /* 0x0000000000007946 */ /* 0x000fea0003800000 */
[----:B------:R-:W-:Y:S01]  /*1f0f0*/  ULDC.64 UR4, c[0x0][0xa28] ;  /* 0x00028a0000047ab9 */ /* 0x000fe20000000a00 */
[----:B------:R-:W-:Y:S01]  /*1f100*/  IMAD.MOV.U32 R9, RZ, RZ, RZ ;  /* 0x000000ffff097224 */ /* 0x000fe200078e00ff */
[----:B------:R-:W-:Y:S01]  /*1f110*/  ISETP.NE.U32.AND P0, PT, RZ, UR4, PT ;  /* 0x00000004ff007c0c */ /* 0x000fe2000bf05070 */
[----:B-1----:R-:W-:Y:S01]  /*1f120*/  IMAD.MOV.U32 R0, RZ, RZ, RZ ;  /* 0x000000ffff007224 */ /* 0x002fe200078e00ff */
[----:B------:R-:W-:Y:S01]  /*1f130*/  ULDC.64 UR8, c[0x0][0xa08] ;  /* 0x0002820000087ab9 */ /* 0x000fe20000000a00 */
[----:B------:R-:W-:Y:S01]  /*1f140*/  ULDC.64 UR10, c[0x0][0xa10] ;  /* 0x00028400000a7ab9 */ /* 0x000fe20000000a00 */
[----:B------:R-:W-:Y:S01]  /*1f150*/  ISETP.NE.AND.EX P0, PT, RZ, UR5, PT, P0 ;  /* 0x00000005ff007c0c */ /* 0x000fe2000bf05300 */
[----:B------:R-:W-:-:S12]  /*1f160*/  ULDC.64 UR4, c[0x0][0xa00] ;  /* 0x0002800000047ab9 */ /* 0x000fd80000000a00 */
[----:B---3--:R-:W1:Y:S01]  /*1f170*/  @P0 LDC.64 R2, c[0x0][0xa28] ;  /* 0x00028a00ff020b82 */ /* 0x008e620000000a00 */
[----:B------:R-:W-:Y:S01]  /*1f180*/  ISETP.NE.U32.AND P2, PT, RZ, UR4, PT ;  /* 0x00000004ff007c0c */ /* 0x000fe2000bf45070 */
[----:B-1----:R-:W-:-:S05]  /*1f190*/  @P0 IMAD.WIDE R2, R19, 0x4, R2 ;  /* 0x0000000413020825 */ /* 0x002fca00078e0202 */
[----:B------:R1:W5:Y:S01]  /*1f1a0*/  @P0 LDG.E R9, desc[UR56][R2.64] ;  /* 0x0000003802090981 */ /* 0x000362000c1e1900 */
[----:B------:R-:W-:Y:S01]  /*1f1b0*/  ISETP.NE.AND.EX P2, PT, RZ, UR5, PT, P2 ;  /* 0x00000005ff007c0c */ /* 0x000fe2000bf45320 */
[----:B------:R-:W-:Y:S01]  /*1f1c0*/  ULDC.64 UR4, c[0x0][0xa18] ;  /* 0x0002860000047ab9 */ /* 0x000fe20000000a00 */
[----:B-1----:R-:W1:Y:S02]  /*1f1d0*/  LDC.64 R2, c[0x0][0xa00] ;  /* 0x00028000ff027b82 */ /* 0x002e640000000a00 */
[----:B-1----:R-:W-:-:S09]  /*1f1e0*/  IMAD.WIDE R2, R19, 0x4, R2 ;  /* 0x0000000413027825 */ /* 0x002fd200078e0202 */
[----:B--2---:R-:W2:Y:S01]  /*1f1f0*/  @P2 LDG.E R0, desc[UR56][R2.64] ;  /* 0x0000003802002981 */ /* 0x004ea2000c1e1900 */
[----:B------:R-:W-:Y:S01]  /*1f200*/  ISETP.NE.U32.AND P0, PT, RZ, UR4, PT ;  /* 0x00000004ff007c0c */ /* 0x000fe2000bf05070 */
[----:B------:R-:W-:-:S03]  /*1f210*/  ULDC UR4, c[0x0][0x288] ;  /* 0x0000a20000047ab9 */ /* 0x000fc60000000800 */
[----:B------:R-:W-:-:S13]  /*1f220*/  ISETP.NE.AND.EX P0, PT, RZ, UR5, PT, P0 ;  /* 0x00000005ff007c0c */ /* 0x000fda000bf05300 */
[----:B------:R-:W1:Y:S01]  /*1f230*/  @P0 LDC.64 R4, c[0x0][0xa18] ;  /* 0x00028600ff040b82 */ /* 0x000e620000000a00 */
[----:B------:R-:W-:Y:S01]  /*1f240*/  ISETP.NE.U32.AND P1, PT, RZ, UR8, PT ;  /* 0x00000008ff007c0c */ /* 0x000fe2000bf25070 */
[----:B------:R-:W-:-:S03]  /*1f250*/  ULDC UR6, c[0x0][0x338] ;  /* 0x0000ce0000067ab9 */ /* 0x000fc60000000800 */
[----:B------:R-:W-:Y:S02]  /*1f260*/  ISETP.NE.AND.EX P3, PT, RZ, UR9, PT, P1 ;  /* 0x00000009ff007c0c */ /* 0x000fe4000bf65310 */
[----:B------:R-:W-:Y:S01]  /*1f270*/  ISETP.NE.U32.AND P1, PT, RZ, UR10, PT ;  /* 0x0000000aff007c0c */ /* 0x000fe2000bf25070 */
[----:B------:R-:W-:-:S03]  /*1f280*/  IMAD.U32 R10, RZ, RZ, UR6 ;  /* 0x00000006ff0a7e24 */ /* 0x000fc6000f8e00ff */
[----:B------:R-:W-:Y:S01]  /*1f290*/  ISETP.NE.AND.EX P1, PT, RZ, UR11, PT, P1 ;  /* 0x0000000bff007c0c */ /* 0x000fe2000bf25310 */
[----:B-1----:R-:W-:Y:S01]  /*1f2a0*/  @P0 IMAD.WIDE R4, R19, 0x4, R4 ;  /* 0x0000000413040825 */ /* 0x002fe200078e0204 */
[----:B--2---:R1:W-:Y:S03]  /*1f2b0*/  STL [R1+0x24], R0 ;  /* 0x0000240001007387 */ /* 0x0043e60000100800 */
[----:B-1----:R-:W-:Y:S01]  /*1f2c0*/  IMAD.U32 R0, RZ, RZ, UR4 ;  /* 0x00000004ff007e24 */ /* 0x002fe2000f8e00ff */
[----:B------:R-:W-:Y:S02]  /*1f2d0*/  ULDC.64 UR4, c[0x0][0x3f8] ;  /* 0x0000fe0000047ab9 */ /* 0x000fe40000000a00 */
[----:B------:R-:W-:-:S03]  /*1f2e0*/  UISETP.NE.U32.AND UP0, UPT, UR4, URZ, UPT ;  /* 0x0000003f0400728c */ /* 0x000fc6000bf05070 */
[----:B------:R-:W-:Y:S01]  /*1f2f0*/  ULDC UR4, c[0x0][0x404] ;  /* 0x0001010000047ab9 */ /* 0x000fe20000000800 */
[----:B------:R-:W-:Y:S01]  /*1f300*/  UISETP.NE.AND.EX UP0, UPT, UR5, URZ, UPT, UP0 ;  /* 0x0000003f0500728c */ /* 0x000fe2000bf05300 */
[----:B------:R1:W5:Y:S02]  /*1f310*/  @P0 LDG.E R0, desc[UR56][R4.64] ;  /* 0x0000003804000981 */ /* 0x000364000c1e1900 */
[----:B------:R-:W-:Y:S01]  /*1f320*/  ULDC UR5, c[0x0][0x2e0] ;  /* 0x0000b80000057ab9 */ /* 0x000fe20000000800 */
[----:B------:R-:W-:-:S04]  /*1f330*/  USEL UR4, UR4, 0x1, UP0 ;  /* 0x0000000104047887 */ /* 0x000fc80008000000 */
[----:B------:R-:W-:-:S06]  /*1f340*/  UIMAD UR4, UR4, UR5, URZ ;  /* 0x00000005040472a4 */ /* 0x000fcc000f8e023f */
[----:B-1----:R-:W-:Y:S01]  /*1f350*/  IMAD.U32 R4, RZ, RZ, UR4 ;  /* 0x00000004ff047e24 */ /* 0x002fe2000f8e00ff */
[----:B------:R-:W-:Y:S06]  /*1f360*/  @P0 BRA `(.L_x_1605) ;  /* 0x0000000000100947 */ /* 0x000fec0003800000 */
[----:B------:R-:W-:Y:S05]  /*1f370*/  @!P2 BRA `(.L_x_1605) ;  /* 0x00000000000ca947 */ /* 0x000fea0003800000 */
[----:B------:R-:W2:Y:S04]  /*1f380*/  LDG.E R5, desc[UR56][R2.64] ;  /* 0x0000003802057981 */ /* 0x000ea8000c1e1900 */
[----:B-----5:R-:W2:Y:S02]  /*1f390*/  LDG.E R0, desc[UR56][R2.64+0x4] ;  /* 0x0000043802007981 */ /* 0x020ea4000c1e1900 */
[----:B--2---:R-:W-:-:S07]  /*1f3a0*/  IMAD.IADD R0, R0, 0x1, -R5 ;  /* 0x0000000100007824 */ /* 0x004fce00078e0a05 */
.L_x_1605:
[----:B------:R-:W1:Y:S01]  /*1f3b0*/  LDC.64 R6, c[0x0][0xa08] ;  /* 0x00028200ff067b82 */ /* 0x000e620000000a00 */
[----:B------:R-:W-:-:S07]  /*1f3c0*/  MOV R8, RZ ;  /* 0x000000ff00087202 */ /* 0x000fce0000000f00 */
[----:B------:R-:W2:Y:S01]  /*1f3d0*/  LDC.64 R2, c[0x0][0xa10] ;  /* 0x00028400ff027b82 */ /* 0x000ea20000000a00 */
[----:B------:R-:W-:Y:S01]  /*1f3e0*/  IMAD.MOV.U32 R5, RZ, RZ, RZ ;  /* 0x000000ffff057224 */ /* 0x000fe200078e00ff */
[----:B------:R-:W-:Y:S01]  /*1f3f0*/  ULDC.64 UR4, c[0x0][0xa20] ;  /* 0x0002880000047ab9 */ /* 0x000fe20000000a00 */
[----:B-1----:R-:W-:-:S05]  /*1f400*/  IMAD.WIDE R6, R19, 0x4, R6 ;  /* 0x0000000413067825 */ /* 0x002fca00078e0206 */
[----:B------:R-:W3:Y:S01]  /*1f410*/  @P3 LDG.E R8, desc[UR56][R6.64] ;  /* 0x0000003806083981 */ /* 0x000ee2000c1e1900 */
[----:B--2---:R-:W-:-:S05]  /*1f420*/  IMAD.WIDE R2, R19, 0x4, R2 ;  /* 0x0000000413027825 */ /* 0x004fca00078e0202 */
[----:B------:R1:W5:Y:S01]  /*1f430*/  @P1 LDG.E R5, desc[UR56][R2.64] ;  /* 0x0000003802051981 */ /* 0x000362000c1e1900 */
[----:B------:R-:W-:-:S04]  /*1f440*/  ISETP.NE.U32.AND P0, PT, RZ, UR4, PT ;  /* 0x00000004ff007c0c */ /* 0x000fc8000bf05070 */
[----:B------:R-:W-:Y:S01]  /*1f450*/  ISETP.NE.AND.EX P0, PT, RZ, UR5, PT, P0 ;  /* 0x00000005ff007c0c */ /* 0x000fe2000bf05300 */
[----:B---3-5:R-:W-:-:S05]  /*1f460*/  IMAD.IADD R8, R8, 0x1, R9 ;  /* 0x0000000108087824 */ /* 0x028fca00078e0209 */
[----:B------:R1:W-:Y:S07]  /*1f470*/  STL [R1+0x4], R8 ;  /* 0x0000040801007387 */ /* 0x0003ee0000100800 */
[----:B------:R-:W-:Y:S05]  /*1f480*/  @!P0 BRA `(.L_x_1606) ;  /* 0x0000000000108947 */ /* 0x000fea0003800000 */
[----:B------:R-:W2:Y:S02]  /*1f490*/  LDC.64 R6, c[0x0][0xa20] ;  /* 0x00028800ff067b82 */ /* 0x000ea40000000a00 */
[----:B--2---:R-:W-:-:S05]  /*1f4a0*/  IMAD.WIDE R6, R19, 0x4, R6 ;  /* 0x0000000413067825 */ /* 0x004fca00078e0206 */
[----:B------:R2:W5:Y:S01]  /*1f4b0*/  LDG.E R4, desc[UR56][R6.64] ;  /* 0x0000003806047981 */ /* 0x000562000c1e1900 */
[----:B------:R-:W-:Y:S05]  /*1f4c0*/  BRA `(.L_x_1607) ;  /* 0x0000000000107947 */ /* 0x000fea0003800000 */
.L_x_1606:
[----:B------:R-:W-:Y:S05]  /*1f4d0*/  @!P3 BRA `(.L_x_1607) ;  /* 0x00000000000cb947 */ /* 0x000fea0003800000 */
[----:B------:R-:W2:Y:S04]  /*1f4e0*/  LDG.E R4, desc[UR56][R6.64] ;  /* 0x0000003806047981 */ /* 0x000ea8000c1e1900 */
[----:B------:R-:W2:Y:S02]  /*1f4f0*/  LDG.E R6, desc[UR56][R6.64+0x4] ;  /* 0x0000043806067981 */ /* 0x000ea4000c1e1900 */
[----:B--2---:R-:W-:-:S07]  /*1f500*/  IMAD.IADD R4, R6, 0x1, -R4 ;  /* 0x0000000106047824 */ /* 0x004fce00078e0a04 */
.L_x_1607:
[----:B--2---:R-:W2:Y:S04]  /*1f510*/  @P1 LDG.E R6, desc[UR56][R2.64] ;  /* 0x0000003802061981 */ /* 0x004ea8000c1e1900 */
[----:B------:R1:W2:Y:S01]  /*1f520*/  @P1 LDG.E R7, desc[UR56][R2.64+0x4] ;  /* 0x0000043802071981 */ /* 0x0002a2000c1e1900 */
[----:B-----5:R-:W-:Y:S01]  /*1f530*/  IMAD.IADD R9, R4, 0x1, -R9 ;  /* 0x0000000104097824 */ /* 0x020fe200078e0a09 */
[----:B------:R-:W-:Y:S01]  /*1f540*/  LEA R4, R17, 0x80, 0x7 ;  /* 0x0000008011047811 */ /* 0x000fe200078e38ff */
[----:B-1----:R-:W1:Y:S02]  /*1f550*/  LDC.64 R2, c[0x0][0x9e0] ;  /* 0x00027800ff027b82 */ /* 0x002e640000000a00 */
[----:B-1----:R-:W-:Y:S01]  /*1f560*/  ISETP.GE.AND P2, PT, R3, 0x1, PT ;  /* 0x000000010300780c */ /* 0x002fe20003f46270 */
[----:B--2---:R-:W-:-:S04]  /*1f570*/  @P1 IMAD.IADD R10, R7, 0x1, -R6 ;  /* 0x00000001070a1824 */ /* 0x004fc800078e0a06 */
[----:B------:R-:W-:-:S05]  /*1f580*/  IMAD.IADD R8, R9, 0x1, R10 ;  /* 0x0000000109087824 */ /* 0x000fca00078e020a */
[C---:B------:R-:W-:Y:S02]  /*1f590*/  IADD3 R20, R8.reuse, 0x7f, RZ ;  /* 0x0000007f08147810 */ /* 0x040fe40007ffe0ff */
[----:B------:R-:W-:Y:S02]  /*1f5a0*/  IADD3 R4, R8, R4, -R0 ;  /* 0x0000000408047210 */ /* 0x000fe40007ffe800 */
[----:B------:R-:W-:-:S03]  /*1f5b0*/  SHF.R.S32.HI R7, RZ, 0x1f, R20 ;  /* 0x0000001fff077819 */ /* 0x000fc60000011414 */
[----:B------:R-:W-:Y:S01]  /*1f5c0*/  IMAD.IADD R2, R4, 0x1, R2 ;  /* 0x0000000104027824 */ /* 0x000fe200078e0202 */
[----:B------:R-:W-:-:S04]  /*1f5d0*/  LEA.HI R20, R7, R20, RZ, 0x7 ;  /* 0x0000001407147211 */ /* 0x000fc800078f38ff */
[----:B------:R-:W-:Y:S01]  /*1f5e0*/  SHF.R.S32.HI R20, RZ, 0x7, R20 ;  /* 0x00000007ff147819 */ /* 0x000fe20000011414 */
        /* <DEDUP_REMOVED lines=12> */
.L_x_1610:
[----:B------:R-:W-:-:S13]  /*1f6b0*/  ISETP.NE.AND P0, PT, R3, 0x1, PT ;  /* 0x000000010300780c */ /* 0x000fda0003f05270 */
[----:B------:R-:W1:Y:S02]  /*1f6c0*/  @P0 LDC.64 R6, c[0x0][0x9e8] ;  /* 0x00027a00ff060b82 */ /* 0x000e640000000a00 */
[----:B-1----:R-:W-:-:S05]  /*1f6d0*/  @P0 IMAD.HI.U32 R6, R11, R6, RZ ;  /* 0x000000060b060227 */ /* 0x002fca00078e00ff */
[----:B------:R-:W-:-:S07]  /*1f6e0*/  @P0 SHF.R.U32.HI R11, RZ, R7, R6 ;  /* 0x00000007ff0b0219 */ /* 0x000fce0000011606 */
.L_x_1611:
[----:B------:R-:W-:Y:S05]  /*1f6f0*/  BSYNC B0 ;  /* 0x0000000000007941 */ /* 0x000fea0003800000 */
.L_x_1609:
[----:B------:R-:W-:-:S05]  /*1f700*/  IMAD R11, R11, R3, R3 ;  /* 0x000000030b0b7224 */ /* 0x000fca00078e0203 */
[----:B------:R-:W-:-:S07]  /*1f710*/  VIMNMX R2, R2, R11, PT ;  /* 0x0000000b02027248 */ /* 0x000fce0003fe0100 */
.L_x_1608:
        /* <DEDUP_REMOVED lines=15> */
.L_x_1614:
[----:B------:R-:W-:Y:S02]  /*1f810*/  ISETP.NE.AND P0, PT, R3, 0x1, PT ;  /* 0x000000010300780c */ /* 0x000fe40003f05270 */
[----:B------:R-:W-:-:S11]  /*1f820*/  MOV R11, R0 ;  /* 0x00000000000b7202 */ /* 0x000fd60000000f00 */
[----:B------:R-:W1:Y:S02]  /*1f830*/  @P0 LDC.64 R6, c[0x0][0x9e8] ;  /* 0x00027a00ff060b82 */ /* 0x000e640000000a00 */
[----:B-1----:R-:W-:-:S05]  /*1f840*/  @P0 IMAD.HI.U32 R6, R0, R6, RZ ;  /* 0x0000000600060227 */ /* 0x002fca00078e00ff */
[----:B------:R-:W-:-:S07]  /*1f850*/  @P0 SHF.R.U32.HI R11, RZ, R7, R6 ;  /* 0x00000007ff0b0219 */ /* 0x000fce0000011606 */
.L_x_1615:
[----:B------:R-:W-:Y:S05]  /*1f860*/  BSYNC B0 ;  /* 0x0000000000007941 */ /* 0x000fea0003800000 */
.L_x_1613:
[----:B------:R-:W-:-:S05]  /*1f870*/  IMAD R3, R11, R3, RZ ;  /* 0x000000030b037224 */ /* 0x000fca00078e02ff */
[----:B------:R-:W-:-:S07]  /*1f880*/  VIMNMX R8, R8, R3, !PT ;  /* 0x0000000308087248 */ /* 0x000fce0007fe0100 */
.L_x_1612:
[----:B------:R-:W-:Y:S01]  /*1f890*/  VIADD R2, R2, 0x7f ;  /* 0x0000007f02027836 */ /* 0x000fe20000000000 */
[----:B------:R-:W-:Y:S01]  /*1f8a0*/  BSSY B0, `(.L_x_1616) ;  /* 0x00000db000007945 */ /* 0x000fe20003800000 */
[----:B------:R-:W-:-:S03]  /*1f8b0*/  PLOP3.LUT P2, PT, PT, PT, PT, 0x80, 0x0 ;  /* 0x000000000000781c */ /* 0x000fc60003f4f070 */
[----:B------:R-:W-:-:S04]  /*1f8c0*/  SHF.R.S32.HI R3, RZ, 0x1f, R2 ;  /* 0x0000001fff037819 */ /* 0x000fc80000011402 */
[----:B------:R-:W-:Y:S02]  /*1f8d0*/  LEA.HI R3, R3, R2, RZ, 0x7 ;  /* 0x0000000203037211 */ /* 0x000fe400078f38ff */
[----:B------:R-:W-:Y:S02]  /*1f8e0*/  SHF.R.S32.HI R2, RZ, 0x1f, R8 ;  /* 0x0000001fff027819 */ /* 0x000fe40000011408 */
[----:B------:R-:W-:Y:S02]  /*1f8f0*/  SHF.R.S32.HI R3, RZ, 0x7, R3 ;  /* 0x00000007ff037819 */ /* 0x000fe40000011403 */
[----:B------:R-:W-:Y:S02]  /*1f900*/  LEA.HI R2, R2, R8, RZ, 0x7 ;  /* 0x0000000802027211 */ /* 0x000fe400078f38ff */
[----:B------:R-:W-:Y:S02]  /*1f910*/  VIMNMX R3, R20, R3, PT ;  /* 0x0000000314037248 */ /* 0x000fe40003fe0100 */
[----:B------:R-:W-:-:S03]  /*1f920*/  SHF.R.S32.HI R2, RZ, 0x7, R2 ;  /* 0x00000007ff027819 */ /* 0x000fc60000011402 */
[----:B------:R-:W-:Y:S01]  /*1f930*/  IMAD R3, R3, 0x80, -R9 ;  /* 0x0000008003037824 */ /* 0x000fe200078e0a09 */
[----:B------:R-:W-:-:S04]  /*1f940*/  VIMNMX R2, RZ, R2, !PT ;  /* 0x00000002ff027248 */ /* 0x000fc80007fe0100 */
[----:B------:R-:W-:Y:S01]  /*1f950*/  VIMNMX R3, R3, R10, PT ;  /* 0x0000000a03037248 */ /* 0x000fe20003fe0100 */
[----:B------:R-:W-:-:S05]  /*1f960*/  IMAD R2, R2, 0x80, -R9 ;  /* 0x0000008002027824 */ /* 0x000fca00078e0a09 */
[----:B------:R-:W-:-:S04]  /*1f970*/  VIMNMX R2, RZ, R2, !PT ;  /* 0x00000002ff027248 */ /* 0x000fc80007fe0100 */
[----:B------:R-:W-:Y:S02]  /*1f980*/  ISETP.GT.AND P0, PT, R3, R2, PT ;  /* 0x000000020300720c */ /* 0x000fe40003f04270 */
[----:B------:R-:W-:-:S05]  /*1f990*/  SHF.R.U32.HI R2, RZ, 0x7, R2 ;  /* 0x00000007ff027819 */ /* 0x000fca0000011602 */
[----:B------:R-:W-:-:S06]  /*1f9a0*/  IMAD.MOV.U32 R7, RZ, RZ, R2 ;  /* 0x000000ffff077224 */ /* 0x000fcc00078e0002 */
[----:B------:R-:W-:-:S05]  /*1f9b0*/  @P0 VIADD R3, R3, 0x7f ;  /* 0x0000007f03030836 */ /* 0x000fca0000000000 */
[----:B------:R-:W-:-:S04]  /*1f9c0*/  @P0 SHF.R.S32.HI R6, RZ, 0x1f, R3 ;  /* 0x0000001fff060819 */ /* 0x000fc80000011403 */
[----:B------:R-:W-:-:S04]  /*1f9d0*/  @P0 LEA.HI R6, R6, R3, RZ, 0x7 ;  /* 0x0000000306060211 */ /* 0x000fc800078f38ff */
[----:B------:R-:W-:-:S04]  /*1f9e0*/  @P0 SHF.R.S32.HI R7, RZ, 0x7, R6 ;  /* 0x00000007ff070819 */ /* 0x000fc80000011406 */
[----:B------:R-:W-:-:S13]  /*1f9f0*/  ISETP.GT.AND P0, PT, R7, R2, PT ;  /* 0x000000020700720c */ /* 0x000fda0003f04270 */
[----:B------:R-:W-:Y:S05]  /*1fa00*/  @!P0 BRA `(.L_x_1617) ;  /* 0x0000000c00108947 */ /* 0x000fea0003800000 */
[----:B------:R-:W1:Y:S01]  /*1fa10*/  LDC R3, c[0x0][0x428] ;  /* 0x00010a00ff037b82 */ /* 0x000e620000000800 */
[----:B------:R-:W-:Y:S01]  /*1fa20*/  UMOV UR4, 0xffffffff ;  /* 0xffffffff00047882 */ /* 0x000fe20000000000 */
[----:B-1----:R-:W-:Y:S01]  /*1fa30*/  ISETP.NE.AND P0, PT, R3, 0x1, PT ;  /* 0x000000010300780c */ /* 0x002fe20003f05270 */
[----:B------:R-:W-:-:S12]  /*1fa40*/  IMAD.MOV.U32 R3, RZ, RZ, R18 ;  /* 0x000000ffff037224 */ /* 0x000fd800078e0012 */
[----:B------:R-:W1:Y:S08]  /*1fa50*/  @P0 LDC R8, c[0x0][0x42c] ;  /* 0x00010b00ff080b82 */ /* 0x000e700000000800 */
[----:B------:R-:W2:Y:S01]  /*1fa60*/  @P0 LDC R6, c[0x0][0x430] ;  /* 0x00010c00ff060b82 */ /* 0x000ea20000000800 */
[----:B-1----:R-:W-:-:S05]  /*1fa70*/  @P0 IMAD.HI.U32 R8, R18, R8, RZ ;  /* 0x0000000812080227 */ /* 0x002fca00078e00ff */
[----:B--2---:R-:W-:Y:S02]  /*1fa80*/  @P0 SHF.R.U32.HI R3, RZ, R6, R8 ;  /* 0x00000006ff030219 */ /* 0x004fe40000011608 */
[----:B------:R-:W-:Y:S01]  /*1fa90*/  SEL R6, R19, RZ, !P1 ;  /* 0x000000ff13067207 */ /* 0x000fe20004800000 */
[----:B------:R-:W-:Y:S06]  /*1faa0*/  BRA.DIV UR4, `(.L_x_1618) ;  /* 0x0000006604607947 */ /* 0x000fec000b800000 */
.L_x_1823:
[----:B------:R-:W-:-:S03]  /*1fab0*/  UMOV UR4, 0xffffffff ;  /* 0xffffffff00047882 */ /* 0x000fc60000000000 */
[----:B------:R-:W-:Y:S05]  /*1fac0*/  BRA.DIV UR4, `(.L_x_1619) ;  /* 0x00000066048c7947 */ /* 0x000fea000b800000 */
[----:B------:R-:W-:-:S13]  /*1fad0*/  ELECT P6, URZ, PT ;  /* 0x00000000003f782f */ /* 0x000fda00038c0000 */
.L_x_1826:
[----:B------:R-:W2:Y:S01]  /*1fae0*/  LDL R8, [R1+0x20] ;  /* 0x0000200001087983 */ /* 0x000ea20000100800 */
[----:B------:R-:W-:Y:S01]  /*1faf0*/  BSSY B1, `(.L_x_1620) ;  /* 0x000000b000017945 */ /* 0x000fe20003800000 */
[----:B------:R-:W1:Y:S01]  /*1fb00*/  S2R R12, SR_CgaCtaId ;  /* 0x00000000000c7919 */ /* 0x000e620000008800 */
[----:B--2---:R-:W-:-:S04]  /*1fb10*/  IADD3 R8, R8, 0x1, RZ ;  /* 0x0000000108087810 */ /* 0x004fc80007ffe0ff */
[----:B------:R-:W-:-:S04]  /*1fb20*/  LEA.HI R9, R8, R8, RZ, 0x1 ;  /* 0x0000000808097211 */ /* 0x000fc800078f08ff */
[----:B------:R-:W-:-:S05]  /*1fb30*/  LOP3.LUT R9, R9, 0xfffffffe, RZ, 0xc0, !PT ;  /* 0xfffffffe09097812 */ /* 0x000fca00078ec0ff */
[----:B------:R-:W-:Y:S01]  /*1fb40*/  IMAD.IADD R8, R8, 0x1, -R9 ;  /* 0x0000000108087824 */ /* 0x000fe200078e0a09 */
[----:B------:R-:W-:-:S04]  /*1fb50*/  MOV R9, 0x400 ;  /* 0x0000040000097802 */ /* 0x000fc80000000f00 */
[----:B-1----:R-:W-:Y:S02]  /*1fb60*/  LEA R12, R12, R9, 0x18 ;  /* 0x000000090c0c7211 */ /* 0x002fe400078ec0ff */
[----:B------:R-:W-:-:S04]  /*1fb70*/  SHF.L.U32 R8, R8, 0x1f, RZ ;  /* 0x0000001f08087819 */ /* 0x000fc800000006ff */
[----:B------:R-:W1:Y:S02]  /*1fb80*/  SYNCS.PHASECHK.TRANS64.TRYWAIT P0, [R12+URZ+0x28820], R8 ;  /* 0x028820080c0075a7 */ /* 0x000e64000800017f */
[----:B-1----:R-:W-:Y:S05]  /*1fb90*/  @!P0 BRA `(.L_x_1621) ;  /* 0x0000006400788947 */ /* 0x002fea0003800000 */
.L_x_1827:
[----:B------:R-:W-:Y:S05]  /*1fba0*/  BSYNC B1 ;  /* 0x0000000000017941 */ /* 0x000fea0003800000 */
.L_x_1620:
[----:B------:R-:W-:Y:S04]  /*1fbb0*/  BSSY B1, `(.L_x_1622) ;  /* 0x0000049000017945 */ /* 0x000fe80003800000 */
[----:B------:R-:W-:Y:S05]  /*1fbc0*/  @!P6 BRA `(.L_x_1623) ;  /* 0x00000004001ce947 */ /* 0x000fea0003800000 */
[----:B------:R-:W1:Y:S04]  /*1fbd0*/  LDL R10, [R1+0xc] ;  /* 0x00000c00010a7983 */ /* 0x000e680000100800 */
[----:B------:R-:W2:Y:S01]  /*1fbe0*/  LDL R9, [R1+0x10] ;  /* 0x0000100001097983 */ /* 0x000ea20000100800 */
[----:B-1----:R-:W-:Y:S01]  /*1fbf0*/  IMAD R8, R10, 0x8, R12 ;  /* 0x000000080a087824 */ /* 0x002fe200078e020c */
[----:B--2---:R-:W-:-:S04]  /*1fc00*/  SHF.L.U32 R10, R9, 0x1f, RZ ;  /* 0x0000001f090a7819 */ /* 0x004fc800000006ff */
[----:B------:R-:W1:Y:S02]  /*1fc10*/  SYNCS.PHASECHK.TRANS64.TRYWAIT P0, [R8+URZ+0x288a0], R10 ;  /* 0x0288a00a080075a7 */ /* 0x000e64000800017f */
[----:B-1----:R-:W-:Y:S05]  /*1fc20*/  @!P0 BRA `(.L_x_1624) ;  /* 0x0000006400688947 */ /* 0x002fea0003800000 */
.L_x_1828:
[----:B------:R-:W2:Y:S02]  /*1fc30*/  S2R R9, SR_TID.X ;  /* 0x0000000000097919 */ /* 0x000ea40000002100 */
[----:B--2---:R-:W-:-:S04]  /*1fc40*/  LOP3.LUT R9, R9, 0x7f, RZ, 0xc0, !PT ;  /* 0x0000007f09097812 */ /* 0x004fc800078ec0ff */
[----:B------:R-:W-:-:S13]  /*1fc50*/  ISETP.NE.AND P1, PT, R9, RZ, PT ;  /* 0x000000ff0900720c */ /* 0x000fda0003f25270 */
[----:B------:R-:W-:Y:S05]  /*1fc60*/  @P1 BRA `(.L_x_1625) ;  /* 0x00000000001c1947 */ /* 0x000fea0003800000 */
[----:B------:R-:W2:Y:S02]  /*1fc70*/  S2R R9, SR_TID.X ;  /* 0x0000000000097919 */ /* 0x000ea40000002100 */
[----:B--2---:R-:W-:-:S04]  /*1fc80*/  LOP3.LUT R9, R9, 0x1f, RZ, 0xc0, !PT ;  /* 0x0000001f09097812 */ /* 0x004fc800078ec0ff */
[----:B------:R-:W-:Y:S01]  /*1fc90*/  ISETP.NE.AND P0, PT, R9, RZ, PT ;  /* 0x000000ff0900720c */ /* 0x000fe20003f05270 */
[----:B------:R-:W-:-:S04]  /*1fca0*/  IMAD.MOV.U32 R9, RZ, RZ, 0x8000 ;  /* 0x00008000ff097424 */ /* 0x000fc800078e00ff */
[----:B------:R2:W-:Y:S08]  /*1fcb0*/  SYNCS.ARRIVE.TRANS64 RZ, [R8+URZ+0x28890], R9 ;  /* 0x0288900908ff79a7 */ /* 0x0005f0000800003f */
[----:B------:R-:W-:Y:S05]  /*1fcc0*/  @!P0 BRA `(.L_x_1625) ;  /* 0x0000000000048947 */ /* 0x000fea0003800000 */
[----:B------:R-:W-:Y:S01]  /*1fcd0*/  BPT.TRAP 0x1 ;  /* 0x000000040000795c */ /* 0x000fe20000300000 */
.L_x_1625:
[----:B--2---:R-:W2:Y:S01]  /*1fce0*/  LDL R9, [R1+0xc] ;  /* 0x00000c0001097983 */ /* 0x004ea20000100800 */
[----:B------:R-:W-:Y:S01]  /*1fcf0*/  R2UR UR9, R8 ;  /* 0x00000000080972ca */ /* 0x000fe200000e0000 */
[----:B------:R-:W-:Y:S01]  /*1fd00*/  UIADD3 UR4, UP0, UR38, 0x570, URZ ;  /* 0x0000057026047890 */ /* 0x000fe2000ff1e03f */
[----:B------:R-:W-:Y:S01]  /*1fd10*/  R2UR UR12, R3 ;  /* 0x00000000030c72ca */ /* 0x000fe200000e0000 */
[----:B------:R-:W-:Y:S01]  /*1fd20*/  UMOV UR10, URZ ;  /* 0x0000003f000a7c82 */ /* 0x000fe20008000000 */
[----:B------:R-:W-:Y:S01]  /*1fd30*/  R2UR UR13, R6 ;  /* 0x00000000060d72ca */ /* 0x000fe200000e0000 */
[----:B------:R-:W-:Y:S01]  /*1fd40*/  UIADD3.X UR5, URZ, UR39, URZ, UP0, !UPT ;  /* 0x000000273f057290 */ /* 0x000fe200087fe43f */
[----:B------:R-:W-:Y:S01]  /*1fd50*/  UMOV UR7, 0x12f00000 ;  /* 0x12f0000000077882 */ /* 0x000fe20000000000 */
[----:B------:R-:W-:-:S06]  /*1fd60*/  UMOV UR15, 0x40 ;  /* 0x00000040000f7882 */ /* 0x000fcc0000000000 */
[----:B------:R-:W-:Y:S01]  /*1fd70*/  UIADD3 UR9, UR9, 0x28890, URZ ;  /* 0x0002889009097890 */ /* 0x000fe2000fffe03f */
[----:B--2---:R-:W-:-:S05]  /*1fd80*/  IMAD R9, R9, 0x8000, R12 ;  /* 0x0000800009097824 */ /* 0x004fca00078e020c */
[----:B------:R-:W-:Y:S01]  /*1fd90*/  R2UR UR6, R9 ;  /* 0x00000000090672ca */ /* 0x000fe200000e0000 */
[----:B------:R-:W-:-:S04]  /*1fda0*/  IMAD R9, R7, 0x80, R5 ;  /* 0x0000008007097824 */ /* 0x000fc800078e0205 */
[----:B------:R-:W-:-:S05]  /*1fdb0*/  VIADD R9, R9, 0xffffff80 ;  /* 0xffffff8009097836 */ /* 0x000fca0000000000 */
[----:B------:R-:W-:-:S03]  /*1fdc0*/  R2UR UR11, R9 ;  /* 0x00000000090b72ca */ /* 0x000fc600000e0000 */
[----:B------:R-:W-:Y:S02]  /*1fdd0*/  UIADD3 UR8, UR6, 0x18400, URZ ;  /* 0x0001840006087890 */ /* 0x000fe4000fffe03f */
[----:B------:R-:W-:-:S03]  /*1fde0*/  UIADD3 UR14, UR6, 0x1c400, URZ ;  /* 0x0001c400060e7890 */ /* 0x000fc6000fffe03f */
[----:B------:R-:W-:-:S05]  /*1fdf0*/  UMOV UR6, 0x0 ;  /* 0x0000000000067882 */ /* 0x000fca0000000000 */
[----:B------:R2:W-:Y:S02]  /*1fe00*/  UTMALDG.4D [UR8], [UR4], desc[UR6] ;  /* 0x00000608040075b4 */ /* 0x0005e40008019000 */
[----:B--2---:R-:W-:Y:S01]  /*1fe10*/  UMOV UR8, UR14 ;  /* 0x0000000e00087c82 */ /* 0x004fe20008000000 */
[----:B------:R-:W-:Y:S02]  /*1fe20*/  UMOV UR10, UR15 ;  /* 0x0000000f000a7c82 */ /* 0x000fe40008000000 */
[----:B------:R2:W-:Y:S01]  /*1fe30*/  UTMALDG.4D [UR8], [UR4], desc[UR6] ;  /* 0x00000608040075b4 */ /* 0x0005e20008019000 */
[----:B------:R-:W3:Y:S02]  /*1fe40*/  SYNCS.PHASECHK.TRANS64.TRYWAIT P0, [R8+URZ+0x288c0], R10 ;  /* 0x0288c00a080075a7 */ /* 0x000ee4000800017f */
[----:B--23--:R-:W-:Y:S05]  /*1fe50*/  @!P0 BRA `(.L_x_1626) ;  /* 0x0000006000f08947 */ /* 0x00cfea0003800000 */
.L_x_1829:
[----:B------:R-:W1:Y:S02]  /*1fe60*/  LDL R11, [R1+0xc] ;  /* 0x00000c00010b7983 */ /* 0x000e640000100800 */
[----:B-12---:R-:W-:Y:S01]  /*1fe70*/  SHF.L.U32 R10, R11, 0xe, RZ ;  /* 0x0000000e0b0a7819 */ /* 0x006fe200000006ff */
[----:B------:R-:W-:Y:S06]  /*1fe80*/  @P1 BRA `(.L_x_1627) ;  /* 0x00000000001c1947 */ /* 0x000fec0003800000 */
[----:B------:R-:W1:Y:S02]  /*1fe90*/  S2R R11, SR_TID.X ;  /* 0x00000000000b7919 */ /* 0x000e640000002100 */
[----:B-1----:R-:W-:-:S04]  /*1fea0*/  LOP3.LUT R11, R11, 0x1f, RZ, 0xc0, !PT ;  /* 0x0000001f0b0b7812 */ /* 0x002fc800078ec0ff */
[----:B------:R-:W-:Y:S01]  /*1feb0*/  ISETP.NE.AND P0, PT, R11, RZ, PT ;  /* 0x000000ff0b00720c */ /* 0x000fe20003f05270 */
[----:B------:R-:W-:-:S04]  /*1fec0*/  IMAD.MOV.U32 R11, RZ, RZ, 0x8000 ;  /* 0x00008000ff0b7424 */ /* 0x000fc800078e00ff */
[----:B------:R1:W-:Y:S08]  /*1fed0*/  SYNCS.ARRIVE.TRANS64 RZ, [R8+URZ+0x288b0], R11 ;  /* 0x0288b00b08ff79a7 */ /* 0x0003f0000800003f */
[----:B------:R-:W-:Y:S05]  /*1fee0*/  @!P0 BRA `(.L_x_1627) ;  /* 0x0000000000048947 */ /* 0x000fea0003800000 */
[----:B------:R-:W-:Y:S01]  /*1fef0*/  BPT.TRAP 0x1 ;  /* 0x000000040000795c */ /* 0x000fe20000300000 */
.L_x_1627:
[----:B------:R-:W-:Y:S01]  /*1ff00*/  IMAD R10, R10, 0x2, R12 ;  /* 0x000000020a0a7824 */ /* 0x000fe200078e020c */
        /* <DEDUP_REMOVED lines=10> */
[----:B------:R-:W-:-:S04]  /*1ffb0*/  UIADD3 UR9, UR9, 0x288b0, URZ ;  /* 0x000288b009097890 */ /* 0x000fc8000fffe03f */
        /* <DEDUP_REMOVED lines=8> */
.L_x_1623:
[----:B------:R-:W-:Y:S05]  /*20040*/  BSYNC B1 ;  /* 0x0000000000017941 */ /* 0x000fea0003800000 */
.L_x_1622:
[----:B-1----:R-:W2:Y:S04]  /*20050*/  LDL.LU R8, [R1+0xc] ;  /* 0x00000c0001087983 */ /* 0x002ea80000300800 */
[----:B------:R-:W3:Y:S01]  /*20060*/  LDL.LU R10, [R1+0x10] ;  /* 0x00001000010a7983 */ /* 0x000ee20000300800 */
[----:B------:R-:W-:Y:S01]  /*20070*/  VIADD R7, R7, 0xfffffffe ;  /* 0xfffffffe07077836 */ /* 0x000fe20000000000 */
[----:B------:R-:W-:Y:S01]  /*20080*/  PLOP3.LUT P2, PT, PT, PT, PT, 0x8, 0x0 ;  /* 0x000000000000781c */ /* 0x000fe20003f4e170 */
[----:B--2---:R-:W-:-:S05]  /*20090*/  VIADD R8, R8, 0x1 ;  /* 0x0000000108087836 */ /* 0x004fca0000000000 */
[----:B------:R-:W-:-:S04]  /*200a0*/  ISETP.NE.AND P0, PT, R8, 0x2, PT ;  /* 0x000000020800780c */ /* 0x000fc80003f05270 */
[----:B------:R-:W-:Y:S02]  /*200b0*/  SEL R9, RZ, 0x1, P0 ;  /* 0x00000001ff097807 */ /* 0x000fe40000000000 */
[----:B------:R-:W-:Y:S02]  /*200c0*/  SEL R8, R8, RZ, P0 ;  /* 0x000000ff08087207 */ /* 0x000fe40000000000 */
[----:B---3--:R-:W-:Y:S02]  /*200d0*/  LOP3.LUT R10, R10, R9, RZ, 0x3c, !PT ;  /* 0x000000090a0a7212 */ /* 0x008fe400078e3cff */
[----:B------:R-:W-:-:S03]  /*200e0*/  ISETP.GE.AND P0, PT, R7, R2, PT ;  /* 0x000000020700720c */ /* 0x000fc60003f06270 */
[----:B------:R1:W-:Y:S04]  /*200f0*/  STL [R1+0x10], R10 ;  /* 0x0000100a01007387 */ /* 0x0003e80000100800 */
[----:B------:R1:W-:Y:S06]  /*20100*/  STL [R1+0xc], R8 ;  /* 0x00000c0801007387 */ /* 0x0003ec0000100800 */
[----:B------:R-:W-:Y:S05]  /*20110*/  @!P0 BRA `(.L_x_1617) ;  /* 0x00000004004c8947 */ /* 0x000fea0003800000 */
.L_x_1634:
[----:B------:R-:W-:Y:S05]  /*20120*/  YIELD ;  /* 0x0000000000007946 */ /* 0x000fea0003800000 */
[----:B------:R-:W-:Y:S04]  /*20130*/  BSSY B1, `(.L_x_1628) ;  /* 0x0000045000017945 */ /* 0x000fe80003800000 */
[----:B--2---:R-:W-:Y:S05]  /*20140*/  @!P6 BRA `(.L_x_1629) ;  /* 0x00000004000ce947 */ /* 0x004fea0003800000 */
[----:B-1----:R-:W2:Y:S04]  /*20150*/  LDL R8, [R1+0xc] ;  /* 0x00000c0001087983 */ /* 0x002ea80000100800 */
[----:B------:R-:W3:Y:S01]  /*20160*/  LDL R9, [R1+0x10] ;  /* 0x0000100001097983 */ /* 0x000ee20000100800 */
[----:B--2---:R-:W-:Y:S01]  /*20170*/  IMAD R8, R8, 0x8, R12 ;  /* 0x0000000808087824 */ /* 0x004fe200078e020c */
[----:B---3--:R-:W-:-:S04]  /*20180*/  SHF.L.U32 R9, R9, 0x1f, RZ ;  /* 0x0000001f09097819 */ /* 0x008fc800000006ff */
[----:B------:R-:W1:Y:S02]  /*20190*/  SYNCS.PHASECHK.TRANS64.TRYWAIT P0, [R8+URZ+0x288a0], R9 ;  /* 0x0288a009080075a7 */ /* 0x000e64000800017f */
[----:B-1----:R-:W-:Y:S05]  /*201a0*/  @!P0 BRA `(.L_x_1630) ;  /* 0x0000006000308947 */ /* 0x002fea0003800000 */
.L_x_1830:
        /* <DEDUP_REMOVED lines=11> */
.L_x_1631:
[----:B--2---:R-:W2:Y:S01]  /*20260*/  LDL R10, [R1+0xc] ;  /* 0x00000c00010a7983 */ /* 0x004ea20000100800 */
[----:B------:R-:W-:Y:S01]  /*20270*/  R2UR UR9, R8 ;  /* 0x00000000080972ca */ /* 0x000fe200000e0000 */
[----:B------:R-:W-:Y:S01]  /*20280*/  IMAD R11, R7, 0x80, R5 ;  /* 0x00000080070b7824 */ /* 0x000fe200078e0205 */
[----:B------:R-:W-:Y:S01]  /*20290*/  R2UR UR12, R3 ;  /* 0x00000000030c72ca */ /* 0x000fe200000e0000 */
[----:B------:R-:W-:Y:S01]  /*202a0*/  UIADD3 UR4, UP0, UR38, 0x570, URZ ;  /* 0x0000057026047890 */ /* 0x000fe2000ff1e03f */
[----:B------:R-:W-:Y:S01]  /*202b0*/  R2UR UR13, R6 ;  /* 0x00000000060d72ca */ /* 0x000fe200000e0000 */
[----:B------:R-:W-:Y:S01]  /*202c0*/  UMOV UR10, URZ ;  /* 0x0000003f000a7c82 */ /* 0x000fe20008000000 */
[----:B------:R-:W-:Y:S01]  /*202d0*/  R2UR UR11, R11 ;  /* 0x000000000b0b72ca */ /* 0x000fe200000e0000 */
[----:B------:R-:W-:Y:S01]  /*202e0*/  UIADD3.X UR5, URZ, UR39, URZ, UP0, !UPT ;  /* 0x000000273f057290 */ /* 0x000fe200087fe43f */
[----:B------:R-:W-:Y:S01]  /*202f0*/  UMOV UR6, 0x0 ;  /* 0x0000000000067882 */ /* 0x000fe20000000000 */
[----:B------:R-:W-:Y:S01]  /*20300*/  UMOV UR7, 0x12f00000 ;  /* 0x12f0000000077882 */ /* 0x000fe20000000000 */
[----:B------:R-:W-:-:S03]  /*20310*/  UMOV UR15, 0x40 ;  /* 0x00000040000f7882 */ /* 0x000fc60000000000 */
[----:B------:R-:W-:Y:S01]  /*20320*/  UIADD3 UR9, UR9, 0x28890, URZ ;  /* 0x0002889009097890 */ /* 0x000fe2000fffe03f */
[----:B--2---:R-:W-:-:S04]  /*20330*/  LEA R10, R10, R12, 0xf ;  /* 0x0000000c0a0a7211 */ /* 0x004fc800078e78ff */
[----:B------:R-:W-:-:S13]  /*20340*/  R2UR UR14, R10 ;  /* 0x000000000a0e72ca */ /* 0x000fda00000e0000 */
[----:B------:R-:W-:Y:S02]  /*20350*/  UIADD3 UR8, UR14, 0x18400, URZ ;  /* 0x000184000e087890 */ /* 0x000fe4000fffe03f */
[----:B------:R-:W-:-:S07]  /*20360*/  UIADD3 UR14, UR14, 0x1c400, URZ ;  /* 0x0001c4000e0e7890 */ /* 0x000fce000fffe03f */
[----:B------:R2:W-:Y:S02]  /*20370*/  UTMALDG.4D [UR8], [UR4], desc[UR6] ;  /* 0x00000608040075b4 */ /* 0x0005e40008019000 */
[----:B--2---:R-:W-:Y:S01]  /*20380*/  UMOV UR8, UR14 ;  /* 0x0000000e00087c82 */ /* 0x004fe20008000000 */
[----:B------:R-:W-:Y:S02]  /*20390*/  UMOV UR10, UR15 ;  /* 0x0000000f000a7c82 */ /* 0x000fe40008000000 */
[----:B------:R2:W-:Y:S01]  /*203a0*/  UTMALDG.4D [UR8], [UR4], desc[UR6] ;  /* 0x00000608040075b4 */ /* 0x0005e20008019000 */
[----:B------:R-:W3:Y:S02]  /*203b0*/  SYNCS.PHASECHK.TRANS64.TRYWAIT P1, [R8+URZ+0x288c0], R9 ;  /* 0x0288c009080075a7 */ /* 0x000ee4000802017f */
[----:B--23--:R-:W-:Y:S05]  /*203c0*/  @!P1 BRA `(.L_x_1632) ;  /* 0x0000005c00bc9947 */ /* 0x00cfea0003800000 */
.L_x_1831:
[----:B------:R-:W-:Y:S05]  /*203d0*/  @P0 BRA `(.L_x_1633) ;  /* 0x00000000001c0947 */ /* 0x000fea0003800000 */
[----:B0-----:R-:W0:Y:S01]  /*203e0*/  S2R R13, SR_TID.X ;  /* 0x00000000000d7919 */ /* 0x001e220000002100 */
[----:B-12---:R-:W-:-:S04]  /*203f0*/  IMAD.MOV.U32 R9, RZ, RZ, 0x8000 ;  /* 0x00008000ff097424 */ /* 0x006fc800078e00ff */
[----:B------:R3:W-:Y:S01]  /*20400*/  SYNCS.ARRIVE.TRANS64 RZ, [R8+URZ+0x288b0], R9 ;  /* 0x0288b00908ff79a7 */ /* 0x0007e2000800003f */
[----:B0-----:R-:W-:-:S04]  /*20410*/  LOP3.LUT R13, R13, 0x1f, RZ, 0xc0, !PT ;  /* 0x0000001f0d0d7812 */ /* 0x001fc800078ec0ff */
[----:B------:R-:W-:-:S13]  /*20420*/  ISETP.NE.AND P1, PT, R13, RZ, PT ;  /* 0x000000ff0d00720c */ /* 0x000fda0003f25270 */
[----:B---3--:R-:W-:Y:S05]  /*20430*/  @!P1 BRA `(.L_x_1633) ;  /* 0x0000000000049947 */ /* 0x008fea0003800000 */
[----:B------:R-:W-:Y:S01]  /*20440*/  BPT.TRAP 0x1 ;  /* 0x000000040000795c */ /* 0x000fe20000300000 */
.L_x_1633:
        /* <DEDUP_REMOVED lines=15> */
[----:B---3--:R-:W-:Y:S01]  /*20540*/  UMOV UR8, UR14 ;  /* 0x0000000e00087c82 */ /* 0x008fe20008000000 */
[----:B------:R-:W-:Y:S02]  /*20550*/  UMOV UR10, UR15 ;  /* 0x0000000f000a7c82 */ /* 0x000fe40008000000 */
[----:B------:R3:W-:Y:S02]  /*20560*/  UTMALDG.4D [UR8], [UR4], desc[UR6] ;  /* 0x00000608040075b4 */ /* 0x0007e40008019000 */
[----:B---3--:R-:W-:Y:S01]  /*20570*/  NOP ;  /* 0x0000000000007918 */ /* 0x008fe20000000000 */
.L_x_1629:
[----:B------:R-:W-:Y:S05]  /*20580*/  BSYNC B1 ;  /* 0x0000000000017941 */ /* 0x000fea0003800000 */
.L_x_1628:
[----:B-12---:R-:W2:Y:S04]  /*20590*/  LDL.LU R8, [R1+0xc] ;  /* 0x00000c0001087983 */ /* 0x006ea80000300800 */
[----:B------:R-:W3:Y:S01]  /*205a0*/  LDL.LU R10, [R1+0x10] ;  /* 0x00001000010a7983 */ /* 0x000ee20000300800 */
[----:B--2---:R-:W-:-:S05]  /*205b0*/  VIADD R8, R8, 0x1 ;  /* 0x0000000108087836 */ /* 0x004fca0000000000 */
[----:B------:R-:W-:-:S04]  /*205c0*/  ISETP.NE.AND P0, PT, R8, 0x2, PT ;  /* 0x000000020800780c */ /* 0x000fc80003f05270 */
[----:B------:R-:W-:Y:S02]  /*205d0*/  SEL R9, RZ, 0x1, P0 ;  /* 0x00000001ff097807 */ /* 0x000fe40000000000 */
[----:B------:R-:W-:Y:S02]  /*205e0*/  SEL R8, R8, RZ, P0 ;  /* 0x000000ff08087207 */ /* 0x000fe40000000000 */
[----:B---3--:R-:W-:Y:S02]  /*205f0*/  LOP3.LUT R10, R10, R9, RZ, 0x3c, !PT ;  /* 0x000000090a0a7212 */ /* 0x008fe400078e3cff */
[C---:B------:R-:W-:Y:S01]  /*20600*/  ISETP.GT.AND P0, PT, R7.reuse, R2, PT ;  /* 0x000000020700720c */ /* 0x040fe20003f04270 */
[----:B------:R-:W-:Y:S02]  /*20610*/  VIADD R7, R7, 0xffffffff ;  /* 0xffffffff07077836 */ /* 0x000fe40000000000 */
[----:B------:R2:W-:Y:S04]  /*20620*/  STL [R1+0x10], R10 ;  /* 0x0000100a01007387 */ /* 0x0005e80000100800 */
[----:B------:R2:W-:Y:S06]  /*20630*/  STL [R1+0xc], R8 ;  /* 0x00000c0801007387 */ /* 0x0005ec0000100800 */
[----:B------:R-:W-:Y:S05]  /*20640*/  @P0 BRA `(.L_x_1634) ;  /* 0xfffffff800b40947 */ /* 0x000fea000383ffff */
.L_x_1617:
[----:B------:R-:W-:Y:S05]  /*20650*/  BSYNC B0 ;  /* 0x0000000000007941 */ /* 0x000fea0003800000 */
.L_x_1616:
[----:B------:R-:W3:Y:S01]  /*20660*/  LDC.64 R2, c[0x0][0x9e0] ;  /* 0x00027800ff027b82 */ /* 0x000ee20000000a00 */
[----:B------:R-:W-:Y:S07]  /*20670*/  @!P2 WARPSYNC.ALL ;  /* 0x000000000000a948 */ /* 0x000fee0003800000 */
[----:B------:R-:W-:Y:S01]  /*20680*/  @!P2 BAR.SYNC.DEFER_BLOCKING 0xc, 0x120 ;  /* 0x030480000000ab1d */ /* 0x000fe20000010000 */
[----:B---3--:R-:W-:Y:S01]  /*20690*/  ISETP.GE.AND P0, PT, R3, 0x1, PT ;  /* 0x000000010300780c */ /* 0x008fe20003f06270 */
[----:B------:R-:W-:-:S12]  /*206a0*/  IMAD.IADD R2, R4, 0x1, R2 ;  /* 0x0000000104027824 */ /* 0x000fd800078e0202 */
[----:B------:R-:W-:Y:S05]  /*206b0*/  @!P0 BRA `(.L_x_1635) ;  /* 0x0000000000488947 */ /* 0x000fea0003800000 */
[C---:B------:R-:W-:Y:S01]  /*206c0*/  ISETP.GT.AND P1, PT, R4.reuse, RZ, PT ;  /* 0x000000ff0400720c */ /* 0x040fe20003f24270 */
[----:B------:R-:W-:Y:S01]  /*206d0*/  BSSY B0, `(.L_x_1636) ;  /* 0x000000e000007945 */ /* 0x000fe20003800000 */
[----:B------:R-:W-:-:S11]  /*206e0*/  VIADD R6, R4, 0xffffffff ;  /* 0xffffffff04067836 */ /* 0x000fd60000000000 */
[----:B------:R-:W-:Y:S05]  /*206f0*/  @P1 BRA `(.L_x_1637) ;  /* 0x00000000001c1947 */ /* 0x000fea0003800000 */
[----:B------:R-:W-:Y:S02]  /*20700*/  ISETP.NE.AND P1, PT, R3, 0x1, PT ;  /* 0x000000010300780c */ /* 0x000fe40003f25270 */
[----:B------:R-:W-:-:S11]  /*20710*/  IADD3 R5, -R4, RZ, RZ ;  /* 0x000000ff04057210 */ /* 0x000fd60007ffe1ff */
[----:B------:R-:W3:Y:S02]  /*20720*/  @P1 LDC.64 R6, c[0x0][0x9e8] ;  /* 0x00027a00ff061b82 */ /* 0x000ee40000000a00 */
[----:B---3--:R-:W-:-:S05]  /*20730*/  @P1 IMAD.HI.U32 R6, R5, R6, RZ ;  /* 0x0000000605061227 */ /* 0x008fca00078e00ff */
[----:B------:R-:W-:-:S04]  /*20740*/  @P1 SHF.R.U32.HI R5, RZ, R7, R6 ;  /* 0x00000007ff051219 */ /* 0x000fc80000011606 */
[----:B------:R-:W-:Y:S01]  /*20750*/  LOP3.LUT R6, RZ, R5, RZ, 0x33, !PT ;  /* 0x00000005ff067212 */ /* 0x000fe200078e33ff */
[----:B------:R-:W-:Y:S06]  /*20760*/  BRA `(.L_x_1638) ;  /* 0x0000000000107947 */ /* 0x000fec0003800000 */
.L_x_1637:
[----:B------:R-:W-:-:S13]  /*20770*/  ISETP.NE.AND P1, PT, R3, 0x1, PT ;  /* 0x000000010300780c */ /* 0x000fda0003f25270 */
[----:B------:R-:W3:Y:S02]  /*20780*/  @P1 LDC.64 R4, c[0x0][0x9e8] ;  /* 0x00027a00ff041b82 */ /* 0x000ee40000000a00 */
[----:B---3--:R-:W-:-:S05]  /*20790*/  @P1 IMAD.HI.U32 R4, R6, R4, RZ ;  /* 0x0000000406041227 */ /* 0x008fca00078e00ff */
[----:B------:R-:W-:-:S07]  /*207a0*/  @P1 SHF.R.U32.HI R6, RZ, R5, R4 ;  /* 0x00000005ff061219 */ /* 0x000fce0000011604 */
.L_x_1638:
[----:B------:R-:W-:Y:S05]  /*207b0*/  BSYNC B0 ;  /* 0x0000000000007941 */ /* 0x000fea0003800000 */
.L_x_1636:
[----:B------:R-:W-:-:S05]  /*207c0*/  IMAD R5, R6, R3, R3 ;  /* 0x0000000306057224 */ /* 0x000fca00078e0203 */
[----:B------:R-:W-:-:S07]  /*207d0*/  VIMNMX R2, R2, R5, PT ;  /* 0x0000000502027248 */ /* 0x000fce0003fe0100 */
.L_x_1635:
[----:B------:R-:W-:Y:S01]  /*207e0*/  VIADD R2, R2, 0x7f ;  /* 0x0000007f02027836 */ /* 0x000fe20000000000 */
[----:B------:R-:W-:-:S04]  /*207f0*/  ULDC UR4, c[0x0][0x9dc] ;  /* 0x0002770000047ab9 */ /* 0x000fc80000000800 */
[----:B------:R-:W-:-:S04]  /*20800*/  SHF.R.S32.HI R5, RZ, 0x1f, R2 ;  /* 0x0000001fff057819 */ /* 0x000fc80000011402 */
[----:B------:R-:W-:Y:S01]  /*20810*/  LEA.HI R5, R5, R2, RZ, 0x7 ;  /* 0x0000000205057211 */ /* 0x000fe200078f38ff */
[----:B------:R-:W-:-:S03]  /*20820*/  VIADD R2, R0, -UR4 ;  /* 0x8000000400027c36 */ /* 0x000fc60008000000 */
[----:B------:R-:W-:-:S04]  /*20830*/  SHF.R.S32.HI R5, RZ, 0x7, R5 ;  /* 0x00000007ff057819 */ /* 0x000fc80000011405 */
[----:B------:R-:W-:-:S05]  /*20840*/  VIMNMX R6, R20, R5, PT ;  /* 0x0000000514067248 */ /* 0x000fca0003fe0100 */
[----:B------:R3:W-:Y:S01]  /*20850*/  STL [R1+0x1c], R6 ;  /* 0x00001c0601007387 */ /* 0x0007e20000100800 */
[----:B------:R-:W-:Y:S05]  /*20860*/  @!P0 BRA `(.L_x_1639) ;  /* 0x0000000000448947 */ /* 0x000fea0003800000 */
[----:B------:R-:W-:Y:S01]  /*20870*/  ISETP.GT.AND P0, PT, R0, -0x1, PT ;  /* 0xffffffff0000780c */ /* 0x000fe20003f04270 */
[----:B------:R-:W-:-:S12]  /*20880*/  BSSY B0, `(.L_x_1640) ;  /* 0x000000d000007945 */ /* 0x000fd80003800000 */
[----:B------:R-:W-:Y:S05]  /*20890*/  @P0 BRA `(.L_x_1641) ;  /* 0x00000000001c0947 */ /* 0x000fea0003800000 */
[----:B------:R-:W-:Y:S02]  /*208a0*/  ISETP.NE.AND P0, PT, R3, 0x1, PT ;  /* 0x000000010300780c */ /* 0x000fe40003f05270 */
[----:B------:R-:W-:-:S11]  /*208b0*/  LOP3.LUT R7, RZ, R0, RZ, 0x33, !PT ;  /* 0x00000000ff077212 */ /* 0x000fd600078e33ff */
[----:B------:R-:W4:Y:S02]  /*208c0*/  @P0 LDC.64 R4, c[0x0][0x9e8] ;  /* 0x00027a00ff040b82 */ /* 0x000f240000000a00 */
[----:B----4-:R-:W-:-:S05]  /*208d0*/  @P0 IMAD.HI.U32 R4, R7, R4, RZ ;  /* 0x0000000407040227 */ /* 0x010fca00078e00ff */
[----:B------:R-:W-:-:S04]  /*208e0*/  @P0 SHF.R.U32.HI R7, RZ, R5, R4 ;  /* 0x00000005ff070219 */ /* 0x000fc80000011604 */
[----:B------:R-:W-:Y:S01]  /*208f0*/  LOP3.LUT R0, RZ, R7, RZ, 0x33, !PT ;  /* 0x00000007ff007212 */ /* 0x000fe200078e33ff */
[----:B------:R-:W-:Y:S06]  /*20900*/  BRA `(.L_x_1642) ;  /* 0x0000000000107947 */ /* 0x000fec0003800000 */
.L_x_1641:
[----:B------:R-:W-:-:S13]  /*20910*/  ISETP.NE.AND P0, PT, R3, 0x1, PT ;  /* 0x000000010300780c */ /* 0x000fda0003f05270 */
[----:B------:R-:W4:Y:S02]  /*20920*/  @P0 LDC.64 R4, c[0x0][0x9e8] ;  /* 0x00027a00ff040b82 */ /* 0x000f240000000a00 */
[----:B----4-:R-:W-:-:S05]  /*20930*/  @P0 IMAD.HI.U32 R4, R0, R4, RZ ;  /* 0x0000000400040227 */ /* 0x010fca00078e00ff */
[----:B------:R-:W-:-:S07]  /*20940*/  @P0 SHF.R.U32.HI R0, RZ, R5, R4 ;  /* 0x00000005ff000219 */ /* 0x000fce0000011604 */
.L_x_1642:
[----:B------:R-:W-:Y:S05]  /*20950*/  BSYNC B0 ;  /* 0x0000000000007941 */ /* 0x000fea0003800000 */
.L_x_1640:
[----:B------:R-:W-:-:S05]  /*20960*/  IMAD R3, R0, R3, RZ ;  /* 0x0000000300037224 */ /* 0x000fca00078e02ff */
[----:B------:R-:W-:-:S07]  /*20970*/  VIMNMX R2, R2, R3, !PT ;  /* 0x0000000302027248 */ /* 0x000fce0007fe0100 */
.L_x_1639:
[----:B------:R-:W-:Y:S01]  /*20980*/  SHF.R.S32.HI R3, RZ, 0x1f, R2 ;  /* 0x0000001fff037819 */ /* 0x000fe20000011402 */
[----:B------:R-:W-:Y:S03]  /*20990*/  BSSY B6, `(.L_x_1643) ;  /* 0x00002db000067945 */ /* 0x000fe60003800000 */
[----:B------:R-:W-:-:S04]  /*209a0*/  LEA.HI R3, R3, R2, RZ, 0x7 ;  /* 0x0000000203037211 */ /* 0x000fc800078f38ff */
[----:B------:R-:W-:-:S04]  /*209b0*/  SHF.R.S32.HI R3, RZ, 0x7, R3 ;  /* 0x00000007ff037819 */ /* 0x000fc80000011403 */
[----:B------:R-:W-:-:S04]  /*209c0*/  VIMNMX R0, RZ, R3, !PT ;  /* 0x00000003ff007248 */ /* 0x000fc80007fe0100 */
[----:B------:R-:W-:Y:S01]  /*209d0*/  ISETP.GT.AND P0, PT, R6, R0, PT ;  /* 0x000000000600720c */ /* 0x000fe20003f04270 */
[----:B------:R4:W-:-:S12]  /*209e0*/  STL [R1+0x18], R0 ;  /* 0x0000180001007387 */ /* 0x0009d80000100800 */
[----:B----4-:R-:W-:Y:S05]  /*209f0*/  @P0 BRA `(.L_x_1644) ;  /* 0x0000000000440947 */ /* 0x010fea0003800000 */
[----:B------:R-:W4:Y:S02]  /*20a00*/  S2R R0, SR_TID.X ;  /* 0x0000000000007919 */ /* 0x000f240000002100 */
[----:B----4-:R-:W-:-:S04]  /*20a10*/  LOP3.LUT R0, R0, 0x1f, RZ, 0xc0, !PT ;  /* 0x0000001f00007812 */ /* 0x010fc800078ec0ff */
[----:B------:R-:W-:-:S13]  /*20a20*/  ISETP.NE.AND P1, PT, R0, RZ, PT ;  /* 0x000000ff0000720c */ /* 0x000fda0003f25270 */
[----:B------:R-:W-:Y:S05]  /*20a30*/  @P1 BRA `(.L_x_1645) ;  /* 0x0000002c00401947 */ /* 0x000fea0003800000 */
[----:B------:R-:W4:Y:S01]  /*20a40*/  S2R R7, SR_LANEID ;  /* 0x0000000000077919 */ /* 0x000f220000000000 */
[----:B------:R-:W-:Y:S01]  /*20a50*/  VOTEU.ANY UR4, UPT, PT ;  /* 0x0000000000047886 */ /* 0x000fe200038e0100 */
[----:B------:R-:W5:Y:S01]  /*20a60*/  LDC.64 R2, c[0x0][0xc38] ;  /* 0x00030e00ff027b82 */ /* 0x000f620000000a00 */
[----:B------:R-:W4:Y:S08]  /*20a70*/  FLO.U32 R0, UR4 ;  /* 0x0000000400007d00 */ /* 0x000f3000080e0000 */
[----:B------:R-:W5:Y:S01]  /*20a80*/  POPC R5, UR4 ;  /* 0x0000000400057d09 */ /* 0x000f620008000000 */
[----:B----4-:R-:W-:-:S13]  /*20a90*/  ISETP.EQ.U32.AND P0, PT, R0, R7, PT ;  /* 0x000000070000720c */ /* 0x010fda0003f02070 */
[----:B-----5:R-:W4:Y:S01]  /*20aa0*/  @P0 ATOMG.E.ADD.STRONG.GPU PT, R3, desc[UR56][R2.64], R5 ;  /* 0x00000005020309a8 */ /* 0x020f2200081ee1f8 */
[----:B------:R-:W5:Y:S02]  /*20ab0*/  S2R R4, SR_LTMASK ;  /* 0x0000000000047919 */ /* 0x000f640000003900 */
[----:B-----5:R-:W-:-:S04]  /*20ac0*/  LOP3.LUT R4, R4, UR4, RZ, 0xc0, !PT ;  /* 0x0000000404047c12 */ /* 0x020fc8000f8ec0ff */
[----:B------:R-:W5:Y:S01]  /*20ad0*/  POPC R7, R4 ;  /* 0x0000000400077309 */ /* 0x000f620000000000 */
[----:B----4-:R-:W5:Y:S02]  /*20ae0*/  SHFL.IDX PT, R0, R3, R0, 0x1f ;  /* 0x00001f0003007589 */ /* 0x010f6400000e0000 */
[----:B-----5:R-:W-:Y:S01]  /*20af0*/  IADD3 R16, R0, UR37, R7 ;  /* 0x0000002500107c10 */ /* 0x020fe2000fffe007 */
[----:B------:R-:W-:Y:S06]  /*20b00*/  BRA `(.L_x_1645) ;  /* 0x0000002c000c7947 */ /* 0x000fec0003800000 */
.L_x_1644:
[----:B------:R-:W4:Y:S01]  /*20b10*/  S2R R3, SR_CgaCtaId ;  /* 0x0000000000037919 */ /* 0x000f220000008800 */
[----:B------:R-:W-:-:S04]  /*20b20*/  MOV R0, 0x400 ;  /* 0x0000040000007802 */ /* 0x000fc80000000f00 */
[----:B----4-:R-:W-:-:S05]  /*20b30*/  LEA R2, R3, R0, 0x18 ;  /* 0x0000000003027211 */ /* 0x010fca00078ec0ff */
[----:B------:R4:W-:Y:S01]  /*20b40*/  STL [R1+0x14], R2 ;  /* 0x0000140201007387 */ /* 0x0009e20000100800 */
[----:B------:R-:W-:-:S05]  /*20b50*/  VIADD R0, R2, 0x18400 ;  /* 0x0001840002007836 */ /* 0x000fca0000000000 */
[----:B------:R-:W-:-:S13]  /*20b60*/  LOP3.LUT P0, RZ, R0, 0x3ff, RZ, 0xc0, !PT ;  /* 0x000003ff00ff7812 */ /* 0x000fda000780c0ff */
[----:B----4-:R-:W-:Y:S05]  /*20b70*/  @!P0 BRA `(.L_x_1646) ;  /* 0x0000000000408947 */ /* 0x010fea0003800000 */
[----:B------:R-:W-:Y:S01]  /*20b80*/  MOV R2, 0x0 ;  /* 0x0000000000027802 */ /* 0x000fe20000000f00 */
[----:B------:R-:W-:Y:S01]  /*20b90*/  ULDC.64 UR6, c[0x4][0xa0] ;  /* 0x0100280000067ab9 */ /* 0x000fe20000000a00 */
[----:B------:R-:W-:Y:S01]  /*20ba0*/  ULDC.64 UR8, c[0x4][0xa8] ;  /* 0x01002a0000087ab9 */ /* 0x000fe20000000a00 */
[----:B------:R-:W-:Y:S01]  /*20bb0*/  ULDC.64 UR4, c[0x4][0x8] ;  /* 0x0100020000047ab9 */ /* 0x000fe20000000a00 */
[----:B------:R-:W-:Y:S01]  /*20bc0*/  IMAD.U32 R4, RZ, RZ, UR6 ;  /* 0x00000006ff047e24 */ /* 0x000fe2000f8e00ff */
[----:B------:R-:W-:Y:S01]  /*20bd0*/  MOV R7, UR9 ;  /* 0x0000000900077c02 */ /* 0x000fe20008000f00 */
[----:B------:R-:W4:Y:S01]  /*20be0*/  LDC.64 R2, c[0x4][R2] ;  /* 0x0100000002027b82 */ /* 0x000f220000000a00 */
[----:B------:R-:W-:Y:S02]  /*20bf0*/  IMAD.U32 R5, RZ, RZ, UR7 ;  /* 0x00000007ff057e24 */ /* 0x000fe4000f8e00ff */
[----:B---3--:R-:W-:Y:S02]  /*20c00*/  IMAD.U32 R6, RZ, RZ, UR8 ;  /* 0x00000008ff067e24 */ /* 0x008fe4000f8e00ff */
[----:B-12---:R-:W-:-:S02]  /*20c10*/  IMAD.U32 R10, RZ, RZ, UR4 ;  /* 0x00000004ff0a7e24 */ /* 0x006fc4000f8e00ff */
[----:B------:R-:W-:Y:S02]  /*20c20*/  IMAD.U32 R11, RZ, RZ, UR5 ;  /* 0x00000005ff0b7e24 */ /* 0x000fe4000f8e00ff */
[----:B------:R-:W-:Y:S02]  /*20c30*/  IMAD.MOV.U32 R8, RZ, RZ, 0x70 ;  /* 0x00000070ff087424 */ /* 0x000fe400078e00ff */
[----:B------:R-:W-:Y:S02]  /*20c40*/  IMAD.MOV.U32 R12, RZ, RZ, 0x1 ;  /* 0x00000001ff0c7424 */ /* 0x000fe400078e00ff */
[----:B0-----:R-:W-:-:S07]  /*20c50*/  IMAD.MOV.U32 R13, RZ, RZ, RZ ;  /* 0x000000ffff0d7224 */ /* 0x001fce00078e00ff */
[----:B------:R-:W-:-:S07]  /*20c60*/  LEPC R20, `(.L_x_1646) ;  /* 0x000000001014794e */ /* 0x000fce0000000000 */
[----:B----4-:R-:W-:Y:S05]  /*20c70*/  CALL.ABS.NOINC R2 ;  /* 0x0000000002007343 */ /* 0x010fea0003c00000 */
.L_x_1646:
        /* <DEDUP_REMOVED lines=8> */
[----:B------:R4:W4:Y:S01]  /*20d00*/  LDC.64 R2, c[0x4][R0] ;  /* 0x0100000000027b82 */ /* 0x0009220000000a00 */
[----:B------:R-:W-:Y:S01]  /*20d10*/  MOV R4, UR6 ;  /* 0x0000000600047c02 */ /* 0x000fe20008000f00 */
[----:B------:R-:W-:Y:S01]  /*20d20*/  IMAD.U32 R5, RZ, RZ, UR7 ;  /* 0x00000007ff057e24 */ /* 0x000fe2000f8e00ff */
[----:B------:R-:W-:Y:S01]  /*20d30*/  MOV R12, 0x1 ;  /* 0x00000001000c7802 */ /* 0x000fe20000000f00 */
[----:B---3--:R-:W-:Y:S02]  /*20d40*/  IMAD.U32 R6, RZ, RZ, UR8 ;  /* 0x00000008ff067e24 */ /* 0x008fe4000f8e00ff */
[----:B------:R-:W-:-:S02]  /*20d50*/  IMAD.U32 R7, RZ, RZ, UR9 ;  /* 0x00000009ff077e24 */ /* 0x000fc4000f8e00ff */
[----:B-12---:R-:W-:Y:S02]  /*20d60*/  IMAD.U32 R10, RZ, RZ, UR4 ;  /* 0x00000004ff0a7e24 */ /* 0x006fe4000f8e00ff */
[----:B------:R-:W-:Y:S02]  /*20d70*/  IMAD.U32 R11, RZ, RZ, UR5 ;  /* 0x00000005ff0b7e24 */ /* 0x000fe4000f8e00ff */
[----:B------:R-:W-:Y:S02]  /*20d80*/  IMAD.MOV.U32 R8, RZ, RZ, 0x70 ;  /* 0x00000070ff087424 */ /* 0x000fe400078e00ff */
[----:B0-----:R-:W-:-:S07]  /*20d90*/  IMAD.MOV.U32 R13, RZ, RZ, RZ ;  /* 0x000000ffff0d7224 */ /* 0x001fce00078e00ff */
[----:B------:R-:W-:-:S07]  /*20da0*/  LEPC R20, `(.L_x_1648) ;  /* 0x000000001014794e */ /* 0x000fce0000000000 */
[----:B----4-:R-:W-:Y:S05]  /*20db0*/  CALL.ABS.NOINC R2 ;  /* 0x0000000002007343 */ /* 0x010fea0003c00000 */
.L_x_1648:
        /* <DEDUP_REMOVED lines=16> */
.L_x_1647:
[----:B------:R-:W4:Y:S01]  /*20ec0*/  LDL.LU R4, [R1+0x24] ;  /* 0x0000240001047983 */ /* 0x000f220000300800 */
[----:B------:R-:W0:Y:S01]  /*20ed0*/  LDC R0, c[0x0][0x428] ;  /* 0x00010a00ff007b82 */ /* 0x000e220000000800 */
[----:B------:R-:W-:Y:S01]  /*20ee0*/  ULDC.64 UR4, c[0x0][0x9f8] ;  /* 0x00027e0000047ab9 */ /* 0x000fe20000000a00 */
[----:B------:R-:W-:Y:S01]  /*20ef0*/  IMAD.MOV.U32 R5, RZ, RZ, R19 ;  /* 0x000000ffff057224 */ /* 0x000fe200078e0013 */
[----:B0-----:R-:W-:Y:S01]  /*20f00*/  ISETP.NE.AND P0, PT, R0, 0x1, PT ;  /* 0x000000010000780c */ /* 0x001fe20003f05270 */
[----:B------:R-:W-:-:S12]  /*20f10*/  IMAD.MOV.U32 R0, RZ, RZ, R18 ;  /* 0x000000ffff007224 */ /* 0x000fd800078e0012 */
[----:B------:R-:W0:Y:S08]  /*20f20*/  @P0 LDC R3, c[0x0][0x42c] ;  /* 0x00010b00ff030b82 */ /* 0x000e300000000800 */
[----:B------:R-:W1:Y:S01]  /*20f30*/  @P0 LDC R2, c[0x0][0x430] ;  /* 0x00010c00ff020b82 */ /* 0x000e620000000800 */
[----:B0-----:R-:W-:-:S05]  /*20f40*/  @P0 IMAD.HI.U32 R3, R18, R3, RZ ;  /* 0x0000000312030227 */ /* 0x001fca00078e00ff */
[----:B-1----:R-:W-:Y:S02]  /*20f50*/  @P0 SHF.R.U32.HI R0, RZ, R2, R3 ;  /* 0x00000002ff000219 */ /* 0x002fe40000011603 */
[----:B------:R-:W-:-:S04]  /*20f60*/  ISETP.NE.U32.AND P0, PT, RZ, UR4, PT ;  /* 0x00000004ff007c0c */ /* 0x000fc8000bf05070 */
[----:B------:R-:W-:Y:S01]  /*20f70*/  ISETP.NE.AND.EX P0, PT, RZ, UR5, PT, P0 ;  /* 0x00000005ff007c0c */ /* 0x000fe2000bf05300 */
[----:B------:R-:W-:-:S12]  /*20f80*/  ULDC.64 UR4, c[0x0][0xa00] ;  /* 0x0002800000047ab9 */ /* 0x000fd80000000a00 */
[----:B---3--:R-:W0:Y:S02]  /*20f90*/  @P0 LDC.64 R6, c[0x0][0x9f8] ;  /* 0x00027e00ff060b82 */ /* 0x008e240000000a00 */
[----:B0-----:R-:W-:-:S05]  /*20fa0*/  @P0 IMAD.WIDE R6, R19, 0x4, R6 ;  /* 0x0000000413060825 */ /* 0x001fca00078e0206 */
[----:B------:R0:W5:Y:S01]  /*20fb0*/  @P0 LDG.E R5, desc[UR56][R6.64] ;  /* 0x0000003806050981 */ /* 0x000162000c1e1900 */
[----:B------:R-:W-:-:S04]  /*20fc0*/  ISETP.NE.U32.AND P0, PT, RZ, UR4, PT ;  /* 0x00000004ff007c0c */ /* 0x000fc8000bf05070 */
[----:B------:R-:W-:-:S04]  /*20fd0*/  ISETP.NE.AND.EX P0, PT, RZ, UR5, PT, P0 ;  /* 0x00000005ff007c0c */ /* 0x000fc8000bf05300 */
[----:B------:R-:W-:Y:S01]  /*20fe0*/  SEL R3, R19, RZ, !P0 ;  /* 0x000000ff13037207 */ /* 0x000fe20004000000 */
[----:B----4-:R-:W-:Y:S02]  /*20ff0*/  IMAD R2, R17, 0x80, R4 ;  /* 0x0000008011027824 */ /* 0x010fe400078e0204 */
[----:B------:R-:W1:Y:S02]  /*21000*/  S2R R4, SR_TID.X ;  /* 0x0000000000047919 */ /* 0x000e640000002100 */
[----:B-1----:R-:W-:-:S04]  /*21010*/  LOP3.LUT R4, R4, 0x1f, RZ, 0xc0, !PT ;  /* 0x0000001f04047812 */ /* 0x002fc800078ec0ff */
[----:B------:R-:W-:-:S04]  /*21020*/  ISETP.NE.AND P6, PT, R4, RZ, PT ;  /* 0x000000ff0400720c */ /* 0x000fc80003fc5270 */
[----:B------:R-:W-:-:S09]  /*21030*/  PLOP3.LUT P1, PT, P6, PT, PT, 0x8, 0x0 ;  /* 0x000000000000781c */ /* 0x000fd2000372e170 */
[----:B------:R-:W-:-:S05]  /*21040*/  VOTEU.ALL UP1, P6 ;  /* 0x00000000003f7886 */ /* 0x000fca0003020000 */
[----:B------:R-:W-:-:S04]  /*21050*/  @!UP1 UIADD3 UR8, UP0, UR38, 0x270, URZ ;  /* 0x0000027026089890 */ /* 0x000fc8000ff1e03f */
[----:B------:R-:W-:-:S03]  /*21060*/  @!UP1 UIADD3.X UR9, URZ, UR39, URZ, UP0, !UPT ;  /* 0x000000273f099290 */ /* 0x000fc600087fe43f */
[----:B0-----:R-:W-:-:S09]  /*21070*/  VOTEU.ALL UP0, P6 ;  /* 0x00000000003f7886 */ /* 0x001fd20003000000 */
.L_x_1649:
        /* <DEDUP_REMOVED lines=16> */
.L_x_1650:
        /* <DEDUP_REMOVED lines=9> */
[----:B------:R-:W3:Y:S01]  /*21210*/  LDL R4, [R1+0x1c] ;  /* 0x00001c0001047983 */ /* 0x000ee20000100800 */
[----:B--2---:R-:W0:Y:S01]  /*21220*/  LDC.64 R8, c[0x0][0x3f8] ;  /* 0x0000fe00ff087b82 */ /* 0x004e220000000a00 */
[----:B------:R-:W-:Y:S02]  /*21230*/  ULDC.64 UR4, c[0x0][0xa08] ;  /* 0x0002820000047ab9 */ /* 0x000fe40000000a00 */
[----:B0-----:R-:W-:Y:S01]  /*21240*/  LOP3.LUT P0, RZ, R8, UR4, RZ, 0xfc, !PT ;  /* 0x0000000408ff7c12 */ /* 0x001fe2000f80fcff */
[----:B------:R-:W-:-:S03]  /*21250*/  UMOV UR4, 0xffffffff ;  /* 0xffffffff00047882 */ /* 0x000fc60000000000 */
[----:B------:R-:W-:-:S04]  /*21260*/  LOP3.LUT P0, RZ, R9, UR5, RZ, 0xfc, P0 ;  /* 0x0000000509ff7c12 */ /* 0x000fc8000800fcff */
[----:B-----5:R-:W-:Y:S02]  /*21270*/  SEL R6, R5, RZ, !P0 ;  /* 0x000000ff05067207 */ /* 0x020fe40004000000 */
[----:B---3--:R-:W-:Y:S01]  /*21280*/  IADD3 R4, R4, -0x1, RZ ;  /* 0xffffffff04047810 */ /* 0x008fe20007ffe0ff */
[----:B------:R-:W-:Y:S06]  /*21290*/  BRA.DIV UR4, `(.L_x_1651) ;  /* 0x00000052041c7947 */ /* 0x000fec000b800000 */
.L_x_1834:
[----:B------:R-:W-:Y:S01]  /*212a0*/  UMOV UR4, 0xffffffff ;  /* 0xffffffff00047882 */ /* 0x000fe20000000000 */
[----:B------:R-:W-:Y:S02]  /*212b0*/  SHF.R.S32.HI R17, RZ, 0x1f, R5 ;  /* 0x0000001fff117819 */ /* 0x000fe40000011405 */
[----:B------:R-:W-:Y:S05]  /*212c0*/  BRA.DIV UR4, `(.L_x_1652) ;  /* 0x0000005204447947 */ /* 0x000fea000b800000 */
[----:B------:R-:W-:-:S13]  /*212d0*/  ELECT P6, URZ, PT ;  /* 0x00000000003f782f */ /* 0x000fda00038c0000 */
.L_x_1837:
[----:B------:R-:W-:Y:S05]  /*212e0*/  @!P6 BRA `(.L_x_1653) ;  /* 0x00000004000ce947 */ /* 0x000fea0003800000 */
[----:B------:R-:W-:-:S04]  /*212f0*/  ISETP.NE.U32.AND P0, PT, R8, RZ, PT ;  /* 0x000000ff0800720c */ /* 0x000fc80003f05070 */
        /* <DEDUP_REMOVED lines=16> */
[----:B------:R-:W-:-:S04]  /*21400*/  LEA R10, P0, R6, R8, 0x2 ;  /* 0x00000008060a7211 */ /* 0x000fc800078010ff */
[----:B------:R-:W-:-:S05]  /*21410*/  LEA.HI.X R11, R6, R9, R7, 0x2, P0 ;  /* 0x00000009060b7211 */ /* 0x000fca00000f1407 */
[----:B------:R0:W5:Y:S04]  /*21420*/  LDG.E R6, desc[UR56][R10.64] ;  /* 0x000000380a067981 */ /* 0x000168000c1e1900 */
.L_x_1654:
        /* <DEDUP_REMOVED lines=9> */
.L_x_1838:
        /* <DEDUP_REMOVED lines=11> */
.L_x_1656:
[----:B------:R-:W2:Y:S01]  /*21570*/  LDL R11, [R1] ;  /* 0x00000000010b7983 */ /* 0x000ea20000100800 */
[----:B------:R-:W-:-:S03]  /*21580*/  MOV R12, 0x400 ;  /* 0x00000400000c7802 */ /* 0x000fc60000000f00 */
[----:B0-----:R-:W3:Y:S01]  /*21590*/  LDL R10, [R1+0x4] ;  /* 0x00000400010a7983 */ /* 0x001ee20000100800 */
[----:B------:R-:W0:Y:S01]  /*215a0*/  S2R R13, SR_CgaCtaId ;  /* 0x00000000000d7919 */ /* 0x000e220000008800 */
        /* <DEDUP_REMOVED lines=23> */
.L_x_1653:
        /* <DEDUP_REMOVED lines=39> */
.L_x_1839:
[----:B------:R-:W-:Y:S05]  /*21990*/  BSYNC B0 ;  /* 0x0000000000007941 */ /* 0x000fea0003800000 */
.L_x_1657:
[----:B0-----:R-:W2:Y:S04]  /*219a0*/  LDL R3, [R1+0x1c] ;  /* 0x00001c0001037983 */ /* 0x001ea80000100800 */
[----:B------:R-:W3:Y:S01]  /*219b0*/  LDL R10, [R1+0x18] ;  /* 0x00001800010a7983 */ /* 0x000ee20000100800 */
[----:B------:R-:W-:Y:S01]  /*219c0*/  BSSY B0, `(.L_x_1659) ;  /* 0x000018a000007945 */ /* 0x000fe20003800000 */
[----:B--2---:R-:W-:-:S05]  /*219d0*/  VIADD R7, R3, 0xfffffffe ;  /* 0xfffffffe03077836 */ /* 0x004fca0000000000 */
[----:B---3--:R-:W-:-:S13]  /*219e0*/  ISETP.GE.AND P0, PT, R7, R10, PT ;  /* 0x0000000a0700720c */ /* 0x008fda0003f06270 */
[----:B------:R-:W-:Y:S05]  /*219f0*/  @!P0 BRA `(.L_x_1660) ;  /* 0x0000001800188947 */ /* 0x000fea0003800000 */
[----:B------:R-:W-:Y:S01]  /*21a00*/  IMAD.MOV R13, RZ, RZ, -R3 ;  /* 0x000000ffff0d7224 */ /* 0x000fe200078e0a03 */
[----:B------:R-:W-:Y:S01]  /*21a10*/  LOP3.LUT R2, RZ, R10, RZ, 0x33, !PT ;  /* 0x0000000aff027212 */ /* 0x000fe200078e33ff */
[----:B------:R-:W-:Y:S03]  /*21a20*/  BSSY B1, `(.L_x_1661) ;  /* 0x0000088000017945 */ /* 0x000fe60003800000 */
        /* <DEDUP_REMOVED lines=35> */
.L_x_1665:
[----:B0-----:R-:W0:Y:S01]  /*21c60*/  S2R R8, SR_CgaCtaId ;  /* 0x0000000000087919 */ /* 0x001e220000008800 */
[----:B------:R-:W-:-:S04]  /*21c70*/  MOV R3, 0x400 ;  /* 0x0000040000037802 */ /* 0x000fc80000000f00 */
[----:B0-----:R-:W-:Y:S02]  /*21c80*/  LEA R3, R8, R3, 0x18 ;  /* 0x0000000308037211 */ /* 0x001fe400078ec0ff */
[----:B------:R-:W-:-:S03]  /*21c90*/  SHF.L.U32 R8, R14, 0x1f, RZ ;  /* 0x0000001f0e087819 */ /* 0x000fc600000006ff */
[----:B------:R-:W-:-:S04]  /*21ca0*/  IMAD R3, R12, 0x8, R3 ;  /* 0x000000080c037824 */ /* 0x000fc800078e0203 */
[----:B------:R-:W0:Y:S02]  /*21cb0*/  SYNCS.PHASECHK.TRANS64.TRYWAIT P0, [R3+URZ+0x28840], R8 ;  /* 0x02884008030075a7 */ /* 0x000e24000800017f */
[----:B0-----:R-:W-:Y:S05]  /*21cc0*/  @!P0 BRA `(.L_x_1666) ;  /* 0x0000004800188947 */ /* 0x001fea0003800000 */
.L_x_1840:
        /* <DEDUP_REMOVED lines=11> */
.L_x_1667:
        /* <DEDUP_REMOVED lines=33> */
.L_x_1841:
[----:B------:R-:W-:Y:S05]  /*21f90*/  @P1 BRA `(.L_x_1669) ;  /* 0x0000000000301947 */ /* 0x000fea0003800000 */
[----:B------:R-:W2:Y:S01]  /*21fa0*/  LDL R9, [R1] ;  /* 0x0000000001097983 */ /* 0x000ea20000100800 */
[----:B------:R-:W-:Y:S01]  /*21fb0*/  MOV R10, 0x400 ;  /* 0x00000400000a7802 */ /* 0x000fe20000000f00 */
[----:B------:R-:W1:Y:S01]  /*21fc0*/  S2R R15, SR_TID.X ;  /* 0x00000000000f7919 */ /* 0x000e620000002100 */
[----:B------:R-:W3:Y:S01]  /*21fd0*/  S2R R11, SR_CgaCtaId ;  /* 0x00000000000b7919 */ /* 0x000ee20000008800 */
[----:B0-----:R-:W-:Y:S01]  /*21fe0*/  IMAD.MOV.U32 R8, RZ, RZ, 0x8000 ;  /* 0x00008000ff087424 */ /* 0x001fe200078e00ff */
[----:B-1----:R-:W-:-:S04]  /*21ff0*/  LOP3.LUT R15, R15, 0x1f, RZ, 0xc0, !PT ;  /* 0x0000001f0f0f7812 */ /* 0x002fc800078ec0ff */
[----:B------:R-:W-:Y:S02]  /*22000*/  ISETP.NE.AND P0, PT, R15, RZ, PT ;  /* 0x000000ff0f00720c */ /* 0x000fe40003f05270 */
[----:B---3--:R-:W-:-:S05]  /*22010*/  LEA R10, R11, R10, 0x18 ;  /* 0x0000000a0b0a7211 */ /* 0x008fca00078ec0ff */
[----:B--2---:R-:W-:-:S04]  /*22020*/  IMAD R3, R9, 0x8, R10 ;  /* 0x0000000809037824 */ /* 0x004fc800078e020a */
[----:B------:R1:W-:Y:S02]  /*22030*/  SYNCS.ARRIVE.TRANS64 RZ, [R3+URZ+0x28850], R8 ;  /* 0x0288500803ff79a7 */ /* 0x0003e4000800003f */
[----:B------:R-:W-:Y:S05]  /*22040*/  @!P0 BRA `(.L_x_1669) ;  /* 0x0000000000048947 */ /* 0x000fea0003800000 */
[----:B------:R-:W-:Y:S01]  /*22050*/  BPT.TRAP 0x1 ;  /* 0x000000040000795c */ /* 0x000fe20000300000 */
.L_x_1669:
        /* <DEDUP_REMOVED lines=13> */
[----:B------:R-:W-:Y:S01]  /*22130*/  MOV R6, R2 ;  /* 0x0000000200067202 */ /* 0x000fe20000000f00 */
[----:B------:R-:W-:-:S02]  /*22140*/  IMAD.MOV.U32 R4, RZ, RZ, R7 ;  /* 0x000000ffff047224 */ /* 0x000fc400078e0007 */
        /* <DEDUP_REMOVED lines=16> */
.L_x_1664:
[----:B------:R-:W-:Y:S05]  /*22250*/  BSYNC B2 ;  /* 0x0000000000027941 */ /* 0x000fea0003800000 */
.L_x_1663:
[----:B------:R-:W2:Y:S04]  /*22260*/  LDL R2, [R1+0x1c] ;  /* 0x00001c0001027983 */ /* 0x000ea80000100800 */
[----:B------:R0:W-:Y:S04]  /*22270*/  STL [R1], R12 ;  /* 0x0000000c01007387 */ /* 0x0001e80000100800 */
[----:B------:R0:W-:Y:S02]  /*22280*/  STL [R1+0x8], R14 ;  /* 0x0000080e01007387 */ /* 0x0001e40000100800 */
[----:B0-2---:R-:W-:-:S07]  /*22290*/  VIADD R7, R2, 0xfffffffd ;  /* 0xfffffffd02077836 */ /* 0x005fce0000000000 */
.L_x_1662:
[----:B------:R-:W-:Y:S05]  /*222a0*/  BSYNC B1 ;  /* 0x0000000000017941 */ /* 0x000fea0003800000 */
.L_x_1661:
[----:B------:R-:W2:Y:S01]  /*222b0*/  LDL.LU R2, [R1+0x1c] ;  /* 0x00001c0001027983 */ /* 0x000ea20000300800 */
[----:B------:R-:W-:Y:S01]  /*222c0*/  VIADD R13, R13, 0xfffffffe ;  /* 0xfffffffe0d0d7836 */ /* 0x000fe20000000000 */
[----:B--2---:R-:W-:-:S04]  /*222d0*/  LOP3.LUT R2, RZ, R2, RZ, 0x33, !PT ;  /* 0x00000002ff027212 */ /* 0x004fc800078e33ff */
[----:B------:R-:W-:-:S13]  /*222e0*/  ISETP.NE.AND P0, PT, R13, R2, PT ;  /* 0x000000020d00720c */ /* 0x000fda0003f05270 */
[----:B------:R-:W-:Y:S05]  /*222f0*/  @!P0 BRA `(.L_x_1660) ;  /* 0x0000000c00d88947 */ /* 0x000fea0003800000 */
[----:B------:R-:W-:-:S07]  /*22300*/  IMAD.MOV.U32 R13, RZ, RZ, R6 ;  /* 0x000000ffff0d7224 */ /* 0x000fce00078e0006 */
.L_x_1684:
        /* <DEDUP_REMOVED lines=19> */
[----:B0-----:R-:W-:Y:S01]  /*22440*/  @P0 IMAD.HI.U32 R10, R7, R2, RZ ;  /* 0x00000002070a0227 */ /* 0x001fe200078e00ff */
[----:B------:R-:W-:-:S04]  /*22450*/  MOV R2, R7 ;  /* 0x0000000700027202 */ /* 0x000fc80000000f00 */
[----:B------:R-:W-:Y:S01]  /*22460*/  @P0 SHF.R.U32.HI R2, RZ, R3, R10 ;  /* 0x00000003ff020219 */ /* 0x000fe2000001160a */
[----:B------:R-:W-:-:S03]  /*22470*/  IMAD R10, R17, UR6, RZ ;  /* 0x00000006110a7c24 */ /* 0x000fc6000f8e02ff */
[--C-:B------:R-:W-:Y:S01]  /*22480*/  SHF.R.S32.HI R3, RZ, 0x1f, R2.reuse ;  /* 0x0000001fff037819 */ /* 0x100fe20000011402 */
[----:B------:R-:W-:Y:S02]  /*22490*/  IMAD.MOV R12, RZ, RZ, -R2 ;  /* 0x000000ffff0c7224 */ /* 0x000fe400078e0a02 */
[C---:B------:R-:W-:Y:S02]  /*224a0*/  IMAD R10, R5.reuse, UR7, R10 ;  /* 0x00000007050a7c24 */ /* 0x040fe4000f8e020a */
[----:B------:R-:W-:-:S04]  /*224b0*/  IMAD.WIDE.U32 R2, R5, UR6, R2 ;  /* 0x0000000605027c25 */ /* 0x000fc8000f8e0002 */
[----:B------:R-:W-:Y:S01]  /*224c0*/  IMAD.IADD R3, R10, 0x1, R3 ;  /* 0x000000010a037824 */ /* 0x000fe200078e0203 */
[----:B------:R-:W-:Y:S01]  /*224d0*/  LEA R10, P0, R2, UR4, 0x2 ;  /* 0x00000004020a7c11 */ /* 0x000fe2000f8010ff */
[----:B------:R-:W-:-:S03]  /*224e0*/  IMAD R12, R11, R12, R7 ;  /* 0x0000000c0b0c7224 */ /* 0x000fc600078e0207 */
[----:B------:R-:W-:-:S05]  /*224f0*/  LEA.HI.X R11, R2, UR5, R3, 0x2, P0 ;  /* 0x00000005020b7c11 */ /* 0x000fca00080f1403 */
[----:B------:R0:W5:Y:S04]  /*22500*/  LDG.E R13, desc[UR56][R10.64] ;  /* 0x000000380a0d7981 */ /* 0x000168000c1e1900 */
.L_x_1672:
[----:B------:R-:W1:Y:S01]  /*22510*/  S2R R3, SR_CgaCtaId ;  /* 0x0000000000037919 */ /* 0x000e620000008800 */
[----:B------:R-:W-:-:S04]  /*22520*/  MOV R2, 0x400 ;  /* 0x0000040000027802 */ /* 0x000fc80000000f00 */
[----:B-1----:R-:W-:Y:S02]  /*22530*/  LEA R2, R3, R2, 0x18 ;  /* 0x0000000203027211 */ /* 0x002fe400078ec0ff */
[----:B------:R-:W-:-:S03]  /*22540*/  SHF.L.U32 R3, R9, 0x1f, RZ ;  /* 0x0000001f09037819 */ /* 0x000fc600000006ff */
[----:B------:R-:W-:-:S04]  /*22550*/  IMAD R2, R8, 0x8, R2 ;  /* 0x0000000808027824 */ /* 0x000fc800078e0202 */
[----:B------:R-:W1:Y:S02]  /*22560*/  SYNCS.PHASECHK.TRANS64.TRYWAIT P0, [R2+URZ+0x28840], R3 ;  /* 0x02884003020075a7 */ /* 0x000e64000800017f */
[----:B-1----:R-:W-:Y:S05]  /*22570*/  @!P0 BRA `(.L_x_1673) ;  /* 0x0000004000148947 */ /* 0x002fea0003800000 */
.L_x_1842:
        /* <DEDUP_REMOVED lines=11> */
.L_x_1674:
        /* <DEDUP_REMOVED lines=24> */
[----:B---3--:R-:W-:Y:S02]  /*227b0*/  SHF.L.U32 R3, R3, 0x1f, RZ ;  /* 0x0000001f03037819 */ /* 0x008fe400000006ff */
[----:B----4-:R-:W-:-:S04]  /*227c0*/  LEA R2, R10, R2, 0x3 ;  /* 0x000000020a027211 */ /* 0x010fc800078e18ff */
[----:B------:R-:W-:Y:S02]  /*227d0*/  UMOV UR8, UR14 ;  /* 0x0000000e00087c82 */ /* 0x000fe40008000000 */
[----:B------:R0:W-:Y:S02]  /*227e0*/  UTMALDG.4D [UR8], [UR4], desc[UR6] ;  /* 0x00000608040075b4 */ /* 0x0001e40008019000 */
[----:B0-----:R-:W-:Y:S01]  /*227f0*/  UMOV UR8, UR15 ;  /* 0x0000000f00087c82 */ /* 0x001fe20008000000 */
[----:B------:R-:W-:Y:S02]  /*22800*/  UMOV UR10, UR16 ;  /* 0x00000010000a7c82 */ /* 0x000fe40008000000 */
[----:B------:R0:W-:Y:S01]  /*22810*/  UTMALDG.4D [UR8], [UR4], desc[UR6] ;  /* 0x00000608040075b4 */ /* 0x0001e20008019000 */
[----:B------:R-:W1:Y:S02]  /*22820*/  SYNCS.PHASECHK.TRANS64.TRYWAIT P1, [R2+URZ+0x60], R3 ;  /* 0x00006003020075a7 */ /* 0x000e64000802017f */
[----:B01----:R-:W-:Y:S05]  /*22830*/  @!P1 BRA `(.L_x_1675) ;  /* 0x0000003c00789947 */ /* 0x003fea0003800000 */
.L_x_1843:
        /* <DEDUP_REMOVED lines=8> */
.L_x_1676:
        /* <DEDUP_REMOVED lines=29> */
.L_x_1671:
[----:B------:R-:W-:Y:S05]  /*22a90*/  BSYNC B1 ;  /* 0x0000000000017941 */ /* 0x000fea0003800000 */
.L_x_1670:
        /* <DEDUP_REMOVED lines=11> */
[----:B------:R-:W-:Y:S02]  /*22b50*/  MOV R10, R11 ;  /* 0x0000000b000a7202 */ /* 0x000fe40000000f00 */
        /* <DEDUP_REMOVED lines=18> */
[----:B------:R-:W-:-:S06]  /*22c80*/  LEA.HI.X R13, R2, UR5, R3, 0x2, P0 ;  /* 0x00000005020d7c11 */ /* 0x000fcc00080f1403 */
[----:B------:R1:W5:Y:S03]  /*22c90*/  LDG.E R13, desc[UR56][R12.64] ;  /* 0x000000380c0d7981 */ /* 0x000366000c1e1900 */
.L_x_1679:
[----:B------:R-:W2:Y:S01]  /*22ca0*/  S2R R3, SR_CgaCtaId ;  /* 0x0000000000037919 */ /* 0x000ea20000008800 */
[----:B------:R-:W-:-:S04]  /*22cb0*/  MOV R2, 0x400 ;  /* 0x0000040000027802 */ /* 0x000fc80000000f00 */
[----:B--2---:R-:W-:Y:S02]  /*22cc0*/  LEA R2, R3, R2, 0x18 ;  /* 0x0000000203027211 */ /* 0x004fe400078ec0ff */
[----:B------:R-:W-:-:S03]  /*22cd0*/  SHF.L.U32 R3, R14, 0x1f, RZ ;  /* 0x0000001f0e037819 */ /* 0x000fc600000006ff */
[----:B------:R-:W-:-:S04]  /*22ce0*/  IMAD R2, R15, 0x8, R2 ;  /* 0x000000080f027824 */ /* 0x000fc800078e0202 */
[----:B------:R-:W2:Y:S02]  /*22cf0*/  SYNCS.PHASECHK.TRANS64.TRYWAIT P0, [R2+URZ+0x28840], R3 ;  /* 0x02884003020075a7 */ /* 0x000ea4000800017f */
[----:B--2---:R-:W-:Y:S05]  /*22d00*/  @!P0 BRA `(.L_x_1680) ;  /* 0x0000003800588947 */ /* 0x004fea0003800000 */
.L_x_1844:
        /* <DEDUP_REMOVED lines=11> */
.L_x_1681:
        /* <DEDUP_REMOVED lines=14> */
[----:B------:R-:W-:Y:S02]  /*22ea0*/  SHF.L.U32 R9, R9, 0x1f, RZ ;  /* 0x0000001f09097819 */ /* 0x000fe400000006ff */
[----:B---3--:R-:W-:-:S04]  /*22eb0*/  LEA R2, R14, R3, 0x3 ;  /* 0x000000030e027211 */ /* 0x008fc800078e18ff */
        /* <DEDUP_REMOVED lines=17> */
.L_x_1845:
        /* <DEDUP_REMOVED lines=8> */
.L_x_1683:
        /* <DEDUP_REMOVED lines=28> */
.L_x_1678:
[----:B------:R-:W-:Y:S05]  /*23210*/  BSYNC B1 ;  /* 0x0000000000017941 */ /* 0x000fea0003800000 */
.L_x_1677:
[----:B------:R-:W2:Y:S01]  /*23220*/  LDL R2, [R1+0x18] ;  /* 0x0000180001027983 */ /* 0x000ea20000100800 */
[----:B------:R-:W-:Y:S02]  /*23230*/  IADD3 R7, R7, -0x2, RZ ;  /* 0xfffffffe07077810 */ /* 0x000fe40007ffe0ff */
[----:B--2---:R-:W-:-:S13]  /*23240*/  ISETP.GT.AND P0, PT, R11, R2, PT ;  /* 0x000000020b00720c */ /* 0x004fda0003f04270 */
[----:B------:R-:W-:Y:S05]  /*23250*/  @P0 BRA `(.L_x_1684) ;  /* 0xfffffff0002c0947 */ /* 0x000fea000383ffff */
.L_x_1660:
[----:B------:R-:W-:Y:S05]  /*23260*/  BSYNC B0 ;  /* 0x0000000000007941 */ /* 0x000fea0003800000 */
.L_x_1659:
        /* <DEDUP_REMOVED lines=13> */
[----:B-1----:R-:W-:-:S06]  /*23340*/  LOP3.LUT R8, R8, UR4, RZ, 0xc0, !PT ;  /* 0x0000000408087c12 */ /* 0x002fcc000f8ec0ff */
[----:B------:R-:W1:Y:S01]  /*23350*/  POPC R8, R8 ;  /* 0x0000000800087309 */ /* 0x000e620000000000 */
[----:B--2---:R-:W1:Y:S02]  /*23360*/  SHFL.IDX PT, R7, R2, R7, 0x1f ;  /* 0x00001f0702077589 */ /* 0x004e6400000e0000 */
[----:B-1----:R-:W-:-:S07]  /*23370*/  IADD3 R16, R7, UR37, R8 ;  /* 0x0000002507107c10 */ /* 0x002fce000fffe008 */
.L_x_1686:
[----:B------:R-:W-:Y:S05]  /*23380*/  BSYNC B0 ;  /* 0x0000000000007941 */ /* 0x000fea0003800000 */
.L_x_1685:
        /* <DEDUP_REMOVED lines=11> */
.L_x_1846:
        /* <DEDUP_REMOVED lines=11> */
.L_x_1690:
        /* <DEDUP_REMOVED lines=27> */
.L_x_1688:
[----:B------:R-:W-:Y:S05]  /*236a0*/  BSYNC B0 ;  /* 0x0000000000007941 */ /* 0x000fea0003800000 */
.L_x_1687:
        /* <DEDUP_REMOVED lines=9> */
.L_x_1645:
[----:B------:R-:W-:Y:S05]  /*23740*/  BSYNC B6 ;  /* 0x0000000000067941 */ /* 0x000fea0003800000 */
.L_x_1643:
[----:B------:R-:W-:-:S03]  /*23750*/  UMOV UR4, 0xffffffff ;  /* 0xffffffff00047882 */ /* 0x000fc60000000000 */
[----:B------:R-:W-:Y:S05]  /*23760*/  BRA.DIV UR4, `(.L_x_1691) ;  /* 0x0000002e04fc7947 */ /* 0x000fea000b800000 */
[----:B------:R4:W0:Y:S04]  /*23770*/  SHFL.IDX PT, R4, R16, RZ, 0x1f ;  /* 0x00001fff10047589 */ /* 0x00082800000e0000 */
[----:B------:R-:W0:Y:S02]  /*23780*/  SHFL.IDX PT, R16, R16, 0x1, 0x1f ;  /* 0x00201f0010107f89 */ /* 0x000e2400000e0000 */
.L_x_1850:
[----:B------:R-:W5:Y:S01]  /*23790*/  S2R R7, SR_TID.X ;  /* 0x0000000000077919 */ /* 0x000f620000002100 */
[----:B------:R-:W-:Y:S01]  /*237a0*/  ULDC UR4, c[0x0][0xc14] ;  /* 0x0003050000047ab9 */ /* 0x000fe20000000800 */
[----:B------:R-:W-:Y:S01]  /*237b0*/  BSSY B0, `(.L_x_1692) ;  /* 0x000000b000007945 */ /* 0x000fe20003800000 */
[----:B-1----:R-:W-:Y:S01]  /*237c0*/  IMAD.U32 R0, RZ, RZ, UR4 ;  /* 0x00000004ff007e24 */ /* 0x002fe2000f8e00ff */
[----:B------:R-:W-:Y:S02]  /*237d0*/  MOV R17, RZ ;  /* 0x000000ff00117202 */ /* 0x000fe40000000f00 */
[----:B-----5:R-:W-:-:S04]  /*237e0*/  LOP3.LUT R7, R7, 0x1f, RZ, 0xc0, !PT ;  /* 0x0000001f07077812 */ /* 0x020fc800078ec0ff */
[C---:B------:R-:W-:Y:S01]  /*237f0*/  ISETP.NE.AND P0, PT, R7.reuse, 0x1f, PT ;  /* 0x0000001f0700780c */ /* 0x040fe20003f05270 */
[----:B------:R-:W-:-:S05]  /*23800*/  IMAD.IADD R5, R7, 0x1, R19 ;  /* 0x0000000107057824 */ /* 0x000fca00078e0213 */
[----:B------:R-:W-:-:S13]  /*23810*/  ISETP.GE.OR P0, PT, R5, R0, !P0 ;  /* 0x000000000500720c */ /* 0x000fda0004706670 */
[----:B------:R-:W-:Y:S05]  /*23820*/  @P0 BRA `(.L_x_1693) ;  /* 0x00000000000c0947 */ /* 0x000fea0003800000 */
[----:B------:R-:W1:Y:S02]  /*23830*/  LDC.64 R2, c[0x0][0xc58] ;  /* 0x00031600ff027b82 */ /* 0x000e640000000a00 */
[----:B-1----:R-:W-:-:S05]  /*23840*/  IMAD.WIDE R2, R5, 0x4, R2 ;  /* 0x0000000405027825 */ /* 0x002fca00078e0202 */
[----:B------:R1:W5:Y:S02]  /*23850*/  LDG.E R17, desc[UR56][R2.64] ;  /* 0x0000003802117981 */ /* 0x000364000c1e1900 */
.L_x_1693:
[----:B------:R-:W-:Y:S05]  /*23860*/  BSYNC B0 ;  /* 0x0000000000007941 */ /* 0x000fea0003800000 */
.L_x_1692:
[----:B------:R-:W-:-:S03]  /*23870*/  UMOV UR4, 0xffffffff ;  /* 0xffffffff00047882 */ /* 0x000fc60000000000 */
[----:B------:R-:W-:Y:S05]  /*23880*/  BRA.DIV UR4, `(.L_x_1694) ;  /* 0x0000003204007947 */ /* 0x000fea000b800000 */
        /* <DEDUP_REMOVED lines=9> */
[----:B-1----:R-:W-:-:S05]  /*23920*/  IMAD.IADD R3, R13, 0x1, R14 ;  /* 0x000000010d037824 */ /* 0x002fca00078e020e */
[----:B------:R-:W0:Y:S02]  /*23930*/  SHFL.UP PT, R14, R3, 0x4, RZ ;  /* 0x04800000030e7989 */ /* 0x000e2400000e00ff */
[----:B0-----:R-:W-:Y:S02]  /*23940*/  SEL R14, R14, RZ, P0 ;  /* 0x000000ff0e0e7207 */ /* 0x001fe40000000000 */
[----:B------:R-:W-:-:S03]  /*23950*/  ISETP.GE.U32.AND P0, PT, R7, 0x10, PT ;  /* 0x000000100700780c */ /* 0x000fc60003f06070 */
[----:B------:R-:W-:-:S05]  /*23960*/  IMAD.IADD R5, R3, 0x1, R14 ;  /* 0x0000000103057824 */ /* 0x000fca00078e020e */
[----:B------:R-:W3:Y:S02]  /*23970*/  SHFL.UP PT, R14, R5, 0x8, RZ ;  /* 0x05000000050e7989 */ /* 0x000ee400000e00ff */
[----:B---3--:R-:W-:-:S05]  /*23980*/  SEL R6, R14, RZ, P1 ;  /* 0x000000ff0e067207 */ /* 0x008fca0000800000 */
[----:B------:R-:W-:-:S05]  /*23990*/  IMAD.IADD R6, R5, 0x1, R6 ;  /* 0x0000000105067824 */ /* 0x000fca00078e0206 */
[----:B------:R-:W0:Y:S02]  /*239a0*/  SHFL.UP PT, R14, R6, 0x10, RZ ;  /* 0x06000000060e7989 */ /* 0x000e2400000e00ff */
[----:B0-----:R-:W-:-:S05]  /*239b0*/  SEL R7, R14, RZ, P0 ;  /* 0x000000ff0e077207 */ /* 0x001fca0000000000 */
[----:B------:R-:W-:-:S05]  /*239c0*/  IMAD.IADD R2, R6, 0x1, R7 ;  /* 0x0000000106027824 */ /* 0x000fca00078e0207 */
[----:B------:R0:W1:Y:S02]  /*239d0*/  SHFL.IDX PT, R14, R2, 0x1f, 0x1f ;  /* 0x03e01f00020e7f89 */ /* 0x00006400000e0000 */
.L_x_1858:
[----:B------:R-:W-:Y:S02]  /*239e0*/  ULDC UR4, c[0x0][0xc10] ;  /* 0x0003040000047ab9 */ /* 0x000fe40000000800 */
[----:B------:R-:W-:-:S04]  /*239f0*/  IMAD.U32 R5, RZ, RZ, UR4 ;  /* 0x00000004ff057e24 */ /* 0x000fc8000f8e00ff */
[----:B-1----:R-:W-:-:S05]  /*23a00*/  IMAD R3, R14, R5, RZ ;  /* 0x000000050e037224 */ /* 0x002fca00078e02ff */
[----:B----4-:R-:W-:-:S04]  /*23a10*/  IADD3 R16, R16, R3, RZ ;  /* 0x0000000310107210 */ /* 0x010fc80007ffe0ff */
[----:B------:R-:W-:-:S13]  /*23a20*/  ISETP.GT.AND P0, PT, R16, R4, PT ;  /* 0x000000041000720c */ /* 0x000fda0003f04270 */
[----:B------:R-:W-:Y:S05]  /*23a30*/  @P0 BRA `(.L_x_1695) ;  /* 0x0000000000b40947 */ /* 0x000fea0003800000 */
[----:B------:R-:W1:Y:S02]  /*23a40*/  LDC R0, c[0x0][0xc14] ;  /* 0x00030500ff007b82 */ /* 0x000e640000000800 */
.L_x_1700:
[----:B------:R-:W-:-:S05]  /*23a50*/  VIADD R19, R19, 0x1f ;  /* 0x0000001f13137836 */ /* 0x000fca0000000000 */
[----:B-1----:R-:W-:-:S13]  /*23a60*/  ISETP.GE.AND P0, PT, R19, R0, PT ;  /* 0x000000001300720c */ /* 0x002fda0003f06270 */
[----:B------:R-:W-:Y:S05]  /*23a70*/  @P0 BRA `(.L_x_1696) ;  /* 0x0000000400ec0947 */ /* 0x000fea0003800000 */
[----:B------:R-:W1:Y:S01]  /*23a80*/  S2R R6, SR_TID.X ;  /* 0x0000000000067919 */ /* 0x000e620000002100 */
[----:B------:R-:W-:Y:S01]  /*23a90*/  BSSY B0, `(.L_x_1697) ;  /* 0x000000a000007945 */ /* 0x000fe20003800000 */
[----:B------:R-:W-:Y:S01]  /*23aa0*/  IMAD.MOV.U32 R17, RZ, RZ, RZ ;  /* 0x000000ffff117224 */ /* 0x000fe200078e00ff */
[----:B-1----:R-:W-:-:S04]  /*23ab0*/  LOP3.LUT R6, R6, 0x1f, RZ, 0xc0, !PT ;  /* 0x0000001f06067812 */ /* 0x002fc800078ec0ff */
[C---:B------:R-:W-:Y:S01]  /*23ac0*/  ISETP.NE.AND P1, PT, R6.reuse, 0x1f, PT ;  /* 0x0000001f0600780c */ /* 0x040fe20003f25270 */
[----:B------:R-:W-:-:S05]  /*23ad0*/  IMAD.IADD R5, R6, 0x1, R19 ;  /* 0x0000000106057824 */ /* 0x000fca00078e0213 */
[----:B------:R-:W-:-:S13]  /*23ae0*/  ISETP.GE.OR P0, PT, R5, R0, !P1 ;  /* 0x000000000500720c */ /* 0x000fda0004f06670 */
[----:B------:R-:W-:Y:S05]  /*23af0*/  @P0 BRA `(.L_x_1698) ;  /* 0x00000000000c0947 */ /* 0x000fea0003800000 */
[----:B0-----:R-:W0:Y:S02]  /*23b00*/  LDC.64 R2, c[0x0][0xc58] ;  /* 0x00031600ff027b82 */ /* 0x001e240000000a00 */
[----:B0-----:R-:W-:-:S05]  /*23b10*/  IMAD.WIDE R2, R5, 0x4, R2 ;  /* 0x0000000405027825 */ /* 0x001fca00078e0202 */
[----:B------:R1:W5:Y:S02]  /*23b20*/  LDG.E R17, desc[UR56][R2.64] ;  /* 0x0000003802117981 */ /* 0x000364000c1e1900 */
.L_x_1698:
[----:B------:R-:W-:Y:S05]  /*23b30*/  BSYNC B0 ;  /* 0x0000000000007941 */ /* 0x000fea0003800000 */
.L_x_1697:
[----:B------:R-:W-:-:S03]  /*23b40*/  UMOV UR4, 0xffffffff ;  /* 0xffffffff00047882 */ /* 0x000fc60000000000 */
[----:B------:R-:W-:Y:S05]  /*23b50*/  BRA.DIV UR4, `(.L_x_1699) ;  /* 0x00000032041c7947 */ /* 0x000fea000b800000 */
[----:B-----5:R-:W3:Y:S01]  /*23b60*/  SHFL.UP PT, R14, R17, 0x1, RZ ;  /* 0x04200000110e7989 */ /* 0x020ee200000e00ff */
[C---:B------:R-:W-:Y:S02]  /*23b70*/  ISETP.NE.AND P0, PT, R6.reuse, RZ, PT ;  /* 0x000000ff0600720c */ /* 0x040fe40003f05270 */
[----:B------:R-:W-:Y:S02]  /*23b80*/  ISETP.GE.U32.AND P1, PT, R6, 0x2, PT ;  /* 0x000000020600780c */ /* 0x000fe40003f26070 */
[----:B---3--:R-:W-:Y:S02]  /*23b90*/  SEL R14, R14, RZ, P0 ;  /* 0x000000ff0e0e7207 */ /* 0x008fe40000000000 */
[----:B------:R-:W-:-:S03]  /*23ba0*/  ISETP.GE.U32.AND P0, PT, R6, 0x4, PT ;  /* 0x000000040600780c */ /* 0x000fc60003f06070 */
[----:B------:R-:W-:-:S05]  /*23bb0*/  IMAD.IADD R13, R17, 0x1, R14 ;  /* 0x00000001110d7824 */ /* 0x000fca00078e020e */
[----:B------:R-:W0:Y:S02]  /*23bc0*/  SHFL.UP PT, R14, R13, 0x2, RZ ;  /* 0x044000000d0e7989 */ /* 0x000e2400000e00ff */
[----:B01----:R-:W-:Y:S02]  /*23bd0*/  SEL R2, R14, RZ, P1 ;  /* 0x000000ff0e027207 */ /* 0x003fe40000800000 */
        /* <DEDUP_REMOVED lines=12> */
[----:B------:R0:W1:Y:S02]  /*23ca0*/  SHFL.IDX PT, R14, R2, 0x1f, 0x1f ;  /* 0x03e01f00020e7f89 */ /* 0x00006400000e0000 */
.L_x_1866:
[----:B------:R-:W-:Y:S02]  /*23cb0*/  ULDC UR4, c[0x0][0xc10] ;  /* 0x0003040000047ab9 */ /* 0x000fe40000000800 */
[----:B------:R-:W-:-:S04]  /*23cc0*/  IMAD.U32 R5, RZ, RZ, UR4 ;  /* 0x00000004ff057e24 */ /* 0x000fc8000f8e00ff */
[----:B-1----:R-:W-:-:S04]  /*23cd0*/  IMAD R3, R14, R5, RZ ;  /* 0x000000050e037224 */ /* 0x002fc800078e02ff */
[----:B------:R-:W-:-:S05]  /*23ce0*/  IMAD.IADD R16, R3, 0x1, R16 ;  /* 0x0000000103107824 */ /* 0x000fca00078e0210 */
[----:B------:R-:W-:-:S13]  /*23cf0*/  ISETP.GT.AND P0, PT, R16, R4, PT ;  /* 0x000000041000720c */ /* 0x000fda0003f04270 */
[----:B------:R-:W-:Y:S05]  /*23d00*/  @!P0 BRA `(.L_x_1700) ;  /* 0xfffffffc00508947 */ /* 0x000fea000383ffff */
.L_x_1695:
[----:B------:R-:W-:Y:S01]  /*23d10*/  IMAD.IADD R16, R16, 0x1, -R3 ;  /* 0x0000000110107824 */ /* 0x000fe200078e0a03 */
[----:B------:R-:W-:-:S03]  /*23d20*/  UMOV UR4, 0xffffffff ;  /* 0xffffffff00047882 */ /* 0x000fc60000000000 */
[----:B------:R-:W-:-:S05]  /*23d30*/  IMAD R3, R2, R5, R16 ;  /* 0x0000000502037224 */ /* 0x000fca00078e0210 */
[----:B------:R-:W-:Y:S01]  /*23d40*/  ISETP.GT.AND P6, PT, R3, R4, PT ;  /* 0x000000040300720c */ /* 0x000fe20003fc4270 */
[----:B------:R-:W-:-:S12]  /*23d50*/  BRA.DIV UR4, `(.L_x_1701) ;  /* 0x00000032046c7947 */ /* 0x000fd8000b800000 */
[----:B------:R-:W-:-:S04]  /*23d60*/  VOTE.ANY R3, PT, !P6 ;  /* 0x0000000000037806 */ /* 0x000fc800070e0100 */
[----:B------:R-:W1:Y:S02]  /*23d70*/  POPC R6, R3 ;  /* 0x0000000300067309 */ /* 0x000e640000000000 */
[----:B-1----:R1:W3:Y:S02]  /*23d80*/  SHFL.IDX PT, R17, R17, R6, 0x1f ;  /* 0x00001f0611117589 */ /* 0x0022e400000e0000 */
.L_x_1870:
[----:B------:R-:W-:Y:S02]  /*23d90*/  ISETP.NE.AND P0, PT, R3, RZ, PT ;  /* 0x000000ff0300720c */ /* 0x000fe40003f05270 */
[----:B------:R-:W-:-:S11]  /*23da0*/  MOV R7, RZ ;  /* 0x000000ff00077202 */ /* 0x000fd60000000f00 */
[----:B------:R-:W-:Y:S05]  /*23db0*/  @!P0 BRA `(.L_x_1702) ;  /* 0x0000000000108947 */ /* 0x000fea0003800000 */
[----:B------:R-:W-:Y:S01]  /*23dc0*/  UMOV UR4, 0xffffffff ;  /* 0xffffffff00047882 */ /* 0x000fe20000000000 */
[----:B------:R-:W-:Y:S02]  /*23dd0*/  VIADD R12, R6, 0xffffffff ;  /* 0xffffffff060c7836 */ /* 0x000fe40000000000 */
[----:B------:R-:W-:Y:S05]  /*23de0*/  BRA.DIV UR4, `(.L_x_1703) ;  /* 0x0000003204907947 */ /* 0x000fea000b800000 */
[----:B------:R4:W0:Y:S02]  /*23df0*/  SHFL.IDX PT, R7, R2, R12, 0x1f ;  /* 0x00001f0c02077589 */ /* 0x00082400000e0000 */
.L_x_1702:
[----:B0---4-:R-:W0:Y:S01]  /*23e00*/  LDC.64 R2, c[0x0][0xc68] ;  /* 0x00031a00ff027b82 */ /* 0x011e220000000a00 */
[----:B------:R-:W-:-:S04]  /*23e10*/  IMAD.IADD R19, R6, 0x1, R19 ;  /* 0x0000000106137824 */ /* 0x000fc800078e0213 */
[----:B0-----:R-:W-:-:S05]  /*23e20*/  IMAD.WIDE R2, R19, 0x4, R2 ;  /* 0x0000000413027825 */ /* 0x001fca00078e0202 */
[----:B--2---:R0:W1:Y:S01]  /*23e30*/  LDG.E R8, desc[UR56][R2.64] ;  /* 0x0000003802087981 */ /* 0x004062000c1e1900 */
[----:B------:R-:W-:-:S05]  /*23e40*/  IMAD R16, R7, R5, R16 ;  /* 0x0000000507107224 */ /* 0x000fca00078e0210 */
[----:B------:R-:W-:Y:S01]  /*23e50*/  IADD3 R7, R4, -R16, RZ ;  /* 0x8000001004077210 */ /* 0x000fe20007ffe0ff */
[----:B0-----:R-:W-:Y:S02]  /*23e60*/  IMAD.MOV.U32 R2, RZ, RZ, RZ ;  /* 0x000000ffff027224 */ /* 0x001fe400078e00ff */
[----:B-1-3--:R-:W-:-:S05]  /*23e70*/  IMAD R6, R17, R8, RZ ;  /* 0x0000000811067224 */ /* 0x00afca00078e02ff */
        /* <DEDUP_REMOVED lines=21> */
[----:B------:R-:W-:Y:S02]  /*23fd0*/  @!P0 IADD3 R9, -R9, RZ, RZ ;  /* 0x000000ff09098210 */ /* 0x000fe40007ffe1ff */
[----:B------:R-:W-:-:S13]  /*23fe0*/  ISETP.NE.AND P0, PT, R6, RZ, PT ;  /* 0x000000ff0600720c */ /* 0x000fda0003f05270 */
[----:B------:R-:W-:-:S05]  /*23ff0*/  @!P0 LOP3.LUT R9, RZ, R6, RZ, 0x33, !PT ;  /* 0x00000006ff098212 */ /* 0x000fca00078e33ff */
[----:B------:R-:W-:Y:S02]  /*24000*/  IMAD R4, R8, R9, RZ ;  /* 0x0000000908047224 */ /* 0x000fe400078e02ff */
[----:B------:R-:W-:Y:S02]  /*24010*/  IMAD.MOV R9, RZ, RZ, -R9 ;  /* 0x000000ffff097224 */ /* 0x000fe400078e0a09 */
[----:B------:R-:W-:Y:S02]  /*24020*/  IMAD.MOV R2, RZ, RZ, -R4 ;  /* 0x000000ffff027224 */ /* 0x000fe400078e0a04 */
[----:B------:R-:W-:-:S03]  /*24030*/  IMAD R6, R6, R9, R7 ;  /* 0x0000000906067224 */ /* 0x000fc600078e0207 */
[----:B------:R-:W-:Y:S01]  /*24040*/  VIADDMNMX R5, R2, R5, R8, PT ;  /* 0x0000000502057246 */ /* 0x000fe20003800108 */
[----:B------:R-:W-:Y:S02]  /*24050*/  IMAD.MOV.U32 R2, RZ, RZ, RZ ;  /* 0x000000ffff027224 */ /* 0x000fe400078e00ff */
[----:B------:R-:W-:Y:S01]  /*24060*/  IMAD.IADD R4, R6, 0x1, R4 ;  /* 0x0000000106047824 */ /* 0x000fe200078e0204 */
[----:B------:R-:W-:-:S04]  /*24070*/  IABS R8, R5 ;  /* 0x0000000500087213 */ /* 0x000fc80000000000 */
[----:B------:R-:W0:Y:S08]  /*24080*/  I2F.RP R10, R8 ;  /* 0x00000008000a7306 */ /* 0x000e300000209400 */
[----:B0-----:R-:W0:Y:S02]  /*24090*/  MUFU.RCP R10, R10 ;  /* 0x0000000a000a7308 */ /* 0x001e240000001000 */
[----:B0-----:R-:W-:-:S06]  /*240a0*/  VIADD R11, R10, 0xffffffe ;  /* 0x0ffffffe0a0b7836 */ /* 0x001fcc0000000000 */
[----:B------:R-:W0:Y:S02]  /*240b0*/  F2I.FTZ.U32.TRUNC.NTZ R3, R11 ;  /* 0x0000000b00037305 */ /* 0x000e24000021f000 */
[----:B0-----:R-:W-:-:S04]  /*240c0*/  IMAD.MOV R7, RZ, RZ, -R3 ;  /* 0x000000ffff077224 */ /* 0x001fc800078e0a03 */
[----:B------:R-:W-:-:S04]  /*240d0*/  IMAD R7, R7, R8, RZ ;  /* 0x0000000807077224 */ /* 0x000fc800078e02ff */
[----:B------:R-:W-:Y:S01]  /*240e0*/  IMAD.HI.U32 R3, R3, R7, R2 ;  /* 0x0000000703037227 */ /* 0x000fe200078e0002 */
[----:B------:R-:W-:Y:S02]  /*240f0*/  IABS R2, R6 ;  /* 0x0000000600027213 */ /* 0x000fe40000000000 */
[----:B------:R-:W-:-:S03]  /*24100*/  IABS R7, R5 ;  /* 0x0000000500077213 */ /* 0x000fc60000000000 */
[----:B------:R-:W-:Y:S01]  /*24110*/  IMAD.HI.U32 R3, R3, R2, RZ ;  /* 0x0000000203037227 */ /* 0x000fe200078e00ff */
[----:B------:R-:W-:-:S05]  /*24120*/  IADD3 R7, RZ, -R7, RZ ;  /* 0x80000007ff077210 */ /* 0x000fca0007ffe0ff */
        /* <DEDUP_REMOVED lines=10> */
[----:B------:R-:W-:Y:S02]  /*241d0*/  @!P0 LOP3.LUT R3, RZ, R5, RZ, 0x33, !PT ;  /* 0x00000005ff038212 */ /* 0x000fe400078e33ff */
[----:B------:R-:W-:Y:S02]  /*241e0*/  IADD3 R5, -R5, RZ, RZ ;  /* 0x000000ff05057210 */ /* 0x000fe40007ffe1ff */
[----:B------:R-:W-:-:S03]  /*241f0*/  LOP3.LUT R2, RZ, R3, RZ, 0x33, !PT ;  /* 0x00000003ff027212 */ /* 0x000fc600078e33ff */
[----:B------:R-:W-:Y:S02]  /*24200*/  IMAD R18, R3, R5, R4 ;  /* 0x0000000503127224 */ /* 0x000fe400078e0204 */
[----:B------:R-:W-:Y:S01]  /*24210*/  IMAD.IADD R17, R17, 0x1, R2 ;  /* 0x0000000111117824 */ /* 0x000fe200078e0202 */
[----:B------:R-:W-:Y:S06]  /*24220*/  BRA `(.L_x_1704) ;  /* 0x00000000001c7947 */ /* 0x000fec0003800000 */
.L_x_1696:
[----:B------:R-:W-:Y:S01]  /*24230*/  UMOV UR4, URZ ;  /* 0x0000003f00047c82 */ /* 0x000fe20008000000 */
[----:B------:R-:W-:Y:S01]  /*24240*/  UMOV UR5, URZ ;  /* 0x0000003f00057c82 */ /* 0x000fe20008000000 */
[----:B------:R-:W-:Y:S01]  /*24250*/  ULDC UR6, c[0x0][0xc14] ;  /* 0x0003050000067ab9 */ /* 0x000fe20000000800 */
[----:B------:R-:W-:Y:S02]  /*24260*/  IMAD.MOV.U32 R16, RZ, RZ, R4 ;  /* 0x000000ffff107224 */ /* 0x000fe400078e0004 */
[----:B------:R-:W-:Y:S02]  /*24270*/  IMAD.U32 R17, RZ, RZ, UR4 ;  /* 0x00000004ff117e24 */ /* 0x000fe4000f8e00ff */
[----:B------:R-:W-:Y:S02]  /*24280*/  IMAD.U32 R18, RZ, RZ, UR5 ;  /* 0x00000005ff127e24 */ /* 0x000fe4000f8e00ff */
[----:B------:R-:W-:-:S07]  /*24290*/  IMAD.U32 R19, RZ, RZ, UR6 ;  /* 0x00000006ff137e24 */ /* 0x000fce000f8e00ff */
.L_x_1704:
        /* <DEDUP_REMOVED lines=12> */
.L_x_1604:
[----:B-1----:R-:W4:Y:S01]  /*24360*/  LDL.LU R0, [R1+0x20] ;  /* 0x0000200001007983 */ /* 0x002f220000300800 */
[----:B------:R-:W-:Y:S01]  /*24370*/  BSSY B0, `(.L_x_1706) ;  /* 0x000000b000007945 */ /* 0x000fe20003800000 */
[----:B------:R-:W1:Y:S01]  /*24380*/  S2R R5, SR_CgaCtaId ;  /* 0x0000000000057919 */ /* 0x000e620000008800 */
[----:B----4-:R-:W-:-:S04]  /*24390*/  IADD3 R0, R0, 0x1, RZ ;  /* 0x0000000100007810 */ /* 0x010fc80007ffe0ff */
[----:B---3--:R-:W-:-:S04]  /*243a0*/  LEA.HI R2, R0, R0, RZ, 0x1 ;  /* 0x0000000000027211 */ /* 0x008fc800078f08ff */
[----:B------:R-:W-:-:S05]  /*243b0*/  LOP3.LUT R3, R2, 0xfffffffe, RZ, 0xc0, !PT ;  /* 0xfffffffe02037812 */ /* 0x000fca00078ec0ff */
[----:B------:R-:W-:Y:S01]  /*243c0*/  IMAD.IADD R3, R0, 0x1, -R3 ;  /* 0x0000000100037824 */ /* 0x000fe200078e0a03 */
[----:B------:R-:W-:-:S04]  /*243d0*/  MOV R0, 0x400 ;  /* 0x0000040000007802 */ /* 0x000fc80000000f00 */
[----:B-1----:R-:W-:Y:S02]  /*243e0*/  LEA R0, R5, R0, 0x18 ;  /* 0x0000000005007211 */ /* 0x002fe400078ec0ff */
[----:B------:R-:W-:-:S04]  /*243f0*/  SHF.L.U32 R3, R3, 0x1f, RZ ;  /* 0x0000001f03037819 */ /* 0x000fc800000006ff */
[----:B------:R-:W1:Y:S02]  /*24400*/  SYNCS.PHASECHK.TRANS64.TRYWAIT P0, [R0+URZ+0x28820], R3 ;  /* 0x02882003000075a7 */ /* 0x000e64000800017f */
[----:B-1----:R-:W-:Y:S05]  /*24410*/  @!P0 BRA `(.L_x_1707) ;  /* 0x0000002c002c8947 */ /* 0x002fea0003800000 */
.L_x_1873:
[----:B------:R-:W-:Y:S05]  /*24420*/  BSYNC B0 ;  /* 0x0000000000007941 */ /* 0x000fea0003800000 */
.L_x_1706:
[----:B------:R-:W-:-:S03]  /*24430*/  UMOV UR4, 0xffffffff ;  /* 0xffffffff00047882 */ /* 0x000fc60000000000 */
[----:B------:R-:W-:Y:S05]  /*24440*/  BRA.DIV UR4, `(.L_x_1708) ;  /* 0x0000002e04347947 */ /* 0x000fea000b800000 */
[----:B------:R-:W3:Y:S02]  /*24450*/  S2R R2, SR_TID.X ;  /* 0x0000000000027919 */ /* 0x000ee40000002100 */
[----:B---3--:R-:W-:-:S04]  /*24460*/  SHF.R.U32.HI R2, RZ, 0x5, R2 ;  /* 0x00000005ff027819 */ /* 0x008fc80000011602 */
[----:B------:R-:W-:-:S05]  /*24470*/  LOP3.LUT R2, R2, 0x3, RZ, 0xc0, !PT ;  /* 0x0000000302027812 */ /* 0x000fca00078ec0ff */
[----:B------:R3:W4:Y:S02]  /*24480*/  SHFL.IDX PT, R14, R2, RZ, 0x1f ;  /* 0x00001fff020e7589 */ /* 0x00072400000e0000 */
.L_x_1876:
[----:B----4-:R-:W-:-:S13]  /*24490*/  ISETP.NE.AND P0, PT, R14, RZ, PT ;  /* 0x000000ff0e00720c */ /* 0x010fda0003f05270 */
[----:B------:R-:W-:Y:S05]  /*244a0*/  @P0 BRA `(.L_x_1316) ;  /* 0x0000000000940947 */ /* 0x000fea0003800000 */
[----:B------:R-:W-:-:S03]  /*244b0*/  UMOV UR4, 0xffffffff ;  /* 0xffffffff00047882 */ /* 0x000fc60000000000 */
[----:B------:R-:W-:Y:S05]  /*244c0*/  BRA.DIV UR4, `(.L_x_1709) ;  /* 0x0000002e04487947 */ /* 0x000fea000b800000 */
[----:B------:R-:W-:-:S13]  /*244d0*/  ELECT P6, URZ, PT ;  /* 0x00000000003f782f */ /* 0x000fda00038c0000 */
.L_x_1879:
[----:B------:R-:W-:Y:S05]  /*244e0*/  @!P6 BRA `(.L_x_1316) ;  /* 0x000000000084e947 */ /* 0x000fea0003800000 */
[----:B------:R-:W-:-:S06]  /*244f0*/  ULOP3.LUT UR4, UR36, 0x2, URZ, 0xfc, !UPT ;  /* 0x0000000224047892 */ /* 0x000fcc000f8efc3f */
[----:B---3--:R-:W-:-:S05]  /*24500*/  IMAD.U32 R2, RZ, RZ, UR4 ;  /* 0x00000004ff027e24 */ /* 0x008fca000f8e00ff */
[----:B------:R-:W-:-:S13]  /*24510*/  ISETP.NE.AND P2, PT, R2, 0x3, PT ;  /* 0x000000030200780c */ /* 0x000fda0003f45270 */
[----:B------:R-:W-:Y:S05]  /*24520*/  @!P2 BRA `(.L_x_1710) ;  /* 0x000000000004a947 */ /* 0x000fea0003800000 */
[----:B------:R-:W-:Y:S01]  /*24530*/  BPT.TRAP 0x1 ;  /* 0x000000040000795c */ /* 0x000fe20000300000 */
.L_x_1710:
[----:B-1----:R-:W3:Y:S04]  /*24540*/  LDL R3, [R1] ;  /* 0x0000000001037983 */ /* 0x002ee80000100800 */
[----:B------:R-:W4:Y:S01]  /*24550*/  LDL.LU R7, [R1+0x8] ;  /* 0x0000080001077983 */ /* 0x000f220000300800 */
[----:B------:R-:W-:-:S04]  /*24560*/  VIADD R2, R0, 0x28840 ;  /* 0x0002884000027836 */ /* 0x000fc80000000000 */
[C---:B---3--:R-:W-:Y:S02]  /*24570*/  IMAD R6, R3.reuse, 0x8, R2 ;  /* 0x0000000803067824 */ /* 0x048fe400078e0202 */
[----:B------:R-:W-:Y:S01]  /*24580*/  VIADD R3, R3, 0x1 ;  /* 0x0000000103037836 */ /* 0x000fe20000000000 */
[----:B----4-:R-:W-:-:S04]  /*24590*/  SHF.L.U32 R5, R7, 0x1f, RZ ;  /* 0x0000001f07057819 */ /* 0x010fc800000006ff */
[C---:B------:R-:W-:Y:S01]  /*245a0*/  ISETP.NE.AND P1, PT, R3.reuse, 0x2, PT ;  /* 0x000000020300780c */ /* 0x040fe20003f25270 */
[----:B------:R-:W1:Y:S03]  /*245b0*/  SYNCS.PHASECHK.TRANS64.TRYWAIT P0, [R6+URZ], R5 ;  /* 0x00000005060075a7 */ /* 0x000e66000800017f */
[----:B------:R-:W-:Y:S02]  /*245c0*/  SEL R4, RZ, 0x1, P1 ;  /* 0x00000001ff047807 */ /* 0x000fe40000800000 */
[----:B------:R-:W-:Y:S02]  /*245d0*/  SEL R3, R3, RZ, P1 ;  /* 0x000000ff03037207 */ /* 0x000fe40000800000 */
[----:B------:R-:W-:Y:S02]  /*245e0*/  LOP3.LUT R4, R7, R4, RZ, 0x3c, !PT ;  /* 0x0000000407047212 */ /* 0x000fe400078e3cff */
[----:B------:R-:W-:-:S02]  /*245f0*/  LEA R7, R3, R2, 0x3 ;  /* 0x0000000203077211 */ /* 0x000fc400078e18ff */
[----:B------:R-:W-:Y:S01]  /*24600*/  SHF.L.U32 R2, R4, 0x1f, RZ ;  /* 0x0000001f04027819 */ /* 0x000fe200000006ff */
[----:B-1----:R-:W-:Y:S06]  /*24610*/  @!P0 BRA `(.L_x_1711) ;  /* 0x0000002c00148947 */ /* 0x002fec0003800000 */
.L_x_1880:
[----:B------:R-:W3:Y:S02]  /*24620*/  SYNCS.PHASECHK.TRANS64.TRYWAIT P0, [R7+URZ], R2 ;  /* 0x00000002070075a7 */ /* 0x000ee4000800017f */
[----:B---3--:R-:W-:Y:S05]  /*24630*/  @!P0 BRA `(.L_x_1712) ;  /* 0x0000002c00208947 */ /* 0x008fea0003800000 */
.L_x_1881:
[----:B------:R-:W-:Y:S05]  /*24640*/  @!P2 BRA `(.L_x_1713) ;  /* 0x000000000004a947 */ /* 0x000fea0003800000 */
[----:B------:R-:W-:Y:S01]  /*24650*/  BPT.TRAP 0x1 ;  /* 0x000000040000795c */ /* 0x000fe20000300000 */
.L_x_1713:
[----:B------:R-:W4:Y:S01]  /*24660*/  LDL.LU R4, [R1] ;  /* 0x0000000001047983 */ /* 0x000f220000300800 */
[----:B------:R-:W-:-:S04]  /*24670*/  VIADD R0, R0, 0x28860 ;  /* 0x0002886000007836 */ /* 0x000fc80000000000 */
[----:B----4-:R-:W-:-:S04]  /*24680*/  IMAD R4, R4, 0x8, R0 ;  /* 0x0000000804047824 */ /* 0x010fc800078e0200 */
[----:B------:R-:W4:Y:S02]  /*24690*/  SYNCS.PHASECHK.TRANS64.TRYWAIT P0, [R4+URZ], R5 ;  /* 0x00000005040075a7 */ /* 0x000f24000800017f */
[----:B----4-:R-:W-:Y:S05]  /*246a0*/  @!P0 BRA `(.L_x_1714) ;  /* 0x0000002c00188947 */ /* 0x010fea0003800000 */
.L_x_1882:
[----:B------:R-:W-:-:S07]  /*246b0*/  IMAD R3, R3, 0x8, R0 ;  /* 0x0000000803037824 */ /* 0x000fce00078e0200 */
.L_x_1715:
[----:B------:R0:W0:Y:S02]  /*246c0*/  SYNCS.PHASECHK.TRANS64.TRYWAIT P0, [R3+URZ], R2 ;  /* 0x00000002030075a7 */ /* 0x000024000800017f */
[----:B0-----:R-:W-:Y:S05]  /*246d0*/  @!P0 NANOSLEEP.SYNCS 0x989680 ;  /* 0x009896800000895d */ /* 0x001fea0003900000 */
[----:B------:R-:W0:Y:S02]  /*246e0*/  @!P0 SYNCS.PHASECHK.TRANS64 P0, [R3+URZ], R2 ;  /* 0x00000002030085a7 */ /* 0x000e24000800007f */
[----:B0-----:R-:W-:Y:S05]  /*246f0*/  @!P0 BRA `(.L_x_1715) ;  /* 0xfffffffc00f08947 */ /* 0x001fea000383ffff */
.L_x_1316:
[----:B------:R-:W-:Y:S05]  /*24700*/  BSYNC B7 ;  /* 0x0000000000077941 */ /* 0x000fea0003800000 */
.L_x_1313:
[----:B------:R-:W-:Y:S05]  /*24710*/  EXIT ;  /* 0x000000000000794d */ /* 0x000fea0003800000 */
.L_x_1346:
[----:B0-----:R0:W1:Y:S02]  /*24720*/  SYNCS.PHASECHK.TRANS64.TRYWAIT P6, [R103+URZ+0x28890], R124 ;  /* 0x0288907c670075a7 */ /* 0x00106400080c017f */
[----:B-1----:R-:W-:Y:S05]  /*24730*/  @!P6 NANOSLEEP.SYNCS 0x989680 ;  /* 0x009896800000e95d */ /* 0x002fea0003900000 */
[----:B------:R-:W1:Y:S02]  /*24740*/  @!P6 SYNCS.PHASECHK.TRANS64 P6, [R103+URZ+0x28890], R124 ;  /* 0x0288907c6700e5a7 */ /* 0x000e6400080c007f */
[----:B-1----:R-:W-:Y:S05]  /*24750*/  @!P6 BRA `(.L_x_1346) ;  /* 0xfffffffc00f0e947 */ /* 0x002fea000383ffff */
[----:B------:R-:W-:Y:S05]  /*24760*/  BRA `(.L_x_1716) ;  /* 0xfffffdec00007947 */ /* 0x000fea000383ffff */
.L_x_1382:
[----:B0-----:R0:W1:Y:S02]  /*24770*/  SYNCS.PHASECHK.TRANS64.TRYWAIT P4, [R103+URZ+0x28890], R124 ;  /* 0x0288907c670075a7 */ /* 0x001064000808017f */
[----:B-1----:R-:W-:Y:S05]  /*24780*/  @!P4 NANOSLEEP.SYNCS 0x989680 ;  /* 0x009896800000c95d */ /* 0x002fea0003900000 */
[----:B------:R-:W1:Y:S02]  /*24790*/  @!P4 SYNCS.PHASECHK.TRANS64 P4, [R103+URZ+0x28890], R124 ;  /* 0x0288907c6700c5a7 */ /* 0x000e64000808007f */
[----:B-1----:R-:W-:Y:S05]  /*247a0*/  @!P4 BRA `(.L_x_1382) ;  /* 0xfffffffc00f0c947 */ /* 0x002fea000383ffff */
[----:B------:R-:W-:Y:S05]  /*247b0*/  BRA `(.L_x_1717) ;  /* 0xfffffe1000507947 */ /* 0x000fea000383ffff */
.L_x_1399:
[----:B0-----:R0:W1:Y:S02]  /*247c0*/  SYNCS.PHASECHK.TRANS64.TRYWAIT P3, [R103+URZ+0x28890], R124 ;  /* 0x0288907c670075a7 */ /* 0x001064000806017f */
[----:B-1----:R-:W-:Y:S05]  /*247d0*/  @!P3 NANOSLEEP.SYNCS 0x989680 ;  /* 0x009896800000b95d */ /* 0x002fea0003900000 */
[----:B------:R-:W1:Y:S02]  /*247e0*/  @!P3 SYNCS.PHASECHK.TRANS64 P3, [R103+URZ+0x28890], R124 ;  /* 0x0288907c6700b5a7 */ /* 0x000e64000806007f */
[----:B-1----:R-:W-:Y:S05]  /*247f0*/  @!P3 BRA `(.L_x_1399) ;  /* 0xfffffffc00f0b947 */ /* 0x002fea000383ffff */
[----:B------:R-:W-:Y:S05]  /*24800*/  BRA `(.L_x_1718) ;  /* 0xfffffe30007c7947 */ /* 0x000fea000383ffff */
.L_x_1409:
[----:B--2---:R2:W3:Y:S02]  /*24810*/  SYNCS.PHASECHK.TRANS64.TRYWAIT P0, [R103+URZ+0x288b0], R124 ;  /* 0x0288b07c670075a7 */ /* 0x0044e4000800017f */
[----:B---3--:R-:W-:Y:S05]  /*24820*/  @!P0 NANOSLEEP.SYNCS 0x989680 ;  /* 0x009896800000895d */ /* 0x008fea0003900000 */
[----:B------:R-:W3:Y:S02]  /*24830*/  @!P0 SYNCS.PHASECHK.TRANS64 P0, [R103+URZ+0x288b0], R124 ;  /* 0x0288b07c670085a7 */ /* 0x000ee4000800007f */
[----:B---3--:R-:W-:Y:S05]  /*24840*/  @!P0 BRA `(.L_x_1409) ;  /* 0xfffffffc00f08947 */ /* 0x008fea000383ffff */
[----:B------:R-:W-:Y:S05]  /*24850*/  BRA `(.L_x_1719) ;  /* 0xfffffe3800187947 */ /* 0x000fea000383ffff */
.L_x_1429:
[----:B------:R-:W-:Y:S01]  /*24860*/  BSSY B0, `(.L_x_1720) ;  /* 0x0000008000007945 */ /* 0x000fe20003800000 */
[----:B------:R-:W-:Y:S01]  /*24870*/  IMAD.MOV.U32 R13, RZ, RZ, R227 ;  /* 0x000000ffff0d7224 */ /* 0x000fe200078e00e3 */
[----:B------:R-:W-:Y:S01]  /*24880*/  MOV R11, 0x1f ;  /* 0x0000001f000b7802 */ /* 0x000fe20000000f00 */
[----:B------:R-:W-:Y:S02]  /*24890*/  IMAD.MOV.U32 R12, RZ, RZ, RZ ;  /* 0x000000ffff0c7224 */ /* 0x000fe400078e00ff */
[----:B------:R-:W-:-:S07]  /*248a0*/  IMAD.MOV.U32 R15, RZ, RZ, -0x1 ;  /* 0xffffffffff0f7424 */ /* 0x000fce00078e00ff */
[----:B-----5:R-:W-:Y:S05]  /*248b0*/  WARPSYNC.COLLECTIVE R15, `(.L_x_1721) ;  /* 0x000000000f087348 */ /* 0x020fea0003c00000 */
[----:B------:R0:W1:Y:S02]  /*248c0*/  SHFL.IDX P6, R14, R13, R12, R11 ;  /* 0x0000000c0d0e7389 */ /* 0x00006400000c000b */
[----:B01---5:R-:W-:Y:S01]  /*248d0*/  ENDCOLLECTIVE ;  /* 0x000000000000791b */ /* 0x023fe20003800000 */
.L_x_1721:
[----:B------:R-:W-:Y:S05]  /*248e0*/  BSYNC B0 ;  /* 0x0000000000007941 */ /* 0x000fea0003800000 */
.L_x_1720:
[----:B------:R-:W-:Y:S01]  /*248f0*/  IMAD.MOV.U32 R196, RZ, RZ, R14 ;  /* 0x000000ffffc47224 */ /* 0x000fe200078e000e */
[----:B------:R-:W-:Y:S06]  /*24900*/  BRA `(.L_x_1722) ;  /* 0xfffffe4400107947 */ /* 0x000fec000383ffff */
.L_x_1447:
[----:B------:R-:W-:Y:S01]  /*24910*/  BSSY B1, `(.L_x_1723) ;  /* 0x0000008000017945 */ /* 0x000fe20003800000 */
[----:B------:R-:W-:Y:S01]  /*24920*/  IMAD.MOV.U32 R13, RZ, RZ, R5 ;  /* 0x000000ffff0d7224 */ /* 0x000fe200078e0005 */
[----:B------:R-:W-:Y:S01]  /*24930*/  MOV R15, 0xffffffff ;  /* 0xffffffff000f7802 */ /* 0x000fe20000000f00 */
[----:B------:R-:W-:Y:S02]  /*24940*/  IMAD.MOV.U32 R12, RZ, RZ, RZ ;  /* 0x000000ffff0c7224 */ /* 0x000fe400078e00ff */
[----:B------:R-:W-:-:S07]  /*24950*/  IMAD.MOV.U32 R11, RZ, RZ, 0x181f ;  /* 0x0000181fff0b7424 */ /* 0x000fce00078e00ff */
[----:B01---5:R-:W-:Y:S05]  /*24960*/  WARPSYNC.COLLECTIVE R15, `(.L_x_1724) ;  /* 0x000000000f087348 */ /* 0x023fea0003c00000 */
[----:B------:R2:W3:Y:S02]  /*24970*/  SHFL.IDX P6, R14, R13, R12, R11 ;  /* 0x0000000c0d0e7389 */ /* 0x0004e400000c000b */
[----:B0123-5:R-:W-:Y:S01]  /*24980*/  ENDCOLLECTIVE ;  /* 0x000000000000791b */ /* 0x02ffe20003800000 */
.L_x_1724:
[----:B------:R-:W-:Y:S05]  /*24990*/  BSYNC B1 ;  /* 0x0000000000017941 */ /* 0x000fea0003800000 */
.L_x_1723:
[----:B------:R-:W-:Y:S05]  /*249a0*/  BRA `(.L_x_1725) ;  /* 0xfffffe5400907947 */ /* 0x000fea000383ffff */
.L_x_1448:
[----:B------:R-:W-:Y:S01]  /*249b0*/  BSSY B1, `(.L_x_1726) ;  /* 0x0000008000017945 */ /* 0x000fe20003800000 */
[----:B------:R-:W-:Y:S02]  /*249c0*/  IMAD.MOV.U32 R13, RZ, RZ, R4 ;  /* 0x000000ffff0d7224 */ /* 0x000fe400078e0004 */
[----:B------:R-:W-:Y:S02]  /*249d0*/  IMAD.MOV.U32 R12, RZ, RZ, RZ ;  /* 0x000000ffff0c7224 */ /* 0x000fe400078e00ff */
[----:B------:R-:W-:Y:S02]  /*249e0*/  IMAD.MOV.U32 R11, RZ, RZ, 0x181f ;  /* 0x0000181fff0b7424 */ /* 0x000fe400078e00ff */
[----:B------:R-:W-:-:S07]  /*249f0*/  IMAD.MOV.U32 R15, RZ, RZ, -0x1 ;  /* 0xffffffffff0f7424 */ /* 0x000fce00078e00ff */
[----:B01---5:R-:W-:Y:S05]  /*24a00*/  WARPSYNC.COLLECTIVE R15, `(.L_x_1727) ;  /* 0x000000000f087348 */ /* 0x023fea0003c00000 */
[----:B------:R2:W3:Y:S02]  /*24a10*/  SHFL.IDX P6, R14, R13, R12, R11 ;  /* 0x0000000c0d0e7389 */ /* 0x0004e400000c000b */
[----:B0123-5:R-:W-:Y:S01]  /*24a20*/  ENDCOLLECTIVE ;  /* 0x000000000000791b */ /* 0x02ffe20003800000 */
.L_x_1727:
[----:B------:R-:W-:Y:S05]  /*24a30*/  BSYNC B1 ;  /* 0x0000000000017941 */ /* 0x000fea0003800000 */
.L_x_1726:
[----:B------:R-:W-:Y:S05]  /*24a40*/  BRA `(.L_x_1728) ;  /* 0xfffffe5400707947 */ /* 0x000fea000383ffff */
.L_x_1449:
[----:B------:R-:W-:Y:S01]  /*24a50*/  BSSY B1, `(.L_x_1729) ;  /* 0x0000008000017945 */ /* 0x000fe20003800000 */
[----:B------:R-:W-:Y:S01]  /*24a60*/  IMAD.MOV.U32 R13, RZ, RZ, R3 ;  /* 0x000000ffff0d7224 */ /* 0x000fe200078e0003 */
[----:B------:R-:W-:Y:S01]  /*24a70*/  MOV R12, RZ ;  /* 0x000000ff000c7202 */ /* 0x000fe20000000f00 */
[----:B------:R-:W-:Y:S02]  /*24a80*/  IMAD.MOV.U32 R11, RZ, RZ, 0x181f ;  /* 0x0000181fff0b7424 */ /* 0x000fe400078e00ff */
[----:B------:R-:W-:-:S07]  /*24a90*/  IMAD.MOV.U32 R15, RZ, RZ, -0x1 ;  /* 0xffffffffff0f7424 */ /* 0x000fce00078e00ff */
[----:B01---5:R-:W-:Y:S05]  /*24aa0*/  WARPSYNC.COLLECTIVE R15, `(.L_x_1730) ;  /* 0x000000000f087348 */ /* 0x023fea0003c00000 */
[----:B------:R2:W3:Y:S02]  /*24ab0*/  SHFL.IDX P6, R14, R13, R12, R11 ;  /* 0x0000000c0d0e7389 */ /* 0x0004e400000c000b */
[----:B0123-5:R-:W-:Y:S01]  /*24ac0*/  ENDCOLLECTIVE ;  /* 0x000000000000791b */ /* 0x02ffe20003800000 */
.L_x_1730:
[----:B------:R-:W-:Y:S05]  /*24ad0*/  BSYNC B1 ;  /* 0x0000000000017941 */ /* 0x000fea0003800000 */
.L_x_1729:
[----:B------:R-:W-:Y:S05]  /*24ae0*/  BRA `(.L_x_1731) ;  /* 0xfffffe5400507947 */ /* 0x000fea000383ffff */
.L_x_1450:
        /* <DEDUP_REMOVED lines=8> */
.L_x_1733:
[----:B------:R-:W-:Y:S05]  /*24b70*/  BSYNC B1 ;  /* 0x0000000000017941 */ /* 0x000fea0003800000 */
.L_x_1732:
[----:B------:R-:W-:Y:S05]  /*24b80*/  BRA `(.L_x_1734) ;  /* 0xfffffe5400307947 */ /* 0x000fea000383ffff */
.L_x_1451:
[----:B------:R-:W-:Y:S01]  /*24b90*/  BSSY B1, `(.L_x_1735) ;  /* 0x0000008000017945 */ /* 0x000fe20003800000 */
[----:B------:R-:W-:Y:S02]  /*24ba0*/  IMAD.MOV.U32 R13, RZ, RZ, R5 ;  /* 0x000000ffff0d7224 */ /* 0x000fe400078e0005 */
[----:B------:R-:W-:Y:S02]  /*24bb0*/  IMAD.MOV.U32 R12, RZ, RZ, 0x1 ;  /* 0x00000001ff0c7424 */ /* 0x000fe400078e00ff */
[----:B------:R-:W-:Y:S02]  /*24bc0*/  IMAD.MOV.U32 R11, RZ, RZ, 0x181f ;  /* 0x0000181fff0b7424 */ /* 0x000fe400078e00ff */
[----:B------:R-:W-:-:S07]  /*24bd0*/  IMAD.MOV.U32 R15, RZ, RZ, -0x1 ;  /* 0xffffffffff0f7424 */ /* 0x000fce00078e00ff */
[----:B01---5:R-:W-:Y:S05]  /*24be0*/  WARPSYNC.COLLECTIVE R15, `(.L_x_1736) ;  /* 0x000000000f087348 */ /* 0x023fea0003c00000 */
[----:B------:R2:W3:Y:S02]  /*24bf0*/  SHFL.IDX P6, R14, R13, R12, R11 ;  /* 0x0000000c0d0e7389 */ /* 0x0004e400000c000b */
[----:B0123-5:R-:W-:Y:S01]  /*24c00*/  ENDCOLLECTIVE ;  /* 0x000000000000791b */ /* 0x02ffe20003800000 */
.L_x_1736:
[----:B------:R-:W-:Y:S05]  /*24c10*/  BSYNC B1 ;  /* 0x0000000000017941 */ /* 0x000fea0003800000 */
.L_x_1735:
[----:B------:R-:W-:Y:S05]  /*24c20*/  BRA `(.L_x_1737) ;  /* 0xfffffe5400107947 */ /* 0x000fea000383ffff */
.L_x_1452:
[----:B------:R-:W-:Y:S01]  /*24c30*/  BSSY B1, `(.L_x_1738) ;  /* 0x0000008000017945 */ /* 0x000fe20003800000 */
[----:B------:R-:W-:Y:S01]  /*24c40*/  IMAD.MOV.U32 R13, RZ, RZ, R4 ;  /* 0x000000ffff0d7224 */ /* 0x000fe200078e0004 */
[----:B------:R-:W-:Y:S01]  /*24c50*/  MOV R12, 0x1 ;  /* 0x00000001000c7802 */ /* 0x000fe20000000f00 */
[----:B------:R-:W-:Y:S02]  /*24c60*/  IMAD.MOV.U32 R11, RZ, RZ, 0x181f ;  /* 0x0000181fff0b7424 */ /* 0x000fe400078e00ff */
[----:B------:R-:W-:-:S07]  /*24c70*/  IMAD.MOV.U32 R15, RZ, RZ, -0x1 ;  /* 0xffffffffff0f7424 */ /* 0x000fce00078e00ff */
[----:B01---5:R-:W-:Y:S05]  /*24c80*/  WARPSYNC.COLLECTIVE R15, `(.L_x_1739) ;  /* 0x000000000f087348 */ /* 0x023fea0003c00000 */
[----:B------:R2:W3:Y:S02]  /*24c90*/  SHFL.IDX P6, R14, R13, R12, R11 ;  /* 0x0000000c0d0e7389 */ /* 0x0004e400000c000b */
[----:B0123-5:R-:W-:Y:S01]  /*24ca0*/  ENDCOLLECTIVE ;  /* 0x000000000000791b */ /* 0x02ffe20003800000 */
.L_x_1739:
[----:B------:R-:W-:Y:S05]  /*24cb0*/  BSYNC B1 ;  /* 0x0000000000017941 */ /* 0x000fea0003800000 */
.L_x_1738:
[----:B------:R-:W-:Y:S05]  /*24cc0*/  BRA `(.L_x_1740) ;  /* 0xfffffe5000f07947 */ /* 0x000fea000383ffff */
.L_x_1453:
[----:B------:R-:W-:Y:S01]  /*24cd0*/  BSSY B1, `(.L_x_1741) ;  /* 0x0000008000017945 */ /* 0x000fe20003800000 */
[----:B------:R-:W-:Y:S01]  /*24ce0*/  IMAD.MOV.U32 R13, RZ, RZ, R3 ;  /* 0x000000ffff0d7224 */ /* 0x000fe200078e0003 */
[----:B------:R-:W-:Y:S01]  /*24cf0*/  MOV R15, 0xffffffff ;  /* 0xffffffff000f7802 */ /* 0x000fe20000000f00 */
[----:B------:R-:W-:Y:S02]  /*24d00*/  IMAD.MOV.U32 R12, RZ, RZ, 0x1 ;  /* 0x00000001ff0c7424 */ /* 0x000fe400078e00ff */
[----:B------:R-:W-:-:S07]  /*24d10*/  IMAD.MOV.U32 R11, RZ, RZ, 0x181f ;  /* 0x0000181fff0b7424 */ /* 0x000fce00078e00ff */
[----:B01---5:R-:W-:Y:S05]  /*24d20*/  WARPSYNC.COLLECTIVE R15, `(.L_x_1742) ;  /* 0x000000000f087348 */ /* 0x023fea0003c00000 */
[----:B------:R2:W3:Y:S02]  /*24d30*/  SHFL.IDX P6, R14, R13, R12, R11 ;  /* 0x0000000c0d0e7389 */ /* 0x0004e400000c000b */
[----:B0123-5:R-:W-:Y:S01]  /*24d40*/  ENDCOLLECTIVE ;  /* 0x000000000000791b */ /* 0x02ffe20003800000 */
.L_x_1742:
[----:B------:R-:W-:Y:S05]  /*24d50*/  BSYNC B1 ;  /* 0x0000000000017941 */ /* 0x000fea0003800000 */
.L_x_1741:
[----:B------:R-:W-:Y:S05]  /*24d60*/  BRA `(.L_x_1743) ;  /* 0xfffffe5000d07947 */ /* 0x000fea000383ffff */
.L_x_1454:
        /* <DEDUP_REMOVED lines=8> */
.L_x_1745:
[----:B------:R-:W-:Y:S05]  /*24df0*/  BSYNC B1 ;  /* 0x0000000000017941 */ /* 0x000fea0003800000 */
.L_x_1744:
[----:B------:R-:W-:Y:S05]  /*24e00*/  BRA `(.L_x_1746) ;  /* 0xfffffe5000b07947 */ /* 0x000fea000383ffff */
.L_x_1455:
        /* <DEDUP_REMOVED lines=8> */
.L_x_1748:
[----:B------:R-:W-:Y:S05]  /*24e90*/  BSYNC B1 ;  /* 0x0000000000017941 */ /* 0x000fea0003800000 */
.L_x_1747:
[----:B------:R-:W-:Y:S05]  /*24ea0*/  BRA `(.L_x_1749) ;  /* 0xfffffe5000907947 */ /* 0x000fea000383ffff */
.L_x_1456:
        /* <DEDUP_REMOVED lines=8> */
.L_x_1751:
[----:B------:R-:W-:Y:S05]  /*24f30*/  BSYNC B1 ;  /* 0x0000000000017941 */ /* 0x000fea0003800000 */
.L_x_1750:
[----:B------:R-:W-:Y:S05]  /*24f40*/  BRA `(.L_x_1752) ;  /* 0xfffffe5000707947 */ /* 0x000fea000383ffff */
.L_x_1457:
        /* <DEDUP_REMOVED lines=8> */
.L_x_1754:
[----:B------:R-:W-:Y:S05]  /*24fd0*/  BSYNC B1 ;  /* 0x0000000000017941 */ /* 0x000fea0003800000 */
.L_x_1753:
[----:B------:R-:W-:Y:S05]  /*24fe0*/  BRA `(.L_x_1755) ;  /* 0xfffffe5000507947 */ /* 0x000fea000383ffff */
.L_x_1458:
        /* <DEDUP_REMOVED lines=8> */
.L_x_1757:
[----:B------:R-:W-:Y:S05]  /*25070*/  BSYNC B1 ;  /* 0x0000000000017941 */ /* 0x000fea0003800000 */
.L_x_1756:
[----:B------:R-:W-:Y:S05]  /*25080*/  BRA `(.L_x_1758) ;  /* 0xfffffe5000307947 */ /* 0x000fea000383ffff */
.L_x_1459:
        /* <DEDUP_REMOVED lines=8> */
.L_x_1760:
[----:B------:R-:W-:Y:S05]  /*25110*/  BSYNC B1 ;  /* 0x0000000000017941 */ /* 0x000fea0003800000 */
.L_x_1759:
[----:B------:R-:W-:Y:S05]  /*25120*/  BRA `(.L_x_1761) ;  /* 0xfffffe5000107947 */ /* 0x000fea000383ffff */
.L_x_1460:
        /* <DEDUP_REMOVED lines=8> */
.L_x_1763:
[----:B------:R-:W-:Y:S05]  /*251b0*/  BSYNC B1 ;  /* 0x0000000000017941 */ /* 0x000fea0003800000 */
.L_x_1762:
[----:B------:R-:W-:Y:S05]  /*251c0*/  BRA `(.L_x_1764) ;  /* 0xfffffe4c00f47947 */ /* 0x000fea000383ffff */
.L_x_1461:
        /* <DEDUP_REMOVED lines=8> */
.L_x_1766:
[----:B------:R-:W-:Y:S05]  /*25250*/  BSYNC B1 ;  /* 0x0000000000017941 */ /* 0x000fea0003800000 */
.L_x_1765:
[----:B------:R-:W-:Y:S05]  /*25260*/  BRA `(.L_x_1767) ;  /* 0xfffffe4c00d87947 */ /* 0x000fea000383ffff */
.L_x_1462:
        /* <DEDUP_REMOVED lines=8> */
.L_x_1769:
[----:B------:R-:W-:Y:S05]  /*252f0*/  BSYNC B1 ;  /* 0x0000000000017941 */ /* 0x000fea0003800000 */
.L_x_1768:
[----:B------:R-:W-:Y:S05]  /*25300*/  BRA `(.L_x_1770) ;  /* 0xfffffe4c00bc7947 */ /* 0x000fea000383ffff */
.L_x_1464:
[----:B--2---:R2:W3:Y:S02]  /*25310*/  SYNCS.PHASECHK.TRANS64.TRYWAIT P4, [R2+URZ+0x28800], R3 ;  /* 0x02880003020075a7 */ /* 0x0044e4000808017f */
[----:B---3--:R-:W-:Y:S05]  /*25320*/  @!P4 NANOSLEEP.SYNCS 0x989680 ;  /* 0x009896800000c95d */ /* 0x008fea0003900000 */
[----:B------:R-:W3:Y:S02]  /*25330*/  @!P4 SYNCS.PHASECHK.TRANS64 P4, [R2+URZ+0x28800], R3 ;  /* 0x028800030200c5a7 */ /* 0x000ee4000808007f */
[----:B---3--:R-:W-:Y:S05]  /*25340*/  @!P4 BRA `(.L_x_1464) ;  /* 0xfffffffc00f0c947 */ /* 0x008fea000383ffff */
[----:B------:R-:W-:Y:S05]  /*25350*/  BRA `(.L_x_1771) ;  /* 0xfffffe5000207947 */ /* 0x000fea000383ffff */
.L_x_1480:
[----:B------:R-:W-:Y:S01]  /*25360*/  BSSY B1, `(.L_x_1772) ;  /* 0x0000008000017945 */ /* 0x000fe20003800000 */
[----:B------:R-:W-:Y:S02]  /*25370*/  IMAD.MOV.U32 R13, RZ, RZ, R9 ;  /* 0x000000ffff0d7224 */ /* 0x000fe400078e0009 */
[----:B------:R-:W-:Y:S02]  /*25380*/  IMAD.MOV.U32 R12, RZ, RZ, RZ ;  /* 0x000000ffff0c7224 */ /* 0x000fe400078e00ff */
[----:B------:R-:W-:Y:S02]  /*25390*/  IMAD.MOV.U32 R11, RZ, RZ, 0x181f ;  /* 0x0000181fff0b7424 */ /* 0x000fe400078e00ff */
[----:B------:R-:W-:-:S07]  /*253a0*/  IMAD.MOV.U32 R15, RZ, RZ, -0x1 ;  /* 0xffffffffff0f7424 */ /* 0x000fce00078e00ff */
[----:B0----5:R-:W-:Y:S05]  /*253b0*/  WARPSYNC.COLLECTIVE R15, `(.L_x_1773) ;  /* 0x000000000f087348 */ /* 0x021fea0003c00000 */
[----:B------:R1:W2:Y:S02]  /*253c0*/  SHFL.IDX P6, R14, R13, R12, R11 ;  /* 0x0000000c0d0e7389 */ /* 0x0002a400000c000b */
[----:B012--5:R-:W-:Y:S01]  /*253d0*/  ENDCOLLECTIVE ;  /* 0x000000000000791b */ /* 0x027fe20003800000 */
.L_x_1773:
[----:B------:R-:W-:Y:S05]  /*253e0*/  BSYNC B1 ;  /* 0x0000000000017941 */ /* 0x000fea0003800000 */
.L_x_1772:
[----:B------:R-:W-:Y:S05]  /*253f0*/  BRA `(.L_x_1774) ;  /* 0xfffffe6c00987947 */ /* 0x000fea000383ffff */
.L_x_1481:
[----:B------:R-:W-:Y:S01]  /*25400*/  BSSY B1, `(.L_x_1775) ;  /* 0x0000008000017945 */ /* 0x000fe20003800000 */
[----:B------:R-:W-:Y:S01]  /*25410*/  IMAD.MOV.U32 R13, RZ, RZ, R8 ;  /* 0x000000ffff0d7224 */ /* 0x000fe200078e0008 */
[----:B------:R-:W-:Y:S01]  /*25420*/  MOV R12, RZ ;  /* 0x000000ff000c7202 */ /* 0x000fe20000000f00 */
[----:B------:R-:W-:Y:S02]  /*25430*/  IMAD.MOV.U32 R11, RZ, RZ, 0x181f ;  /* 0x0000181fff0b7424 */ /* 0x000fe400078e00ff */
[----:B------:R-:W-:-:S07]  /*25440*/  IMAD.MOV.U32 R15, RZ, RZ, -0x1 ;  /* 0xffffffffff0f7424 */ /* 0x000fce00078e00ff */
[----:B0----5:R-:W-:Y:S05]  /*25450*/  WARPSYNC.COLLECTIVE R15, `(.L_x_1776) ;  /* 0x000000000f087348 */ /* 0x021fea0003c00000 */
[----:B------:R1:W2:Y:S02]  /*25460*/  SHFL.IDX P6, R14, R13, R12, R11 ;  /* 0x0000000c0d0e7389 */ /* 0x0002a400000c000b */
[----:B012--5:R-:W-:Y:S01]  /*25470*/  ENDCOLLECTIVE ;  /* 0x000000000000791b */ /* 0x027fe20003800000 */
.L_x_1776:
[----:B------:R-:W-:Y:S05]  /*25480*/  BSYNC B1 ;  /* 0x0000000000017941 */ /* 0x000fea0003800000 */
.L_x_1775:
[----:B------:R-:W-:Y:S05]  /*25490*/  BRA `(.L_x_1777) ;  /* 0xfffffe6c00787947 */ /* 0x000fea000383ffff */
.L_x_1482:
[----:B------:R-:W-:Y:S01]  /*254a0*/  BSSY B1, `(.L_x_1778) ;  /* 0x0000008000017945 */ /* 0x000fe20003800000 */
[----:B------:R-:W-:Y:S01]  /*254b0*/  IMAD.MOV.U32 R13, RZ, RZ, R3 ;  /* 0x000000ffff0d7224 */ /* 0x000fe200078e0003 */
[----:B------:R-:W-:Y:S01]  /*254c0*/  MOV R15, 0xffffffff ;  /* 0xffffffff000f7802 */ /* 0x000fe20000000f00 */
[----:B------:R-:W-:Y:S02]  /*254d0*/  IMAD.MOV.U32 R12, RZ, RZ, RZ ;  /* 0x000000ffff0c7224 */ /* 0x000fe400078e00ff */
[----:B------:R-:W-:-:S07]  /*254e0*/  IMAD.MOV.U32 R11, RZ, RZ, 0x181f ;  /* 0x0000181fff0b7424 */ /* 0x000fce00078e00ff */
[----:B0----5:R-:W-:Y:S05]  /*254f0*/  WARPSYNC.COLLECTIVE R15, `(.L_x_1779) ;  /* 0x000000000f087348 */ /* 0x021fea0003c00000 */
[----:B------:R1:W2:Y:S02]  /*25500*/  SHFL.IDX P6, R14, R13, R12, R11 ;  /* 0x0000000c0d0e7389 */ /* 0x0002a400000c000b */
[----:B012--5:R-:W-:Y:S01]  /*25510*/  ENDCOLLECTIVE ;  /* 0x000000000000791b */ /* 0x027fe20003800000 */
.L_x_1779:
[----:B------:R-:W-:Y:S05]  /*25520*/  BSYNC B1 ;  /* 0x0000000000017941 */ /* 0x000fea0003800000 */
.L_x_1778:
[----:B------:R-:W-:Y:S05]  /*25530*/  BRA `(.L_x_1780) ;  /* 0xfffffe6c00587947 */ /* 0x000fea000383ffff */
.L_x_1483:
        /* <DEDUP_REMOVED lines=8> */
.L_x_1782:
[----:B------:R-:W-:Y:S05]  /*255c0*/  BSYNC B1 ;  /* 0x0000000000017941 */ /* 0x000fea0003800000 */
.L_x_1781:
[----:B------:R-:W-:Y:S05]  /*255d0*/  BRA `(.L_x_1783) ;  /* 0xfffffe6c00387947 */ /* 0x000fea000383ffff */
.L_x_1484:
[----:B------:R-:W-:Y:S01]  /*255e0*/  BSSY B1, `(.L_x_1784) ;  /* 0x0000008000017945 */ /* 0x000fe20003800000 */
[----:B------:R-:W-:Y:S01]  /*255f0*/  IMAD.MOV.U32 R13, RZ, RZ, R9 ;  /* 0x000000ffff0d7224 */ /* 0x000fe200078e0009 */
[----:B------:R-:W-:Y:S01]  /*25600*/  MOV R12, 0x1 ;  /* 0x00000001000c7802 */ /* 0x000fe20000000f00 */
[----:B------:R-:W-:Y:S02]  /*25610*/  IMAD.MOV.U32 R11, RZ, RZ, 0x181f ;  /* 0x0000181fff0b7424 */ /* 0x000fe400078e00ff */
[----:B------:R-:W-:-:S07]  /*25620*/  IMAD.MOV.U32 R15, RZ, RZ, -0x1 ;  /* 0xffffffffff0f7424 */ /* 0x000fce00078e00ff */
[----:B0----5:R-:W-:Y:S05]  /*25630*/  WARPSYNC.COLLECTIVE R15, `(.L_x_1785) ;  /* 0x000000000f087348 */ /* 0x021fea0003c00000 */
[----:B------:R1:W2:Y:S02]  /*25640*/  SHFL.IDX P6, R14, R13, R12, R11 ;  /* 0x0000000c0d0e7389 */ /* 0x0002a400000c000b */
[----:B012--5:R-:W-:Y:S01]  /*25650*/  ENDCOLLECTIVE ;  /* 0x000000000000791b */ /* 0x027fe20003800000 */
.L_x_1785:
[----:B------:R-:W-:Y:S05]  /*25660*/  BSYNC B1 ;  /* 0x0000000000017941 */ /* 0x000fea0003800000 */
.L_x_1784:
[----:B------:R-:W-:Y:S05]  /*25670*/  BRA `(.L_x_1786) ;  /* 0xfffffe6c00187947 */ /* 0x000fea000383ffff */
.L_x_1485:
[----:B------:R-:W-:Y:S01]  /*25680*/  BSSY B1, `(.L_x_1787) ;  /* 0x0000008000017945 */ /* 0x000fe20003800000 */
[----:B------:R-:W-:Y:S01]  /*25690*/  IMAD.MOV.U32 R13, RZ, RZ, R8 ;  /* 0x000000ffff0d7224 */ /* 0x000fe200078e0008 */
[----:B------:R-:W-:Y:S01]  /*256a0*/  MOV R15, 0xffffffff ;  /* 0xffffffff000f7802 */ /* 0x000fe20000000f00 */
[----:B------:R-:W-:Y:S02]  /*256b0*/  IMAD.MOV.U32 R12, RZ, RZ, 0x1 ;  /* 0x00000001ff0c7424 */ /* 0x000fe400078e00ff */
[----:B------:R-:W-:-:S07]  /*256c0*/  IMAD.MOV.U32 R11, RZ, RZ, 0x181f ;  /* 0x0000181fff0b7424 */ /* 0x000fce00078e00ff */
[----:B0----5:R-:W-:Y:S05]  /*256d0*/  WARPSYNC.COLLECTIVE R15, `(.L_x_1788) ;  /* 0x000000000f087348 */ /* 0x021fea0003c00000 */
[----:B------:R1:W2:Y:S02]  /*256e0*/  SHFL.IDX P6, R14, R13, R12, R11 ;  /* 0x0000000c0d0e7389 */ /* 0x0002a400000c000b */
[----:B012--5:R-:W-:Y:S01]  /*256f0*/  ENDCOLLECTIVE ;  /* 0x000000000000791b */ /* 0x027fe20003800000 */
.L_x_1788:
[----:B------:R-:W-:Y:S05]  /*25700*/  BSYNC B1 ;  /* 0x0000000000017941 */ /* 0x000fea0003800000 */
.L_x_1787:
[----:B------:R-:W-:Y:S05]  /*25710*/  BRA `(.L_x_1789) ;  /* 0xfffffe6800f87947 */ /* 0x000fea000383ffff */
.L_x_1486:
[----:B------:R-:W-:Y:S01]  /*25720*/  BSSY B1, `(.L_x_1790) ;  /* 0x0000008000017945 */ /* 0x000fe20003800000 */
[----:B------:R-:W-:Y:S02]  /*25730*/  IMAD.MOV.U32 R13, RZ, RZ, R3 ;  /* 0x000000ffff0d7224 */ /* 0x000fe400078e0003 */
[----:B------:R-:W-:Y:S02]  /*25740*/  IMAD.MOV.U32 R12, RZ, RZ, 0x1 ;  /* 0x00000001ff0c7424 */ /* 0x000fe400078e00ff */
[----:B------:R-:W-:Y:S02]  /*25750*/  IMAD.MOV.U32 R11, RZ, RZ, 0x181f ;  /* 0x0000181fff0b7424 */ /* 0x000fe400078e00ff */
[----:B------:R-:W-:-:S07]  /*25760*/  IMAD.MOV.U32 R15, RZ, RZ, -0x1 ;  /* 0xffffffffff0f7424 */ /* 0x000fce00078e00ff */
[----:B0----5:R-:W-:Y:S05]  /*25770*/  WARPSYNC.COLLECTIVE R15, `(.L_x_1791) ;  /* 0x000000000f087348 */ /* 0x021fea0003c00000 */
[----:B------:R1:W2:Y:S02]  /*25780*/  SHFL.IDX P6, R14, R13, R12, R11 ;  /* 0x0000000c0d0e7389 */ /* 0x0002a400000c000b */
[----:B012--5:R-:W-:Y:S01]  /*25790*/  ENDCOLLECTIVE ;  /* 0x000000000000791b */ /* 0x027fe20003800000 */
.L_x_1791:
[----:B------:R-:W-:Y:S05]  /*257a0*/  BSYNC B1 ;  /* 0x0000000000017941 */ /* 0x000fea0003800000 */
.L_x_1790:
[----:B------:R-:W-:Y:S05]  /*257b0*/  BRA `(.L_x_1792) ;  /* 0xfffffe6800d87947 */ /* 0x000fea000383ffff */
.L_x_1487:
        /* <DEDUP_REMOVED lines=8> */
.L_x_1794:
[----:B------:R-:W-:Y:S05]  /*25840*/  BSYNC B1 ;  /* 0x0000000000017941 */ /* 0x000fea0003800000 */
.L_x_1793:
[----:B------:R-:W-:Y:S05]  /*25850*/  BRA `(.L_x_1795) ;  /* 0xfffffe6800b87947 */ /* 0x000fea000383ffff */
.L_x_1488:
        /* <DEDUP_REMOVED lines=8> */
.L_x_1797:
[----:B------:R-:W-:Y:S05]  /*258e0*/  BSYNC B1 ;  /* 0x0000000000017941 */ /* 0x000fea0003800000 */
.L_x_1796:
[----:B------:R-:W-:Y:S05]  /*258f0*/  BRA `(.L_x_1798) ;  /* 0xfffffe6800987947 */ /* 0x000fea000383ffff */
.L_x_1489:
        /* <DEDUP_REMOVED lines=8> */
.L_x_1800:
[----:B------:R-:W-:Y:S05]  /*25980*/  BSYNC B1 ;  /* 0x0000000000017941 */ /* 0x000fea0003800000 */
.L_x_1799:
[----:B------:R-:W-:Y:S05]  /*25990*/  BRA `(.L_x_1801) ;  /* 0xfffffe6800787947 */ /* 0x000fea000383ffff */
.L_x_1490:
        /* <DEDUP_REMOVED lines=8> */
.L_x_1803:
[----:B------:R-:W-:Y:S05]  /*25a20*/  BSYNC B1 ;  /* 0x0000000000017941 */ /* 0x000fea0003800000 */
.L_x_1802:
[----:B------:R-:W-:Y:S05]  /*25a30*/  BRA `(.L_x_1804) ;  /* 0xfffffe6800587947 */ /* 0x000fea000383ffff */
.L_x_1491:
        /* <DEDUP_REMOVED lines=8> */
.L_x_1806:
[----:B------:R-:W-:Y:S05]  /*25ac0*/  BSYNC B1 ;  /* 0x0000000000017941 */ /* 0x000fea0003800000 */
.L_x_1805:
[----:B------:R-:W-:Y:S05]  /*25ad0*/  BRA `(.L_x_1807) ;  /* 0xfffffe6800387947 */ /* 0x000fea000383ffff */
.L_x_1492:
        /* <DEDUP_REMOVED lines=8> */
.L_x_1809:
[----:B------:R-:W-:Y:S05]  /*25b60*/  BSYNC B1 ;  /* 0x0000000000017941 */ /* 0x000fea0003800000 */
.L_x_1808:
[----:B------:R-:W-:Y:S05]  /*25b70*/  BRA `(.L_x_1810) ;  /* 0xfffffe6800187947 */ /* 0x000fea000383ffff */
.L_x_1493:
        /* <DEDUP_REMOVED lines=8> */
.L_x_1812:
[----:B------:R-:W-:Y:S05]  /*25c00*/  BSYNC B1 ;  /* 0x0000000000017941 */ /* 0x000fea0003800000 */
.L_x_1811:
[----:B------:R-:W-:Y:S05]  /*25c10*/  BRA `(.L_x_1813) ;  /* 0xfffffe6400f87947 */ /* 0x000fea000383ffff */
.L_x_1494:
        /* <DEDUP_REMOVED lines=8> */
.L_x_1815:
[----:B------:R-:W-:Y:S05]  /*25ca0*/  BSYNC B1 ;  /* 0x0000000000017941 */ /* 0x000fea0003800000 */
.L_x_1814:
[----:B------:R-:W-:Y:S05]  /*25cb0*/  BRA `(.L_x_1816) ;  /* 0xfffffe6400d87947 */ /* 0x000fea000383ffff */
.L_x_1495:
        /* <DEDUP_REMOVED lines=8> */
.L_x_1818:
[----:B------:R-:W-:Y:S05]  /*25d40*/  BSYNC B1 ;  /* 0x0000000000017941 */ /* 0x000fea0003800000 */
.L_x_1817:
[----:B------:R-:W-:Y:S05]  /*25d50*/  BRA `(.L_x_1819) ;  /* 0xfffffe6400b87947 */ /* 0x000fea000383ffff */
.L_x_1497:
[----:B0-----:R0:W1:Y:S02]  /*25d60*/  SYNCS.PHASECHK.TRANS64.TRYWAIT P4, [R2+URZ+0x28800], R9 ;  /* 0x02880009020075a7 */ /* 0x001064000808017f */
[----:B-1----:R-:W-:Y:S05]  /*25d70*/  @!P4 NANOSLEEP.SYNCS 0x989680 ;  /* 0x009896800000c95d */ /* 0x002fea0003900000 */
[----:B------:R-:W1:Y:S02]  /*25d80*/  @!P4 SYNCS.PHASECHK.TRANS64 P4, [R2+URZ+0x28800], R9 ;  /* 0x028800090200c5a7 */ /* 0x000e64000808007f */
[----:B-1----:R-:W-:Y:S05]  /*25d90*/  @!P4 BRA `(.L_x_1497) ;  /* 0xfffffffc00f0c947 */ /* 0x002fea000383ffff */
[----:B------:R-:W-:Y:S05]  /*25da0*/  BRA `(.L_x_1820) ;  /* 0xfffffe6800947947 */ /* 0x000fea000383ffff */
.L_x_1507:
[----:B--2---:R2:W3:Y:S02]  /*25db0*/  SYNCS.PHASECHK.TRANS64.TRYWAIT P2, [R8+URZ+0x28830], R3 ;  /* 0x02883003080075a7 */ /* 0x0044e4000804017f */
[----:B---3--:R-:W-:Y:S05]  /*25dc0*/  @!P2 NANOSLEEP.SYNCS 0x989680 ;  /* 0x009896800000a95d */ /* 0x008fea0003900000 */
[----:B------:R-:W3:Y:S02]  /*25dd0*/  @!P2 SYNCS.PHASECHK.TRANS64 P2, [R8+URZ+0x28830], R3 ;  /* 0x028830030800a5a7 */ /* 0x000ee4000804007f */
[----:B---3--:R-:W-:Y:S05]  /*25de0*/  @!P2 BRA `(.L_x_1507) ;  /* 0xfffffffc00f0a947 */ /* 0x008fea000383ffff */
[----:B------:R-:W-:Y:S05]  /*25df0*/  BRA `(.L_x_1506) ;  /* 0xfffffe8000f47947 */ /* 0x000fea000383ffff */
.L_x_1525:
[----:B-1----:R1:W2:Y:S02]  /*25e00*/  SYNCS.PHASECHK.TRANS64.TRYWAIT P4, [R7+URZ+0x28830], R6 ;  /* 0x02883006070075a7 */ /* 0x0022a4000808017f */
[----:B--2---:R-:W-:Y:S05]  /*25e10*/  @!P4 NANOSLEEP.SYNCS 0x989680 ;  /* 0x009896800000c95d */ /* 0x004fea0003900000 */
[----:B------:R-:W2:Y:S02]  /*25e20*/  @!P4 SYNCS.PHASECHK.TRANS64 P4, [R7+URZ+0x28830], R6 ;  /* 0x028830060700c5a7 */ /* 0x000ea4000808007f */
[----:B--2---:R-:W-:Y:S05]  /*25e30*/  @!P4 BRA `(.L_x_1525) ;  /* 0xfffffffc00f0c947 */ /* 0x004fea000383ffff */
[----:B------:R-:W-:Y:S05]  /*25e40*/  BRA `(.L_x_1524) ;  /* 0xfffffebc00a47947 */ /* 0x000fea000383ffff */
.L_x_1529:
[----:B-1----:R1:W2:Y:S02]  /*25e50*/  SYNCS.PHASECHK.TRANS64.TRYWAIT P3, [R7+URZ+0x28850], R6 ;  /* 0x02885006070075a7 */ /* 0x0022a4000806017f */
[----:B--2---:R-:W-:Y:S05]  /*25e60*/  @!P3 NANOSLEEP.SYNCS 0x989680 ;  /* 0x009896800000b95d */ /* 0x004fea0003900000 */
[----:B------:R-:W2:Y:S02]  /*25e70*/  @!P3 SYNCS.PHASECHK.TRANS64 P3, [R7+URZ+0x28850], R6 ;  /* 0x028850060700b5a7 */ /* 0x000ea4000806007f */
[----:B--2---:R-:W-:Y:S05]  /*25e80*/  @!P3 BRA `(.L_x_1529) ;  /* 0xfffffffc00f0b947 */ /* 0x004fea000383ffff */
[----:B------:R-:W-:Y:S05]  /*25e90*/  BRA `(.L_x_1526) ;  /* 0xfffffec000b47947 */ /* 0x000fea000383ffff */
.L_x_1548:
[----:B-1----:R1:W2:Y:S02]  /*25ea0*/  SYNCS.PHASECHK.TRANS64.TRYWAIT P3, [R6+URZ+0x28830], R7 ;  /* 0x02883007060075a7 */ /* 0x0022a4000806017f */
[----:B--2---:R-:W-:Y:S05]  /*25eb0*/  @!P3 NANOSLEEP.SYNCS 0x989680 ;  /* 0x009896800000b95d */ /* 0x004fea0003900000 */
[----:B------:R-:W2:Y:S02]  /*25ec0*/  @!P3 SYNCS.PHASECHK.TRANS64 P3, [R6+URZ+0x28830], R7 ;  /* 0x028830070600b5a7 */ /* 0x000ea4000806007f */
[----:B--2---:R-:W-:Y:S05]  /*25ed0*/  @!P3 BRA `(.L_x_1548) ;  /* 0xfffffffc00f0b947 */ /* 0x004fea000383ffff */
[----:B------:R-:W-:Y:S05]  /*25ee0*/  BRA `(.L_x_1547) ;  /* 0xfffffef800907947 */ /* 0x000fea000383ffff */
.L_x_1552:
[----:B-1----:R1:W2:Y:S02]  /*25ef0*/  SYNCS.PHASECHK.TRANS64.TRYWAIT P2, [R7+URZ+0x28850], R6 ;  /* 0x02885006070075a7 */ /* 0x0022a4000804017f */
[----:B--2---:R-:W-:Y:S05]  /*25f00*/  @!P2 NANOSLEEP.SYNCS 0x989680 ;  /* 0x009896800000a95d */ /* 0x004fea0003900000 */
[----:B------:R-:W2:Y:S02]  /*25f10*/  @!P2 SYNCS.PHASECHK.TRANS64 P2, [R7+URZ+0x28850], R6 ;  /* 0x028850060700a5a7 */ /* 0x000ea4000804007f */
[----:B--2---:R-:W-:Y:S05]  /*25f20*/  @!P2 BRA `(.L_x_1552) ;  /* 0xfffffffc00f0a947 */ /* 0x004fea000383ffff */
[----:B------:R-:W-:Y:S05]  /*25f30*/  BRA `(.L_x_1549) ;  /* 0xfffffefc00a07947 */ /* 0x000fea000383ffff */
.L_x_1559:
[----:B-1----:R1:W2:Y:S02]  /*25f40*/  SYNCS.PHASECHK.TRANS64.TRYWAIT P3, [R6+URZ+0x28830], R7 ;  /* 0x02883007060075a7 */ /* 0x0022a4000806017f */
[----:B--2---:R-:W-:Y:S05]  /*25f50*/  @!P3 NANOSLEEP.SYNCS 0x989680 ;  /* 0x009896800000b95d */ /* 0x004fea0003900000 */
[----:B------:R-:W2:Y:S02]  /*25f60*/  @!P3 SYNCS.PHASECHK.TRANS64 P3, [R6+URZ+0x28830], R7 ;  /* 0x028830070600b5a7 */ /* 0x000ea4000806007f */
[----:B--2---:R-:W-:Y:S05]  /*25f70*/  @!P3 BRA `(.L_x_1559) ;  /* 0xfffffffc00f0b947 */ /* 0x004fea000383ffff */
[----:B------:R-:W-:Y:S05]  /*25f80*/  BRA `(.L_x_1558) ;  /* 0xffffff2400007947 */ /* 0x000fea000383ffff */
.L_x_1563:
[----:B-1----:R1:W2:Y:S02]  /*25f90*/  SYNCS.PHASECHK.TRANS64.TRYWAIT P2, [R7+URZ+0x28850], R6 ;  /* 0x02885006070075a7 */ /* 0x0022a4000804017f */
[----:B--2---:R-:W-:Y:S05]  /*25fa0*/  @!P2 NANOSLEEP.SYNCS 0x989680 ;  /* 0x009896800000a95d */ /* 0x004fea0003900000 */
[----:B------:R-:W2:Y:S02]  /*25fb0*/  @!P2 SYNCS.PHASECHK.TRANS64 P2, [R7+URZ+0x28850], R6 ;  /* 0x028850060700a5a7 */ /* 0x000ea4000804007f */
[----:B--2---:R-:W-:Y:S05]  /*25fc0*/  @!P2 BRA `(.L_x_1563) ;  /* 0xfffffffc00f0a947 */ /* 0x004fea000383ffff */
[----:B------:R-:W-:Y:S05]  /*25fd0*/  BRA `(.L_x_1560) ;  /* 0xffffff2800107947 */ /* 0x000fea000383ffff */
.L_x_1576:
[----:B-1----:R1:W2:Y:S02]  /*25fe0*/  SYNCS.PHASECHK.TRANS64.TRYWAIT P0, [R8+URZ+0x28850], R3 ;  /* 0x02885003080075a7 */ /* 0x0022a4000800017f */
[----:B--2---:R-:W-:Y:S05]  /*25ff0*/  @!P0 NANOSLEEP.SYNCS 0x989680 ;  /* 0x009896800000895d */ /* 0x004fea0003900000 */
[----:B------:R-:W2:Y:S02]  /*26000*/  @!P0 SYNCS.PHASECHK.TRANS64 P0, [R8+URZ+0x28850], R3 ;  /* 0x02885003080085a7 */ /* 0x000ea4000800007f */
[----:B--2---:R-:W-:Y:S05]  /*26010*/  @!P0 BRA `(.L_x_1576) ;  /* 0xfffffffc00f08947 */ /* 0x004fea000383ffff */
[----:B------:R-:W-:Y:S05]  /*26020*/  BRA `(.L_x_1575) ;  /* 0xffffff5c004c7947 */ /* 0x000fea000383ffff */
.L_x_1618:
[----:B------:R-:W1:Y:S01]  /*26030*/  S2R R11, SR_TID.X ;  /* 0x00000000000b7919 */ /* 0x000e620000002100 */
[----:B------:R-:W-:Y:S01]  /*26040*/  BSSY B1, `(.L_x_1821) ;  /* 0x000000a000017945 */ /* 0x000fe20003800000 */
[----:B------:R-:W-:Y:S01]  /*26050*/  MOV R12, RZ ;  /* 0x000000ff000c7202 */ /* 0x000fe20000000f00 */
[----:B------:R-:W-:Y:S01]  /*26060*/  IMAD.MOV.U32 R15, RZ, RZ, -0x1 ;  /* 0xffffffffff0f7424 */ /* 0x000fe200078e00ff */
[----:B-1----:R-:W-:-:S04]  /*26070*/  SHF.R.U32.HI R11, RZ, 0x5, R11 ;  /* 0x00000005ff0b7819 */ /* 0x002fc8000001160b */
[----:B------:R-:W-:-:S05]  /*26080*/  LOP3.LUT R11, R11, 0x3, RZ, 0xc0, !PT ;  /* 0x000000030b0b7812 */ /* 0x000fca00078ec0ff */
[----:B0-----:R-:W-:Y:S02]  /*26090*/  IMAD.MOV.U32 R13, RZ, RZ, R11 ;  /* 0x000000ffff0d7224 */ /* 0x001fe400078e000b */
[----:B------:R-:W-:-:S07]  /*260a0*/  IMAD.MOV.U32 R11, RZ, RZ, 0x1f ;  /* 0x0000001fff0b7424 */ /* 0x000fce00078e00ff */
[----:B------:R-:W-:Y:S05]  /*260b0*/  WARPSYNC.COLLECTIVE R15, `(.L_x_1822) ;  /* 0x000000000f087348 */ /* 0x000fea0003c00000 */
[----:B------:R0:W1:Y:S02]  /*260c0*/  SHFL.IDX P6, R14, R13, R12, R11 ;  /* 0x0000000c0d0e7389 */ /* 0x00006400000c000b */
[----:B01----:R-:W-:Y:S01]  /*260d0*/  ENDCOLLECTIVE ;  /* 0x000000000000791b */ /* 0x003fe20003800000 */
.L_x_1822:
[----:B------:R-:W-:Y:S05]  /*260e0*/  BSYNC B1 ;  /* 0x0000000000017941 */ /* 0x000fea0003800000 */
.L_x_1821:
[----:B------:R-:W-:Y:S05]  /*260f0*/  BRA `(.L_x_1823) ;  /* 0xffffff98006c7947 */ /* 0x000fea000383ffff */
.L_x_1619:
[----:B------:R-:W-:Y:S01]  /*26100*/  BSSY B1, `(.L_x_1824) ;  /* 0x0000006000017945 */ /* 0x000fe20003800000 */
[----:B------:R-:W-:-:S07]  /*26110*/  IMAD.MOV.U32 R15, RZ, RZ, -0x1 ;  /* 0xffffffffff0f7424 */ /* 0x000fce00078e00ff */
[----:B0-----:R-:W-:Y:S05]  /*26120*/  WARPSYNC.COLLECTIVE R15, `(.L_x_1825) ;  /* 0x000000000f0c7348 */ /* 0x001fea0003c00000 */
[----:B------:R-:W-:Y:S02]  /*26130*/  ELECT P6, UR62, PT ;  /* 0x00000000003e782f */ /* 0x000fe400038c0000 */
[----:B------:R-:W-:Y:S01]  /*26140*/  MOV R14, UR62 ;  /* 0x0000003e000e7c02 */ /* 0x000fe20008000f00 */
[----:B0-----:R-:W-:Y:S10]  /*26150*/  ENDCOLLECTIVE ;  /* 0x000000000000791b */ /* 0x001ff40003800000 */
.L_x_1825:
[----:B------:R-:W-:Y:S05]  /*26160*/  BSYNC B1 ;  /* 0x0000000000017941 */ /* 0x000fea0003800000 */
.L_x_1824:
[----:B------:R-:W-:Y:S05]  /*26170*/  BRA `(.L_x_1826) ;  /* 0xffffff9800587947 */ /* 0x000fea000383ffff */
.L_x_1621:
[----:B-1----:R1:W2:Y:S02]  /*26180*/  SYNCS.PHASECHK.TRANS64.TRYWAIT P0, [R12+URZ+0x28820], R8 ;  /* 0x028820080c0075a7 */ /* 0x0022a4000800017f */
[----:B--2---:R-:W-:Y:S05]  /*26190*/  @!P0 NANOSLEEP.SYNCS 0x989680 ;  /* 0x009896800000895d */ /* 0x004fea0003900000 */
[----:B------:R-:W2:Y:S02]  /*261a0*/  @!P0 SYNCS.PHASECHK.TRANS64 P0, [R12+URZ+0x28820], R8 ;  /* 0x028820080c0085a7 */ /* 0x000ea4000800007f */
[----:B--2---:R-:W-:Y:S05]  /*261b0*/  @!P0 BRA `(.L_x_1621) ;  /* 0xfffffffc00f08947 */ /* 0x004fea000383ffff */
[----:B------:R-:W-:Y:S05]  /*261c0*/  BRA `(.L_x_1827) ;  /* 0xffffff9800747947 */ /* 0x000fea000383ffff */
.L_x_1624:
[----:B-1----:R1:W2:Y:S02]  /*261d0*/  SYNCS.PHASECHK.TRANS64.TRYWAIT P0, [R8+URZ+0x288a0], R10 ;  /* 0x0288a00a080075a7 */ /* 0x0022a4000800017f */
[----:B--2---:R-:W-:Y:S05]  /*261e0*/  @!P0 NANOSLEEP.SYNCS 0x989680 ;  /* 0x009896800000895d */ /* 0x004fea0003900000 */
[----:B------:R-:W2:Y:S02]  /*261f0*/  @!P0 SYNCS.PHASECHK.TRANS64 P0, [R8+URZ+0x288a0], R10 ;  /* 0x0288a00a080085a7 */ /* 0x000ea4000800007f */
[----:B--2---:R-:W-:Y:S05]  /*26200*/  @!P0 BRA `(.L_x_1624) ;  /* 0xfffffffc00f08947 */ /* 0x004fea000383ffff */
[----:B------:R-:W-:Y:S05]  /*26210*/  BRA `(.L_x_1828) ;  /* 0xffffff9800847947 */ /* 0x000fea000383ffff */
.L_x_1626:
[----:B--2---:R2:W3:Y:S02]  /*26220*/  SYNCS.PHASECHK.TRANS64.TRYWAIT P0, [R8+URZ+0x288c0], R10 ;  /* 0x0288c00a080075a7 */ /* 0x0044e4000800017f */
[----:B---3--:R-:W-:Y:S05]  /*26230*/  @!P0 NANOSLEEP.SYNCS 0x989680 ;  /* 0x009896800000895d */ /* 0x008fea0003900000 */
[----:B------:R-:W3:Y:S02]  /*26240*/  @!P0 SYNCS.PHASECHK.TRANS64 P0, [R8+URZ+0x288c0], R10 ;  /* 0x0288c00a080085a7 */ /* 0x000ee4000800007f */
[----:B---3--:R-:W-:Y:S05]  /*26250*/  @!P0 BRA `(.L_x_1626) ;  /* 0xfffffffc00f08947 */ /* 0x008fea000383ffff */
[----:B------:R-:W-:Y:S05]  /*26260*/  BRA `(.L_x_1829) ;  /* 0xffffff9800fc7947 */ /* 0x000fea000383ffff */
.L_x_1630:
[----:B-1----:R1:W2:Y:S02]  /*26270*/  SYNCS.PHASECHK.TRANS64.TRYWAIT P0, [R8+URZ+0x288a0], R9 ;  /* 0x0288a009080075a7 */ /* 0x0022a4000800017f */
[----:B--2---:R-:W-:Y:S05]  /*26280*/  @!P0 NANOSLEEP.SYNCS 0x989680 ;  /* 0x009896800000895d */ /* 0x004fea0003900000 */
[----:B------:R-:W2:Y:S02]  /*26290*/  @!P0 SYNCS.PHASECHK.TRANS64 P0, [R8+URZ+0x288a0], R9 ;  /* 0x0288a009080085a7 */ /* 0x000ea4000800007f */
[----:B--2---:R-:W-:Y:S05]  /*262a0*/  @!P0 BRA `(.L_x_1630) ;  /* 0xfffffffc00f08947 */ /* 0x004fea000383ffff */
[----:B------:R-:W-:Y:S05]  /*262b0*/  BRA `(.L_x_1830) ;  /* 0xffffff9c00bc7947 */ /* 0x000fea000383ffff */
.L_x_1632:
[----:B--2---:R2:W3:Y:S02]  /*262c0*/  SYNCS.PHASECHK.TRANS64.TRYWAIT P1, [R8+URZ+0x288c0], R9 ;  /* 0x0288c009080075a7 */ /* 0x0044e4000802017f */
[----:B---3--:R-:W-:Y:S05]  /*262d0*/  @!P1 NANOSLEEP.SYNCS 0x989680 ;  /* 0x009896800000995d */ /* 0x008fea0003900000 */
[----:B------:R-:W3:Y:S02]  /*262e0*/  @!P1 SYNCS.PHASECHK.TRANS64 P1, [R8+URZ+0x288c0], R9 ;  /* 0x0288c009080095a7 */ /* 0x000ee4000802007f */
[----:B---3--:R-:W-:Y:S05]  /*262f0*/  @!P1 BRA `(.L_x_1632) ;  /* 0xfffffffc00f09947 */ /* 0x008fea000383ffff */
[----:B------:R-:W-:Y:S05]  /*26300*/  BRA `(.L_x_1831) ;  /* 0xffffffa000307947 */ /* 0x000fea000383ffff */
.L_x_1651:
[----:B------:R-:W0:Y:S01]  /*26310*/  S2R R7, SR_TID.X ;  /* 0x0000000000077919 */ /* 0x000e220000002100 */
[----:B------:R-:W-:Y:S01]  /*26320*/  BSSY B0, `(.L_x_1832) ;  /* 0x000000a000007945 */ /* 0x000fe20003800000 */
[----:B------:R-:W-:Y:S01]  /*26330*/  IMAD.MOV.U32 R12, RZ, RZ, RZ ;  /* 0x000000ffff0c7224 */ /* 0x000fe200078e00ff */
[----:B------:R-:W-:Y:S01]  /*26340*/  MOV R11, 0x1f ;  /* 0x0000001f000b7802 */ /* 0x000fe20000000f00 */
[----:B------:R-:W-:Y:S01]  /*26350*/  IMAD.MOV.U32 R15, RZ, RZ, -0x1 ;  /* 0xffffffffff0f7424 */ /* 0x000fe200078e00ff */
[----:B0-----:R-:W-:-:S04]  /*26360*/  SHF.R.U32.HI R7, RZ, 0x5, R7 ;  /* 0x00000005ff077819 */ /* 0x001fc80000011607 */
[----:B------:R-:W-:-:S05]  /*26370*/  LOP3.LUT R7, R7, 0x3, RZ, 0xc0, !PT ;  /* 0x0000000307077812 */ /* 0x000fca00078ec0ff */
[----:B------:R-:W-:-:S07]  /*26380*/  IMAD.MOV.U32 R13, RZ, RZ, R7 ;  /* 0x000000ffff0d7224 */ /* 0x000fce00078e0007 */
[----:B------:R-:W-:Y:S05]  /*26390*/  WARPSYNC.COLLECTIVE R15, `(.L_x_1833) ;  /* 0x000000000f087348 */ /* 0x000fea0003c00000 */
[----:B------:R0:W1:Y:S02]  /*263a0*/  SHFL.IDX P6, R14, R13, R12, R11 ;  /* 0x0000000c0d0e7389 */ /* 0x00006400000c000b */
[----:B01----:R-:W-:Y:S01]  /*263b0*/  ENDCOLLECTIVE ;  /* 0x000000000000791b */ /* 0x003fe20003800000 */
.L_x_1833:
[----:B------:R-:W-:Y:S05]  /*263c0*/  BSYNC B0 ;  /* 0x0000000000007941 */ /* 0x000fea0003800000 */
.L_x_1832:
[----:B------:R-:W-:Y:S05]  /*263d0*/  BRA `(.L_x_1834) ;  /* 0xffffffac00b07947 */ /* 0x000fea000383ffff */
.L_x_1652:
[----:B------:R-:W-:Y:S01]  /*263e0*/  BSSY B0, `(.L_x_1835) ;  /* 0x0000006000007945 */ /* 0x000fe20003800000 */
[----:B------:R-:W-:-:S07]  /*263f0*/  IMAD.MOV.U32 R15, RZ, RZ, -0x1 ;  /* 0xffffffffff0f7424 */ /* 0x000fce00078e00ff */
[----:B------:R-:W-:Y:S05]  /*26400*/  WARPSYNC.COLLECTIVE R15, `(.L_x_1836) ;  /* 0x000000000f0c7348 */ /* 0x000fea0003c00000 */
[----:B------:R-:W-:Y:S02]  /*26410*/  ELECT P6, UR62, PT ;  /* 0x00000000003e782f */ /* 0x000fe400038c0000 */
[----:B------:R-:W-:Y:S01]  /*26420*/  MOV R14, UR62 ;  /* 0x0000003e000e7c02 */ /* 0x000fe20008000f00 */
[----:B------:R-:W-:Y:S10]  /*26430*/  ENDCOLLECTIVE ;  /* 0x000000000000791b */ /* 0x000ff40003800000 */
.L_x_1836:
[----:B------:R-:W-:Y:S05]  /*26440*/  BSYNC B0 ;  /* 0x0000000000007941 */ /* 0x000fea0003800000 */
.L_x_1835:
[----:B------:R-:W-:Y:S05]  /*26450*/  BRA `(.L_x_1837) ;  /* 0xffffffac00a07947 */ /* 0x000fea000383ffff */
.L_x_1655:
[----:B0-----:R0:W1:Y:S02]  /*26460*/  SYNCS.PHASECHK.TRANS64.TRYWAIT P0, [R7+URZ+0x28840], R10 ;  /* 0x0288400a070075a7 */ /* 0x001064000800017f */
[----:B-1----:R-:W-:Y:S05]  /*26470*/  @!P0 NANOSLEEP.SYNCS 0x989680 ;  /* 0x009896800000895d */ /* 0x002fea0003900000 */
[----:B------:R-:W1:Y:S02]  /*26480*/  @!P0 SYNCS.PHASECHK.TRANS64 P0, [R7+URZ+0x28840], R10 ;  /* 0x0288400a070085a7 */ /* 0x000e64000800007f */
[----:B-1----:R-:W-:Y:S05]  /*26490*/  @!P0 BRA `(.L_x_1655) ;  /* 0xfffffffc00f08947 */ /* 0x002fea000383ffff */
[----:B------:R-:W-:Y:S05]  /*264a0*/  BRA `(.L_x_1838) ;  /* 0xffffffb000047947 */ /* 0x000fea000383ffff */
.L_x_1658:
        /* <DEDUP_REMOVED lines=8> */
.L_x_1666:
[----:B0-----:R0:W1:Y:S02]  /*26530*/  SYNCS.PHASECHK.TRANS64.TRYWAIT P0, [R3+URZ+0x28840], R8 ;  /* 0x02884008030075a7 */ /* 0x001064000800017f */
[----:B-1----:R-:W-:Y:S05]  /*26540*/  @!P0 NANOSLEEP.SYNCS 0x989680 ;  /* 0x009896800000895d */ /* 0x002fea0003900000 */
[----:B------:R-:W1:Y:S02]  /*26550*/  @!P0 SYNCS.PHASECHK.TRANS64 P0, [R3+URZ+0x28840], R8 ;  /* 0x02884008030085a7 */ /* 0x000e64000800007f */
[----:B-1----:R-:W-:Y:S05]  /*26560*/  @!P0 BRA `(.L_x_1666) ;  /* 0xfffffffc00f08947 */ /* 0x002fea000383ffff */
[----:B------:R-:W-:Y:S05]  /*26570*/  BRA `(.L_x_1840) ;  /* 0xffffffb400d47947 */ /* 0x000fea000383ffff */
.L_x_1668:
[----:B0-----:R0:W1:Y:S02]  /*26580*/  SYNCS.PHASECHK.TRANS64.TRYWAIT P0, [R8+URZ+0x60], R3 ;  /* 0x00006003080075a7 */ /* 0x001064000800017f */
[----:B-1----:R-:W-:Y:S05]  /*26590*/  @!P0 NANOSLEEP.SYNCS 0x989680 ;  /* 0x009896800000895d */ /* 0x002fea0003900000 */
[----:B------:R-:W1:Y:S02]  /*265a0*/  @!P0 SYNCS.PHASECHK.TRANS64 P0, [R8+URZ+0x60], R3 ;  /* 0x00006003080085a7 */ /* 0x000e64000800007f */
[----:B-1----:R-:W-:Y:S05]  /*265b0*/  @!P0 BRA `(.L_x_1668) ;  /* 0xfffffffc00f08947 */ /* 0x002fea000383ffff */
[----:B------:R-:W-:Y:S05]  /*265c0*/  BRA `(.L_x_1841) ;  /* 0xffffffb800707947 */ /* 0x000fea000383ffff */
.L_x_1673:
[----:B-1----:R1:W2:Y:S02]  /*265d0*/  SYNCS.PHASECHK.TRANS64.TRYWAIT P0, [R2+URZ+0x28840], R3 ;  /* 0x02884003020075a7 */ /* 0x0022a4000800017f */
[----:B--2---:R-:W-:Y:S05]  /*265e0*/  @!P0 NANOSLEEP.SYNCS 0x989680 ;  /* 0x009896800000895d */ /* 0x004fea0003900000 */
[----:B------:R-:W2:Y:S02]  /*265f0*/  @!P0 SYNCS.PHASECHK.TRANS64 P0, [R2+URZ+0x28840], R3 ;  /* 0x02884003020085a7 */ /* 0x000ea4000800007f */
[----:B--2---:R-:W-:Y:S05]  /*26600*/  @!P0 BRA `(.L_x_1673) ;  /* 0xfffffffc00f08947 */ /* 0x004fea000383ffff */
[----:B------:R-:W-:Y:S05]  /*26610*/  BRA `(.L_x_1842) ;  /* 0xffffffbc00d87947 */ /* 0x000fea000383ffff */
.L_x_1675:
[----:B0-----:R0:W1:Y:S02]  /*26620*/  SYNCS.PHASECHK.TRANS64.TRYWAIT P1, [R2+URZ+0x60], R3 ;  /* 0x00006003020075a7 */ /* 0x001064000802017f */
[----:B-1----:R-:W-:Y:S05]  /*26630*/  @!P1 NANOSLEEP.SYNCS 0x989680 ;  /* 0x009896800000995d */ /* 0x002fea0003900000 */
[----:B------:R-:W1:Y:S02]  /*26640*/  @!P1 SYNCS.PHASECHK.TRANS64 P1, [R2+URZ+0x60], R3 ;  /* 0x00006003020095a7 */ /* 0x000e64000802007f */
[----:B-1----:R-:W-:Y:S05]  /*26650*/  @!P1 BRA `(.L_x_1675) ;  /* 0xfffffffc00f09947 */ /* 0x002fea000383ffff */
[----:B------:R-:W-:Y:S05]  /*26660*/  BRA `(.L_x_1843) ;  /* 0xffffffc000747947 */ /* 0x000fea000383ffff */
.L_x_1680:
[----:B--2---:R2:W3:Y:S02]  /*26670*/  SYNCS.PHASECHK.TRANS64.TRYWAIT P0, [R2+URZ+0x28840], R3 ;  /* 0x02884003020075a7 */ /* 0x0044e4000800017f */
[----:B---3--:R-:W-:Y:S05]  /*26680*/  @!P0 NANOSLEEP.SYNCS 0x989680 ;  /* 0x009896800000895d */ /* 0x008fea0003900000 */
[----:B------:R-:W3:Y:S02]  /*26690*/  @!P0 SYNCS.PHASECHK.TRANS64 P0, [R2+URZ+0x28840], R3 ;  /* 0x02884003020085a7 */ /* 0x000ee4000800007f */
[----:B---3--:R-:W-:Y:S05]  /*266a0*/  @!P0 BRA `(.L_x_1680) ;  /* 0xfffffffc00f08947 */ /* 0x008fea000383ffff */
[----:B------:R-:W-:Y:S05]  /*266b0*/  BRA `(.L_x_1844) ;  /* 0xffffffc400947947 */ /* 0x000fea000383ffff */
.L_x_1682:
[----:B0-----:R0:W1:Y:S02]  /*266c0*/  SYNCS.PHASECHK.TRANS64.TRYWAIT P1, [R3+URZ+0x60], R9 ;  /* 0x00006009030075a7 */ /* 0x001064000802017f */
[----:B-1----:R-:W-:Y:S05]  /*266d0*/  @!P1 NANOSLEEP.SYNCS 0x989680 ;  /* 0x009896800000995d */ /* 0x002fea0003900000 */
[----:B------:R-:W1:Y:S02]  /*266e0*/  @!P1 SYNCS.PHASECHK.TRANS64 P1, [R3+URZ+0x60], R9 ;  /* 0x00006009030095a7 */ /* 0x000e64000802007f */
[----:B-1----:R-:W-:Y:S05]  /*266f0*/  @!P1 BRA `(.L_x_1682) ;  /* 0xfffffffc00f09947 */ /* 0x002fea000383ffff */
[----:B------:R-:W-:Y:S05]  /*26700*/  BRA `(.L_x_1845) ;  /* 0xffffffc800307947 */ /* 0x000fea000383ffff */
.L_x_1689:
[----:B-1----:R1:W2:Y:S02]  /*26710*/  SYNCS.PHASECHK.TRANS64.TRYWAIT P0, [R3+URZ+0x28860], R2 ;  /* 0x02886002030075a7 */ /* 0x0022a4000800017f */
[----:B--2---:R-:W-:Y:S05]  /*26720*/  @!P0 NANOSLEEP.SYNCS 0x989680 ;  /* 0x009896800000895d */ /* 0x004fea0003900000 */
[----:B------:R-:W2:Y:S02]  /*26730*/  @!P0 SYNCS.PHASECHK.TRANS64 P0, [R3+URZ+0x28860], R2 ;  /* 0x02886002030085a7 */ /* 0x000ea4000800007f */
[----:B--2---:R-:W-:Y:S05]  /*26740*/  @!P0 BRA `(.L_x_1689) ;  /* 0xfffffffc00f08947 */ /* 0x004fea000383ffff */
[----:B------:R-:W-:Y:S05]  /*26750*/  BRA `(.L_x_1846) ;  /* 0xffffffcc00387947 */ /* 0x000fea000383ffff */
.L_x_1691:
[----:B------:R-:W-:Y:S01]  /*26760*/  BSSY B0, `(.L_x_1847) ;  /* 0x0000008000007945 */ /* 0x000fe20003800000 */
[----:B0-----:R-:W-:Y:S01]  /*26770*/  IMAD.MOV.U32 R13, RZ, RZ, R16 ;  /* 0x000000ffff0d7224 */ /* 0x001fe200078e0010 */
[----:B------:R-:W-:Y:S01]  /*26780*/  MOV R15, 0xffffffff ;  /* 0xffffffff000f7802 */ /* 0x000fe20000000f00 */
[----:B------:R-:W-:Y:S02]  /*26790*/  IMAD.MOV.U32 R12, RZ, RZ, RZ ;  /* 0x000000ffff0c7224 */ /* 0x000fe400078e00ff */
[----:B------:R-:W-:-:S07]  /*267a0*/  IMAD.MOV.U32 R11, RZ, RZ, 0x1f ;  /* 0x0000001fff0b7424 */ /* 0x000fce00078e00ff */
[----:B-123--:R-:W-:Y:S05]  /*267b0*/  WARPSYNC.COLLECTIVE R15, `(.L_x_1848) ;  /* 0x000000000f087348 */ /* 0x00efea0003c00000 */
[----:B------:R0:W4:Y:S02]  /*267c0*/  SHFL.IDX P6, R14, R13, R12, R11 ;  /* 0x0000000c0d0e7389 */ /* 0x00012400000c000b */
[----:B01234-:R-:W-:Y:S01]  /*267d0*/  ENDCOLLECTIVE ;  /* 0x000000000000791b */ /* 0x01ffe20003800000 */
.L_x_1848:
[----:B------:R-:W-:Y:S05]  /*267e0*/  BSYNC B0 ;  /* 0x0000000000007941 */ /* 0x000fea0003800000 */
.L_x_1847:
        /* <DEDUP_REMOVED lines=8> */
.L_x_1849:
[----:B------:R-:W-:Y:S01]  /*26870*/  MOV R16, R14 ;  /* 0x0000000e00107202 */ /* 0x000fe20000000f00 */
[----:B------:R-:W-:Y:S06]  /*26880*/  BRA `(.L_x_1850) ;  /* 0xffffffcc00c07947 */ /* 0x000fec000383ffff */
.L_x_1694:
        /* <DEDUP_REMOVED lines=8> */
.L_x_1852:
[----:B------:R-:W-:Y:S05]  /*26910*/  BSYNC B0 ;  /* 0x0000000000007941 */ /* 0x000fea0003800000 */
.L_x_1851:
[C---:B------:R-:W-:Y:S01]  /*26920*/  ISETP.NE.AND P0, PT, R7.reuse, RZ, PT ;  /* 0x000000ff0700720c */ /* 0x040fe20003f05270 */
        /* <DEDUP_REMOVED lines=9> */
.L_x_1853:
        /* <DEDUP_REMOVED lines=8> */
.L_x_1854:
[----:B------:R-:W-:Y:S01]  /*26a40*/  IMAD.MOV.U32 R12, RZ, RZ, 0x8 ;  /* 0x00000008ff0c7424 */ /* 0x000fe200078e00ff */
[----:B------:R-:W-:Y:S02]  /*26a50*/  SEL R14, R14, RZ, P0 ;  /* 0x000000ff0e0e7207 */ /* 0x000fe40000000000 */
[----:B------:R-:W-:Y:S02]  /*26a60*/  ISETP.GE.U32.AND P0, PT, R7, 0x8, PT ;  /* 0x000000080700780c */ /* 0x000fe40003f06070 */
[----:B------:R-:W-:-:S05]  /*26a70*/  IADD3 R5, R3, R14, RZ ;  /* 0x0000000e03057210 */ /* 0x000fca0007ffe0ff */
[----:B------:R-:W-:-:S07]  /*26a80*/  IMAD.MOV.U32 R13, RZ, RZ, R5 ;  /* 0x000000ffff0d7224 */ /* 0x000fce00078e0005 */
[----:B------:R-:W-:Y:S05]  /*26a90*/  WARPSYNC.COLLECTIVE R15, `(.L_x_1855) ;  /* 0x000000000f087348 */ /* 0x000fea0003c00000 */
[----:B------:R0:W1:Y:S02]  /*26aa0*/  SHFL.UP P6, R14, R13, R12, R11 ;  /* 0x0400000c0d0e7389 */ /* 0x00006400000c000b */
[----:B01----:R-:W-:Y:S01]  /*26ab0*/  ENDCOLLECTIVE ;  /* 0x000000000000791b */ /* 0x003fe20003800000 */
.L_x_1855:
        /* <DEDUP_REMOVED lines=8> */
.L_x_1856:
[----:B------:R-:W-:Y:S02]  /*26b40*/  IMAD.MOV.U32 R12, RZ, RZ, 0x1f ;  /* 0x0000001fff0c7424 */ /* 0x000fe400078e00ff */
[----:B------:R-:W-:Y:S01]  /*26b50*/  IMAD.MOV.U32 R11, RZ, RZ, 0x1f ;  /* 0x0000001fff0b7424 */ /* 0x000fe200078e00ff */
[----:B------:R-:W-:-:S04]  /*26b60*/  SEL R3, R14, RZ, P0 ;  /* 0x000000ff0e037207 */ /* 0x000fc80000000000 */
[----:B------:R-:W-:-:S05]  /*26b70*/  IADD3 R2, R6, R3, RZ ;  /* 0x0000000306027210 */ /* 0x000fca0007ffe0ff */
[----:B------:R-:W-:-:S07]  /*26b80*/  IMAD.MOV.U32 R13, RZ, RZ, R2 ;  /* 0x000000ffff0d7224 */ /* 0x000fce00078e0002 */
[----:B------:R-:W-:Y:S05]  /*26b90*/  WARPSYNC.COLLECTIVE R15, `(.L_x_1857) ;  /* 0x000000000f087348 */ /* 0x000fea0003c00000 */
[----:B------:R0:W1:Y:S02]  /*26ba0*/  SHFL.IDX P6, R14, R13, R12, R11 ;  /* 0x0000000c0d0e7389 */ /* 0x00006400000c000b */
[----:B01----:R-:W-:Y:S01]  /*26bb0*/  ENDCOLLECTIVE ;  /* 0x000000000000791b */ /* 0x003fe20003800000 */
.L_x_1857:
[----:B------:R-:W-:Y:S05]  /*26bc0*/  BRA `(.L_x_1858) ;  /* 0xffffffcc00847947 */ /* 0x000fea000383ffff */
.L_x_1699:
[----:B------:R-:W-:Y:S01]  /*26bd0*/  BSSY B0, `(.L_x_1859) ;  /* 0x0000008000007945 */ /* 0x000fe20003800000 */
[----:B-----5:R-:W-:Y:S01]  /*26be0*/  IMAD.MOV.U32 R13, RZ, RZ, R17 ;  /* 0x000000ffff0d7224 */ /* 0x020fe200078e0011 */
[----:B------:R-:W-:Y:S01]  /*26bf0*/  MOV R11, RZ ;  /* 0x000000ff000b7202 */ /* 0x000fe20000000f00 */
[----:B------:R-:W-:Y:S02]  /*26c00*/  IMAD.MOV.U32 R12, RZ, RZ, 0x1 ;  /* 0x00000001ff0c7424 */ /* 0x000fe400078e00ff */
[----:B------:R-:W-:-:S07]  /*26c10*/  IMAD.MOV.U32 R15, RZ, RZ, -0x1 ;  /* 0xffffffffff0f7424 */ /* 0x000fce00078e00ff */
[----:B012---:R-:W-:Y:S05]  /*26c20*/  WARPSYNC.COLLECTIVE R15, `(.L_x_1860) ;  /* 0x000000000f087348 */ /* 0x007fea0003c00000 */
[----:B------:R3:W4:Y:S02]  /*26c30*/  SHFL.UP P6, R14, R13, R12, R11 ;  /* 0x0400000c0d0e7389 */ /* 0x00072400000c000b */
[----:B01234-:R-:W-:Y:S01]  /*26c40*/  ENDCOLLECTIVE ;  /* 0x000000000000791b */ /* 0x01ffe20003800000 */
.L_x_1860:
[----:B------:R-:W-:Y:S05]  /*26c50*/  BSYNC B0 ;  /* 0x0000000000007941 */ /* 0x000fea0003800000 */
.L_x_1859:
        /* <DEDUP_REMOVED lines=10> */
.L_x_1861:
        /* <DEDUP_REMOVED lines=8> */
.L_x_1862:
        /* <DEDUP_REMOVED lines=8> */
.L_x_1863:
        /* <DEDUP_REMOVED lines=8> */
.L_x_1864:
[----:B------:R-:W-:Y:S01]  /*26e80*/  IMAD.MOV.U32 R12, RZ, RZ, 0x1f ;  /* 0x0000001fff0c7424 */ /* 0x000fe200078e00ff */
[----:B------:R-:W-:Y:S02]  /*26e90*/  MOV R11, 0x1f ;  /* 0x0000001f000b7802 */ /* 0x000fe40000000f00 */
[----:B------:R-:W-:-:S05]  /*26ea0*/  SEL R2, R14, RZ, P0 ;  /* 0x000000ff0e027207 */ /* 0x000fca0000000000 */
[----:B------:R-:W-:-:S04]  /*26eb0*/  IMAD.IADD R2, R5, 0x1, R2 ;  /* 0x0000000105027824 */ /* 0x000fc800078e0202 */
[----:B------:R-:W-:-:S07]  /*26ec0*/  IMAD.MOV.U32 R13, RZ, RZ, R2 ;  /* 0x000000ffff0d7224 */ /* 0x000fce00078e0002 */
[----:B------:R-:W-:Y:S05]  /*26ed0*/  WARPSYNC.COLLECTIVE R15, `(.L_x_1865) ;  /* 0x000000000f087348 */ /* 0x000fea0003c00000 */
[----:B------:R0:W1:Y:S02]  /*26ee0*/  SHFL.IDX P6, R14, R13, R12, R11 ;  /* 0x0000000c0d0e7389 */ /* 0x00006400000c000b */
[----:B01----:R-:W-:Y:S01]  /*26ef0*/  ENDCOLLECTIVE ;  /* 0x000000000000791b */ /* 0x003fe20003800000 */
.L_x_1865:
[----:B------:R-:W-:Y:S05]  /*26f00*/  BRA `(.L_x_1866) ;  /* 0xffffffcc00687947 */ /* 0x000fea000383ffff */
.L_x_1701:
[----:B------:R-:W-:Y:S01]  /*26f10*/  BSSY B0, `(.L_x_1867) ;  /* 0x0000006000007945 */ /* 0x000fe20003800000 */
[----:B------:R-:W-:Y:S01]  /*26f20*/  PLOP3.LUT P6, PT, P6, PT, PT, 0x8, 0x0 ;  /* 0x000000000000781c */ /* 0x000fe200037ce170 */
[----:B------:R-:W-:-:S12]  /*26f30*/  IMAD.MOV.U32 R15, RZ, RZ, -0x1 ;  /* 0xffffffffff0f7424 */ /* 0x000fd800078e00ff */
[----:B0-2---:R-:W-:Y:S05]  /*26f40*/  WARPSYNC.COLLECTIVE R15, `(.L_x_1868) ;  /* 0x000000000f087348 */ /* 0x005fea0003c00000 */
[----:B------:R-:W-:Y:S01]  /*26f50*/  VOTE.ANY R14, PT, P6 ;  /* 0x00000000000e7806 */ /* 0x000fe200030e0100 */
[----:B0-2---:R-:W-:Y:S06]  /*26f60*/  ENDCOLLECTIVE ;  /* 0x000000000000791b */ /* 0x005fec0003800000 */
.L_x_1868:
[----:B------:R-:W-:Y:S05]  /*26f70*/  BSYNC B0 ;  /* 0x0000000000007941 */ /* 0x000fea0003800000 */
.L_x_1867:
[----:B------:R-:W-:Y:S01]  /*26f80*/  IMAD.MOV.U32 R3, RZ, RZ, R14 ;  /* 0x000000ffff037224 */ /* 0x000fe200078e000e */
[----:B------:R-:W-:Y:S01]  /*26f90*/  MOV R15, 0xffffffff ;  /* 0xffffffff000f7802 */ /* 0x000fe20000000f00 */
[----:B------:R-:W-:Y:S02]  /*26fa0*/  IMAD.MOV.U32 R13, RZ, RZ, R17 ;  /* 0x000000ffff0d7224 */ /* 0x000fe400078e0011 */
[----:B------:R-:W0:Y:S01]  /*26fb0*/  POPC R6, R3 ;  /* 0x0000000300067309 */ /* 0x000e220000000000 */
[----:B------:R-:W-:Y:S02]  /*26fc0*/  IMAD.MOV.U32 R11, RZ, RZ, 0x1f ;  /* 0x0000001fff0b7424 */ /* 0x000fe400078e00ff */
[----:B0-----:R-:W-:-:S07]  /*26fd0*/  IMAD.MOV.U32 R12, RZ, RZ, R6 ;  /* 0x000000ffff0c7224 */ /* 0x001fce00078e0006 */
[----:B------:R-:W-:Y:S05]  /*26fe0*/  WARPSYNC.COLLECTIVE R15, `(.L_x_1869) ;  /* 0x000000000f087348 */ /* 0x000fea0003c00000 */
[----:B------:R0:W1:Y:S02]  /*26ff0*/  SHFL.IDX P6, R14, R13, R12, R11 ;  /* 0x0000000c0d0e7389 */ /* 0x00006400000c000b */
[----:B01----:R-:W-:Y:S01]  /*27000*/  ENDCOLLECTIVE ;  /* 0x000000000000791b */ /* 0x003fe20003800000 */
.L_x_1869:
[----:B------:R-:W-:Y:S01]  /*27010*/  IMAD.MOV.U32 R17, RZ, RZ, R14 ;  /* 0x000000ffff117224 */ /* 0x000fe200078e000e */
[----:B------:R-:W-:Y:S06]  /*27020*/  BRA `(.L_x_1870) ;  /* 0xffffffcc00587947 */ /* 0x000fec000383ffff */
.L_x_1703:
[----:B------:R-:W-:Y:S01]  /*27030*/  BSSY B0, `(.L_x_1871) ;  /* 0x0000007000007945 */ /* 0x000fe20003800000 */
[----:B------:R-:W-:Y:S02]  /*27040*/  IMAD.MOV.U32 R13, RZ, RZ, R2 ;  /* 0x000000ffff0d7224 */ /* 0x000fe400078e0002 */
[----:B------:R-:W-:Y:S02]  /*27050*/  IMAD.MOV.U32 R11, RZ, RZ, 0x1f ;  /* 0x0000001fff0b7424 */ /* 0x000fe400078e00ff */
[----:B------:R-:W-:-:S07]  /*27060*/  IMAD.MOV.U32 R15, RZ, RZ, -0x1 ;  /* 0xffffffffff0f7424 */ /* 0x000fce00078e00ff */
[----:B0123--:R-:W-:Y:S05]  /*27070*/  WARPSYNC.COLLECTIVE R15, `(.L_x_1872) ;  /* 0x000000000f087348 */ /* 0x00ffea0003c00000 */
[----:B------:R4:W0:Y:S02]  /*27080*/  SHFL.IDX P6, R14, R13, R12, R11 ;  /* 0x0000000c0d0e7389 */ /* 0x00082400000c000b */
[----:B01234-:R-:W-:Y:S01]  /*27090*/  ENDCOLLECTIVE ;  /* 0x000000000000791b */ /* 0x01ffe20003800000 */
.L_x_1872:
[----:B------:R-:W-:Y:S05]  /*270a0*/  BSYNC B0 ;  /* 0x0000000000007941 */ /* 0x000fea0003800000 */
.L_x_1871:
[----:B------:R-:W-:Y:S01]  /*270b0*/  IMAD.MOV.U32 R7, RZ, RZ, R14 ;  /* 0x000000ffff077224 */ /* 0x000fe200078e000e */
[----:B------:R-:W-:Y:S06]  /*270c0*/  BRA `(.L_x_1702) ;  /* 0xffffffcc004c7947 */ /* 0x000fec000383ffff */
.L_x_1707:
[----:B-1----:R1:W3:Y:S02]  /*270d0*/  SYNCS.PHASECHK.TRANS64.TRYWAIT P0, [R0+URZ+0x28820], R3 ;  /* 0x02882003000075a7 */ /* 0x0022e4000800017f */
[----:B---3--:R-:W-:Y:S05]  /*270e0*/  @!P0 NANOSLEEP.SYNCS 0x989680 ;  /* 0x009896800000895d */ /* 0x008fea0003900000 */
[----:B------:R-:W3:Y:S02]  /*270f0*/  @!P0 SYNCS.PHASECHK.TRANS64 P0, [R0+URZ+0x28820], R3 ;  /* 0x02882003000085a7 */ /* 0x000ee4000800007f */
[----:B---3--:R-:W-:Y:S05]  /*27100*/  @!P0 BRA `(.L_x_1707) ;  /* 0xfffffffc00f08947 */ /* 0x008fea000383ffff */
[----:B------:R-:W-:Y:S05]  /*27110*/  BRA `(.L_x_1873) ;  /* 0xffffffd000c07947 */ /* 0x000fea000383ffff */
.L_x_1708:
[----:B------:R-:W3:Y:S01]  /*27120*/  S2R R2, SR_TID.X ;  /* 0x0000000000027919 */ /* 0x000ee20000002100 */
[----:B------:R-:W-:Y:S01]  /*27130*/  BSSY B0, `(.L_x_1874) ;  /* 0x000000a000007945 */ /* 0x000fe20003800000 */
[----:B------:R-:W-:Y:S02]  /*27140*/  IMAD.MOV.U32 R12, RZ, RZ, RZ ;  /* 0x000000ffff0c7224 */ /* 0x000fe400078e00ff */
[----:B------:R-:W-:Y:S02]  /*27150*/  IMAD.MOV.U32 R11, RZ, RZ, 0x1f ;  /* 0x0000001fff0b7424 */ /* 0x000fe400078e00ff */
[----:B------:R-:W-:Y:S01]  /*27160*/  IMAD.MOV.U32 R15, RZ, RZ, -0x1 ;  /* 0xffffffffff0f7424 */ /* 0x000fe200078e00ff */
[----:B---3--:R-:W-:-:S04]  /*27170*/  SHF.R.U32.HI R2, RZ, 0x5, R2 ;  /* 0x00000005ff027819 */ /* 0x008fc80000011602 */
[----:B------:R-:W-:-:S04]  /*27180*/  LOP3.LUT R2, R2, 0x3, RZ, 0xc0, !PT ;  /* 0x0000000302027812 */ /* 0x000fc800078ec0ff */
[----:B0-----:R-:W-:-:S07]  /*27190*/  MOV R13, R2 ;  /* 0x00000002000d7202 */ /* 0x001fce0000000f00 */
[----:B-12---:R-:W-:Y:S05]  /*271a0*/  WARPSYNC.COLLECTIVE R15, `(.L_x_1875) ;  /* 0x000000000f087348 */ /* 0x006fea0003c00000 */
[----:B------:R0:W3:Y:S02]  /*271b0*/  SHFL.IDX P6, R14, R13, R12, R11 ;  /* 0x0000000c0d0e7389 */ /* 0x0000e400000c000b */
[----:B0123--:R-:W-:Y:S01]  /*271c0*/  ENDCOLLECTIVE ;  /* 0x000000000000791b */ /* 0x00ffe20003800000 */
.L_x_1875:
[----:B------:R-:W-:Y:S05]  /*271d0*/  BSYNC B0 ;  /* 0x0000000000007941 */ /* 0x000fea0003800000 */
.L_x_1874:
[----:B------:R-:W-:Y:S05]  /*271e0*/  BRA `(.L_x_1876) ;  /* 0xffffffd000a87947 */ /* 0x000fea000383ffff */
.L_x_1709:
[----:B------:R-:W-:Y:S01]  /*271f0*/  BSSY B0, `(.L_x_1877) ;  /* 0x0000006000007945 */ /* 0x000fe20003800000 */
[----:B------:R-:W-:-:S07]  /*27200*/  IMAD.MOV.U32 R15, RZ, RZ, -0x1 ;  /* 0xffffffffff0f7424 */ /* 0x000fce00078e00ff */
[----:B0123--:R-:W-:Y:S05]  /*27210*/  WARPSYNC.COLLECTIVE R15, `(.L_x_1878) ;  /* 0x000000000f0c7348 */ /* 0x00ffea0003c00000 */
[----:B------:R-:W-:Y:S02]  /*27220*/  ELECT P6, UR62, PT ;  /* 0x00000000003e782f */ /* 0x000fe400038c0000 */
[----:B------:R-:W-:Y:S01]  /*27230*/  MOV R14, UR62 ;  /* 0x0000003e000e7c02 */ /* 0x000fe20008000f00 */
[----:B0123--:R-:W-:Y:S10]  /*27240*/  ENDCOLLECTIVE ;  /* 0x000000000000791b */ /* 0x00fff40003800000 */
.L_x_1878:
[----:B------:R-:W-:Y:S05]  /*27250*/  BSYNC B0 ;  /* 0x0000000000007941 */ /* 0x000fea0003800000 */
.L_x_1877:
[----:B------:R-:W-:Y:S05]  /*27260*/  BRA `(.L_x_1879) ;  /* 0xffffffd0009c7947 */ /* 0x000fea000383ffff */
.L_x_1711:
[----:B-1----:R1:W3:Y:S02]  /*27270*/  SYNCS.PHASECHK.TRANS64.TRYWAIT P0, [R6+URZ], R5 ;  /* 0x00000005060075a7 */ /* 0x0022e4000800017f */
[----:B---3--:R-:W-:Y:S05]  /*27280*/  @!P0 NANOSLEEP.SYNCS 0x989680 ;  /* 0x009896800000895d */ /* 0x008fea0003900000 */
[----:B------:R-:W3:Y:S02]  /*27290*/  @!P0 SYNCS.PHASECHK.TRANS64 P0, [R6+URZ], R5 ;  /* 0x00000005060085a7 */ /* 0x000ee4000800007f */
[----:B---3--:R-:W-:Y:S05]  /*272a0*/  @!P0 BRA `(.L_x_1711) ;  /* 0xfffffffc00f08947 */ /* 0x008fea000383ffff */
[----:B------:R-:W-:Y:S05]  /*272b0*/  BRA `(.L_x_1880) ;  /* 0xffffffd000d87947 */ /* 0x000fea000383ffff */
.L_x_1712:
[----:B---3--:R3:W4:Y:S02]  /*272c0*/  SYNCS.PHASECHK.TRANS64.TRYWAIT P0, [R7+URZ], R2 ;  /* 0x00000002070075a7 */ /* 0x008724000800017f */
[----:B----4-:R-:W-:Y:S05]  /*272d0*/  @!P0 NANOSLEEP.SYNCS 0x989680 ;  /* 0x009896800000895d */ /* 0x010fea0003900000 */
[----:B------:R-:W4:Y:S02]  /*272e0*/  @!P0 SYNCS.PHASECHK.TRANS64 P0, [R7+URZ], R2 ;  /* 0x00000002070085a7 */ /* 0x000f24000800007f */
[----:B----4-:R-:W-:Y:S05]  /*272f0*/  @!P0 BRA `(.L_x_1712) ;  /* 0xfffffffc00f08947 */ /* 0x010fea000383ffff */
[----:B------:R-:W-:Y:S05]  /*27300*/  BRA `(.L_x_1881) ;  /* 0xffffffd000cc7947 */ /* 0x000fea000383ffff */
.L_x_1714:
[----:B----4-:R4:W0:Y:S02]  /*27310*/  SYNCS.PHASECHK.TRANS64.TRYWAIT P0, [R4+URZ], R5 ;  /* 0x00000005040075a7 */ /* 0x010824000800017f */
[----:B0-----:R-:W-:Y:S05]  /*27320*/  @!P0 NANOSLEEP.SYNCS 0x989680 ;  /* 0x009896800000895d */ /* 0x001fea0003900000 */
[----:B------:R-:W0:Y:S02]  /*27330*/  @!P0 SYNCS.PHASECHK.TRANS64 P0, [R4+URZ], R5 ;  /* 0x00000005040085a7 */ /* 0x000e24000800007f */
[----:B0-----:R-:W-:Y:S05]  /*27340*/  @!P0 BRA `(.L_x_1714) ;  /* 0xfffffffc00f08947 */ /* 0x001fea000383ffff */
[----:B------:R-:W-:Y:S05]  /*27350*/  BRA `(.L_x_1882) ;  /* 0xffffffd000d47947 */ /* 0x000fea000383ffff */
.L_x_1883:
        /* <DEDUP_REMOVED lines=10> */
.L_x_2732:


//--------------------- .text._ZN7cutlass13device_kernelIN5flash11enable_sm90INS1_16FlashAttnFwdSm90INS1_25CollectiveMainloopFwdSm90ILi2EN4cute5tupleIJNS5_1CILi1EEES8_S8_EEENS6_IJNS7_ILi128EEESA_SA_EEELi128ENS_6half_tEfNS_4arch4Sm90ELb1ELb0ELb1ELb0ELb0ELb0ELb0ELb1ELb1ELb0ELb0ELb0EEENS1_21CollectiveEpilogueFwdISB_S9_SC_SE_Li256ELb0ELb0ELb0ELb0EEENS1_30DynamicPersistentTileSchedulerILi256ELi32ELb0ELb0ELb1EEEEEEEEEvNT_6ParamsE --------------------------
	.section	.text._ZN7cutlass13device_kernelIN5flash11enable_sm90INS1_16FlashAttnFwdSm90INS1_25CollectiveMainloopFwdSm90ILi2EN4cute5tupleIJNS5_1CILi1EEES8_S8_EEENS6_IJNS7_ILi128EEESA_SA_EEELi128ENS_6half_tEfNS_4arch4Sm90ELb1ELb0ELb1ELb0ELb0ELb0ELb0ELb1ELb1ELb0ELb0ELb0EEENS1_21CollectiveEpilogueFwdISB_S9_SC_SE_Li256ELb0ELb0ELb0ELb0EEENS1_30DynamicPersistentTileSchedulerILi256ELi32ELb0ELb0ELb1EEEEEEEEEvNT_6ParamsE,"ax",@progbits
	.align	128
.text._ZN7cutlass13device_kernelIN5flash11enable_sm90INS1_16FlashAttnFwdSm90INS1_25CollectiveMainloopFwdSm90ILi2EN4cute5tupleIJNS5_1CILi1EEES8_S8_EEENS6_IJNS7_ILi128EEESA_SA_EEELi128ENS_6half_tEfNS_4arch4Sm90ELb1ELb0ELb1ELb0ELb0ELb0ELb0ELb1ELb1ELb0ELb0ELb0EEENS1_21CollectiveEpilogueFwdISB_S9_SC_SE_Li256ELb0ELb0ELb0ELb0EEENS1_30DynamicPersistentTileSchedulerILi256ELi32ELb0ELb0ELb1EEEEEEEEEvNT_6ParamsE:
        .type           _ZN7cutlass13device_kernelIN5flash11enable_sm90INS1_16FlashAttnFwdSm90INS1_25CollectiveMainloopFwdSm90ILi2EN4cute5tupleIJNS5_1CILi1EEES8_S8_EEENS6_IJNS7_ILi128EEESA_SA_EEELi128ENS_6half_tEfNS_4arch4Sm90ELb1ELb0ELb1ELb0ELb0ELb0ELb0ELb1ELb1ELb0ELb0ELb0EEENS1_21CollectiveEpilogueFwdISB_S9_SC_SE_Li256ELb0ELb0ELb0ELb0EEENS1_30DynamicPersistentTileSchedulerILi256ELi32ELb0ELb0ELb1EEEEEEEEEvNT_6ParamsE,@function
        .size           _ZN7cutlass13device_kernelIN5flash11enable_sm90INS1_16FlashAttnFwdSm90INS1_25CollectiveMainloopFwdSm90ILi2EN4cute5tupleIJNS5_1CILi1EEES8_S8_EEENS6_IJNS7_ILi128EEESA_SA_EEELi128ENS_6half_tEfNS_4arch4Sm90ELb1ELb0ELb1ELb0ELb0ELb0ELb0ELb1ELb1ELb0ELb0ELb0EEENS1_21CollectiveEpilogueFwdISB_S9_SC_SE_Li256ELb0ELb0ELb0ELb0EEENS1_30DynamicPersistentTileSchedulerILi256ELi32ELb0ELb0ELb1EEEEEEEEEvNT_6ParamsE,(.L_x_2733 - _ZN7cutlass13device_kernelIN5flash11enable_sm90INS1_16FlashAttnFwdSm90INS1_25CollectiveMainloopFwdSm90ILi2EN4cute5tupleIJNS5_1CILi1EEES8_S8_EEENS6_IJNS7_ILi128EEESA_SA_EEELi128ENS_6half_tEfNS_4arch4Sm90ELb1ELb0ELb1ELb0ELb0ELb0ELb0ELb1ELb1ELb0ELb0ELb0EEENS1_21CollectiveEpilogueFwdISB_S9_SC_SE_Li256ELb0ELb0ELb0ELb0EEENS1_30DynamicPersistentTileSchedulerILi256ELi32ELb0ELb0ELb1EEEEEEEEEvNT_6ParamsE)
        .other          _ZN7cutlass13device_kernelIN5flash11enable_sm90INS1_16FlashAttnFwdSm90INS1_25CollectiveMainloopFwdSm90ILi2EN4cute5tupleIJNS5_1CILi1EEES8_S8_EEENS6_IJNS7_ILi128EEESA_SA_EEELi128ENS_6half_tEfNS_4arch4Sm90ELb1ELb0ELb1ELb0ELb0ELb0ELb0ELb1ELb1ELb0ELb0ELb0EEENS1_21CollectiveEpilogueFwdISB_S9_SC_SE_Li256ELb0ELb0ELb0ELb0EEENS1_30DynamicPersistentTileSchedulerILi256ELi32ELb0ELb0ELb1EEEEEEEEEvNT_6ParamsE,@"STO_CUDA_ENTRY STV_DEFAULT"
_ZN7cutlass13device_kernelIN5flash11enable_sm90INS1_16FlashAttnFwdSm90INS1_25CollectiveMainloopFwdSm90ILi2EN4cute5tupleIJNS5_1CILi1EEES8_S8_EEENS6_IJNS7_ILi128EEESA_SA_EEELi128ENS_6half_tEfNS_4arch4Sm90ELb1ELb0ELb1ELb0ELb0ELb0ELb0ELb1ELb1ELb0ELb0ELb0EEENS1_21CollectiveEpilogueFwdISB_S9_SC_SE_Li256ELb0ELb0ELb0ELb0EEENS1_30DynamicPersistentTileSchedulerILi256ELi32ELb0ELb0ELb1EEEEEEEEEvNT_6ParamsE:
        /* <DEDUP_REMOVED lines=23> */
.L_x_1885:
[----:B------:R-:W-:Y:S05]  /*0170*/  BSYNC B0 ;  /* 0x0000000000007941 */ /* 0x000fea0003800000 */
.L_x_1884:
        /* <DEDUP_REMOVED lines=37> */
.L_x_1886:
        /* <DEDUP_REMOVED lines=22> */
.L_x_1887:
        /* <DEDUP_REMOVED lines=18> */
.L_x_1888:
        /* <DEDUP_REMOVED lines=22> */
.L_x_1889:
        /* <DEDUP_REMOVED lines=22> */
.L_x_1890:
[----:B------:R-:W-:Y:S01]  /*0910*/  PLOP3.LUT P0, PT, PT, PT, UP0, 0x80, 0x0 ;  /* 0x000000000000781c */ /* 0x000fe20003f0f008 */
[----:B------:R-:W-:Y:S01]  /*0920*/  UMOV UR59, 0x1 ;  /* 0x00000001003b7882 */ /* 0x000fe20000000000 */
[----:B------:R-:W-:Y:S01]  /*0930*/  NOP ;  /* 0x0000000000007918 */ /* 0x000fe20000000000 */
[----:B------:R-:W-:Y:S01]  /*0940*/  USEL UR59, UR59, 0x2, !UP0 ;  /* 0x000000023b3b7887 */ /* 0x000fe2000c000000 */
[----:B------:R-:W-:Y:S01]  /*0950*/  ULDC.64 UR52, c[0x0][0x208] ;  /* 0x0000820000347ab9 */ /* 0x000fe20000000a00 */
[----:B-123--:R-:W-:Y:S08]  /*0960*/  BAR.SYNC.DEFER_BLOCKING 0x0 ;  /* 0x0000000000007b1d */ /* 0x00eff00000010000 */
[----:B------:R-:W-:Y:S05]  /*0970*/  @!P0 BRA `(.L_x_1891) ;  /* 0x000000b000788947 */ /* 0x000fea0003800000 */
.L_x_1892:
        /* <DEDUP_REMOVED lines=42> */
[----:B------:R-:W-:Y:S01]  /*0c20*/  UMOV UR4, UR38 ;  /* 0x0000002600047c82 */ /* 0x000fe20008000000 */
[----:B--2---:R-:W-:Y:S01]  /*0c30*/  UMOV UR5, UR6 ;  /* 0x0000000600057c82 */ /* 0x004fe20008000000 */
[----:B------:R-:W-:Y:S01]  /*0c40*/  LEA R8, R188, R3, 0x4 ;  /* 0x00000003bc087211 */ /* 0x000fe200078e20ff */
[----:B------:R-:W-:Y:S01]  /*0c50*/  IMAD.U32 R16, RZ, RZ, UR4 ;  /* 0x00000004ff107e24 */ /* 0x000fe2000f8e00ff */
[----:B------:R-:W-:Y:S01]  /*0c60*/  LEA.HI R2, R2, R187, RZ, 0x1 ;  /* 0x000000bb02027211 */ /* 0x000fe200078f08ff */
[----:B------:R-:W-:Y:S01]  /*0c70*/  IMAD.U32 R17, RZ, RZ, UR5 ;  /* 0x00000005ff117e24 */ /* 0x000fe2000f8e00ff */
[----:B------:R-:W-:Y:S01]  /*0c80*/  LEA.HI R9, R9, R4, RZ, 0x3 ;  /* 0x0000000409097211 */ /* 0x000fe200078f18ff */
[----:B------:R-:W-:Y:S01]  /*0c90*/  IMAD R3, R8, 0x8, R5 ;  /* 0x0000000808037824 */ /* 0x000fe200078e0205 */
[----:B------:R-:W-:Y:S01]  /*0ca0*/  LOP3.LUT R2, R2, 0x3fffffe, RZ, 0xc0, !PT ;  /* 0x03fffffe02027812 */ /* 0x000fe200078ec0ff */
[----:B------:R-:W-:Y:S01]  /*0cb0*/  UMOV UR4, UR7 ;  /* 0x0000000700047c82 */ /* 0x000fe20008000000 */
[----:B------:R-:W-:-:S02]  /*0cc0*/  LEA.HI R0, R0, R189, RZ, 0x3 ;  /* 0x000000bd00007211 */ /* 0x000fc400078f18ff */
[----:B------:R-:W-:Y:S01]  /*0cd0*/  LOP3.LUT R9, R9, 0xfffffff8, RZ, 0xc0, !PT ;  /* 0xfffffff809097812 */ /* 0x000fe200078ec0ff */
[----:B------:R-:W-:Y:S01]  /*0ce0*/  IMAD.IADD R22, R187, 0x1, -R2 ;  /* 0x00000001bb167824 */ /* 0x000fe200078e0a02 */
[----:B------:R-:W-:Y:S02]  /*0cf0*/  LEA.HI R7, R7, R186, RZ, 0x5 ;  /* 0x000000ba07077211 */ /* 0x000fe400078f28ff */
[----:B------:R-:W-:Y:S01]  /*0d00*/  SHF.L.U32 R3, R3, 0x3, RZ ;  /* 0x0000000303037819 */ /* 0x000fe200000006ff */
[----:B------:R-:W-:Y:S01]  /*0d10*/  IMAD.IADD R4, R4, 0x1, -R9 ;  /* 0x0000000104047824 */ /* 0x000fe200078e0a09 */
[----:B------:R-:W-:Y:S02]  /*0d20*/  LOP3.LUT R2, R0, 0x1ffffff8, RZ, 0xc0, !PT ;  /* 0x1ffffff800027812 */ /* 0x000fe400078ec0ff */
[----:B------:R-:W-:Y:S01]  /*0d30*/  SHF.R.S32.HI R7, RZ, 0x5, R7 ;  /* 0x00000005ff077819 */ /* 0x000fe20000011407 */
[----:B------:R-:W-:Y:S01]  /*0d40*/  IMAD.WIDE R16, R3, 0x2, R16 ;  /* 0x0000000203107825 */ /* 0x000fe200078e0210 */
[----:B------:R-:W-:-:S02]  /*0d50*/  LOP3.LUT R3, R6, 0x7ffffffc, RZ, 0xc0, !PT ;  /* 0x7ffffffc06037812 */ /* 0x000fc400078ec0ff */
[----:B------:R-:W-:Y:S01]  /*0d60*/  SHF.R.S32.HI R184, RZ, 0x3, R0 ;  /* 0x00000003ffb87819 */ /* 0x000fe20000011400 */
[----:B------:R-:W-:Y:S02]  /*0d70*/  IMAD.IADD R2, R189, 0x1, -R2 ;  /* 0x00000001bd027824 */ /* 0x000fe400078e0a02 */
[----:B------:R-:W-:-:S03]  /*0d80*/  IMAD R7, R7, 0x10, R4 ;  /* 0x0000001007077824 */ /* 0x000fc600078e0204 */
[----:B------:R-:W-:Y:S01]  /*0d90*/  SHF.L.U32 R18, R2, 0x3, RZ ;  /* 0x0000000302127819 */ /* 0x000fe200000006ff */
[----:B------:R-:W-:Y:S02]  /*0da0*/  IMAD R22, R22, 0x40, R7 ;  /* 0x0000004016167824 */ /* 0x000fe400078e0207 */
[----:B------:R-:W-:-:S07]  /*0db0*/  IMAD.IADD R2, R186, 0x1, -R3 ;  /* 0x00000001ba027824 */ /* 0x000fce00078e0a03 */
.L_x_1939:
        /* <DEDUP_REMOVED lines=20> */
.L_x_1893:
[----:B------:R-:W-:Y:S01]  /*0f00*/  ULDC UR6, c[0x0][0xdc4] ;  /* 0x0003710000067ab9 */ /* 0x000fe20000000800 */
[----:B------:R-:W-:Y:S01]  /*0f10*/  UMOV UR47, UR7 ;  /* 0x00000007002f7c82 */ /* 0x000fe20008000000 */
[----:B------:R-:W-:-:S11]  /*0f20*/  UISETP.NE.AND UP0, UPT, UR6, 0x1, UPT ;  /* 0x000000010600788c */ /* 0x000fd6000bf05270 */
[----:B------:R-:W-:Y:S02]  /*0f30*/  @UP0 ULDC.64 UR10, c[0x0][0xdc8] ;  /* 0x00037200000a0ab9 */ /* 0x000fe40000000a00 */
[----:B------:R-:W-:-:S04]  /*0f40*/  UIMAD.WIDE.U32 UR4, UR7, UR10, URZ ;  /* 0x0000000a070472a5 */ /* 0x000fc8000f8e003f */
[----:B------:R-:W-:-:S04]  /*0f50*/  @UP0 USHF.R.U32.HI UR47, URZ, UR11, UR5 ;  /* 0x0000000b3f2f0299 */ /* 0x000fc80008011605 */
[----:B------:R-:W-:-:S12]  /*0f60*/  UIMAD UR4, UR47, UR6, URZ ;  /* 0x000000062f0472a4 */ /* 0x000fd8000f8e023f */
.L_x_1894:
[----:B------:R-:W-:Y:S01]  /*0f70*/  ULOP3.LUT UR5, URZ, UR47, URZ, 0x33, !UPT ;  /* 0x0000002f3f057292 */ /* 0x000fe2000f8e333f */
[----:B------:R-:W-:Y:S01]  /*0f80*/  PLOP3.LUT P0, PT, PT, PT, PT, 0x80, 0x0 ;  /* 0x000000000000781c */ /* 0x000fe20003f0f070 */
[----:B------:R-:W-:Y:S01]  /*0f90*/  ULDC.64 UR10, c[0x0][0x3f8] ;  /* 0x0000fe00000a7ab9 */ /* 0x000fe20000000a00 */
[----:B------:R-:W-:Y:S01]  /*0fa0*/  ULDC UR6, c[0x0][0xdac] ;  /* 0x00036b0000067ab9 */ /* 0x000fe20000000800 */
[----:B------:R-:W-:Y:S01]  /*0fb0*/  UISETP.NE.U32.AND UP0, UPT, UR10, URZ, UPT ;  /* 0x0000003f0a00728c */ /* 0x000fe2000bf05070 */
[----:B------:R-:W-:Y:S01]  /*0fc0*/  IMAD.MOV.U32 R0, RZ, RZ, RZ ;  /* 0x000000ffff007224 */ /* 0x000fe200078e00ff */
[----:B------:R-:W-:Y:S01]  /*0fd0*/  UIADD3 UR5, UR5, UR6, URZ ;  /* 0x0000000605057290 */ /* 0x000fe2000fffe03f */
[----:B------:R-:W-:Y:S01]  /*0fe0*/  IMAD.MOV.U32 R3, RZ, RZ, RZ ;  /* 0x000000ffff037224 */ /* 0x000fe200078e00ff */
[----:B------:R-:W-:Y:S01]  /*0ff0*/  UISETP.NE.AND.EX UP0, UPT, UR11, URZ, UPT, UP0 ;  /* 0x0000003f0b00728c */ /* 0x000fe2000bf05300 */
[----:B------:R-:W-:Y:S01]  /*1000*/  IMAD.MOV.U32 R151, RZ, RZ, RZ ;  /* 0x000000ffff977224 */ /* 0x000fe200078e00ff */
[----:B------:R-:W-:Y:S01]  /*1010*/  USHF.L.U32 UR42, UR5, 0x7, URZ ;  /* 0x00000007052a7899 */ /* 0x000fe2000800063f */
[----:B------:R-:W-:Y:S01]  /*1020*/  CS2R R28, SRZ ;  /* 0x00000000001c7805 */ /* 0x000fe2000001ff00 */
[----:B------:R-:W-:Y:S01]  /*1030*/  ULDC UR40, c[0x0][0x404] ;  /* 0x0001010000287ab9 */ /* 0x000fe20000000800 */
[----:B------:R-:W-:Y:S01]  /*1040*/  ULDC UR9, c[0x0][0x288] ;  /* 0x0000a20000097ab9 */ /* 0x000fe20000000800 */
[----:B------:R-:W-:Y:S01]  /*1050*/  UIADD3 UR4, UR7, -UR4, URZ ;  /* 0x8000000407047290 */ /* 0x000fe2000fffe03f */
[----:B------:R-:W-:Y:S01]  /*1060*/  CS2R R30, SRZ ;  /* 0x00000000001e7805 */ /* 0x000fe2000001ff00 */
[----:B------:R-:W-:Y:S01]  /*1070*/  USEL UR40, UR40, 0x1, UP0 ;  /* 0x0000000128287887 */ /* 0x000fe20008000000 */
[----:B------:R-:W-:Y:S01]  /*1080*/  CS2R R32, SRZ ;  /* 0x0000000000207805 */ /* 0x000fe2000001ff00 */
[----:B------:R-:W-:Y:S01]  /*1090*/  UIADD3 UR5, UR42, 0xff, -UR9 ;  /* 0x000000ff2a057890 */ /* 0x000fe2000fffe809 */
[----:B------:R-:W-:Y:S01]  /*10a0*/  CS2R R34, SRZ ;  /* 0x0000000000227805 */ /* 0x000fe2000001ff00 */
[----:B------:R-:W-:Y:S01]  /*10b0*/  ULDC UR10, c[0x0][0xdc4] ;  /* 0x00037100000a7ab9 */ /* 0x000fe20000000800 */
[----:B------:R-:W-:Y:S01]  /*10c0*/  ULDC UR7, c[0x0][0x2e0] ;  /* 0x0000b80000077ab9 */ /* 0x000fe20000000800 */
[----:B------:R-:W-:Y:S01]  /*10d0*/  UIMAD UR10, UR8, UR10, UR4 ;  /* 0x0000000a080a72a4 */ /* 0x000fe2000f8e0204 */
[----:B------:R-:W-:Y:S01]  /*10e0*/  CS2R R36, SRZ ;  /* 0x0000000000247805 */ /* 0x000fe2000001ff00 */
[----:B------:R-:W-:Y:S01]  /*10f0*/  UIMAD UR4, UR40, UR7, 0x7f ;  /* 0x0000007f280474a4 */ /* 0x000fe2000f8e0207 */
[----:B------:R-:W-:Y:S01]  /*1100*/  CS2R R38, SRZ ;  /* 0x0000000000267805 */ /* 0x000fe2000001ff00 */
[----:B------:R-:W-:Y:S01]  /*1110*/  UIMAD UR6, UR40, UR7, UR5 ;  /* 0x00000007280672a4 */ /* 0x000fe2000f8e0205 */
[----:B------:R-:W-:Y:S01]  /*1120*/  CS2R R40, SRZ ;  /* 0x0000000000287805 */ /* 0x000fe2000001ff00 */
[----:B------:R-:W-:Y:S01]  /*1130*/  USHF.R.S32.HI UR5, URZ, 0x1f, UR4 ;  /* 0x0000001f3f057899 */ /* 0x000fe20008011404 */
[----:B------:R-:W-:Y:S01]  /*1140*/  CS2R R42, SRZ ;  /* 0x00000000002a7805 */ /* 0x000fe2000001ff00 */
[----:B------:R-:W-:Y:S01]  /*1150*/  USHF.R.S32.HI UR7, URZ, 0x1f, UR6 ;  /* 0x0000001f3f077899 */ /* 0x000fe20008011406 */
[----:B------:R-:W-:Y:S01]  /*1160*/  CS2R R44, SRZ ;  /* 0x00000000002c7805 */ /* 0x000fe2000001ff00 */
[----:B------:R-:W-:Y:S01]  /*1170*/  ULEA.HI UR5, UR5, UR4, URZ, 0x7 ;  /* 0x0000000405057291 */ /* 0x000fe2000f8f383f */
[----:B------:R-:W-:Y:S01]  /*1180*/  CS2R R46, SRZ ;  /* 0x00000000002e7805 */ /* 0x000fe2000001ff00 */
[----:B------:R-:W-:Y:S01]  /*1190*/  ULEA.HI UR7, UR7, UR6, URZ, 0x7 ;  /* 0x0000000607077291 */ /* 0x000fe2000f8f383f */
[----:B------:R-:W-:Y:S01]  /*11a0*/  CS2R R48, SRZ ;  /* 0x0000000000307805 */ /* 0x000fe2000001ff00 */
[----:B------:R-:W-:Y:S01]  /*11b0*/  USHF.R.S32.HI UR41, URZ, 0x7, UR5 ;  /* 0x000000073f297899 */ /* 0x000fe20008011405 */
[----:B------:R-:W-:Y:S01]  /*11c0*/  CS2R R50, SRZ ;  /* 0x0000000000327805 */ /* 0x000fe2000001ff00 */
[----:B------:R-:W-:Y:S01]  /*11d0*/  USHF.R.S32.HI UR7, URZ, 0x7, UR7 ;  /* 0x000000073f077899 */ /* 0x000fe20008011407 */
[----:B------:R-:W-:Y:S01]  /*11e0*/  CS2R R52, SRZ ;  /* 0x0000000000347805 */ /* 0x000fe2000001ff00 */
[----:B------:R-:W-:Y:S01]  /*11f0*/  ULDC UR43, c[0x0][0xdb8] ;  /* 0x00036e00002b7ab9 */ /* 0x000fe20000000800 */
[----:B------:R-:W-:Y:S01]  /*1200*/  UMOV UR44, UR10 ;  /* 0x0000000a002c7c82 */ /* 0x000fe20008000000 */
[----:B------:R-:W-:Y:S01]  /*1210*/  UISETP.LT.AND UP0, UPT, UR41, UR7, UPT ;  /* 0x000000072900728c */ /* 0x000fe2000bf01270 */
[----:B------:R-:W-:Y:S01]  /*1220*/  CS2R R54, SRZ ;  /* 0x0000000000367805 */ /* 0x000fe2000001ff00 */
[----:B------:R-:W-:Y:S01]  /*1230*/  UISETP.NE.AND UP1, UPT, UR43, 0x1, UPT ;  /* 0x000000012b00788c */ /* 0x000fe2000bf25270 */
[----:B------:R-:W-:Y:S01]  /*1240*/  CS2R R56, SRZ ;  /* 0x0000000000387805 */ /* 0x000fe2000001ff00 */
[----:B------:R-:W-:Y:S01]  /*1250*/  USEL UR41, UR41, UR7, UP0 ;  /* 0x0000000729297287 */ /* 0x000fe20008000000 */
[----:B------:R-:W-:-:S02]  /*1260*/  CS2R R58, SRZ ;  /* 0x00000000003a7805 */ /* 0x000fc4000001ff00 */
[----:B------:R-:W-:Y:S02]  /*1270*/  CS2R R60, SRZ ;  /* 0x00000000003c7805 */ /* 0x000fe4000001ff00 */
[----:B------:R-:W-:Y:S01]  /*1280*/  CS2R R62, SRZ ;  /* 0x00000000003e7805 */ /* 0x000fe2000001ff00 */
[----:B------:R-:W-:Y:S01]  /*1290*/  UISETP.GE.AND UP0, UPT, UR41, 0x1, UPT ;  /* 0x000000012900788c */ /* 0x000fe2000bf06270 */
[----:B------:R-:W-:Y:S02]  /*12a0*/  CS2R R64, SRZ ;  /* 0x0000000000407805 */ /* 0x000fe4000001ff00 */
[----:B------:R-:W-:Y:S02]  /*12b0*/  CS2R R66, SRZ ;  /* 0x0000000000427805 */ /* 0x000fe4000001ff00 */
[----:B------:R-:W-:Y:S02]  /*12c0*/  CS2R R68, SRZ ;  /* 0x0000000000447805 */ /* 0x000fe4000001ff00 */
[----:B------:R-:W-:Y:S01]  /*12d0*/  CS2R R70, SRZ ;  /* 0x0000000000467805 */ /* 0x000fe2000001ff00 */
[----:B------:R-:W-:Y:S01]  /*12e0*/  @UP1 ULDC UR8, c[0x0][0xdbc] ;  /* 0x00036f0000081ab9 */ /* 0x000fe20000000800 */
[----:B------:R-:W-:Y:S01]  /*12f0*/  PLOP3.LUT P1, PT, PT, PT, UP0, 0x80, 0x0 ;  /* 0x000000000000781c */ /* 0x000fe20003f2f008 */
[----:B------:R-:W-:Y:S01]  /*1300*/  UIMAD.WIDE.U32 UR4, UR10, UR8, URZ ;  /* 0x000000080a0472a5 */ /* 0x000fe2000f8e003f */
[----:B------:R-:W-:Y:S01]  /*1310*/  CS2R R72, SRZ ;  /* 0x0000000000487805 */ /* 0x000fe2000001ff00 */
[----:B------:R-:W-:Y:S01]  /*1320*/  @UP1 ULDC UR6, c[0x0][0xdc0] ;  /* 0x0003700000061ab9 */ /* 0x000fe20000000800 */
[----:B------:R-:W-:Y:S01]  /*1330*/  CS2R R74, SRZ ;  /* 0x00000000004a7805 */ /* 0x000fe2000001ff00 */
[----:B------:R-:W-:Y:S01]  /*1340*/  @UP1 USHF.R.U32.HI UR44, URZ, UR6, UR5 ;  /* 0x000000063f2c1299 */ /* 0x000fe20008011605 */
[----:B------:R-:W-:-:S02]  /*1350*/  CS2R R76, SRZ ;  /* 0x00000000004c7805 */ /* 0x000fc4000001ff00 */
[----:B------:R-:W-:Y:S02]  /*1360*/  CS2R R8, SRZ ;  /* 0x0000000000087805 */ /* 0x000fe4000001ff00 */
[----:B------:R-:W-:Y:S01]  /*1370*/  CS2R R78, SRZ ;  /* 0x00000000004e7805 */ /* 0x000fe2000001ff00 */
[----:B------:R-:W-:Y:S01]  /*1380*/  UIADD3 UR4, -UR44, URZ, URZ ;  /* 0x0000003f2c047290 */ /* 0x000fe2000fffe13f */
[----:B------:R-:W-:Y:S01]  /*1390*/  MOV R80, RZ ;  /* 0x000000ff00507202 */ /* 0x000fe20000000f00 */
[----:B------:R-:W-:Y:S01]  /*13a0*/  IMAD.MOV.U32 R82, RZ, RZ, RZ ;  /* 0x000000ffff527224 */ /* 0x000fe200078e00ff */
[----:B------:R-:W-:Y:S01]  /*13b0*/  CS2R R6, SRZ ;  /* 0x0000000000067805 */ /* 0x000fe2000001ff00 */
[----:B------:R-:W-:Y:S01]  /*13c0*/  UIMAD UR43, UR43, UR4, UR10 ;  /* 0x000000042b2b72a4 */ /* 0x000fe2000f8e020a */
[----:B------:R-:W-:Y:S02]  /*13d0*/  CS2R R10, SRZ ;  /* 0x00000000000a7805 */ /* 0x000fe4000001ff00 */
[----:B------:R-:W-:Y:S01]  /*13e0*/  CS2R R12, SRZ ;  /* 0x00000000000c7805 */ /* 0x000fe2000001ff00 */
[----:B------:R-:W-:Y:S01]  /*13f0*/  IMAD.MOV.U32 R15, RZ, RZ, RZ ;  /* 0x000000ffff0f7224 */ /* 0x000fe200078e00ff */
[----:B------:R-:W-:Y:S07]  /*1400*/  @!P1 BRA `(.L_x_1895) ;  /* 0x0000009400389947 */ /* 0x000fee0003800000 */
        /* <DEDUP_REMOVED lines=28> */
.L_x_1896:
[----:B------:R-:W-:Y:S01]  /*15d0*/  ULEA.HI UR4, UR57, UR57, URZ, 0x1 ;  /* 0x0000003939047291 */ /* 0x000fe2000f8f083f */
[----:B------:R-:W-:-:S03]  /*15e0*/  MOV R3, UR58 ;  /* 0x0000003a00037c02 */ /* 0x000fc60008000f00 */
[----:B------:R-:W-:Y:S01]  /*15f0*/  ULOP3.LUT UR4, UR4, 0xfffffffe, URZ, 0xc0, !UPT ;  /* 0xfffffffe04047892 */ /* 0x000fe2000f8ec03f */
[----:B------:R-:W-:-:S03]  /*1600*/  ISETP.NE.AND P0, PT, R3, 0x3, PT ;  /* 0x000000030300780c */ /* 0x000fc60003f05270 */
[----:B------:R-:W-:-:S06]  /*1610*/  UIADD3 UR4, UR57, -UR4, URZ ;  /* 0x8000000439047290 */ /* 0x000fcc000fffe03f */
[----:B------:R-:W-:-:S05]  /*1620*/  IMAD.U32 R0, RZ, RZ, UR4 ;  /* 0x00000004ff007e24 */ /* 0x000fca000f8e00ff */
[----:B------:R-:W-:-:S04]  /*1630*/  SHF.L.U32 R0, R0, 0x1f, RZ ;  /* 0x0000001f00007819 */ /* 0x000fc800000006ff */
[----:B------:R-:W1:Y:S02]  /*1640*/  SYNCS.PHASECHK.TRANS64.TRYWAIT P1, [UR38+0x28800], R0 ;  /* 0x02880000ff0075a7 */ /* 0x000e640008020166 */
[----:B-1----:R-:W-:Y:S05]  /*1650*/  @!P1 BRA `(.L_x_1897) ;  /* 0x000000d000909947 */ /* 0x002fea0003800000 */
.L_x_1998:
[----:B------:R-:W-:Y:S05]  /*1660*/  @!P0 BRA `(.L_x_1898) ;  /* 0x0000000000048947 */ /* 0x000fea0003800000 */
[----:B------:R-:W-:Y:S01]  /*1670*/  BPT.TRAP 0x1 ;  /* 0x000000040000795c */ /* 0x000fe20000300000 */
.L_x_1898:
[----:B-1----:R-:W-:Y:S02]  /*1680*/  IMAD.U32 R0, RZ, RZ, UR37 ;  /* 0x00000025ff007e24 */ /* 0x002fe4000f8e00ff */
[----:B------:R-:W-:-:S03]  /*1690*/  IMAD.U32 R3, RZ, RZ, UR36 ;  /* 0x00000024ff037e24 */ /* 0x000fc6000f8e00ff */
[----:B------:R-:W-:Y:S02]  /*16a0*/  LEA R0, R0, UR38, 0x3 ;  /* 0x0000002600007c11 */ /* 0x000fe4000f8e18ff */
[----:B------:R-:W-:-:S04]  /*16b0*/  SHF.L.U32 R3, R3, 0x1f, RZ ;  /* 0x0000001f03037819 */ /* 0x000fc800000006ff */
[----:B------:R1:W2:Y:S01]  /*16c0*/  SYNCS.PHASECHK.TRANS64.TRYWAIT P2, [R0+URZ+0x28830], R3 ;  /* 0x02883003000075a7 */ /* 0x0002a2000804017f */
[----:B------:R-:W-:Y:S05]  /*16d0*/  @!P0 BRA `(.L_x_1899) ;  /* 0x0000000000048947 */ /* 0x000fea0003800000 */
[----:B------:R-:W-:Y:S01]  /*16e0*/  BPT.TRAP 0x1 ;  /* 0x000000040000795c */ /* 0x000fe20000300000 */
.L_x_1899:
[----:B------:R-:W3:Y:S01]  /*16f0*/  S2R R4, SR_TID.X ;  /* 0x0000000000047919 */ /* 0x000ee20000002100 */
[----:B------:R-:W-:Y:S01]  /*1700*/  IMAD.MOV.U32 R151, RZ, RZ, RZ ;  /* 0x000000ffff977224 */ /* 0x000fe200078e00ff */
[----:B---3--:R-:W-:Y:S01]  /*1710*/  LOP3.LUT P1, RZ, R4, 0x7f, RZ, 0xc0, !PT ;  /* 0x0000007f04ff7812 */ /* 0x008fe2000782c0ff */
[----:B--2---:R-:W-:-:S12]  /*1720*/  @P2 BRA `(.L_x_1900) ;  /* 0x0000000000082947 */ /* 0x004fd80003800000 */
[----:B------:R-:W2:Y:S02]  /*1730*/  SYNCS.PHASECHK.TRANS64.TRYWAIT P2, [R0+URZ+0x28830], R3 ;  /* 0x02883003000075a7 */ /* 0x000ea4000804017f */
[----:B--2---:R-:W-:Y:S05]  /*1740*/  @!P2 BRA `(.L_x_1901) ;  /* 0x000000d0006ca947 */ /* 0x004fea0003800000 */
.L_x_1900:
[----:B------:R-:W-:Y:S05]  /*1750*/  WARPSYNC.ALL ;  /* 0x0000000000007948 */ /* 0x000fea0003800000 */
[----:B------:R-:W-:Y:S01]  /*1760*/  UIADD3 UR4, UR38, 0x18400, URZ ;  /* 0x0001840026047890 */ /* 0x000fe2000fffe03f */
[----:B------:R-:W-:Y:S01]  /*1770*/  WARPGROUP.ARRIVE ;  /* 0x00000000000079c5 */ /* 0x000fe20000000000 */
[----:B------:R-:W-:Y:S01]  /*1780*/  ULOP3.LUT UR48, UR48, 0x10000, URZ, 0xfc, !UPT ;  /* 0x0001000030307892 */ /* 0x000fe2000f8efc3f */
[----:B-12---:R-:W-:Y:S01]  /*1790*/  @!P1 IADD3 R0, R0, 0x28840, RZ ;  /* 0x0002884000009810 */ /* 0x006fe20007ffe0ff */
[----:B------:R-:W-:Y:S01]  /*17a0*/  USHF.R.U32.HI UR4, URZ, 0x4, UR4 ;  /* 0x000000043f047899 */ /* 0x000fe20008011604 */
[--C-:B------:R-:W-:Y:S01]  /*17b0*/  IMAD.MOV.U32 R150, RZ, RZ, R151.reuse ;  /* 0x000000ffff967224 */ /* 0x100fe200078e0097 */
[----:B------:R-:W-:Y:S01]  /*17c0*/  UMOV UR49, 0x40000040 ;  /* 0x4000004000317882 */ /* 0x000fe20000000000 */
[----:B------:R-:W-:Y:S01]  /*17d0*/  UMOV UR51, 0x40000040 ;  /* 0x4000004000337882 */ /* 0x000fe20000000000 */
[----:B------:R-:W-:Y:S01]  /*17e0*/  ULOP3.LUT UR4, UR4, 0x3fff, URZ, 0xc0, !UPT ;  /* 0x00003fff04047892 */ /* 0x000fe2000f8ec03f */
[----:B------:R-:W-:Y:S01]  /*17f0*/  @!P1 PRMT R0, RZ, 0x654, R0 ;  /* 0x00000654ff009816 */ /* 0x000fe20000000000 */
[----:B------:R-:W-:Y:S01]  /*1800*/  UIADD3 UR8, UR48, 0x2, URZ ;  /* 0x0000000230087890 */ /* 0x000fe2000fffe03f */
[--C-:B------:R-:W-:Y:S01]  /*1810*/  IMAD.MOV.U32 R149, RZ, RZ, R151.reuse ;  /* 0x000000ffff957224 */ /* 0x100fe200078e0097 */
[----:B------:R-:W-:Y:S01]  /*1820*/  ULOP3.LUT UR39, UR4, 0x10000, URZ, 0xfc, !UPT ;  /* 0x0001000004277892 */ /* 0x000fe2000f8efc3f */
[--C-:B------:R-:W-:Y:S01]  /*1830*/  IMAD.MOV.U32 R148, RZ, RZ, R151.reuse ;  /* 0x000000ffff947224 */ /* 0x100fe200078e0097 */
[----:B------:R-:W-:Y:S01]  /*1840*/  UMOV UR9, 0x40000040 ;  /* 0x4000004000097882 */ /* 0x000fe20000000000 */
[----:B------:R-:W-:Y:S01]  /*1850*/  UMOV UR11, 0x40000040 ;  /* 0x40000040000b7882 */ /* 0x000fe20000000000 */
[----:B------:R-:W-:Y:S01]  /*1860*/  ULEA UR50, UR37, UR39, 0xb ;  /* 0x0000002725327291 */ /* 0x000fe2000f8e583f */
[-C--:B------:R-:W-:Y:S01]  /*1870*/  MOV R147, R151.reuse ;  /* 0x0000009700937202 */ /* 0x080fe20000000f00 */
[----:B------:R-:W-:Y:S01]  /*1880*/  UIADD3 UR12, UR48, 0x4, URZ ;  /* 0x00000004300c7890 */ /* 0x000fe2000fffe03f */
[--C-:B------:R-:W-:Y:S01]  /*1890*/  IMAD.MOV.U32 R146, RZ, RZ, R151.reuse ;  /* 0x000000ffff927224 */ /* 0x100fe200078e0097 */
[----:B------:R-:W-:Y:S01]  /*18a0*/  UIADD3 UR10, UR50, 0x2, URZ ;  /* 0x00000002320a7890 */ /* 0x000fe2000fffe03f */
[--C-:B------:R-:W-:Y:S01]  /*18b0*/  IMAD.MOV.U32 R145, RZ, RZ, R151.reuse ;  /* 0x000000ffff917224 */ /* 0x100fe200078e0097 */
[----:B------:R-:W-:Y:S01]  /*18c0*/  UIADD3 UR14, UR50, 0x4, URZ ;  /* 0x00000004320e7890 */ /* 0x000fe2000fffe03f */
[--C-:B------:R-:W-:Y:S01]  /*18d0*/  IMAD.MOV.U32 R144, RZ, RZ, R151.reuse ;  /* 0x000000ffff907224 */ /* 0x100fe200078e0097 */
[----:B------:R-:W-:Y:S01]  /*18e0*/  UMOV UR13, 0x40000040 ;  /* 0x40000040000d7882 */ /* 0x000fe20000000000 */
[----:B------:R-:W-:Y:S01]  /*18f0*/  HGMMA.64x128x16.F32 R24, gdesc[UR48], RZ, !UPT, gsb0 ;  /* 0x01e00000301879f0 */ /* 0x000fe2000c0008ff */
[----:B------:R-:W-:Y:S01]  /*1900*/  UMOV UR15, 0x40000040 ;  /* 0x40000040000f7882 */ /* 0x000fe20000000000 */
[----:B------:R-:W-:Y:S01]  /*1910*/  UIADD3 UR16, UR48, 0x6, URZ ;  /* 0x0000000630107890 */ /* 0x000fe2000fffe03f */
[-C--:B------:R-:W-:Y:S01]  /*1920*/  MOV R143, R151.reuse ;  /* 0x00000097008f7202 */ /* 0x080fe20000000f00 */
[----:B------:R-:W-:Y:S01]  /*1930*/  UIADD3 UR18, UR50, 0x6, URZ ;  /* 0x0000000632127890 */ /* 0x000fe2000fffe03f */
[--C-:B------:R-:W-:Y:S01]  /*1940*/  IMAD.MOV.U32 R142, RZ, RZ, R151.reuse ;  /* 0x000000ffff8e7224 */ /* 0x100fe200078e0097 */
[----:B------:R-:W-:Y:S01]  /*1950*/  UMOV UR17, 0x40000040 ;  /* 0x4000004000117882 */ /* 0x000fe20000000000 */
[----:B------:R-:W-:Y:S01]  /*1960*/  UMOV UR19, 0x40000040 ;  /* 0x4000004000137882 */ /* 0x000fe20000000000 */
[----:B------:R-:W-:Y:S01]  /*1970*/  UIADD3 UR20, UR48, 0x400, URZ ;  /* 0x0000040030147890 */ /* 0x000fe2000fffe03f */
[--C-:B------:R-:W-:Y:S01]  /*1980*/  IMAD.MOV.U32 R141, RZ, RZ, R151.reuse ;  /* 0x000000ffff8d7224 */ /* 0x100fe200078e0097 */
[----:B------:R-:W-:Y:S01]  /*1990*/  UIADD3 UR22, UR50, 0x400, URZ ;  /* 0x0000040032167890 */ /* 0x000fe2000fffe03f */
[--C-:B------:R-:W-:Y:S01]  /*19a0*/  IMAD.MOV.U32 R140, RZ, RZ, R151.reuse ;  /* 0x000000ffff8c7224 */ /* 0x100fe200078e0097 */
[----:B------:R-:W-:Y:S01]  /*19b0*/  UMOV UR21, 0x40000040 ;  /* 0x4000004000157882 */ /* 0x000fe20000000000 */
        /* <DEDUP_REMOVED lines=19> */
[----:B------:R-:W-:Y:S01]  /*1af0*/  UMOV UR4, 0xffffff80 ;  /* 0xffffff8000047882 */ /* 0x000fe20000000000 */
[----:B------:R-:W-:Y:S01]  /*1b00*/  ULDC UR5, c[0x0][0x2e0] ;  /* 0x0000b80000057ab9 */ /* 0x000fe20000000800 */
[----:B------:R-:W-:Y:S01]  /*1b10*/  UIMAD UR4, UR41, UR4, 0x80 ;  /* 0x00000080290474a4 */ /* 0x000fe2000f8e0204 */
[--C-:B------:R-:W-:Y:S01]  /*1b20*/  IMAD.MOV.U32 R133, RZ, RZ, R151.reuse ;  /* 0x000000ffff857224 */ /* 0x100fe200078e0097 */
[----:B------:R-:W-:Y:S01]  /*1b30*/  ULDC UR7, c[0x0][0x288] ;  /* 0x0000a20000077ab9 */ /* 0x000fe20000000800 */
[--C-:B------:R-:W-:Y:S01]  /*1b40*/  IMAD.MOV.U32 R132, RZ, RZ, R151.reuse ;  /* 0x000000ffff847224 */ /* 0x100fe200078e0097 */
[----:B------:R-:W-:Y:S01]  /*1b50*/  UIMAD UR4, UR40, UR5, UR4 ;  /* 0x00000005280472a4 */ /* 0x000fe2000f8e0204 */
[-C--:B------:R-:W-:Y:S01]  /*1b60*/  MOV R131, R151.reuse ;  /* 0x0000009700837202 */ /* 0x080fe20000000f00 */
[----:B------:R-:W-:Y:S01]  /*1b70*/  UIMAD UR40, UR40, UR5, -UR7 ;  /* 0x00000005282872a4 */ /* 0x000fe2000f8e0a07 */
[--C-:B------:R-:W-:Y:S01]  /*1b80*/  IMAD.MOV.U32 R130, RZ, RZ, R151.reuse ;  /* 0x000000ffff827224 */ /* 0x100fe200078e0097 */
[----:B------:R-:W-:Y:S01]  /*1b90*/  UIADD3 UR6, UR4, 0x1, -UR7 ;  /* 0x0000000104067890 */ /* 0x000fe2000fffe807 */
[--C-:B------:R-:W-:Y:S01]  /*1ba0*/  IMAD.MOV.U32 R129, RZ, RZ, R151.reuse ;  /* 0x000000ffff817224 */ /* 0x100fe200078e0097 */
[----:B------:R-:W-:Y:S01]  /*1bb0*/  UIADD3 UR40, UR42, UR40, URZ ;  /* 0x000000282a287290 */ /* 0x000fe2000fffe03f */
[----:B------:R-:W-:Y:S01]  /*1bc0*/  IMAD.U32 R9, RZ, RZ, UR4 ;  /* 0x00000004ff097e24 */ /* 0x000fe2000f8e00ff */
[----:B------:R-:W-:Y:S01]  /*1bd0*/  ULDC UR4, c[0x0][0x988] ;  /* 0x0002620000047ab9 */ /* 0x000fe20000000800 */
[--C-:B------:R-:W-:Y:S01]  /*1be0*/  IMAD.MOV.U32 R128, RZ, RZ, R151.reuse ;  /* 0x000000ffff807224 */ /* 0x100fe200078e0097 */
[----:B------:R-:W-:Y:S01]  /*1bf0*/  MOV R89, UR6 ;  /* 0x0000000600597c02 */ /* 0x000fe20008000f00 */
[----:B------:R-:W-:Y:S01]  /*1c00*/  UIADD3 UR6, UR41, -0x2, URZ ;  /* 0xfffffffe29067890 */ /* 0x000fe2000fffe03f */
[-C--:B------:R-:W-:Y:S01]  /*1c10*/  MOV R127, R151.reuse ;  /* 0x00000097007f7202 */ /* 0x080fe20000000f00 */
[----:B------:R-:W-:Y:S01]  /*1c20*/  IMAD.MOV.U32 R126, RZ, RZ, R151 ;  /* 0x000000ffff7e7224 */ /* 0x000fe200078e0097 */
[-C--:B------:R-:W-:Y:S01]  /*1c30*/  MOV R123, R151.reuse ;  /* 0x00000097007b7202 */ /* 0x080fe20000000f00 */
[----:B------:R-:W-:Y:S01]  /*1c40*/  IMAD R89, R2, -0x2, R89 ;  /* 0xfffffffe02597824 */ /* 0x000fe200078e0259 */
[-C--:B------:R-:W-:Y:S01]  /*1c50*/  MOV R119, R151.reuse ;  /* 0x0000009700777202 */ /* 0x080fe20000000f00 */
[--C-:B------:R-:W-:Y:S01]  /*1c60*/  IMAD.MOV.U32 R125, RZ, RZ, R151.reuse ;  /* 0x000000ffff7d7224 */ /* 0x100fe200078e0097 */
[----:B------:R-:W-:Y:S01]  /*1c70*/  MOV R115, R151 ;  /* 0x0000009700737202 */ /* 0x000fe20000000f00 */
[----:B------:R-:W-:-:S02]  /*1c80*/  IMAD.MOV.U32 R124, RZ, RZ, R151 ;  /* 0x000000ffff7c7224 */ /* 0x000fc400078e0097 */
[--C-:B------:R-:W-:Y:S02]  /*1c90*/  IMAD.MOV.U32 R122, RZ, RZ, R151.reuse ;  /* 0x000000ffff7a7224 */ /* 0x100fe400078e0097 */
[--C-:B------:R-:W-:Y:S02]  /*1ca0*/  IMAD.MOV.U32 R121, RZ, RZ, R151.reuse ;  /* 0x000000ffff797224 */ /* 0x100fe400078e0097 */
[--C-:B------:R-:W-:Y:S02]  /*1cb0*/  IMAD.MOV.U32 R120, RZ, RZ, R151.reuse ;  /* 0x000000ffff787224 */ /* 0x100fe400078e0097 */
[--C-:B------:R-:W-:Y:S02]  /*1cc0*/  IMAD.MOV.U32 R118, RZ, RZ, R151.reuse ;  /* 0x000000ffff767224 */ /* 0x100fe400078e0097 */
[--C-:B------:R-:W-:Y:S02]  /*1cd0*/  IMAD.MOV.U32 R117, RZ, RZ, R151.reuse ;  /* 0x000000ffff757224 */ /* 0x100fe400078e0097 */
        /* <DEDUP_REMOVED lines=15> */
[----:B------:R-:W-:Y:S01]  /*1dd0*/  IMAD.MOV.U32 R88, RZ, RZ, R151 ;  /* 0x000000ffff587224 */ /* 0x000fe200078e0097 */
[----:B------:R-:W-:Y:S02]  /*1de0*/  WARPGROUP.DEPBAR.LE gsb0, 0x0 ;  /* 0x00008000000079c5 */ /* 0x000fe40000010000 */
[----:B------:R-:W-:-:S06]  /*1df0*/  WARPGROUP.ARRIVE ;  /* 0x00000000000079c5 */ /* 0x000fcc0000000000 */
[----:B------:R-:W-:Y:S01]  /*1e00*/  HGMMA.64x128x16.F32 R24, gdesc[UR8], R24, gsb0 ;  /* 0x01e00000081879f0 */ /* 0x000fe20008000818 */
[----:B------:R-:W-:Y:S02]  /*1e10*/  ULDC UR10, c[0x0][0x9d8] ;  /* 0x00027600000a7ab9 */ /* 0x000fe40000000800 */
        /* <DEDUP_REMOVED lines=23> */
[----:B------:R-:W-:Y:S02]  /*1f90*/  VIADD R40, R22, UR42 ;  /* 0x0000002a16287c36 */ /* 0x000fe40008000000 */
[----:B------:R-:W-:Y:S01]  /*1fa0*/  FMUL.FTZ R10, R36, UR10 ;  /* 0x0000000a240a7c20 */ /* 0x000fe20008410000 */
[----:B------:R-:W1:Y:S01]  /*1fb0*/  MUFU.TANH R26, R26 ;  /* 0x0000001a001a7308 */ /* 0x000e620000002400 */
[----:B------:R-:W-:Y:S01]  /*1fc0*/  FMUL.FTZ R31, R31, UR10 ;  /* 0x0000000a1f1f7c20 */ /* 0x000fe20008410000 */
[----:B------:R-:W-:Y:S01]  /*1fd0*/  IMAD R36, R2, -0x2, R9 ;  /* 0xfffffffe02247824 */ /* 0x000fe200078e0209 */
[----:B------:R-:W-:Y:S01]  /*1fe0*/  IADD3 R9, R89, 0x8, R40 ;  /* 0x0000000859097810 */ /* 0x000fe20007ffe028 */
[----:B------:R-:W-:Y:S01]  /*1ff0*/  FMUL.FTZ R34, R34, UR10 ;  /* 0x0000000a22227c20 */ /* 0x000fe20008410000 */
[----:B------:R-:W-:Y:S01]  /*2000*/  FMUL.FTZ R35, R35, UR10 ;  /* 0x0000000a23237c20 */ /* 0x000fe20008410000 */
[----:B------:R-:W-:Y:S01]  /*2010*/  FMUL.FTZ R38, R38, UR10 ;  /* 0x0000000a26267c20 */ /* 0x000fe20008410000 */
[----:B------:R-:W-:Y:S01]  /*2020*/  VIMNMX R9, R36, R9, PT ;  /* 0x0000000924097248 */ /* 0x000fe20003fe0100 */
[----:B------:R-:W2:Y:S01]  /*2030*/  MUFU.TANH R27, R27 ;  /* 0x0000001b001b7308 */ /* 0x000ea20000002400 */
[----:B------:R-:W-:Y:S01]  /*2040*/  FMUL.FTZ R39, R39, UR10 ;  /* 0x0000000a27277c20 */ /* 0x000fe20008410000 */
[----:B------:R-:W-:Y:S01]  /*2050*/  FMUL.FTZ R42, R42, UR10 ;  /* 0x0000000a2a2a7c20 */ /* 0x000fe20008410000 */
[----:B------:R-:W-:Y:S01]  /*2060*/  ISETP.GT.AND P2, PT, R9, RZ, PT ;  /* 0x000000ff0900720c */ /* 0x000fe20003f44270 */
[----:B------:R-:W-:Y:S01]  /*2070*/  FMUL.FTZ R43, R43, UR10 ;  /* 0x0000000a2b2b7c20 */ /* 0x000fe20008410000 */
[C---:B------:R-:W-:Y:S01]  /*2080*/  ISETP.GT.AND P3, PT, R9.reuse, 0x1, PT ;  /* 0x000000010900780c */ /* 0x040fe20003f64270 */
[----:B------:R-:W-:Y:S01]  /*2090*/  FMUL.FTZ R46, R46, UR10 ;  /* 0x0000000a2e2e7c20 */ /* 0x000fe20008410000 */
[----:B------:R-:W-:Y:S01]  /*20a0*/  ISETP.GT.AND P4, PT, R9, 0x8, PT ;  /* 0x000000080900780c */ /* 0x000fe20003f84270 */
[----:B------:R-:W3:Y:S01]  /*20b0*/  MUFU.TANH R30, R30 ;  /* 0x0000001e001e7308 */ /* 0x000ee20000002400 */
        /* <DEDUP_REMOVED lines=8> */
[----:B--2---:R-:W-:Y:S01]  /*2140*/  FSEL R26, R27, -INF , P3 ;  /* 0xff8000001b1a7808 */ /* 0x004fe20001800000 */
[----:B------:R-:W-:Y:S01]  /*2150*/  FMUL.FTZ R20, R45, UR10 ;  /* 0x0000000a2d147c20 */ /* 0x000fe20008410000 */
[----:B------:R-:W-:Y:S01]  /*2160*/  ISETP.GT.AND P3, PT, R9, 0x10, PT ;  /* 0x000000100900780c */ /* 0x000fe20003f64270 */
[----:B------:R-:W-:Y:S01]  /*2170*/  FMUL.FTZ R54, R54, UR10 ;  /* 0x0000000a36367c20 */ /* 0x000fe20008410000 */
[----:B------:R-:W-:Y:S01]  /*2180*/  FMNMX.FTZ R4, R91, R26, !PT ;  /* 0x0000001a5b047209 */ /* 0x000fe20007810000 */
[----:B------:R-:W-:Y:S01]  /*2190*/  FMUL.FTZ R55, R55, UR10 ;  /* 0x0000000a37377c20 */ /* 0x000fe20008410000 */
[----:B------:R-:W-:Y:S01]  /*21a0*/  FMUL.FTZ R15, R41, UR10 ;  /* 0x0000000a290f7c20 */ /* 0x000fe20008410000 */
[----:B------:R-:W2:Y:S01]  /*21b0*/  MUFU.TANH R34, R34 ;  /* 0x0000002200227308 */ /* 0x000ea20000002400 */
        /* <DEDUP_REMOVED lines=8> */
[----:B-1----:R-:W-:Y:S01]  /*2240*/  FSEL R95, R31, -INF , P2 ;  /* 0xff8000001f5f7808 */ /* 0x002fe20001000000 */
[----:B------:R-:W-:Y:S01]  /*2250*/  FMUL.FTZ R66, R66, UR10 ;  /* 0x0000000a42427c20 */ /* 0x000fe20008410000 */
[----:B------:R-:W-:Y:S01]  /*2260*/  ISETP.GT.AND P2, PT, R9, 0x11, PT ;  /* 0x000000110900780c */ /* 0x000fe20003f44270 */
[----:B------:R-:W-:Y:S01]  /*2270*/  FMUL.FTZ R67, R67, UR10 ;  /* 0x0000000a43437c20 */ /* 0x000fe20008410000 */
[----:B------:R-:W-:Y:S01]  /*2280*/  FMNMX.FTZ R4, R95, R4, !PT ;  /* 0x000000045f047209 */ /* 0x000fe20007810000 */
        /* <DEDUP_REMOVED lines=13> */
[----:B------:R-:W-:Y:S01]  /*2360*/  ISETP.GT.AND P2, PT, R9, 0x19, PT ;  /* 0x000000190900780c */ /* 0x000fe20003f44270 */
        /* <DEDUP_REMOVED lines=19> */
[----:B------:R-:W-:Y:S01]  /*24a0*/  VIADDMNMX R36, R40, R89, R36, PT ;  /* 0x0000005928247246 */ /* 0x000fe20003800124 */
[----:B------:R-:W2:Y:S01]  /*24b0*/  MUFU.TANH R46, R46 ;  /* 0x0000002e002e7308 */ /* 0x000ea20000002400 */
[----:B---3--:R-:W-:Y:S01]  /*24c0*/  FSEL R105, R42, -INF , P3 ;  /* 0xff8000002a697808 */ /* 0x008fe20001800000 */
[----:B------:R-:W-:Y:S01]  /*24d0*/  FMUL.FTZ R14, R44, UR10 ;  /* 0x0000000a2c0e7c20 */ /* 0x000fe20008410000 */
[----:B------:R-:W-:Y:S01]  /*24e0*/  ISETP.GT.AND P3, PT, R9, 0x28, PT ;  /* 0x000000280900780c */ /* 0x000fe20003f64270 */
[----:B------:R-:W-:Y:S01]  /*24f0*/  FMUL.FTZ R21, R48, UR10 ;  /* 0x0000000a30157c20 */ /* 0x000fe20008410000 */
[----:B------:R-:W-:Y:S01]  /*2500*/  FMNMX.FTZ R4, R105, R4, !PT ;  /* 0x0000000469047209 */ /* 0x000fe20007810000 */
[----:B------:R-:W-:Y:S01]  /*2510*/  FMUL.FTZ R24, R52, UR10 ;  /* 0x0000000a34187c20 */ /* 0x000fe20008410000 */
[----:B------:R-:W-:Y:S01]  /*2520*/  ISETP.GT.AND P4, PT, R36, 0x8, PT ;  /* 0x000000082400780c */ /* 0x000fe20003f84270 */
        /* <DEDUP_REMOVED lines=30> */
[----:B------:R1:W-:Y:S02]  /*2710*/  @!P1 SYNCS.ARRIVE.TRANS64.RED.A1T0 RZ, [R0+URZ], RZ ;  /* 0x000000ff00ff99a7 */ /* 0x0003e4000810043f */
[----:B------:R-:W4:Y:S01]  /*2720*/  MUFU.TANH R55, R55 ;  /* 0x0000003700377308 */ /* 0x000f220000002400 */
[----:B--2---:R-:W-:-:S02]  /*2730*/  FSEL R45, R45, -INF , P2 ;  /* 0xff8000002d2d7808 */ /* 0x004fc40001000000 */
[----:B------:R-:W-:Y:S02]  /*2740*/  ISETP.GT.AND P2, PT, R9, 0x39, PT ;  /* 0x000000390900780c */ /* 0x000fe40003f44270 */
[----:B------:R-:W-:-:S03]  /*2750*/  FMNMX.FTZ R4, R45, R4, !PT ;  /* 0x000000042d047209 */ /* 0x000fc60007810000 */
[----:B------:R-:W2:Y:S01]  /*2760*/  MUFU.TANH R33, R58 ;  /* 0x0000003a00217308 */ /* 0x000ea20000002400 */
[----:B---3--:R-:W-:Y:S02]  /*2770*/  FSEL R41, R41, -INF , P3 ;  /* 0xff80000029297808 */ /* 0x008fe40001800000 */
[----:B------:R-:W-:Y:S02]  /*2780*/  ISETP.GT.AND P3, PT, R9, 0x40, PT ;  /* 0x000000400900780c */ /* 0x000fe40003f64270 */
[----:B------:R-:W-:-:S03]  /*2790*/  FMNMX.FTZ R4, R41, R4, !PT ;  /* 0x0000000429047209 */ /* 0x000fc60007810000 */
[----:B------:R-:W3:Y:S01]  /*27a0*/  MUFU.TANH R59, R59 ;  /* 0x0000003b003b7308 */ /* 0x000ee20000002400 */
[----:B----4-:R-:W-:Y:S02]  /*27b0*/  FSEL R39, R55, -INF , P2 ;  /* 0xff80000037277808 */ /* 0x010fe40001000000 */
[----:B------:R-:W-:Y:S02]  /*27c0*/  ISETP.GT.AND P2, PT, R9, 0x41, PT ;  /* 0x000000410900780c */ /* 0x000fe40003f44270 */
[----:B------:R-:W-:-:S03]  /*27d0*/  FMNMX.FTZ R4, R39, R4, !PT ;  /* 0x0000000427047209 */ /* 0x000fc60007810000 */
[----:B------:R-:W4:Y:S01]  /*27e0*/  MUFU.TANH R62, R62 ;  /* 0x0000003e003e7308 */ /* 0x000f220000002400 */
[----:B--2---:R-:W-:Y:S02]  /*27f0*/  FSEL R33, R33, -INF , P3 ;  /* 0xff80000021217808 */ /* 0x004fe40001800000 */
        /* <DEDUP_REMOVED lines=49> */
[----:B------:R-:W-:Y:S01]  /*2b10*/  FMNMX.FTZ R30, R63, R4, !PT ;  /* 0x000000043f1e7209 */ /* 0x000fe20007810000 */
[----:B------:R-:W-:Y:S02]  /*2b20*/  FMUL.FTZ R4, R61, UR10 ;  /* 0x0000000a3d047c20 */ /* 0x000fe40008410000 */
[----:B------:R-:W2:Y:S01]  /*2b30*/  MUFU.TANH R71, R87 ;  /* 0x0000005700477308 */ /* 0x000ea20000002400 */
[----:B---3--:R-:W-:Y:S02]  /*2b40*/  FSEL R67, R67, -INF , P2 ;  /* 0xff80000043437808 */ /* 0x008fe40001000000 */
[----:B------:R-:W-:-:S02]  /*2b50*/  ISETP.GT.AND P2, PT, R9, 0x79, PT ;  /* 0x000000790900780c */ /* 0x000fc40003f44270 */
[----:B------:R-:W-:-:S03]  /*2b60*/  FMNMX.FTZ R34, R67, R30, !PT ;  /* 0x0000001e43227209 */ /* 0x000fc60007810000 */
[----:B------:R-:W-:Y:S01]  /*2b70*/  MUFU.TANH R30, R4 ;  /* 0x00000004001e7308 */ /* 0x000fe20000002400 */
[----:B----4-:R-:W-:Y:S02]  /*2b80*/  FSEL R61, R86, -INF , P3 ;  /* 0xff800000563d7808 */ /* 0x010fe40001800000 */
[----:B------:R-:W-:Y:S02]  /*2b90*/  ISETP.GT.AND P3, PT, R36, 0x1, PT ;  /* 0x000000012400780c */ /* 0x000fe40003f64270 */
[----:B------:R-:W-:-:S03]  /*2ba0*/  FMNMX.FTZ R34, R61, R34, !PT ;  /* 0x000000223d227209 */ /* 0x000fc60007810000 */
[----:B------:R-:W-:Y:S01]  /*2bb0*/  MUFU.TANH R3, R3 ;  /* 0x0000000300037308 */ /* 0x000fe20000002400 */
[----:B--2---:R-:W-:-:S04]  /*2bc0*/  FSEL R71, R71, -INF , P2 ;  /* 0xff80000047477808 */ /* 0x004fc80001000000 */
[----:B------:R-:W-:-:S03]  /*2bd0*/  FMNMX.FTZ R34, R71, R34, !PT ;  /* 0x0000002247227209 */ /* 0x000fc60007810000 */
[----:B------:R-:W2:Y:S02]  /*2be0*/  MUFU.TANH R5, R5 ;  /* 0x0000000500057308 */ /* 0x000ea40000002400 */
[----:B------:R-:W3:Y:S06]  /*2bf0*/  SHFL.BFLY PT, R9, R34, 0x2, 0x1f ;  /* 0x0c401f0022097f89 */ /* 0x000eec00000e0000 */
[----:B------:R-:W4:Y:S08]  /*2c00*/  MUFU.TANH R6, R6 ;  /* 0x0000000600067308 */ /* 0x000f300000002400 */
[----:B------:R-:W-:Y:S01]  /*2c10*/  MUFU.TANH R7, R7 ;  /* 0x0000000700077308 */ /* 0x000fe20000002400 */
[----:B--2---:R-:W-:-:S02]  /*2c20*/  FSEL R5, R5, -INF , P3 ;  /* 0xff80000005057808 */ /* 0x004fc40001800000 */
[----:B------:R-:W-:-:S05]  /*2c30*/  ISETP.GT.AND P3, PT, R36, 0x10, PT ;  /* 0x000000102400780c */ /* 0x000fca0003f64270 */
[----:B------:R-:W2:Y:S01]  /*2c40*/  MUFU.TANH R8, R8 ;  /* 0x0000000800087308 */ /* 0x000ea20000002400 */
[----:B----4-:R-:W-:Y:S02]  /*2c50*/  FSEL R75, R6, -INF , P4 ;  /* 0xff800000064b7808 */ /* 0x010fe40002000000 */
[----:B---3--:R-:W-:-:S05]  /*2c60*/  FMNMX.FTZ R4, R34, R9, !PT ;  /* 0x0000000922047209 */ /* 0x008fca0007810000 */
[----:B------:R-:W3:Y:S01]  /*2c70*/  SHFL.BFLY PT, R9, R4, 0x1, 0x1f ;  /* 0x0c201f0004097f89 */ /* 0x000ee200000e0000 */
[----:B------:R-:W-:Y:S08]  /*2c80*/  MUFU.TANH R11, R11 ;  /* 0x0000000b000b7308 */ /* 0x000ff00000002400 */
[----:B------:R-:W4:Y:S01]  /*2c90*/  MUFU.TANH R10, R10 ;  /* 0x0000000a000a7308 */ /* 0x000f220000002400 */
[----:B--2---:R-:W-:-:S02]  /*2ca0*/  FSEL R83, R8, -INF , P3 ;  /* 0xff80000008537808 */ /* 0x004fc40001800000 */
[----:B------:R-:W-:-:S05]  /*2cb0*/  ISETP.GT.AND P3, PT, R36, 0x18, PT ;  /* 0x000000182400780c */ /* 0x000fca0003f64270 */
[----:B------:R-:W2:Y:S01]  /*2cc0*/  MUFU.TANH R12, R12 ;  /* 0x0000000c000c7308 */ /* 0x000ea20000002400 */
[----:B---3--:R-:W-:Y:S01]  /*2cd0*/  FMNMX.FTZ R9, R4, R9, !PT ;  /* 0x0000000904097209 */ /* 0x008fe20007810000 */
[----:B------:R-:W-:-:S06]  /*2ce0*/  IMAD.U32 R4, RZ, RZ, UR4 ;  /* 0x00000004ff047e24 */ /* 0x000fcc000f8e00ff */
[----:B------:R-:W3:Y:S01]  /*2cf0*/  MUFU.TANH R13, R13 ;  /* 0x0000000d000d7308 */ /* 0x000ee20000002400 */
[----:B----4-:R-:W-:Y:S01]  /*2d00*/  FSEL R87, R10, -INF , P3 ;  /* 0xff8000000a577808 */ /* 0x010fe20001800000 */
[----:B------:R-:W-:Y:S01]  /*2d10*/  USHF.R.S32.HI UR4, URZ, 0x1f, UR40 ;  /* 0x0000001f3f047899 */ /* 0x000fe20008011428 */
[C---:B------:R-:W-:Y:S01]  /*2d20*/  FMUL.FTZ R34, R9.reuse, R4 ;  /* 0x0000000409227220 */ /* 0x040fe20000410000 */
[----:B------:R-:W-:Y:S02]  /*2d30*/  FSETP.NEU.FTZ.AND P2, PT, R9, -INF , PT ;  /* 0xff8000000900780b */ /* 0x000fe40003f5d000 */
[----:B------:R-:W-:Y:S01]  /*2d40*/  ISETP.GT.AND P3, PT, R36, 0x20, PT ;  /* 0x000000202400780c */ /* 0x000fe20003f64270 */
[----:B------:R-:W-:Y:S01]  /*2d50*/  ULEA.HI UR4, UR4, UR40, URZ, 0x7 ;  /* 0x0000002804047291 */ /* 0x000fe2000f8f383f */
[----:B------:R-:W-:Y:S01]  /*2d60*/  FSEL R38, R34, RZ, P2 ;  /* 0x000000ff22267208 */ /* 0x000fe20001000000 */
[----:B------:R-:W4:Y:S01]  /*2d70*/  MUFU.TANH R15, R15 ;  /* 0x0000000f000f7308 */ /* 0x000f220000002400 */
[----:B------:R-:W-:Y:S01]  /*2d80*/  ISETP.GT.AND P2, PT, R36, RZ, PT ;  /* 0x000000ff2400720c */ /* 0x000fe20003f44270 */
[----:B------:R-:W-:-:S02]  /*2d90*/  USHF.R.S32.HI UR4, URZ, 0x7, UR4 ;  /* 0x000000073f047899 */ /* 0x000fc40008011404 */
[-CC-:B------:R-:W-:Y:S01]  /*2da0*/  FFMA.FTZ R181, R91, R4.reuse, -R38.reuse ;  /* 0x000000045bb57223 */ /* 0x180fe20000010826 */
[----:B------:R-:W-:Y:S01]  /*2db0*/  FSEL R3, R3, -INF , P2 ;  /* 0xff80000003037808 */ /* 0x000fe20001000000 */
[-CC-:B------:R-:W-:Y:S01]  /*2dc0*/  FFMA.FTZ R183, R93, R4.reuse, -R38.reuse ;  /* 0x000000045db77223 */ /* 0x180fe20000010826 */
[C---:B------:R-:W-:Y:S01]  /*2dd0*/  ISETP.GT.AND P2, PT, R36.reuse, 0x9, PT ;  /* 0x000000092400780c */ /* 0x040fe20003f44270 */
[----:B------:R-:W5:Y:S01]  /*2de0*/  MUFU.TANH R14, R14 ;  /* 0x0000000e000e7308 */ /* 0x000f620000002400 */
[----:B------:R-:W-:Y:S01]  /*2df0*/  FMNMX.FTZ R34, R3, R5, !PT ;  /* 0x0000000503227209 */ /* 0x000fe20007810000 */
[-CC-:B------:R-:W-:Y:S01]  /*2e00*/  FFMA.FTZ R6, R95, R4.reuse, -R38.reuse ;  /* 0x000000045f067223 */ /* 0x180fe20000010826 */
[----:B------:R-:W-:Y:S01]  /*2e10*/  FSEL R79, R7, -INF , P2 ;  /* 0xff800000074f7808 */ /* 0x000fe20001000000 */
[--C-:B------:R-:W-:Y:S01]  /*2e20*/  FFMA.FTZ R177, R97, R4, -R38.reuse ;  /* 0x0000000461b17223 */ /* 0x100fe20000010826 */
[----:B------:R-:W-:Y:S01]  /*2e30*/  FMNMX.FTZ R34, R75, R34, !PT ;  /* 0x000000224b227209 */ /* 0x000fe20007810000 */
[--C-:B------:R-:W-:Y:S01]  /*2e40*/  FFMA.FTZ R8, R99, R4, -R38.reuse ;  /* 0x0000000463087223 */ /* 0x100fe20000010826 */
[C---:B------:R-:W-:Y:S01]  /*2e50*/  ISETP.GT.AND P2, PT, R36.reuse, 0x11, PT ;  /* 0x000000112400780c */ /* 0x040fe20003f44270 */
[----:B------:R-:W1:Y:S01]  /*2e60*/  MUFU.TANH R20, R20 ;  /* 0x0000001400147308 */ /* 0x000e620000002400 */
[----:B------:R-:W-:Y:S01]  /*2e70*/  FMNMX.FTZ R34, R79, R34, !PT ;  /* 0x000000224f227209 */ /* 0x000fe20007810000 */
[-CC-:B------:R-:W-:Y:S01]  /*2e80*/  FFMA.FTZ R179, R101, R4.reuse, -R38.reuse ;  /* 0x0000000465b37223 */ /* 0x180fe20000010826 */
[----:B------:R-:W-:Y:S01]  /*2e90*/  FSEL R11, R11, -INF , P2 ;  /* 0xff8000000b0b7808 */ /* 0x000fe20001000000 */
[--C-:B------:R-:W-:Y:S01]  /*2ea0*/  FFMA.FTZ R10, R103, R4, -R38.reuse ;  /* 0x00000004670a7223 */ /* 0x100fe20000010826 */
[----:B------:R-:W-:Y:S01]  /*2eb0*/  FMNMX.FTZ R34, R83, R34, !PT ;  /* 0x0000002253227209 */ /* 0x000fe20007810000 */
[--C-:B------:R-:W-:Y:S01]  /*2ec0*/  FFMA.FTZ R173, R105, R4, -R38.reuse ;  /* 0x0000000469ad7223 */ /* 0x100fe20000010826 */
[----:B------:R-:W-:Y:S01]  /*2ed0*/  ISETP.GT.AND P2, PT, R36, 0x19, PT ;  /* 0x000000192400780c */ /* 0x000fe20003f44270 */
[----:B------:R-:W1:Y:S01]  /*2ee0*/  MUFU.TANH R21, R21 ;  /* 0x0000001500157308 */ /* 0x000e620000002400 */
[----:B------:R-:W-:Y:S01]  /*2ef0*/  FMNMX.FTZ R34, R11, R34, !PT ;  /* 0x000000220b227209 */ /* 0x000fe20007810000 */
[-CC-:B------:R-:W-:Y:S01]  /*2f00*/  FFMA.FTZ R169, R49, R4.reuse, -R38.reuse ;  /* 0x0000000431a97223 */ /* 0x180fe20000010826 */
[----:B--2---:R-:W-:Y:S01]  /*2f10*/  FSEL R89, R12, -INF , P2 ;  /* 0xff8000000c597808 */ /* 0x004fe20001000000 */
[--C-:B------:R-:W-:Y:S01]  /*2f20*/  FFMA.FTZ R171, R41, R4, -R38.reuse ;  /* 0x0000000429ab7223 */ /* 0x100fe20000010826 */
[----:B------:R-:W-:Y:S01]  /*2f30*/  FMNMX.FTZ R34, R87, R34, !PT ;  /* 0x0000002257227209 */ /* 0x000fe20007810000 */
[-CC-:B------:R-:W-:Y:S01]  /*2f40*/  FFMA.FTZ R153, R33, R4.reuse, -R38.reuse ;  /* 0x0000000421997223 */ /* 0x180fe20000010826 */
[----:B------:R-:W-:Y:S01]  /*2f50*/  ISETP.GT.AND P2, PT, R36, 0x21, PT ;  /* 0x000000212400780c */ /* 0x000fe20003f44270 */
[----:B------:R-:W2:Y:S01]  /*2f60*/  MUFU.TANH R25, R25 ;  /* 0x0000001900197308 */ /* 0x000ea20000002400 */
[----:B---3--:R-:W-:Y:S01]  /*2f70*/  FSEL R13, R13, -INF , P3 ;  /* 0xff8000000d0d7808 */ /* 0x008fe20001800000 */
[--C-:B------:R-:W-:Y:S01]  /*2f80*/  FFMA.FTZ R27, R27, R4, -R38.reuse ;  /* 0x000000041b1b7223 */ /* 0x100fe20000010826 */
[----:B------:R-:W-:Y:S01]  /*2f90*/  FMNMX.FTZ R34, R89, R34, !PT ;  /* 0x0000002259227209 */ /* 0x000fe20007810000 */
[-CC-:B------:R-:W-:Y:S01]  /*2fa0*/  FFMA.FTZ R26, R26, R4.reuse, -R38.reuse ;  /* 0x000000041a1a7223 */ /* 0x180fe20000010826 */
[C---:B------:R-:W-:Y:S01]  /*2fb0*/  ISETP.GT.AND P3, PT, R36.reuse, 0x28, PT ;  /* 0x000000282400780c */ /* 0x040fe20003f64270 */
[--C-:B------:R-:W-:Y:S01]  /*2fc0*/  FFMA.FTZ R12, R107, R4, -R38.reuse ;  /* 0x000000046b0c7223 */ /* 0x100fe20000010826 */
[----:B----4-:R-:W-:Y:S01]  /*2fd0*/  FSEL R15, R15, -INF , P2 ;  /* 0xff8000000f0f7808 */ /* 0x010fe20001000000 */
[----:B------:R-:W3:Y:S01]  /*2fe0*/  MUFU.TANH R24, R24 ;  /* 0x0000001800187308 */ /* 0x000ee20000002400 */
[----:B------:R-:W-:Y:S01]  /*2ff0*/  FMNMX.FTZ R34, R13, R34, !PT ;  /* 0x000000220d227209 */ /* 0x000fe20007810000 */
[-CC-:B------:R-:W-:Y:S01]  /*3000*/  FFMA.FTZ R175, R109, R4.reuse, -R38.reuse ;  /* 0x000000046daf7223 */ /* 0x180fe20000010826 */
[----:B------:R-:W-:Y:S01]  /*3010*/  ISETP.GT.AND P2, PT, R36, 0x29, PT ;  /* 0x000000292400780c */ /* 0x000fe20003f44270 */
[-CC-:B------:R-:W-:Y:S01]  /*3020*/  FFMA.FTZ R31, R31, R4.reuse, -R38.reuse ;  /* 0x000000041f1f7223 */ /* 0x180fe20000010826 */
[----:B-----5:R-:W-:Y:S01]  /*3030*/  FSEL R91, R14, -INF , P3 ;  /* 0xff8000000e5b7808 */ /* 0x020fe20001800000 */
[--C-:B------:R-:W-:Y:S01]  /*3040*/  FFMA.FTZ R14, R111, R4, -R38.reuse ;  /* 0x000000046f0e7223 */ /* 0x100fe20000010826 */
[----:B------:R-:W-:Y:S01]  /*3050*/  FMNMX.FTZ R34, R15, R34, !PT ;  /* 0x000000220f227209 */ /* 0x000fe20007810000 */
[----:B------:R-:W4:Y:S01]  /*3060*/  MUFU.TANH R28, R28 ;  /* 0x0000001c001c7308 */ /* 0x000f220000002400 */
[----:B------:R-:W-:Y:S01]  /*3070*/  ISETP.GT.AND P3, PT, R36, 0x30, PT ;  /* 0x000000302400780c */ /* 0x000fe20003f64270 */
[-CC-:B------:R-:W-:Y:S01]  /*3080*/  FFMA.FTZ R35, R35, R4.reuse, -R38.reuse ;  /* 0x0000000423237223 */ /* 0x180fe20000010826 */
[----:B-1----:R-:W-:Y:S01]  /*3090*/  FSEL R93, R20, -INF , P2 ;  /* 0xff800000145d7808 */ /* 0x002fe20001000000 */
[--C-:B------:R-:W-:Y:S01]  /*30a0*/  FFMA.FTZ R20, R45, R4, -R38.reuse ;  /* 0x000000042d147223 */ /* 0x100fe20000010826 */
[----:B------:R-:W-:Y:S01]  /*30b0*/  FMNMX.FTZ R34, R91, R34, !PT ;  /* 0x000000225b227209 */ /* 0x000fe20007810000 */
[-CC-:B------:R-:W-:Y:S01]  /*30c0*/  FFMA.FTZ R37, R37, R4.reuse, -R38.reuse ;  /* 0x0000000425257223 */ /* 0x180fe20000010826 */
[C---:B------:R-:W-:Y:S01]  /*30d0*/  ISETP.GT.AND P2, PT, R36.reuse, 0x31, PT ;  /* 0x000000312400780c */ /* 0x040fe20003f44270 */
[----:B------:R-:W1:Y:S01]  /*30e0*/  MUFU.TANH R29, R29 ;  /* 0x0000001d001d7308 */ /* 0x000e620000002400 */
[----:B------:R-:W-:Y:S01]  /*30f0*/  FSEL R21, R21, -INF , P3 ;  /* 0xff80000015157808 */ /* 0x000fe20001800000 */
[--C-:B------:R-:W-:Y:S01]  /*3100*/  FFMA.FTZ R43, R43, R4, -R38.reuse ;  /* 0x000000042b2b7223 */ /* 0x100fe20000010826 */
[----:B------:R-:W-:Y:S01]  /*3110*/  FMNMX.FTZ R34, R93, R34, !PT ;  /* 0x000000225d227209 */ /* 0x000fe20007810000 */
[-CC-:B------:R-:W-:Y:S01]  /*3120*/  FFMA.FTZ R47, R47, R4.reuse, -R38.reuse ;  /* 0x000000042f2f7223 */ /* 0x180fe20000010826 */
[C---:B------:R-:W-:Y:S01]  /*3130*/  ISETP.GT.AND P3, PT, R36.reuse, 0x38, PT ;  /* 0x000000382400780c */ /* 0x040fe20003f64270 */
[--C-:B------:R-:W-:Y:S01]  /*3140*/  FFMA.FTZ R51, R51, R4, -R38.reuse ;  /* 0x0000000433337223 */ /* 0x100fe20000010826 */
[----:B--2---:R-:W-:Y:S01]  /*3150*/  FSEL R25, R25, -INF , P2 ;  /* 0xff80000019197808 */ /* 0x004fe20001000000 */
[----:B------:R-:W2:Y:S01]  /*3160*/  MUFU.TANH R32, R32 ;  /* 0x0000002000207308 */ /* 0x000ea20000002400 */
[----:B------:R-:W-:Y:S01]  /*3170*/  FMNMX.FTZ R34, R21, R34, !PT ;  /* 0x0000002215227209 */ /* 0x000fe20007810000 */
[-CC-:B------:R-:W-:Y:S01]  /*3180*/  FFMA.FTZ R53, R53, R4.reuse, -R38.reuse ;  /* 0x0000000435357223 */ /* 0x180fe20000010826 */
[----:B------:R-:W-:Y:S01]  /*3190*/  ISETP.GT.AND P2, PT, R36, 0x39, PT ;  /* 0x000000392400780c */ /* 0x000fe20003f44270 */
[-CC-:B------:R-:W-:Y:S01]  /*31a0*/  FFMA.FTZ R55, R55, R4.reuse, -R38.reuse ;  /* 0x0000000437377223 */ /* 0x180fe20000010826 */
[----:B---3--:R-:W-:Y:S01]  /*31b0*/  FSEL R95, R24, -INF , P3 ;  /* 0xff800000185f7808 */ /* 0x008fe20001800000 */
[--C-:B------:R-:W-:Y:S01]  /*31c0*/  FFMA.FTZ R24, R39, R4, -R38.reuse ;  /* 0x0000000427187223 */ /* 0x100fe20000010826 */
[----:B------:R-:W-:Y:S01]  /*31d0*/  FMNMX.FTZ R34, R25, R34, !PT ;  /* 0x0000002219227209 */ /* 0x000fe20007810000 */
[----:B------:R-:W3:Y:S01]  /*31e0*/  MUFU.TANH R60, R60 ;  /* 0x0000003c003c7308 */ /* 0x000ee20000002400 */
[----:B------:R-:W-:Y:S01]  /*31f0*/  ISETP.GT.AND P3, PT, R36, 0x40, PT ;  /* 0x000000402400780c */ /* 0x000fe20003f64270 */
[-CC-:B------:R-:W-:Y:S01]  /*3200*/  FFMA.FTZ R57, R57, R4.reuse, -R38.reuse ;  /* 0x0000000439397223 */ /* 0x180fe20000010826 */
[----:B----4-:R-:W-:Y:S01]  /*3210*/  FSEL R97, R28, -INF , P2 ;  /* 0xff8000001c617808 */ /* 0x010fe20001000000 */
[--C-:B------:R-:W-:Y:S01]  /*3220*/  FFMA.FTZ R59, R59, R4, -R38.reuse ;  /* 0x000000043b3b7223 */ /* 0x100fe20000010826 */
[----:B------:R-:W-:Y:S01]  /*3230*/  FMNMX.FTZ R34, R95, R34, !PT ;  /* 0x000000225f227209 */ /* 0x000fe20007810000 */
[-CC-:B------:R-:W-:Y:S01]  /*3240*/  FFMA.FTZ R63, R63, R4.reuse, -R38.reuse ;  /* 0x000000043f3f7223 */ /* 0x180fe20000010826 */
[C---:B------:R-:W-:Y:S01]  /*3250*/  ISETP.GT.AND P2, PT, R36.reuse, 0x41, PT ;  /* 0x000000412400780c */ /* 0x040fe20003f44270 */
[----:B------:R-:W4:Y:S01]  /*3260*/  MUFU.TANH R64, R64 ;  /* 0x0000004000407308 */ /* 0x000f220000002400 */
[----:B-1----:R-:W-:Y:S01]  /*3270*/  FSEL R29, R29, -INF , P3 ;  /* 0xff8000001d1d7808 */ /* 0x002fe20001800000 */
[--C-:B------:R-:W-:Y:S01]  /*3280*/  FFMA.FTZ R67, R67, R4, -R38.reuse ;  /* 0x0000000443437223 */ /* 0x100fe20000010826 */
[----:B------:R-:W-:Y:S01]  /*3290*/  FMNMX.FTZ R34, R97, R34, !PT ;  /* 0x0000002261227209 */ /* 0x000fe20007810000 */
[--C-:B------:R-:W-:Y:S01]  /*32a0*/  FFMA.FTZ R61, R61, R4, -R38.reuse ;  /* 0x000000043d3d7223 */ /* 0x100fe20000010826 */
[----:B------:R-:W-:Y:S01]  /*32b0*/  ISETP.GT.AND P3, PT, R36, 0x48, PT ;  /* 0x000000482400780c */ /* 0x000fe20003f64270 */
[----:B------:R-:W-:Y:S01]  /*32c0*/  UISETP.LT.AND UP0, UPT, URZ, UR4, UPT ;  /* 0x000000043f00728c */ /* 0x000fe2000bf01270 */
[----:B--2---:R-:W-:Y:S01]  /*32d0*/  FSEL R99, R32, -INF , P2 ;  /* 0xff80000020637808 */ /* 0x004fe20001000000 */
[----:B------:R-:W1:Y:S01]  /*32e0*/  MUFU.TANH R65, R65 ;  /* 0x0000004100417308 */ /* 0x000e620000002400 */
[----:B------:R-:W-:Y:S01]  /*32f0*/  FMNMX.FTZ R34, R29, R34, !PT ;  /* 0x000000221d227209 */ /* 0x000fe20007810000 */
[----:B------:R-:W-:Y:S01]  /*3300*/  USEL UR45, URZ, UR4, !UP0 ;  /* 0x000000043f2d7287 */ /* 0x000fe2000c000000 */
[----:B------:R-:W-:Y:S01]  /*3310*/  ISETP.GT.AND P2, PT, R36, 0x49, PT ;  /* 0x000000492400780c */ /* 0x000fe20003f44270 */
[----:B------:R-:W-:Y:S01]  /*3320*/  FFMA.FTZ R38, R71, R4, -R38 ;  /* 0x0000000447267223 */ /* 0x000fe20000010826 */
[----:B---3--:R-:W-:Y:S01]  /*3330*/  FSEL R101, R60, -INF , P3 ;  /* 0xff8000003c657808 */ /* 0x008fe20001800000 */
[----:B------:R-:W-:Y:S01]  /*3340*/  UISETP.GE.AND UP0, UPT, UR6, UR45, UPT ;  /* 0x0000002d0600728c */ /* 0x000fe2000bf06270 */
[----:B------:R-:W-:Y:S01]  /*3350*/  FMNMX.FTZ R34, R99, R34, !PT ;  /* 0x0000002263227209 */ /* 0x000fe20007810000 */
[----:B------:R-:W2:Y:S01]  /*3360*/  MUFU.TANH R68, R68 ;  /* 0x0000004400447308 */ /* 0x000ea20000002400 */
[----:B------:R-:W-:Y:S01]  /*3370*/  ISETP.GT.AND P3, PT, R36, 0x50, PT ;  /* 0x000000502400780c */ /* 0x000fe20003f64270 */
[----:B------:R-:W-:Y:S01]  /*3380*/  IMAD.MOV.U32 R109, RZ, RZ, R151 ;  /* 0x000000ffff6d7224 */ /* 0x000fe200078e0097 */
[----:B------:R-:W-:-:S02]  /*3390*/  FSEL R103, R30, -INF , P2 ;  /* 0xff8000001e677808 */ /* 0x000fc40001000000 */
[----:B------:R-:W-:Y:S02]  /*33a0*/  FMNMX.FTZ R34, R101, R34, !PT ;  /* 0x0000002265227209 */ /* 0x000fe40007810000 */
[----:B------:R-:W-:Y:S01]  /*33b0*/  ISETP.GT.AND P2, PT, R36, 0x51, PT ;  /* 0x000000512400780c */ /* 0x000fe20003f44270 */
[----:B------:R-:W3:Y:S01]  /*33c0*/  MUFU.TANH R69, R69 ;  /* 0x0000004500457308 */ /* 0x000ee20000002400 */
[----:B----4-:R-:W-:Y:S02]  /*33d0*/  FSEL R105, R64, -INF , P3 ;  /* 0xff80000040697808 */ /* 0x010fe40001800000 */
[----:B------:R-:W-:Y:S02]  /*33e0*/  FMNMX.FTZ R34, R103, R34, !PT ;  /* 0x0000002267227209 */ /* 0x000fe40007810000 */
[----:B------:R-:W-:Y:S02]  /*33f0*/  ISETP.GT.AND P3, PT, R36, 0x58, PT ;  /* 0x000000582400780c */ /* 0x000fe40003f64270 */
[----:B-1----:R-:W-:Y:S01]  /*3400*/  FSEL R65, R65, -INF , P2 ;  /* 0xff80000041417808 */ /* 0x002fe20001000000 */
[----:B------:R-:W1:Y:S01]  /*3410*/  MUFU.TANH R72, R72 ;  /* 0x0000004800487308 */ /* 0x000e620000002400 */
[----:B------:R-:W-:-:S02]  /*3420*/  FMNMX.FTZ R34, R105, R34, !PT ;  /* 0x0000002269227209 */ /* 0x000fc40007810000 */
[----:B------:R-:W-:Y:S02]  /*3430*/  ISETP.GT.AND P2, PT, R36, 0x59, PT ;  /* 0x000000592400780c */ /* 0x000fe40003f44270 */
[----:B--2---:R-:W-:Y:S02]  /*3440*/  FSEL R49, R68, -INF , P3 ;  /* 0xff80000044317808 */ /* 0x004fe40001800000 */
[----:B------:R-:W-:Y:S01]  /*3450*/  FMNMX.FTZ R34, R65, R34, !PT ;  /* 0x0000002241227209 */ /* 0x000fe20007810000 */
[----:B------:R-:W2:Y:S01]  /*3460*/  MUFU.TANH R73, R73 ;  /* 0x0000004900497308 */ /* 0x000ea20000002400 */
[----:B------:R-:W-:Y:S02]  /*3470*/  ISETP.GT.AND P3, PT, R36, 0x60, PT ;  /* 0x000000602400780c */ /* 0x000fe40003f64270 */
[----:B---3--:R-:W-:Y:S02]  /*3480*/  FSEL R69, R69, -INF , P2 ;  /* 0xff80000045457808 */ /* 0x008fe40001000000 */
[----:B------:R-:W-:-:S02]  /*3490*/  FMNMX.FTZ R34, R49, R34, !PT ;  /* 0x0000002231227209 */ /* 0x000fc40007810000 */
[----:B------:R-:W-:Y:S01]  /*34a0*/  ISETP.GT.AND P2, PT, R36, 0x61, PT ;  /* 0x000000612400780c */ /* 0x000fe20003f44270 */
[----:B------:R-:W3:Y:S01]  /*34b0*/  MUFU.TANH R76, R76 ;  /* 0x0000004c004c7308 */ /* 0x000ee20000002400 */
[----:B-1----:R-:W-:Y:S02]  /*34c0*/  FSEL R45, R72, -INF , P3 ;  /* 0xff800000482d7808 */ /* 0x002fe40001800000 */
[----:B------:R-:W-:Y:S02]  /*34d0*/  FMNMX.FTZ R34, R69, R34, !PT ;  /* 0x0000002245227209 */ /* 0x000fe40007810000 */
[----:B------:R-:W-:Y:S02]  /*34e0*/  ISETP.GT.AND P3, PT, R36, 0x68, PT ;  /* 0x000000682400780c */ /* 0x000fe40003f64270 */
[----:B------:R-:W-:Y:S01]  /*34f0*/  FMNMX.FTZ R34, R45, R34, !PT ;  /* 0x000000222d227209 */ /* 0x000fe20007810000 */
[----:B------:R-:W1:Y:S01]  /*3500*/  MUFU.TANH R77, R77 ;  /* 0x0000004d004d7308 */ /* 0x000e620000002400 */
[----:B--2---:R-:W-:-:S02]  /*3510*/  FSEL R73, R73, -INF , P2 ;  /* 0xff80000049497808 */ /* 0x004fc40001000000 */
[----:B------:R-:W-:Y:S02]  /*3520*/  ISETP.GT.AND P2, PT, R36, 0x69, PT ;  /* 0x000000692400780c */ /* 0x000fe40003f44270 */
[----:B------:R-:W-:Y:S02]  /*3530*/  FMNMX.FTZ R34, R73, R34, !PT ;  /* 0x0000002249227209 */ /* 0x000fe40007810000 */
[----:B------:R-:W-:Y:S01]  /*3540*/  MOV R111, R151 ;  /* 0x00000097006f7202 */ /* 0x000fe20000000f00 */
[----:B------:R-:W2:Y:S01]  /*3550*/  MUFU.TANH R80, R80 ;  /* 0x0000005000507308 */ /* 0x000ea20000002400 */
[----:B---3--:R-:W-:Y:S02]  /*3560*/  FSEL R41, R76, -INF , P3 ;  /* 0xff8000004c297808 */ /* 0x008fe40001800000 */
[----:B------:R-:W-:Y:S02]  /*3570*/  ISETP.GT.AND P3, PT, R36, 0x70, PT ;  /* 0x000000702400780c */ /* 0x000fe40003f64270 */
[----:B------:R-:W-:-:S02]  /*3580*/  FMNMX.FTZ R34, R41, R34, !PT ;  /* 0x0000002229227209 */ /* 0x000fc40007810000 */
[----:B------:R-:W-:Y:S01]  /*3590*/  MOV R107, R151 ;  /* 0x00000097006b7202 */ /* 0x000fe20000000f00 */
[----:B------:R-:W3:Y:S01]  /*35a0*/  MUFU.TANH R81, R81 ;  /* 0x0000005100517308 */ /* 0x000ee20000002400 */
[----:B-1----:R-:W-:Y:S02]  /*35b0*/  FSEL R77, R77, -INF , P2 ;  /* 0xff8000004d4d7808 */ /* 0x002fe40001000000 */
[----:B------:R-:W-:Y:S02]  /*35c0*/  ISETP.GT.AND P2, PT, R36, 0x71, PT ;  /* 0x000000712400780c */ /* 0x000fe40003f44270 */
[----:B------:R-:W-:-:S03]  /*35d0*/  FMNMX.FTZ R34, R77, R34, !PT ;  /* 0x000000224d227209 */ /* 0x000fc60007810000 */
[----:B------:R-:W1:Y:S01]  /*35e0*/  MUFU.TANH R84, R84 ;  /* 0x0000005400547308 */ /* 0x000e620000002400 */
[----:B--2---:R-:W-:Y:S02]  /*35f0*/  FSEL R39, R80, -INF , P3 ;  /* 0xff80000050277808 */ /* 0x004fe40001800000 */
[----:B------:R-:W-:Y:S02]  /*3600*/  ISETP.GT.AND P3, PT, R36, 0x78, PT ;  /* 0x000000782400780c */ /* 0x000fe40003f64270 */
[----:B------:R-:W-:-:S03]  /*3610*/  FMNMX.FTZ R34, R39, R34, !PT ;  /* 0x0000002227227209 */ /* 0x000fc60007810000 */
[----:B------:R-:W2:Y:S01]  /*3620*/  MUFU.TANH R85, R85 ;  /* 0x0000005500557308 */ /* 0x000ea20000002400 */
[----:B---3--:R-:W-:Y:S02]  /*3630*/  FSEL R81, R81, -INF , P2 ;  /* 0xff80000051517808 */ /* 0x008fe40001000000 */
[----:B------:R-:W-:Y:S02]  /*3640*/  ISETP.GT.AND P2, PT, R36, 0x79, PT ;  /* 0x000000792400780c */ /* 0x000fe40003f44270 */
[----:B------:R-:W-:-:S03]  /*3650*/  FMNMX.FTZ R34, R81, R34, !PT ;  /* 0x0000002251227209 */ /* 0x000fc60007810000 */
[----:B------:R-:W-:Y:S01]  /*3660*/  MUFU.EX2 R30, R27 ;  /* 0x0000001b001e7308 */ /* 0x000fe20000000800 */
[----:B-1----:R-:W-:-:S04]  /*3670*/  FSEL R33, R84, -INF , P3 ;  /* 0xff80000054217808 */ /* 0x002fc80001800000 */
[----:B------:R-:W-:-:S03]  /*3680*/  FMNMX.FTZ R34, R33, R34, !PT ;  /* 0x0000002221227209 */ /* 0x000fc60007810000 */
[----:B------:R-:W-:Y:S01]  /*3690*/  MUFU.EX2 R181, R181 ;  /* 0x000000b500b57308 */ /* 0x000fe20000000800 */
[----:B--2---:R-:W-:-:S04]  /*36a0*/  FSEL R85, R85, -INF , P2 ;  /* 0xff80000055557808 */ /* 0x004fc80001000000 */
[----:B------:R-:W-:-:S03]  /*36b0*/  FMNMX.FTZ R34, R85, R34, !PT ;  /* 0x0000002255227209 */ /* 0x000fc60007810000 */
[----:B------:R-:W1:Y:S02]  /*36c0*/  MUFU.EX2 R26, R26 ;  /* 0x0000001a001a7308 */ /* 0x000e640000000800 */
[----:B------:R-:W2:Y:S06]  /*36d0*/  SHFL.BFLY PT, R7, R34, 0x2, 0x1f ;  /* 0x0c401f0022077f89 */ /* 0x000eac00000e0000 */
[----:B------:R-:W3:Y:S08]  /*36e0*/  MUFU.EX2 R183, R183 ;  /* 0x000000b700b77308 */ /* 0x000ef00000000800 */
[----:B------:R-:W4:Y:S01]  /*36f0*/  MUFU.EX2 R6, R6 ;  /* 0x0000000600067308 */ /* 0x000f220000000800 */
[----:B-1----:R-:W-:Y:S01]  /*3700*/  FADD.FTZ R46, R181, R26 ;  /* 0x0000001ab52e7221 */ /* 0x002fe20000010000 */
[----:B------:R-:W-:-:S06]  /*3710*/  F2FP.F16.F32.PACK_AB R181, R26, R181 ;  /* 0x000000b51ab5723e */ /* 0x000fcc00000000ff */
[----:B------:R-:W1:Y:S01]  /*3720*/  MUFU.EX2 R177, R177 ;  /* 0x000000b100b17308 */ /* 0x000e620000000800 */
[----:B--2---:R-:W-:-:S05]  /*3730*/  FMNMX.FTZ R27, R34, R7, !PT ;  /* 0x00000007221b7209 */ /* 0x004fca0007810000 */
[----:B------:R-:W2:Y:S02]  /*3740*/  SHFL.BFLY PT, R28, R27, 0x1, 0x1f ;  /* 0x0c201f001b1c7f89 */ /* 0x000ea400000e0000 */
[----:B------:R-:W5:Y:S08]  /*3750*/  MUFU.EX2 R8, R8 ;  /* 0x0000000800087308 */ /* 0x000f700000000800 */
[----:B------:R-:W5:Y:S08]  /*3760*/  MUFU.EX2 R179, R179 ;  /* 0x000000b300b37308 */ /* 0x000f700000000800 */
[----:B------:R-:W-:Y:S01]  /*3770*/  MUFU.EX2 R10, R10 ;  /* 0x0000000a000a7308 */ /* 0x000fe20000000800 */
[----:B--2---:R-:W-:-:S07]  /*3780*/  FMNMX.FTZ R7, R27, R28, !PT ;  /* 0x0000001c1b077209 */ /* 0x004fce0007810000 */
[----:B------:R-:W-:Y:S01]  /*3790*/  MUFU.EX2 R173, R173 ;  /* 0x000000ad00ad7308 */ /* 0x000fe20000000800 */
[C---:B------:R-:W-:Y:S01]  /*37a0*/  FSETP.NEU.FTZ.AND P2, PT, R7.reuse, -INF , PT ;  /* 0xff8000000700780b */ /* 0x040fe20003f5d000 */
[----:B------:R-:W-:-:S06]  /*37b0*/  FMUL.FTZ R27, R7, R4 ;  /* 0x00000004071b7220 */ /* 0x000fcc0000410000 */
[----:B------:R-:W-:Y:S01]  /*37c0*/  MUFU.EX2 R12, R12 ;  /* 0x0000000c000c7308 */ /* 0x000fe20000000800 */
[----:B------:R-:W-:Y:S02]  /*37d0*/  FSEL R28, R27, RZ, P2 ;  /* 0x000000ff1b1c7208 */ /* 0x000fe40001000000 */
[----:B------:R-:W-:-:S03]  /*37e0*/  PLOP3.LUT P2, PT, PT, PT, UP0, 0x80, 0x0 ;  /* 0x000000000000781c */ /* 0x000fc60003f4f008 */
[-CC-:B------:R-:W-:Y:S01]  /*37f0*/  FFMA.FTZ R3, R3, R4.reuse, -R28.reuse ;  /* 0x0000000403037223 */ /* 0x180fe2000001081c */
[-CC-:B------:R-:W-:Y:S01]  /*3800*/  FFMA.FTZ R5, R5, R4.reuse, -R28.reuse ;  /* 0x0000000405057223 */ /* 0x180fe2000001081c */
[-CC-:B------:R-:W-:Y:S01]  /*3810*/  FFMA.FTZ R75, R75, R4.reuse, -R28.reuse ;  /* 0x000000044b4b7223 */ /* 0x180fe2000001081c */
[-CC-:B------:R-:W-:Y:S01]  /*3820*/  FFMA.FTZ R79, R79, R4.reuse, -R28.reuse ;  /* 0x000000044f4f7223 */ /* 0x180fe2000001081c */
[-CC-:B------:R-:W-:Y:S01]  /*3830*/  FFMA.FTZ R83, R83, R4.reuse, -R28.reuse ;  /* 0x0000000453537223 */ /* 0x180fe2000001081c */
        /* <DEDUP_REMOVED lines=8> */
[----:B------:R-:W2:Y:S01]  /*38c0*/  MUFU.EX2 R3, R3 ;  /* 0x0000000300037308 */ /* 0x000ea20000000800 */
[----:B---3--:R-:W-:Y:S01]  /*38d0*/  FADD.FTZ R5, R183, R46 ;  /* 0x0000002eb7057221 */ /* 0x008fe20000010000 */
[-CC-:B------:R-:W-:Y:S01]  /*38e0*/  FFMA.FTZ R21, R21, R4.reuse, -R28.reuse ;  /* 0x0000000415157223 */ /* 0x180fe2000001081c */
[-CC-:B------:R-:W-:Y:S01]  /*38f0*/  FFMA.FTZ R25, R25, R4.reuse, -R28.reuse ;  /* 0x0000000419197223 */ /* 0x180fe2000001081c */
[-CC-:B------:R-:W-:Y:S01]  /*3900*/  FFMA.FTZ R95, R95, R4.reuse, -R28.reuse ;  /* 0x000000045f5f7223 */ /* 0x180fe2000001081c */
[----:B----4-:R-:W-:Y:S01]  /*3910*/  FADD.FTZ R46, R6, R5 ;  /* 0x00000005062e7221 */ /* 0x010fe20000010000 */
[-CC-:B------:R-:W-:Y:S01]  /*3920*/  FFMA.FTZ R97, R97, R4.reuse, -R28.reuse ;  /* 0x0000000461617223 */ /* 0x180fe2000001081c */
[-C--:B------:R-:W-:Y:S01]  /*3930*/  FFMA.FTZ R29, R29, R4.reuse, -R28 ;  /* 0x000000041d1d7223 */ /* 0x080fe2000001081c */
[----:B------:R-:W3:Y:S01]  /*3940*/  MUFU.EX2 R75, R75 ;  /* 0x0000004b004b7308 */ /* 0x000ee20000000800 */
[----:B-1----:R-:W-:Y:S01]  /*3950*/  FADD.FTZ R5, R177, R46 ;  /* 0x0000002eb1057221 */ /* 0x002fe20000010000 */
[-CC-:B------:R-:W-:Y:S01]  /*3960*/  FFMA.FTZ R99, R99, R4.reuse, -R28.reuse ;  /* 0x0000000463637223 */ /* 0x180fe2000001081c */
[-CC-:B------:R-:W-:Y:S01]  /*3970*/  FFMA.FTZ R101, R101, R4.reuse, -R28.reuse ;  /* 0x0000000465657223 */ /* 0x180fe2000001081c */
[-CC-:B------:R-:W-:Y:S01]  /*3980*/  FFMA.FTZ R103, R103, R4.reuse, -R28.reuse ;  /* 0x0000000467677223 */ /* 0x180fe2000001081c */
[----:B-----5:R-:W-:Y:S01]  /*3990*/  FADD.FTZ R46, R8, R5 ;  /* 0x00000005082e7221 */ /* 0x020fe20000010000 */
[-CC-:B------:R-:W-:Y:S01]  /*39a0*/  FFMA.FTZ R105, R105, R4.reuse, -R28.reuse ;  /* 0x0000000469697223 */ /* 0x180fe2000001081c */
[-C--:B------:R-:W-:Y:S01]  /*39b0*/  FFMA.FTZ R65, R65, R4.reuse, -R28 ;  /* 0x0000000441417223 */ /* 0x080fe2000001081c */
[----:B------:R-:W1:Y:S01]  /*39c0*/  MUFU.EX2 R182, R79 ;  /* 0x0000004f00b67308 */ /* 0x000e620000000800 */
[----:B------:R-:W-:Y:S01]  /*39d0*/  FADD.FTZ R5, R179, R46 ;  /* 0x0000002eb3057221 */ /* 0x000fe20000010000 */
[----:B--2---:R-:W-:Y:S01]  /*39e0*/  FADD.FTZ R46, R3, R180 ;  /* 0x000000b4032e7221 */ /* 0x004fe20000010000 */
[-CC-:B------:R-:W-:Y:S01]  /*39f0*/  FFMA.FTZ R49, R49, R4.reuse, -R28.reuse ;  /* 0x0000000431317223 */ /* 0x180fe2000001081c */
[----:B------:R-:W-:Y:S01]  /*3a00*/  F2FP.F16.F32.PACK_AB R183, R6, R183 ;  /* 0x000000b706b7723e */ /* 0x000fe200000000ff */
[----:B------:R-:W-:Y:S01]  /*3a10*/  FADD.FTZ R48, R10, R5 ;  /* 0x000000050a307221 */ /* 0x000fe20000010000 */
        /* <DEDUP_REMOVED lines=12> */
[----:B------:R-:W-:Y:S01]  /*3ae0*/  FFMA.FTZ R28, R85, R4, -R28 ;  /* 0x00000004551c7223 */ /* 0x000fe2000001081c */
[----:B------:R-:W-:-:S02]  /*3af0*/  F2FP.F16.F32.PACK_AB R180, R180, R3 ;  /* 0x00000003b4b4723e */ /* 0x000fc400000000ff */
[----:B------:R-:W-:Y:S02]  /*3b00*/  F2FP.F16.F32.PACK_AB R177, R8, R177 ;  /* 0x000000b108b1723e */ /* 0x000fe400000000ff */
[----:B------:R-:W-:Y:S01]  /*3b10*/  F2FP.F16.F32.PACK_AB R179, R10, R179 ;  /* 0x000000b30ab3723e */ /* 0x000fe200000000ff */
[----:B------:R1:W4:Y:S01]  /*3b20*/  MUFU.EX2 R176, R11 ;  /* 0x0000000b00b07308 */ /* 0x0003220000000800 */
[----:B--2---:R-:W-:Y:S01]  /*3b30*/  FADD.FTZ R5, R83, R46 ;  /* 0x0000002e53057221 */ /* 0x004fe20000010000 */
[----:B------:R-:W-:-:S06]  /*3b40*/  F2FP.F16.F32.PACK_AB R182, R182, R75 ;  /* 0x0000004bb6b6723e */ /* 0x000fcc00000000ff */
[----:B------:R-:W2:Y:S01]  /*3b50*/  MUFU.EX2 R14, R14 ;  /* 0x0000000e000e7308 */ /* 0x000ea20000000800 */
[----:B-1----:R-:W-:Y:S01]  /*3b60*/  FADD.FTZ R11, R173, R48 ;  /* 0x00000030ad0b7221 */ /* 0x002fe20000010000 */
[----:B------:R-:W-:-:S03]  /*3b70*/  F2FP.F16.F32.PACK_AB R173, R12, R173 ;  /* 0x000000ad0cad723e */ /* 0x000fc600000000ff */
[----:B------:R-:W-:-:S03]  /*3b80*/  FADD.FTZ R48, R12, R11 ;  /* 0x0000000b0c307221 */ /* 0x000fc60000010000 */
[----:B------:R-:W1:Y:S01]  /*3b90*/  MUFU.EX2 R87, R87 ;  /* 0x0000005700577308 */ /* 0x000e620000000800 */
[----:B---3--:R-:W-:Y:S01]  /*3ba0*/  FADD.FTZ R11, R175, R48 ;  /* 0x00000030af0b7221 */ /* 0x008fe20000010000 */
[C---:B----4-:R-:W-:Y:S01]  /*3bb0*/  FADD.FTZ R46, R176.reuse, R5 ;  /* 0x00000005b02e7221 */ /* 0x050fe20000010000 */
[----:B------:R-:W-:-:S05]  /*3bc0*/  F2FP.F16.F32.PACK_AB R176, R176, R83 ;  /* 0x00000053b0b0723e */ /* 0x000fca00000000ff */
[----:B------:R-:W3:Y:S01]  /*3bd0*/  MUFU.EX2 R169, R169 ;  /* 0x000000a900a97308 */ /* 0x000ee20000000800 */
[C---:B--2---:R-:W-:Y:S01]  /*3be0*/  FADD.FTZ R48, R14.reuse, R11 ;  /* 0x0000000b0e307221 */ /* 0x044fe20000010000 */
[----:B------:R-:W-:-:S06]  /*3bf0*/  F2FP.F16.F32.PACK_AB R175, R14, R175 ;  /* 0x000000af0eaf723e */ /* 0x000fcc00000000ff */
[----:B------:R2:W4:Y:S01]  /*3c00*/  MUFU.EX2 R178, R89 ;  /* 0x0000005900b27308 */ /* 0x0005220000000800 */
[----:B-1----:R-:W-:-:S07]  /*3c10*/  FADD.FTZ R5, R87, R46 ;  /* 0x0000002e57057221 */ /* 0x002fce0000010000 */
[----:B------:R-:W1:Y:S01]  /*3c20*/  MUFU.EX2 R20, R20 ;  /* 0x0000001400147308 */ /* 0x000e620000000800 */
[----:B---3--:R-:W-:Y:S01]  /*3c30*/  FADD.FTZ R11, R169, R48 ;  /* 0x00000030a90b7221 */ /* 0x008fe20000010000 */
[----:B--2---:R-:W-:-:S06]  /*3c40*/  IMAD.MOV.U32 R89, RZ, RZ, R151 ;  /* 0x000000ffff597224 */ /* 0x004fcc00078e0097 */
[----:B------:R-:W2:Y:S01]  /*3c50*/  MUFU.EX2 R13, R13 ;  /* 0x0000000d000d7308 */ /* 0x000ea20000000800 */
[C---:B----4-:R-:W-:Y:S01]  /*3c60*/  FADD.FTZ R46, R178.reuse, R5 ;  /* 0x00000005b22e7221 */ /* 0x050fe20000010000 */
[----:B------:R-:W-:-:S06]  /*3c70*/  F2FP.F16.F32.PACK_AB R178, R178, R87 ;  /* 0x00000057b2b2723e */ /* 0x000fcc00000000ff */
[----:B------:R-:W3:Y:S01]  /*3c80*/  MUFU.EX2 R171, R171 ;  /* 0x000000ab00ab7308 */ /* 0x000ee20000000800 */
[C---:B-1----:R-:W-:Y:S01]  /*3c90*/  FADD.FTZ R48, R20.reuse, R11 ;  /* 0x0000000b14307221 */ /* 0x042fe20000010000 */
[----:B------:R-:W-:-:S06]  /*3ca0*/  F2FP.F16.F32.PACK_AB R169, R20, R169 ;  /* 0x000000a914a9723e */ /* 0x000fcc00000000ff */
        /* <DEDUP_REMOVED lines=9> */
[----:B------:R-:W-:-:S06]  /*3d40*/  F2FP.F16.F32.PACK_AB R171, R24, R171 ;  /* 0x000000ab18ab723e */ /* 0x000fcc00000000ff */
[----:B------:R2:W4:Y:S01]  /*3d50*/  MUFU.EX2 R174, R93 ;  /* 0x0000005d00ae7308 */ /* 0x0005220000000800 */
[----:B---3--:R-:W-:-:S07]  /*3d60*/  FADD.FTZ R5, R91, R0 ;  /* 0x000000005b057221 */ /* 0x008fce0000010000 */
[----:B------:R-:W3:Y:S01]  /*3d70*/  MUFU.EX2 R21, R21 ;  /* 0x0000001500157308 */ /* 0x000ee20000000800 */
[----:B-1----:R-:W-:Y:S01]  /*3d80*/  FADD.FTZ R11, R153, R46 ;  /* 0x0000002e990b7221 */ /* 0x002fe20000010000 */
[C---:B------:R-:W-:Y:S01]  /*3d90*/  F2FP.F16.F32.PACK_AB R153, R30.reuse, R153 ;  /* 0x000000991e99723e */ /* 0x040fe200000000ff */
[----:B--2---:R-:W-:Y:S02]  /*3da0*/  IMAD.MOV.U32 R93, RZ, RZ, R151 ;  /* 0x000000ffff5d7224 */ /* 0x004fe400078e0097 */
[----:B------:R-:W-:-:S03]  /*3db0*/  FADD.FTZ R46, R30, R11 ;  /* 0x0000000b1e2e7221 */ /* 0x000fc60000010000 */
[----:B------:R-:W1:Y:S01]  /*3dc0*/  MUFU.EX2 R31, R31 ;  /* 0x0000001f001f7308 */ /* 0x000e620000000800 */
[C---:B----4-:R-:W-:Y:S01]  /*3dd0*/  FADD.FTZ R0, R174.reuse, R5 ;  /* 0x00000005ae007221 */ /* 0x050fe20000010000 */
[----:B------:R-:W-:Y:S02]  /*3de0*/  F2FP.F16.F32.PACK_AB R174, R174, R91 ;  /* 0x0000005baeae723e */ /* 0x000fe400000000ff */
[----:B------:R-:W-:-:S04]  /*3df0*/  MOV R91, R151 ;  /* 0x00000097005b7202 */ /* 0x000fc80000000f00 */
        /* <DEDUP_REMOVED lines=9> */
[----:B------:R-:W-:-:S06]  /*3e90*/  F2FP.F16.F32.PACK_AB R155, R32, R31 ;  /* 0x0000001f209b723e */ /* 0x000fcc00000000ff */
[----:B------:R3:W4:Y:S01]  /*3ea0*/  MUFU.EX2 R170, R97 ;  /* 0x0000006100aa7308 */ /* 0x0007220000000800 */
[----:B-1----:R-:W-:-:S07]  /*3eb0*/  FADD.FTZ R5, R95, R0 ;  /* 0x000000005f057221 */ /* 0x002fce0000010000 */
[----:B------:R-:W1:Y:S01]  /*3ec0*/  MUFU.EX2 R36, R43 ;  /* 0x0000002b00247308 */ /* 0x000e620000000800 */
[----:B--2---:R-:W-:Y:S01]  /*3ed0*/  FADD.FTZ R11, R37, R46 ;  /* 0x0000002e250b7221 */ /* 0x004fe20000010000 */
[----:B---3--:R-:W-:-:S06]  /*3ee0*/  IMAD.MOV.U32 R97, RZ, RZ, R151 ;  /* 0x000000ffff617224 */ /* 0x008fcc00078e0097 */
[----:B------:R-:W2:Y:S01]  /*3ef0*/  MUFU.EX2 R29, R29 ;  /* 0x0000001d001d7308 */ /* 0x000ea20000000800 */
[C---:B----4-:R-:W-:Y:S01]  /*3f00*/  FADD.FTZ R0, R170.reuse, R5 ;  /* 0x00000005aa007221 */ /* 0x050fe20000010000 */
[----:B------:R-:W-:Y:S02]  /*3f10*/  F2FP.F16.F32.PACK_AB R170, R170, R95 ;  /* 0x0000005faaaa723e */ /* 0x000fe400000000ff */
[----:B------:R-:W-:-:S04]  /*3f20*/  MOV R95, R151 ;  /* 0x00000097005f7202 */ /* 0x000fc80000000f00 */
[----:B------:R-:W3:Y:S01]  /*3f30*/  MUFU.EX2 R47, R47 ;  /* 0x0000002f002f7308 */ /* 0x000ee20000000800 */
[C---:B-1----:R-:W-:Y:S01]  /*3f40*/  FADD.FTZ R46, R36.reuse, R11 ;  /* 0x0000000b242e7221 */ /* 0x042fe20000010000 */
[----:B------:R-:W-:-:S06]  /*3f50*/  F2FP.F16.F32.PACK_AB R157, R36, R37 ;  /* 0x00000025249d723e */ /* 0x000fcc00000000ff */
[----:B------:R1:W4:Y:S01]  /*3f60*/  MUFU.EX2 R152, R99 ;  /* 0x0000006300987308 */ /* 0x0003220000000800 */
[----:B--2---:R-:W-:-:S07]  /*3f70*/  FADD.FTZ R5, R29, R0 ;  /* 0x000000001d057221 */ /* 0x004fce0000010000 */
[----:B------:R-:W2:Y:S01]  /*3f80*/  MUFU.EX2 R40, R51 ;  /* 0x0000003300287308 */ /* 0x000ea20000000800 */
[----:B---3--:R-:W-:Y:S01]  /*3f90*/  FADD.FTZ R11, R47, R46 ;  /* 0x0000002e2f0b7221 */ /* 0x008fe20000010000 */
[----:B-1----:R-:W-:-:S06]  /*3fa0*/  MOV R99, R151 ;  /* 0x0000009700637202 */ /* 0x002fcc0000000f00 */
[----:B------:R-:W1:Y:S01]  /*3fb0*/  MUFU.EX2 R101, R101 ;  /* 0x0000006500657308 */ /* 0x000e620000000800 */
[C---:B----4-:R-:W-:Y:S01]  /*3fc0*/  FADD.FTZ R0, R152.reuse, R5 ;  /* 0x0000000598007221 */ /* 0x050fe20000010000 */
[----:B------:R-:W-:-:S06]  /*3fd0*/  F2FP.F16.F32.PACK_AB R152, R152, R29 ;  /* 0x0000001d9898723e */ /* 0x000fcc00000000ff */
[----:B------:R-:W3:Y:S01]  /*3fe0*/  MUFU.EX2 R53, R53 ;  /* 0x0000003500357308 */ /* 0x000ee20000000800 */
[C---:B--2---:R-:W-:Y:S01]  /*3ff0*/  FADD.FTZ R6, R40.reuse, R11 ;  /* 0x0000000b28067221 */ /* 0x044fe20000010000 */
[----:B------:R-:W-:-:S06]  /*4000*/  F2FP.F16.F32.PACK_AB R159, R40, R47 ;  /* 0x0000002f289f723e */ /* 0x000fcc00000000ff */
[----:B------:R2:W4:Y:S01]  /*4010*/  MUFU.EX2 R154, R103 ;  /* 0x00000067009a7308 */ /* 0x0005220000000800 */
[----:B-1----:R-:W-:-:S07]  /*4020*/  FADD.FTZ R5, R101, R0 ;  /* 0x0000000065057221 */ /* 0x002fce0000010000 */
[----:B------:R-:W1:Y:S01]  /*4030*/  MUFU.EX2 R34, R55 ;  /* 0x0000003700227308 */ /* 0x000e620000000800 */
[----:B---3--:R-:W-:Y:S01]  /*4040*/  FADD.FTZ R11, R53, R6 ;  /* 0x00000006350b7221 */ /* 0x008fe20000010000 */
[----:B--2---:R-:W-:-:S06]  /*4050*/  MOV R103, R151 ;  /* 0x0000009700677202 */ /* 0x004fcc0000000f00 */
[----:B------:R-:W2:Y:S01]  /*4060*/  MUFU.EX2 R105, R105 ;  /* 0x0000006900697308 */ /* 0x000ea20000000800 */
[C---:B----4-:R-:W-:Y:S01]  /*4070*/  FADD.FTZ R0, R154.reuse, R5 ;  /* 0x000000059a007221 */ /* 0x050fe20000010000 */
[----:B------:R-:W-:Y:S01]  /*4080*/  F2FP.F16.F32.PACK_AB R154, R154, R101 ;  /* 0x000000659a9a723e */ /* 0x000fe200000000ff */
[----:B------:R-:W-:-:S05]  /*4090*/  IMAD.MOV.U32 R101, RZ, RZ, R151 ;  /* 0x000000ffff657224 */ /* 0x000fca00078e0097 */
        /* <DEDUP_REMOVED lines=13> */
[----:B------:R-:W-:-:S06]  /*4170*/  F2FP.F16.F32.PACK_AB R163, R42, R57 ;  /* 0x000000392aa3723e */ /* 0x000fcc00000000ff */
        /* <DEDUP_REMOVED lines=28> */
[----:B--2---:R-:W-:Y:S01]  /*4340*/  FADD.FTZ R3, R33, R6 ;  /* 0x0000000621037221 */ /* 0x004fe20000010000 */
[C---:B---3--:R-:W-:Y:S01]  /*4350*/  FADD.FTZ R0, R38.reuse, R11 ;  /* 0x0000000b26007221 */ /* 0x048fe20000010000 */
[----:B------:R-:W-:Y:S02]  /*4360*/  F2FP.F16.F32.PACK_AB R167, R38, R61 ;  /* 0x0000003d26a7723e */ /* 0x000fe400000000ff */
[C---:B-1----:R-:W-:Y:S01]  /*4370*/  FADD.FTZ R3, R28.reuse, R3 ;  /* 0x000000031c037221 */ /* 0x042fe20000010000 */
[----:B------:R-:W-:Y:S01]  /*4380*/  F2FP.F16.F32.PACK_AB R166, R28, R33 ;  /* 0x000000211ca6723e */ /* 0x000fe200000000ff */
[----:B------:R-:W-:Y:S06]  /*4390*/  @!P2 BRA `(.L_x_1902) ;  /* 0x0000003000d8a947 */ /* 0x000fec0003800000 */
[----:B------:R-:W-:Y:S01]  /*43a0*/  MOV R6, R9 ;  /* 0x0000000900067202 */ /* 0x000fe20000000f00 */
[----:B------:R-:W-:Y:S01]  /*43b0*/  IMAD.MOV.U32 R5, RZ, RZ, R7 ;  /* 0x000000ffff057224 */ /* 0x000fe200078e0007 */
        /* <DEDUP_REMOVED lines=32> */
[----:B------:R-:W-:Y:S01]  /*45c0*/  UMOV UR7, UR36 ;  /* 0x0000002400077c82 */ /* 0x000fe20008000000 */
[----:B------:R-:W-:Y:S01]  /*45d0*/  UMOV UR5, UR37 ;  /* 0x0000002500057c82 */ /* 0x000fe20008000000 */
[----:B------:R-:W-:Y:S01]  /*45e0*/  ULDC UR55, c[0x0][0x2e0] ;  /* 0x0000b80000377ab9 */ /* 0x000fe20000000800 */
[----:B------:R-:W-:Y:S01]  /*45f0*/  ULDC UR54, c[0x0][0x288] ;  /* 0x0000a20000367ab9 */ /* 0x000fe20000000800 */
[----:B------:R-:W-:Y:S01]  /*4600*/  ULDC UR56, c[0x0][0x404] ;  /* 0x0001010000387ab9 */ /* 0x000fe20000000800 */
[----:B------:R-:W-:Y:S01]  /*4610*/  ULDC UR4, c[0x0][0x9d8] ;  /* 0x0002760000047ab9 */ /* 0x000fe20000000800 */
[----:B------:R-:W-:-:S05]  /*4620*/  ULDC.64 UR40, c[0x0][0x3f8] ;  /* 0x0000fe0000287ab9 */ /* 0x000fca0000000a00 */
.L_x_1911:
        /* <DEDUP_REMOVED lines=9> */
.L_x_1904:
[----:B------:R-:W-:Y:S01]  /*46c0*/  ULEA UR10, UR37, UR38, 0x3 ;  /* 0x00000026250a7291 */ /* 0x000fe2000f8e183f */
[----:B------:R-:W-:-:S05]  /*46d0*/  IMAD.U32 R4, RZ, RZ, UR36 ;  /* 0x00000024ff047e24 */ /* 0x000fca000f8e00ff */
[----:B------:R-:W-:-:S04]  /*46e0*/  SHF.L.U32 R4, R4, 0x1f, RZ ;  /* 0x0000001f04047819 */ /* 0x000fc800000006ff */
[----:B------:R1:W2:Y:S01]  /*46f0*/  SYNCS.PHASECHK.TRANS64.TRYWAIT P2, [UR10+0x28830], R4 ;  /* 0x02883004ff0075a7 */ /* 0x0002a2000804014a */
[----:B------:R-:W-:Y:S05]  /*4700*/  @!P0 BRA `(.L_x_1905) ;  /* 0x0000000000048947 */ /* 0x000fea0003800000 */
[----:B------:R-:W-:Y:S01]  /*4710*/  BPT.TRAP 0x1 ;  /* 0x000000040000795c */ /* 0x000fe20000300000 */
.L_x_1905:
[----:B--2---:R-:W-:Y:S05]  /*4720*/  @P2 BRA `(.L_x_1903) ;  /* 0x0000000000082947 */ /* 0x004fea0003800000 */
[----:B------:R-:W2:Y:S02]  /*4730*/  SYNCS.PHASECHK.TRANS64.TRYWAIT P2, [UR10+0x28830], R4 ;  /* 0x02883004ff0075a7 */ /* 0x000ea4000804014a */
[----:B--2---:R-:W-:Y:S05]  /*4740*/  @!P2 BRA `(.L_x_1906) ;  /* 0x000000a00080a947 */ /* 0x004fea0003800000 */
.L_x_1903:
[----:B-12---:R-:W-:Y:S01]  /*4750*/  VIADD R4, R23, 0x8 ;  /* 0x0000000817047836 */ /* 0x006fe20000000000 */
[----:B------:R-:W-:Y:S01]  /*4760*/  ULEA UR34, UR37, UR39, 0xb ;  /* 0x0000002725227291 */ /* 0x000fe2000f8e583f */
[----:B------:R-:W-:Y:S01]  /*4770*/  UMOV UR51, 0x40000040 ;  /* 0x4000004000337882 */ /* 0x000fe20000000000 */
[----:B------:R-:W-:Y:S02]  /*4780*/  UMOV UR11, 0x40000040 ;  /* 0x40000040000b7882 */ /* 0x000fe40000000000 */
[----:B------:R1:W-:Y:S01]  /*4790*/  BAR.SYNC.DEFER_BLOCKING R4, 0x100 ;  /* 0x000400040000751d */ /* 0x0003e20000010000 */
[----:B------:R-:W-:Y:S02]  /*47a0*/  UIADD3 UR10, UR34, 0x2, URZ ;  /* 0x00000002220a7890 */ /* 0x000fe4000fffe03f */
[----:B------:R-:W-:Y:S02]  /*47b0*/  UIADD3 UR14, UR34, 0x4, URZ ;  /* 0x00000004220e7890 */ /* 0x000fe4000fffe03f */
[----:B------:R-:W-:-:S02]  /*47c0*/  UIADD3 UR18, UR34, 0x6, URZ ;  /* 0x0000000622127890 */ /* 0x000fc4000fffe03f */
[----:B------:R-:W-:Y:S01]  /*47d0*/  UMOV UR50, UR34 ;  /* 0x0000002200327c82 */ /* 0x000fe20008000000 */
        /* <DEDUP_REMOVED lines=37> */
.L_x_1908:
[----:B------:R-:W-:Y:S01]  /*4a30*/  ULEA UR10, UR5, UR38, 0x3 ;  /* 0x00000026050a7291 */ /* 0x000fe2000f8e183f */
[----:B------:R-:W-:-:S04]  /*4a40*/  MOV R4, UR7 ;  /* 0x0000000700047c02 */ /* 0x000fc80008000f00 */
[----:B------:R-:W-:-:S04]  /*4a50*/  SHF.L.U32 R4, R4, 0x1f, RZ ;  /* 0x0000001f04047819 */ /* 0x000fc800000006ff */
[----:B------:R1:W2:Y:S01]  /*4a60*/  SYNCS.PHASECHK.TRANS64.TRYWAIT P2, [UR10+0x28850], R4 ;  /* 0x02885004ff0075a7 */ /* 0x0002a2000804014a */
[----:B------:R-:W-:Y:S05]  /*4a70*/  @!P0 BRA `(.L_x_1909) ;  /* 0x0000000000048947 */ /* 0x000fea0003800000 */
[----:B------:R-:W-:Y:S01]  /*4a80*/  BPT.TRAP 0x1 ;  /* 0x000000040000795c */ /* 0x000fe20000300000 */
.L_x_1909:
[----:B--2---:R-:W-:Y:S05]  /*4a90*/  @P2 BRA `(.L_x_1907) ;  /* 0x0000000000082947 */ /* 0x004fea0003800000 */
[----:B------:R-:W2:Y:S02]  /*4aa0*/  SYNCS.PHASECHK.TRANS64.TRYWAIT P2, [UR10+0x28850], R4 ;  /* 0x02885004ff0075a7 */ /* 0x000ea4000804014a */
[----:B--2---:R-:W-:Y:S05]  /*4ab0*/  @!P2 BRA `(.L_x_1910) ;  /* 0x0000009c00bca947 */ /* 0x004fea0003800000 */
.L_x_1907:
[----:B------:R-:W-:Y:S01]  /*4ac0*/  UIADD3 UR7, UR38, 0x400, URZ ;  /* 0x0000040026077890 */ /* 0x000fe2000fffe03f */
[----:B------:R-:W-:Y:S01]  /*4ad0*/  WARPGROUP.ARRIVE ;  /* 0x00000000000079c5 */ /* 0x000fe20000000000 */
[----:B------:R-:W-:Y:S01]  /*4ae0*/  UMOV UR11, 0x40000040 ;  /* 0x40000040000b7882 */ /* 0x000fe20000000000 */
[----:B------:R-:W-:Y:S01]  /*4af0*/  UISETP.NE.U32.AND UP0, UPT, UR40, URZ, UPT ;  /* 0x0000003f2800728c */ /* 0x000fe2000bf05070 */
[----:B------:R-:W-:Y:S01]  /*4b00*/  FMUL.FTZ R11, R31, UR4 ;  /* 0x000000041f0b7c20 */ /* 0x000fe20008410000 */
[----:B------:R-:W-:Y:S01]  /*4b10*/  USHF.R.U32.HI UR7, URZ, 0x4, UR7 ;  /* 0x000000043f077899 */ /* 0x000fe20008011607 */
[----:B-12---:R-:W-:Y:S01]  /*4b20*/  FMUL.FTZ R4, R24, UR4 ;  /* 0x0000000418047c20 */ /* 0x006fe20008410000 */
[----:B------:R-:W-:Y:S01]  /*4b30*/  UISETP.NE.AND.EX UP0, UPT, UR41, URZ, UPT, UP0 ;  /* 0x0000003f2900728c */ /* 0x000fe2000bf05300 */
[----:B------:R-:W-:Y:S01]  /*4b40*/  FMUL.FTZ R7, R25, UR4 ;  /* 0x0000000419077c20 */ /* 0x000fe20008410000 */
[----:B------:R-:W-:Y:S01]  /*4b50*/  ULOP3.LUT UR7, UR7, 0x3fff, URZ, 0xc0, !UPT ;  /* 0x00003fff07077892 */ /* 0x000fe2000f8ec03f */
[----:B------:R-:W-:Y:S01]  /*4b60*/  FMUL.FTZ R25, R28, UR4 ;  /* 0x000000041c197c20 */ /* 0x000fe20008410000 */
[----:B------:R-:W-:Y:S01]  /*4b70*/  FMUL.FTZ R40, R40, UR4 ;  /* 0x0000000428287c20 */ /* 0x000fe20008410000 */
[----:B------:R-:W1:Y:S01]  /*4b80*/  MUFU.TANH R4, R4 ;  /* 0x0000000400047308 */ /* 0x000e620000002400 */
[----:B------:R-:W-:Y:S01]  /*4b90*/  ULOP3.LUT UR7, UR7, 0x4000000, URZ, 0xfc, !UPT ;  /* 0x0400000007077892 */ /* 0x000fe2000f8efc3f */
[----:B------:R-:W-:Y:S01]  /*4ba0*/  FMUL.FTZ R8, R27, UR4 ;  /* 0x000000041b087c20 */ /* 0x000fe20008410000 */
[----:B------:R-:W-:Y:S01]  /*4bb0*/  FMUL.FTZ R27, R29, UR4 ;  /* 0x000000041d1b7c20 */ /* 0x000fe20008410000 */
[----:B------:R-:W-:Y:S01]  /*4bc0*/  FMUL.FTZ R191, R32, UR4 ;  /* 0x0000000420bf7c20 */ /* 0x000fe20008410000 */
[----:B------:R-:W-:Y:S01]  /*4bd0*/  ULEA UR7, UR5, UR7, 0xb ;  /* 0x0000000705077291 */ /* 0x000fe2000f8e583f */
[----:B------:R-:W-:Y:S01]  /*4be0*/  FMUL.FTZ R20, R42, UR4 ;  /* 0x000000042a147c20 */ /* 0x000fe20008410000 */
[----:B------:R-:W-:Y:S01]  /*4bf0*/  FMUL.FTZ R36, R36, UR4 ;  /* 0x0000000424247c20 */ /* 0x000fe20008410000 */
[----:B------:R-:W2:Y:S01]  /*4c00*/  MUFU.TANH R7, R7 ;  /* 0x0000000700077308 */ /* 0x000ea20000002400 */
        /* <DEDUP_REMOVED lines=9> */
[----:B------:R-:W-:Y:S01]  /*4ca0*/  FMUL.FTZ R44, R44, UR4 ;  /* 0x000000042c2c7c20 */ /* 0x000fe20008410000 */
[----:B------:R-:W-:Y:S01]  /*4cb0*/  FMUL.FTZ R48, R48, UR4 ;  /* 0x0000000430307c20 */ /* 0x000fe20008410000 */
[----:B------:R-:W-:Y:S01]  /*4cc0*/  FMUL.FTZ R49, R49, UR4 ;  /* 0x0000000431317c20 */ /* 0x000fe20008410000 */
[----:B------:R-:W-:Y:S01]  /*4cd0*/  FMUL.FTZ R52, R52, UR4 ;  /* 0x0000000434347c20 */ /* 0x000fe20008410000 */
[----:B------:R-:W-:Y:S01]  /*4ce0*/  FMUL.FTZ R53, R53, UR4 ;  /* 0x0000000435357c20 */ /* 0x000fe20008410000 */
[----:B------:R-:W-:Y:S01]  /*4cf0*/  FMUL.FTZ R56, R56, UR4 ;  /* 0x0000000438387c20 */ /* 0x000fe20008410000 */
[----:B------:R-:W4:Y:S01]  /*4d00*/  MUFU.TANH R27, R27 ;  /* 0x0000001b001b7308 */ /* 0x000f220000002400 */
[----:B------:R-:W-:Y:S01]  /*4d10*/  FMUL.FTZ R57, R57, UR4 ;  /* 0x0000000439397c20 */ /* 0x000fe20008410000 */
[----:B------:R-:W-:Y:S01]  /*4d20*/  FMUL.FTZ R60, R60, UR4 ;  /* 0x000000043c3c7c20 */ /* 0x000fe20008410000 */
[----:B------:R-:W-:Y:S01]  /*4d30*/  FMUL.FTZ R65, R65, UR4 ;  /* 0x0000000441417c20 */ /* 0x000fe20008410000 */
[----:B------:R-:W-:Y:S01]  /*4d40*/  FMUL.FTZ R13, R34, UR4 ;  /* 0x00000004220d7c20 */ /* 0x000fe20008410000 */
[----:B------:R-:W-:Y:S01]  /*4d50*/  FMUL.FTZ R34, R55, UR4 ;  /* 0x0000000437227c20 */ /* 0x000fe20008410000 */
[----:B------:R-:W-:Y:S01]  /*4d60*/  FMUL.FTZ R61, R61, UR4 ;  /* 0x000000043d3d7c20 */ /* 0x000fe20008410000 */
[----:B------:R-:W-:Y:S01]  /*4d70*/  FMUL.FTZ R64, R64, UR4 ;  /* 0x0000000440407c20 */ /* 0x000fe20008410000 */
[----:B------:R-:W5:Y:S01]  /*4d80*/  MUFU.TANH R191, R191 ;  /* 0x000000bf00bf7308 */ /* 0x000f620000002400 */
[----:B------:R-:W-:Y:S01]  /*4d90*/  FMUL.FTZ R10, R30, UR4 ;  /* 0x000000041e0a7c20 */ /* 0x000fe20008410000 */
        /* <DEDUP_REMOVED lines=24> */
[----:B------:R-:W-:-:S06]  /*4f20*/  FMUL.FTZ R70, R83, UR4 ;  /* 0x0000000453467c20 */ /* 0x000fcc0008410000 */
[----:B------:R-:W-:Y:S08]  /*4f30*/  MUFU.TANH R48, R48 ;  /* 0x0000003000307308 */ /* 0x000ff00000002400 */
[----:B------:R-:W-:Y:S08]  /*4f40*/  MUFU.TANH R49, R49 ;  /* 0x0000003100317308 */ /* 0x000ff00000002400 */
[----:B------:R-:W-:Y:S08]  /*4f50*/  MUFU.TANH R52, R52 ;  /* 0x0000003400347308 */ /* 0x000ff00000002400 */
[----:B------:R-:W-:Y:S08]  /*4f60*/  MUFU.TANH R53, R53 ;  /* 0x0000003500357308 */ /* 0x000ff00000002400 */
[----:B------:R-:W-:Y:S08]  /*4f70*/  MUFU.TANH R56, R56 ;  /* 0x0000003800387308 */ /* 0x000ff00000002400 */
[----:B------:R-:W-:Y:S08]  /*4f80*/  MUFU.TANH R57, R57 ;  /* 0x0000003900397308 */ /* 0x000ff00000002400 */
[----:B------:R1:W-:Y:S08]  /*4f90*/  MUFU.TANH R55, R60 ;  /* 0x0000003c00377308 */ /* 0x0003f00000002400 */
[----:B------:R2:W-:Y:S01]  /*4fa0*/  MUFU.TANH R51, R64 ;  /* 0x0000004000337308 */ /* 0x0005e20000002400 */
[----:B-1----:R-:W-:-:S07]  /*4fb0*/  FMUL.FTZ R60, R78, UR4 ;  /* 0x000000044e3c7c20 */ /* 0x002fce0008410000 */
[----:B------:R1:W-:Y:S01]  /*4fc0*/  MUFU.TANH R47, R68 ;  /* 0x00000044002f7308 */ /* 0x0003e20000002400 */
[----:B--2---:R-:W-:-:S07]  /*4fd0*/  FMUL.FTZ R64, R82, UR4 ;  /* 0x0000000452407c20 */ /* 0x004fce0008410000 */
[----:B------:R-:W-:Y:S01]  /*4fe0*/  MUFU.TANH R35, R80 ;  /* 0x0000005000237308 */ /* 0x000fe20000002400 */
[----:B-1----:R-:W-:-:S07]  /*4ff0*/  FMUL.FTZ R68, R86, UR4 ;  /* 0x0000000456447c20 */ /* 0x002fce0008410000 */
[----:B------:R-:W-:Y:S08]  /*5000*/  MUFU.TANH R39, R81 ;  /* 0x0000005100277308 */ /* 0x000ff00000002400 */
[----:B------:R-:W-:Y:S01]  /*5010*/  MUFU.TANH R9, R9 ;  /* 0x0000000900097308 */ /* 0x000fe20000002400 */
[----:B------:R-:W-:Y:S02]  /*5020*/  WARPGROUP.DEPBAR.LE gsb0, 0x0 ;  /* 0x00008000000079c5 */ /* 0x000fe40000010000 */
[----:B------:R-:W-:Y:S01]  /*5030*/  WARPGROUP.ARRIVE ;  /* 0x00000000000079c5 */ /* 0x000fe20000000000 */
[----:B------:R-:W-:-:S04]  /*5040*/  FMUL.FTZ R183, R33, UR4 ;  /* 0x0000000421b77c20 */ /* 0x000fc80008410000 */
[----:B------:R1:W-:Y:S01]  /*5050*/  MUFU.TANH R181, R36 ;  /* 0x0000002400b57308 */ /* 0x0003e20000002400 */
[----:B------:R-:W-:Y:S01]  /*5060*/  HGMMA.64x128x16.F32 R88, R176, gdesc[UR8].tnspB, R88, gsb0 ;  /* 0x41e00008b0587df0 */ /* 0x000fe20008000858 */
[----:B------:R-:W-:Y:S01]  /*5070*/  UIADD3 UR10, UR7, 0x100, URZ ;  /* 0x00000100070a7890 */ /* 0x000fe2000fffe03f */
[----:B------:R-:W-:-:S05]  /*5080*/  UMOV UR11, 0x40000040 ;  /* 0x40000040000b7882 */ /* 0x000fca0000000000 */
[----:B------:R-:W2:Y:S01]  /*5090*/  MUFU.TANH R183, R183 ;  /* 0x000000b700b77308 */ /* 0x000ea20000002400 */
[----:B-1----:R-:W-:Y:S01]  /*50a0*/  FMUL.FTZ R36, R58, UR4 ;  /* 0x000000043a247c20 */ /* 0x002fe20008410000 */
[----:B------:R-:W-:-:S06]  /*50b0*/  FMUL.FTZ R58, R71, UR4 ;  /* 0x00000004473a7c20 */ /* 0x000fcc0008410000 */
        /* <DEDUP_REMOVED lines=19> */
[----:B------:R-:W-:-:S04]  /*51f0*/  FMUL.FTZ R179, R37, UR4 ;  /* 0x0000000425b37c20 */ /* 0x000fc80008410000 */
[----:B------:R1:W-:Y:S01]  /*5200*/  MUFU.TANH R177, R40 ;  /* 0x0000002800b17308 */ /* 0x0003e20000002400 */
[----:B------:R-:W-:Y:S01]  /*5210*/  HGMMA.64x128x16.F32 R88, R172, gdesc[UR8].tnspB, R88, gsb0 ;  /* 0x41e00008ac587df0 */ /* 0x000fe20008000858 */
[----:B------:R-:W-:Y:S01]  /*5220*/  UMOV UR10, 0xffffff80 ;  /* 0xffffff80000a7882 */ /* 0x000fe20000000000 */
[----:B------:R-:W-:Y:S02]  /*5230*/  USEL UR11, UR56, 0x1, UP0 ;  /* 0x00000001380b7887 */ /* 0x000fe40008000000 */
[----:B------:R-:W-:-:S03]  /*5240*/  UIMAD UR10, UR6, UR10, 0x1 ;  /* 0x00000001060a74a4 */ /* 0x000fc6000f8e020a */
[----:B------:R-:W2:Y:S01]  /*5250*/  MUFU.TANH R179, R179 ;  /* 0x000000b300b37308 */ /* 0x000ea20000002400 */
[----:B------:R-:W-:Y:S02]  /*5260*/  UISETP.GT.AND UP0, UPT, UR6, UR45, UPT ;  /* 0x0000002d0600728c */ /* 0x000fe4000bf04270 */
[----:B------:R-:W-:Y:S02]  /*5270*/  UIADD3 UR10, UR42, UR10, URZ ;  /* 0x0000000a2a0a7290 */ /* 0x000fe4000fffe03f */
[----:B------:R-:W-:Y:S02]  /*5280*/  UIADD3 UR6, UR6, -0x1, URZ ;  /* 0xffffffff06067890 */ /* 0x000fe4000fffe03f */
[----:B------:R-:W-:Y:S01]  /*5290*/  UIMAD UR10, UR11, UR55, UR10 ;  /* 0x000000370b0a72a4 */ /* 0x000fe2000f8e020a */
[----:B------:R-:W-:Y:S02]  /*52a0*/  MUFU.TANH R37, R85 ;  /* 0x0000005500257308 */ /* 0x000fe40000002400 */
[----:B------:R-:W-:Y:S01]  /*52b0*/  UMOV UR11, 0x40000040 ;  /* 0x40000040000b7882 */ /* 0x000fe20000000000 */
[----:B------:R-:W-:-:S05]  /*52c0*/  UIADD3 UR10, UR10, -UR54, URZ ;  /* 0x800000360a0a7290 */ /* 0x000fca000fffe03f */
[----:B------:R-:W-:Y:S01]  /*52d0*/  MUFU.TANH R38, R38 ;  /* 0x0000002600267308 */ /* 0x000fe20000002400 */
[----:B------:R-:W-:Y:S01]  /*52e0*/  IMAD.U32 R31, RZ, RZ, UR10 ;  /* 0x0000000aff1f7e24 */ /* 0x000fe2000f8e00ff */
[----:B------:R-:W-:-:S03]  /*52f0*/  UIADD3 UR10, UR7, 0x180, URZ ;  /* 0x00000180070a7890 */ /* 0x000fc6000fffe03f */
[----:B------:R-:W-:-:S03]  /*5300*/  IMAD R31, R2, -0x2, R31 ;  /* 0xfffffffe021f7824 */ /* 0x000fc600078e021f */
[----:B------:R-:W-:Y:S01]  /*5310*/  MUFU.TANH R50, R50 ;  /* 0x0000003200327308 */ /* 0x000fe20000002400 */
[----:B-1----:R-:W-:-:S05]  /*5320*/  IMAD.IADD R40, R22, 0x1, R31 ;  /* 0x0000000116287824 */ /* 0x002fca00078e021f */
[C---:B------:R-:W-:Y:S02]  /*5330*/  ISETP.GT.AND P2, PT, R40.reuse, RZ, PT ;  /* 0x000000ff2800720c */ /* 0x040fe40003f44270 */
[----:B------:R-:W-:Y:S01]  /*5340*/  ISETP.GT.AND P3, PT, R40, 0x1, PT ;  /* 0x000000012800780c */ /* 0x000fe20003f64270 */
[----:B------:R-:W-:Y:S01]  /*5350*/  MUFU.TANH R31, R76 ;  /* 0x0000004c001f7308 */ /* 0x000fe20000002400 */
[----:B------:R-:W-:Y:S02]  /*5360*/  FSEL R42, R4, -INF , P2 ;  /* 0xff800000042a7808 */ /* 0x000fe40001000000 */
[----:B------:R-:W-:Y:S02]  /*5370*/  ISETP.GT.AND P2, PT, R40, 0x8, PT ;  /* 0x000000082800780c */ /* 0x000fe40003f44270 */
[----:B------:R-:W-:Y:S02]  /*5380*/  FSEL R43, R7, -INF , P3 ;  /* 0xff800000072b7808 */ /* 0x000fe40001800000 */
[----:B------:R-:W-:Y:S01]  /*5390*/  FMNMX.FTZ R4, R42, R5, !PT ;  /* 0x000000052a047209 */ /* 0x000fe20007810000 */
[----:B------:R-:W-:Y:S01]  /*53a0*/  MUFU.TANH R7, R65 ;  /* 0x0000004100077308 */ /* 0x000fe20000002400 */
[----:B------:R-:W-:-:S02]  /*53b0*/  ISETP.GT.AND P3, PT, R40, 0x9, PT ;  /* 0x000000092800780c */ /* 0x000fc40003f64270 */
[----:B---3--:R-:W-:Y:S01]  /*53c0*/  FSEL R45, R25, -INF , P2 ;  /* 0xff800000192d7808 */ /* 0x008fe20001000000 */
[----:B------:R-:W-:Y:S01]  /*53d0*/  FMUL.FTZ R25, R69, UR4 ;  /* 0x0000000445197c20 */ /* 0x000fe20008410000 */
[----:B------:R-:W-:Y:S02]  /*53e0*/  FMNMX.FTZ R46, R43, R4, !PT ;  /* 0x000000042b2e7209 */ /* 0x000fe40007810000 */
[C---:B------:R-:W-:Y:S01]  /*53f0*/  ISETP.GT.AND P2, PT, R40.reuse, 0x10, PT ;  /* 0x000000102800780c */ /* 0x040fe20003f44270 */
[----:B------:R-:W1:Y:S01]  /*5400*/  MUFU.TANH R4, R61 ;  /* 0x0000003d00047308 */ /* 0x000e620000002400 */
[----:B----4-:R-:W-:Y:S02]  /*5410*/  FSEL R193, R27, -INF , P3 ;  /* 0xff8000001bc17808 */ /* 0x010fe40001800000 */
[----:B------:R-:W-:Y:S02]  /*5420*/  FMNMX.FTZ R46, R45, R46, !PT ;  /* 0x0000002e2d2e7209 */ /* 0x000fe40007810000 */
[----:B------:R-:W-:-:S02]  /*5430*/  ISETP.GT.AND P3, PT, R40, 0x11, PT ;  /* 0x000000112800780c */ /* 0x000fc40003f64270 */
[----:B-----5:R-:W-:Y:S01]  /*5440*/  FSEL R191, R191, -INF , P2 ;  /* 0xff800000bfbf7808 */ /* 0x020fe20001000000 */
[----:B------:R-:W3:Y:S01]  /*5450*/  MUFU.TANH R25, R25 ;  /* 0x0000001900197308 */ /* 0x000ee20000002400 */
[----:B------:R-:W-:Y:S02]  /*5460*/  FMNMX.FTZ R46, R193, R46, !PT ;  /* 0x0000002ec12e7209 */ /* 0x000fe40007810000 */
[C---:B------:R-:W-:Y:S02]  /*5470*/  ISETP.GT.AND P2, PT, R40.reuse, 0x18, PT ;  /* 0x000000182800780c */ /* 0x040fe40003f44270 */
[----:B--2---:R-:W-:Y:S02]  /*5480*/  FSEL R183, R183, -INF , P3 ;  /* 0xff800000b7b77808 */ /* 0x004fe40001800000 */
[----:B------:R-:W-:Y:S01]  /*5490*/  FMNMX.FTZ R46, R191, R46, !PT ;  /* 0x0000002ebf2e7209 */ /* 0x000fe20007810000 */
[----:B------:R-:W-:Y:S01]  /*54a0*/  MUFU.TANH R27, R73 ;  /* 0x00000049001b7308 */ /* 0x000fe20000002400 */
[----:B------:R-:W-:-:S02]  /*54b0*/  ISETP.GT.AND P3, PT, R40, 0x19, PT ;  /* 0x000000192800780c */ /* 0x000fc40003f64270 */
[----:B------:R-:W-:Y:S02]  /*54c0*/  FSEL R181, R181, -INF , P2 ;  /* 0xff800000b5b57808 */ /* 0x000fe40001000000 */
[----:B------:R-:W-:Y:S02]  /*54d0*/  FMNMX.FTZ R46, R183, R46, !PT ;  /* 0x0000002eb72e7209 */ /* 0x000fe40007810000 */
[C---:B------:R-:W-:Y:S01]  /*54e0*/  ISETP.GT.AND P2, PT, R40.reuse, 0x20, PT ;  /* 0x000000202800780c */ /* 0x040fe20003f44270 */
[----:B------:R-:W-:Y:S01]  /*54f0*/  MUFU.TANH R54, R54 ;  /* 0x0000003600367308 */ /* 0x000fe20000002400 */
[----:B------:R-:W-:Y:S02]  /*5500*/  FSEL R179, R179, -INF , P3 ;  /* 0xff800000b3b37808 */ /* 0x000fe40001800000 */
[----:B------:R-:W-:Y:S02]  /*5510*/  FMNMX.FTZ R46, R181, R46, !PT ;  /* 0x0000002eb52e7209 */ /* 0x000fe40007810000 */
[----:B------:R-:W-:-:S02]  /*5520*/  ISETP.GT.AND P3, PT, R40, 0x21, PT ;  /* 0x000000212800780c */ /* 0x000fc40003f64270 */
[----:B------:R-:W-:Y:S01]  /*5530*/  FSEL R177, R177, -INF , P2 ;  /* 0xff800000b1b17808 */ /* 0x000fe20001000000 */
[----:B------:R-:W-:Y:S01]  /*5540*/  MUFU.TANH R58, R58 ;  /* 0x0000003a003a7308 */ /* 0x000fe20000002400 */
[----:B------:R-:W-:Y:S02]  /*5550*/  FMNMX.FTZ R46, R179, R46, !PT ;  /* 0x0000002eb32e7209 */ /* 0x000fe40007810000 */
[----:B------:R-:W-:Y:S02]  /*5560*/  ISETP.GT.AND P2, PT, R40, 0x28, PT ;  /* 0x000000282800780c */ /* 0x000fe40003f44270 */
[----:B------:R-:W-:-:S03]  /*5570*/  FMNMX.FTZ R46, R177, R46, !PT ;  /* 0x0000002eb12e7209 */ /* 0x000fc60007810000 */
[----:B------:R-:W-:Y:S08]  /*5580*/  MUFU.TANH R60, R60 ;  /* 0x0000003c003c7308 */ /* 0x000ff00000002400 */
[----:B------:R-:W-:Y:S08]  /*5590*/  MUFU.TANH R66, R66 ;  /* 0x0000004200427308 */ /* 0x000ff00000002400 */
[----:B------:R-:W-:Y:S08]  /*55a0*/  MUFU.TANH R64, R64 ;  /* 0x0000004000407308 */ /* 0x000ff00000002400 */
[----:B------:R-:W-:Y:S08]  /*55b0*/  MUFU.TANH R70, R70 ;  /* 0x0000004600467308 */ /* 0x000ff00000002400 */
[----:B------:R-:W-:Y:S01]  /*55c0*/  MUFU.TANH R68, R68 ;  /* 0x0000004400447308 */ /* 0x000fe20000002400 */
[----:B------:R-:W-:-:S02]  /*55d0*/  WARPGROUP.DEPBAR.LE gsb0, 0x0 ;  /* 0x00008000000079c5 */ /* 0x000fc40000010000 */
[----:B------:R-:W-:Y:S01]  /*55e0*/  WARPGROUP.ARRIVE ;  /* 0x00000000000079c5 */ /* 0x000fe20000000000 */
[----:B------:R-:W-:Y:S02]  /*55f0*/  FSEL R175, R41, -INF , P3 ;  /* 0xff80000029af7808 */ /* 0x000fe40001800000 */
[----:B------:R-:W-:Y:S02]  /*5600*/  ISETP.GT.AND P3, PT, R40, 0x29, PT ;  /* 0x000000292800780c */ /* 0x000fe40003f64270 */
[----:B------:R-:W-:Y:S01]  /*5610*/  MUFU.TANH R41, R84 ;  /* 0x0000005400297308 */ /* 0x000fe20000002400 */
[----:B------:R-:W-:Y:S01]  /*5620*/  FSEL R173, R44, -INF , P2 ;  /* 0xff8000002cad7808 */ /* 0x000fe20001000000 */
[----:B------:R-:W-:Y:S01]  /*5630*/  HGMMA.64x128x16.F32 R88, R168, gdesc[UR8].tnspB, R88, gsb0 ;  /* 0x41e00008a8587df0 */ /* 0x000fe20008000858 */
[----:B------:R-:W-:Y:S01]  /*5640*/  UIADD3 UR10, UR7, 0x200, URZ ;  /* 0x00000200070a7890 */ /* 0x000fe2000fffe03f */
[----:B------:R-:W-:Y:S01]  /*5650*/  FMNMX.FTZ R46, R175, R46, !PT ;  /* 0x0000002eaf2e7209 */ /* 0x000fe20007810000 */
[----:B------:R-:W-:Y:S01]  /*5660*/  UMOV UR11, 0x40000040 ;  /* 0x40000040000b7882 */ /* 0x000fe20000000000 */
[----:B------:R-:W-:-:S02]  /*5670*/  ISETP.GT.AND P2, PT, R40, 0x30, PT ;  /* 0x000000302800780c */ /* 0x000fc40003f44270 */
[----:B------:R-:W-:Y:S01]  /*5680*/  FMNMX.FTZ R46, R173, R46, !PT ;  /* 0x0000002ead2e7209 */ /* 0x000fe20007810000 */
[----:B------:R-:W-:Y:S02]  /*5690*/  WARPGROUP.DEPBAR.LE gsb0, 0x0 ;  /* 0x00008000000079c5 */ /* 0x000fe40000010000 */
[----:B------:R-:W-:Y:S01]  /*56a0*/  WARPGROUP.ARRIVE ;  /* 0x00000000000079c5 */ /* 0x000fe20000000000 */
[----:B------:R-:W-:Y:S02]  /*56b0*/  FSEL R171, R29, -INF , P3 ;  /* 0xff8000001dab7808 */ /* 0x000fe40001800000 */
[----:B------:R-:W-:Y:S01]  /*56c0*/  ISETP.GT.AND P3, PT, R40, 0x31, PT ;  /* 0x000000312800780c */ /* 0x000fe20003f64270 */
[----:B------:R2:W4:Y:S01]  /*56d0*/  MUFU.TANH R29, R72 ;  /* 0x00000048001d7308 */ /* 0x0005220000002400 */
[----:B------:R-:W-:Y:S01]  /*56e0*/  FSEL R169, R48, -INF , P2 ;  /* 0xff80000030a97808 */ /* 0x000fe20001000000 */
[----:B------:R-:W-:Y:S01]  /*56f0*/  HGMMA.64x128x16.F32 R88, R152, gdesc[UR8].tnspB, R88, gsb0 ;  /* 0x41e0000898587df0 */ /* 0x000fe20008000858 */
[----:B------:R-:W-:Y:S01]  /*5700*/  FMNMX.FTZ R46, R171, R46, !PT ;  /* 0x0000002eab2e7209 */ /* 0x000fe20007810000 */
[----:B------:R-:W-:Y:S01]  /*5710*/  UIADD3 UR10, UR7, 0x280, URZ ;  /* 0x00000280070a7890 */ /* 0x000fe2000fffe03f */
[C---:B------:R-:W-:Y:S01]  /*5720*/  ISETP.GT.AND P2, PT, R40.reuse, 0x38, PT ;  /* 0x000000382800780c */ /* 0x040fe20003f44270 */
[----:B------:R-:W-:Y:S01]  /*5730*/  UMOV UR11, 0x40000040 ;  /* 0x40000040000b7882 */ /* 0x000fe20000000000 */
[----:B------:R-:W-:Y:S01]  /*5740*/  FSEL R69, R49, -INF , P3 ;  /* 0xff80000031457808 */ /* 0x000fe20001800000 */
[----:B------:R-:W-:Y:S01]  /*5750*/  FMUL.FTZ R48, R63, UR4 ;  /* 0x000000043f307c20 */ /* 0x000fe20008410000 */
[----:B------:R-:W-:Y:S01]  /*5760*/  FMNMX.FTZ R46, R169, R46, !PT ;  /* 0x0000002ea92e7209 */ /* 0x000fe20007810000 */
[----:B--2---:R-:W-:Y:S01]  /*5770*/  FMUL.FTZ R72, R87, UR4 ;  /* 0x0000000457487c20 */ /* 0x004fe20008410000 */
[----:B------:R-:W-:-:S02]  /*5780*/  ISETP.GT.AND P3, PT, R40, 0x39, PT ;  /* 0x000000392800780c */ /* 0x000fc40003f64270 */
[----:B------:R-:W-:Y:S01]  /*5790*/  FSEL R65, R52, -INF , P2 ;  /* 0xff80000034417808 */ /* 0x000fe20001000000 */
[----:B------:R-:W-:Y:S01]  /*57a0*/  FMUL.FTZ R52, R67, UR4 ;  /* 0x0000000443347c20 */ /* 0x000fe20008410000 */
[----:B------:R-:W-:Y:S01]  /*57b0*/  FMNMX.FTZ R46, R69, R46, !PT ;  /* 0x0000002e452e7209 */ /* 0x000fe20007810000 */
[----:B------:R-:W-:Y:S01]  /*57c0*/  MUFU.TANH R48, R48 ;  /* 0x0000003000307308 */ /* 0x000fe20000002400 */
[C---:B------:R-:W-:Y:S02]  /*57d0*/  ISETP.GT.AND P2, PT, R40.reuse, 0x40, PT ;  /* 0x000000402800780c */ /* 0x040fe40003f44270 */
[----:B------:R-:W-:Y:S02]  /*57e0*/  FSEL R61, R53, -INF , P3 ;  /* 0xff800000353d7808 */ /* 0x000fe40001800000 */
[----:B------:R-:W-:Y:S02]  /*57f0*/  FMNMX.FTZ R46, R65, R46, !PT ;  /* 0x0000002e412e7209 */ /* 0x000fe40007810000 */
[----:B------:R-:W-:Y:S01]  /*5800*/  ISETP.GT.AND P3, PT, R40, 0x41, PT ;  /* 0x000000412800780c */ /* 0x000fe20003f64270 */
[----:B------:R-:W-:Y:S01]  /*5810*/  MUFU.TANH R52, R52 ;  /* 0x0000003400347308 */ /* 0x000fe20000002400 */
[----:B------:R-:W-:Y:S01]  /*5820*/  FSEL R59, R56, -INF , P2 ;  /* 0xff800000383b7808 */ /* 0x000fe20001000000 */
[----:B------:R-:W-:Y:S01]  /*5830*/  FMUL.FTZ R56, R74, UR4 ;  /* 0x000000044a387c20 */ /* 0x000fe20008410000 */
[----:B------:R-:W-:-:S02]  /*5840*/  FMNMX.FTZ R46, R61, R46, !PT ;  /* 0x0000002e3d2e7209 */ /* 0x000fc40007810000 */
[C---:B------:R-:W-:Y:S02]  /*5850*/  ISETP.GT.AND P2, PT, R40.reuse, 0x48, PT ;  /* 0x000000482800780c */ /* 0x040fe40003f44270 */
[----:B------:R-:W-:Y:S01]  /*5860*/  FSEL R57, R57, -INF , P3 ;  /* 0xff80000039397808 */ /* 0x000fe20001800000 */
[----:B------:R-:W-:Y:S01]  /*5870*/  MUFU.TANH R56, R56 ;  /* 0x0000003800387308 */ /* 0x000fe20000002400 */
[----:B------:R-:W-:Y:S02]  /*5880*/  FMNMX.FTZ R46, R59, R46, !PT ;  /* 0x0000002e3b2e7209 */ /* 0x000fe40007810000 */
[C---:B------:R-:W-:Y:S02]  /*5890*/  ISETP.GT.AND P3, PT, R40.reuse, 0x49, PT ;  /* 0x000000492800780c */ /* 0x040fe40003f64270 */
[----:B------:R-:W-:Y:S02]  /*58a0*/  FSEL R55, R55, -INF , P2 ;  /* 0xff80000037377808 */ /* 0x000fe40001000000 */
[----:B------:R-:W-:Y:S01]  /*58b0*/  FMNMX.FTZ R46, R57, R46, !PT ;  /* 0x0000002e392e7209 */ /* 0x000fe20007810000 */
[----:B------:R-:W-:Y:S01]  /*58c0*/  MUFU.TANH R72, R72 ;  /* 0x0000004800487308 */ /* 0x000fe20000002400 */
[----:B------:R-:W-:-:S02]  /*58d0*/  ISETP.GT.AND P2, PT, R40, 0x50, PT ;  /* 0x000000502800780c */ /* 0x000fc40003f44270 */
[----:B-1----:R-:W-:Y:S02]  /*58e0*/  FSEL R53, R4, -INF , P3 ;  /* 0xff80000004357808 */ /* 0x002fe40001800000 */
[----:B------:R-:W-:Y:S02]  /*58f0*/  FMNMX.FTZ R46, R55, R46, !PT ;  /* 0x0000002e372e7209 */ /* 0x000fe40007810000 */
[C---:B------:R-:W-:Y:S02]  /*5900*/  ISETP.GT.AND P3, PT, R40.reuse, 0x51, PT ;  /* 0x000000512800780c */ /* 0x040fe40003f64270 */
[----:B------:R-:W-:Y:S02]  /*5910*/  FSEL R51, R51, -INF , P2 ;  /* 0xff80000033337808 */ /* 0x000fe40001000000 */
[----:B------:R-:W-:Y:S02]  /*5920*/  FMNMX.FTZ R46, R53, R46, !PT ;  /* 0x0000002e352e7209 */ /* 0x000fe40007810000 */
[----:B------:R-:W-:-:S02]  /*5930*/  ISETP.GT.AND P2, PT, R40, 0x58, PT ;  /* 0x000000582800780c */ /* 0x000fc40003f44270 */
[----:B------:R-:W-:Y:S02]  /*5940*/  FSEL R49, R7, -INF , P3 ;  /* 0xff80000007317808 */ /* 0x000fe40001800000 */
[----:B------:R-:W-:Y:S02]  /*5950*/  FMNMX.FTZ R46, R51, R46, !PT ;  /* 0x0000002e332e7209 */ /* 0x000fe40007810000 */
[C---:B------:R-:W-:Y:S02]  /*5960*/  ISETP.GT.AND P3, PT, R40.reuse, 0x59, PT ;  /* 0x000000592800780c */ /* 0x040fe40003f64270 */
[----:B------:R-:W-:Y:S02]  /*5970*/  FSEL R47, R47, -INF , P2 ;  /* 0xff8000002f2f7808 */ /* 0x000fe40001000000 */
[----:B------:R-:W-:Y:S02]  /*5980*/  FMNMX.FTZ R46, R49, R46, !PT ;  /* 0x0000002e312e7209 */ /* 0x000fe40007810000 */
[----:B------:R-:W-:-:S02]  /*5990*/  ISETP.GT.AND P2, PT, R40, 0x60, PT ;  /* 0x000000602800780c */ /* 0x000fc40003f44270 */
[----:B---3--:R-:W-:Y:S02]  /*59a0*/  FSEL R25, R25, -INF , P3 ;  /* 0xff80000019197808 */ /* 0x008fe40001800000 */
[----:B------:R-:W-:Y:S02]  /*59b0*/  FMNMX.FTZ R46, R47, R46, !PT ;  /* 0x0000002e2f2e7209 */ /* 0x000fe40007810000 */
[C---:B------:R-:W-:Y:S02]  /*59c0*/  ISETP.GT.AND P3, PT, R40.reuse, 0x61, PT ;  /* 0x000000612800780c */ /* 0x040fe40003f64270 */
[----:B----4-:R-:W-:Y:S02]  /*59d0*/  FSEL R29, R29, -INF , P2 ;  /* 0xff8000001d1d7808 */ /* 0x010fe40001000000 */
        /* <DEDUP_REMOVED lines=8> */
[----:B------:R-:W-:Y:S02]  /*5a60*/  FSEL R33, R33, -INF , P3 ;  /* 0xff80000021217808 */ /* 0x000fe40001800000 */
[----:B------:R-:W-:Y:S01]  /*5a70*/  FMNMX.FTZ R4, R31, R46, !PT ;  /* 0x0000002e1f047209 */ /* 0x000fe20007810000 */
[----:B------:R-:W-:Y:S01]  /*5a80*/  FMUL.FTZ R46, R62, UR4 ;  /* 0x000000043e2e7c20 */ /* 0x000fe20008410000 */
[C---:B------:R-:W-:Y:S01]  /*5a90*/  ISETP.GT.AND P3, PT, R40.reuse, 0x71, PT ;  /* 0x000000712800780c */ /* 0x040fe20003f64270 */
[----:B------:R-:W-:Y:S01]  /*5aa0*/  FMUL.FTZ R62, R75, UR4 ;  /* 0x000000044b3e7c20 */ /* 0x000fe20008410000 */
[----:B------:R-:W-:Y:S02]  /*5ab0*/  FSEL R35, R35, -INF , P2 ;  /* 0xff80000023237808 */ /* 0x000fe40001000000 */
[----:B------:R-:W-:Y:S01]  /*5ac0*/  FMNMX.FTZ R4, R33, R4, !PT ;  /* 0x0000000421047209 */ /* 0x000fe20007810000 */
[----:B------:R-:W1:Y:S01]  /*5ad0*/  MUFU.TANH R46, R46 ;  /* 0x0000002e002e7308 */ /* 0x000e620000002400 */
[----:B------:R-:W-:-:S02]  /*5ae0*/  ISETP.GT.AND P2, PT, R40, 0x78, PT ;  /* 0x000000782800780c */ /* 0x000fc40003f44270 */
[----:B------:R-:W-:Y:S02]  /*5af0*/  FSEL R39, R39, -INF , P3 ;  /* 0xff80000027277808 */ /* 0x000fe40001800000 */
[----:B------:R-:W-:Y:S02]  /*5b00*/  FMNMX.FTZ R4, R35, R4, !PT ;  /* 0x0000000423047209 */ /* 0x000fe40007810000 */
[C---:B------:R-:W-:Y:S01]  /*5b10*/  ISETP.GT.AND P3, PT, R40.reuse, 0x79, PT ;  /* 0x000000792800780c */ /* 0x040fe20003f64270 */
[----:B------:R-:W-:Y:S01]  /*5b20*/  VIADD R40, R40, 0x8 ;  /* 0x0000000828287836 */ /* 0x000fe20000000000 */
[----:B------:R-:W-:Y:S01]  /*5b30*/  FSEL R41, R41, -INF , P2 ;  /* 0xff80000029297808 */ /* 0x000fe20001000000 */
[----:B------:R-:W2:Y:S01]  /*5b40*/  MUFU.TANH R62, R62 ;  /* 0x0000003e003e7308 */ /* 0x000ea20000002400 */
[----:B------:R-:W-:Y:S02]  /*5b50*/  FMNMX.FTZ R4, R39, R4, !PT ;  /* 0x0000000427047209 */ /* 0x000fe40007810000 */
[----:B------:R-:W-:-:S02]  /*5b60*/  FSEL R37, R37, -INF , P3 ;  /* 0xff80000025257808 */ /* 0x000fc40001800000 */
[----:B------:R-:W-:Y:S02]  /*5b70*/  FMNMX.FTZ R4, R41, R4, !PT ;  /* 0x0000000429047209 */ /* 0x000fe40007810000 */
[C---:B------:R-:W-:Y:S02]  /*5b80*/  ISETP.GT.AND P4, PT, R40.reuse, RZ, PT ;  /* 0x000000ff2800720c */ /* 0x040fe40003f84270 */
[----:B------:R-:W-:Y:S02]  /*5b90*/  FMNMX.FTZ R4, R37, R4, !PT ;  /* 0x0000000425047209 */ /* 0x000fe40007810000 */
[----:B------:R-:W-:Y:S02]  /*5ba0*/  ISETP.GT.AND P5, PT, R40, 0x1, PT ;  /* 0x000000012800780c */ /* 0x000fe40003fa4270 */
[----:B------:R-:W-:Y:S01]  /*5bb0*/  FSEL R63, R9, -INF , P4 ;  /* 0xff800000093f7808 */ /* 0x000fe20002000000 */
[----:B------:R-:W3:Y:S01]  /*5bc0*/  SHFL.BFLY PT, R7, R4, 0x2, 0x1f ;  /* 0x0c401f0004077f89 */ /* 0x000ee200000e0000 */
[----:B------:R-:W-:-:S02]  /*5bd0*/  FSEL R71, R8, -INF , P5 ;  /* 0xff80000008477808 */ /* 0x000fc40002800000 */
[C---:B------:R-:W-:Y:S02]  /*5be0*/  ISETP.GT.AND P3, PT, R40.reuse, 0x8, PT ;  /* 0x000000082800780c */ /* 0x040fe40003f64270 */
[----:B------:R-:W-:Y:S02]  /*5bf0*/  FMNMX.FTZ R8, R63, R6, !PT ;  /* 0x000000063f087209 */ /* 0x000fe40007810000 */
[----:B------:R-:W-:Y:S02]  /*5c00*/  ISETP.GT.AND P6, PT, R40, 0x9, PT ;  /* 0x000000092800780c */ /* 0x000fe40003fc4270 */
[----:B------:R-:W-:Y:S02]  /*5c10*/  FSEL R67, R10, -INF , P3 ;  /* 0xff8000000a437808 */ /* 0x000fe40001800000 */
[----:B------:R-:W-:Y:S02]  /*5c20*/  FMNMX.FTZ R8, R71, R8, !PT ;  /* 0x0000000847087209 */ /* 0x000fe40007810000 */
[----:B------:R-:W-:-:S02]  /*5c30*/  ISETP.GT.AND P4, PT, R40, 0x10, PT ;  /* 0x000000102800780c */ /* 0x000fc40003f84270 */
[----:B------:R-:W-:Y:S02]  /*5c40*/  FSEL R73, R11, -INF , P6 ;  /* 0xff8000000b497808 */ /* 0x000fe40003000000 */
[----:B------:R-:W-:Y:S02]  /*5c50*/  FMNMX.FTZ R8, R67, R8, !PT ;  /* 0x0000000843087209 */ /* 0x000fe40007810000 */
[----:B------:R-:W-:Y:S01]  /*5c60*/  ISETP.GT.AND P5, PT, R40, 0x11, PT ;  /* 0x000000112800780c */ /* 0x000fe20003fa4270 */
[----:B------:R-:W-:Y:S02]  /*5c70*/  WARPGROUP.DEPBAR.LE gsb0, 0x0 ;  /* 0x00008000000079c5 */ /* 0x000fe40000010000 */
[----:B------:R-:W-:Y:S01]  /*5c80*/  WARPGROUP.ARRIVE ;  /* 0x00000000000079c5 */ /* 0x000fe20000000000 */
[----:B------:R-:W-:Y:S02]  /*5c90*/  FSEL R75, R13, -INF , P4 ;  /* 0xff8000000d4b7808 */ /* 0x000fe40002000000 */
[----:B---3--:R-:W-:-:S02]  /*5ca0*/  FMNMX.FTZ R44, R4, R7, !PT ;  /* 0x00000007042c7209 */ /* 0x008fc40007810000 */
[----:B------:R-:W-:Y:S01]  /*5cb0*/  FMNMX.FTZ R8, R73, R8, !PT ;  /* 0x0000000849087209 */ /* 0x000fe20007810000 */
[----:B------:R-:W-:Y:S01]  /*5cc0*/  HGMMA.64x128x16.F32 R88, R156, gdesc[UR8].tnspB, R88, gsb0 ;  /* 0x41e000089c587df0 */ /* 0x000fe20008000858 */
[----:B------:R-:W-:Y:S01]  /*5cd0*/  UIADD3 UR10, UR7, 0x300, URZ ;  /* 0x00000300070a7890 */ /* 0x000fe2000fffe03f */
[----:B------:R-:W3:Y:S01]  /*5ce0*/  SHFL.BFLY PT, R7, R44, 0x1, 0x1f ;  /* 0x0c201f002c077f89 */ /* 0x000ee200000e0000 */
[----:B------:R-:W4:Y:S01]  /*5cf0*/  LDC R4, c[0x0][0x988] ;  /* 0x00026200ff047b82 */ /* 0x000f220000000800 */
[----:B------:R-:W-:Y:S01]  /*5d00*/  UMOV UR11, 0x40000040 ;  /* 0x40000040000b7882 */ /* 0x000fe20000000000 */
[----:B------:R-:W-:Y:S02]  /*5d10*/  ISETP.GT.AND P3, PT, R40, 0x18, PT ;  /* 0x000000182800780c */ /* 0x000fe40003f64270 */
[----:B------:R-:W-:Y:S02]  /*5d20*/  FSEL R77, R12, -INF , P5 ;  /* 0xff8000000c4d7808 */ /* 0x000fe40002800000 */
[----:B------:R-:W-:-:S02]  /*5d30*/  FMNMX.FTZ R8, R75, R8, !PT ;  /* 0x000000084b087209 */ /* 0x000fc40007810000 */
[----:B------:R-:W-:Y:S02]  /*5d40*/  ISETP.GT.AND P6, PT, R40, 0x19, PT ;  /* 0x000000192800780c */ /* 0x000fe40003fc4270 */
[----:B------:R-:W-:Y:S02]  /*5d50*/  FSEL R79, R14, -INF , P3 ;  /* 0xff8000000e4f7808 */ /* 0x000fe40001800000 */
[----:B------:R-:W-:Y:S02]  /*5d60*/  FMNMX.FTZ R8, R77, R8, !PT ;  /* 0x000000084d087209 */ /* 0x000fe40007810000 */
[----:B------:R-:W-:Y:S02]  /*5d70*/  ISETP.GT.AND P4, PT, R40, 0x20, PT ;  /* 0x000000202800780c */ /* 0x000fe40003f84270 */
[----:B------:R-:W-:Y:S02]  /*5d80*/  FSEL R81, R15, -INF , P6 ;  /* 0xff8000000f517808 */ /* 0x000fe40003000000 */
[----:B------:R-:W-:-:S02]  /*5d90*/  FMNMX.FTZ R8, R79, R8, !PT ;  /* 0x000000084f087209 */ /* 0x000fc40007810000 */
[----:B------:R-:W-:Y:S02]  /*5da0*/  ISETP.GT.AND P5, PT, R40, 0x21, PT ;  /* 0x000000212800780c */ /* 0x000fe40003fa4270 */
[----:B------:R-:W-:Y:S02]  /*5db0*/  FSEL R83, R20, -INF , P4 ;  /* 0xff80000014537808 */ /* 0x000fe40002000000 */
[----:B------:R-:W-:Y:S02]  /*5dc0*/  FMNMX.FTZ R8, R81, R8, !PT ;  /* 0x0000000851087209 */ /* 0x000fe40007810000 */
[----:B---3--:R-:W-:Y:S02]  /*5dd0*/  FMNMX.FTZ R7, R44, R7, !PT ;  /* 0x000000072c077209 */ /* 0x008fe40007810000 */
[----:B------:R-:W-:Y:S02]  /*5de0*/  ISETP.GT.AND P3, PT, R40, 0x28, PT ;  /* 0x000000282800780c */ /* 0x000fe40003f64270 */
[----:B------:R-:W-:Y:S01]  /*5df0*/  FSEL R85, R21, -INF , P5 ;  /* 0xff80000015557808 */ /* 0x000fe20002800000 */
[----:B----4-:R-:W-:Y:S01]  /*5e00*/  FMUL.FTZ R44, R7, R4 ;  /* 0x00000004072c7220 */ /* 0x010fe20000410000 */
[----:B------:R-:W-:-:S02]  /*5e10*/  FMNMX.FTZ R8, R83, R8, !PT ;  /* 0x0000000853087209 */ /* 0x000fc40007810000 */
[----:B------:R-:W-:Y:S02]  /*5e20*/  ISETP.GT.AND P6, PT, R40, 0x29, PT ;  /* 0x000000292800780c */ /* 0x000fe40003fc4270 */
[----:B------:R-:W-:Y:S02]  /*5e30*/  FSEL R87, R24, -INF , P3 ;  /* 0xff80000018577808 */ /* 0x000fe40001800000 */
[----:B------:R-:W-:Y:S02]  /*5e40*/  FMNMX.FTZ R8, R85, R8, !PT ;  /* 0x0000000855087209 */ /* 0x000fe40007810000 */
[----:B------:R-:W-:Y:S02]  /*5e50*/  FSETP.NEU.FTZ.AND P2, PT, R7, -INF , PT ;  /* 0xff8000000700780b */ /* 0x000fe40003f5d000 */
[----:B------:R-:W-:Y:S02]  /*5e60*/  ISETP.GT.AND P4, PT, R40, 0x30, PT ;  /* 0x000000302800780c */ /* 0x000fe40003f84270 */
[----:B------:R-:W-:-:S02]  /*5e70*/  FSEL R153, R26, -INF , P6 ;  /* 0xff8000001a997808 */ /* 0x000fc40003000000 */
[----:B------:R-:W-:Y:S02]  /*5e80*/  FMNMX.FTZ R8, R87, R8, !PT ;  /* 0x0000000857087209 */ /* 0x000fe40007810000 */
[----:B------:R-:W-:Y:S02]  /*5e90*/  FSEL R44, R44, RZ, P2 ;  /* 0x000000ff2c2c7208 */ /* 0x000fe40001000000 */
[----:B------:R-:W-:Y:S02]  /*5ea0*/  ISETP.GT.AND P5, PT, R40, 0x31, PT ;  /* 0x000000312800780c */ /* 0x000fe40003fa4270 */
[----:B------:R-:W-:Y:S01]  /*5eb0*/  FSEL R155, R28, -INF , P4 ;  /* 0xff8000001c9b7808 */ /* 0x000fe20002000000 */
[--C-:B------:R-:W-:Y:S01]  /*5ec0*/  FFMA.FTZ R15, R175, R4, -R44.reuse ;  /* 0x00000004af0f7223 */ /* 0x100fe2000001082c */
[----:B------:R-:W-:Y:S01]  /*5ed0*/  FMNMX.FTZ R8, R153, R8, !PT ;  /* 0x0000000899087209 */ /* 0x000fe20007810000 */
[-CC-:B------:R-:W-:Y:S01]  /*5ee0*/  FFMA.FTZ R172, R177, R4.reuse, -R44.reuse ;  /* 0x00000004b1ac7223 */ /* 0x180fe2000001082c */
[----:B------:R-:W-:Y:S01]  /*5ef0*/  ISETP.GT.AND P3, PT, R40, 0x38, PT ;  /* 0x000000382800780c */ /* 0x000fe20003f64270 */
[-CC-:B------:R-:W-:Y:S01]  /*5f00*/  FFMA.FTZ R174, R173, R4.reuse, -R44.reuse ;  /* 0x00000004adae7223 */ /* 0x180fe2000001082c */
        /* <DEDUP_REMOVED lines=27> */
[----:B------:R-:W-:Y:S01]  /*60c0*/  MUFU.EX2 R182, R182 ;  /* 0x000000b600b67308 */ /* 0x000fe20000000800 */
[----:B------:R-:W-:Y:S01]  /*60d0*/  ISETP.GT.AND P5, PT, R40, 0x49, PT ;  /* 0x000000492800780c */ /* 0x000fe20003fa4270 */
[-CC-:B------:R-:W-:Y:S01]  /*60e0*/  FFMA.FTZ R69, R69, R4.reuse, -R44.reuse ;  /* 0x0000000445457223 */ /* 0x180fe2000001082c */
[----:B-1----:R-:W-:Y:S01]  /*60f0*/  FSEL R181, R46, -INF , P4 ;  /* 0xff8000002eb57808 */ /* 0x002fe20002000000 */
[--C-:B------:R-:W-:Y:S01]  /*6100*/  FFMA.FTZ R61, R61, R4, -R44.reuse ;  /* 0x000000043d3d7223 */ /* 0x100fe2000001082c */
[----:B------:R-:W-:Y:S01]  /*6110*/  FMNMX.FTZ R8, R171, R8, !PT ;  /* 0x00000008ab087209 */ /* 0x000fe20007810000 */
[-CC-:B------:R-:W-:Y:S01]  /*6120*/  FFMA.FTZ R57, R57, R4.reuse, -R44.reuse ;  /* 0x0000000439397223 */ /* 0x180fe2000001082c */
[----:B------:R-:W-:Y:S01]  /*6130*/  ISETP.GT.AND P3, PT, R40, 0x50, PT ;  /* 0x000000502800780c */ /* 0x000fe20003f64270 */
[----:B------:R-:W-:Y:S01]  /*6140*/  MUFU.EX2 R180, R180 ;  /* 0x000000b400b47308 */ /* 0x000fe20000000800 */
[----:B------:R-:W-:Y:S01]  /*6150*/  FSEL R191, R48, -INF , P5 ;  /* 0xff80000030bf7808 */ /* 0x000fe20002800000 */
[--C-:B------:R-:W-:Y:S01]  /*6160*/  FFMA.FTZ R53, R53, R4, -R44.reuse ;  /* 0x0000000435357223 */ /* 0x100fe2000001082c */
[----:B------:R-:W-:Y:S01]  /*6170*/  FMNMX.FTZ R8, R181, R8, !PT ;  /* 0x00000008b5087209 */ /* 0x000fe20007810000 */
[-CC-:B------:R-:W-:Y:S01]  /*6180*/  FFMA.FTZ R49, R49, R4.reuse, -R44.reuse ;  /* 0x0000000431317223 */ /* 0x180fe2000001082c */
[----:B------:R-:W-:Y:S01]  /*6190*/  ISETP.GT.AND P4, PT, R40, 0x51, PT ;  /* 0x000000512800780c */ /* 0x000fe20003f84270 */
[--C-:B------:R-:W-:Y:S01]  /*61a0*/  FFMA.FTZ R25, R25, R4, -R44.reuse ;  /* 0x0000000419197223 */ /* 0x100fe2000001082c */
[----:B------:R-:W-:Y:S01]  /*61b0*/  FSEL R193, R50, -INF , P3 ;  /* 0xff80000032c17808 */ /* 0x000fe20001800000 */
[----:B------:R-:W-:Y:S01]  /*61c0*/  MUFU.EX2 R43, R43 ;  /* 0x0000002b002b7308 */ /* 0x000fe20000000800 */
        /* <DEDUP_REMOVED lines=9> */
[----:B------:R-:W-:Y:S01]  /*6260*/  FFMA.FTZ R37, R37, R4, -R44 ;  /* 0x0000000425257223 */ /* 0x000fe2000001082c */
[----:B------:R-:W-:Y:S01]  /*6270*/  FSEL R169, R54, -INF , P5 ;  /* 0xff80000036a97808 */ /* 0x000fe20002800000 */
[----:B------:R-:W-:Y:S01]  /*6280*/  IMAD.U32 R50, RZ, RZ, UR5 ;  /* 0x00000005ff327e24 */ /* 0x000fe2000f8e00ff */
[----:B------:R-:W-:Y:S01]  /*6290*/  FMNMX.FTZ R8, R183, R8, !PT ;  /* 0x00000008b7087209 */ /* 0x000fe20007810000 */
[----:B------:R-:W-:Y:S01]  /*62a0*/  UMOV UR5, UR37 ;  /* 0x0000002500057c82 */ /* 0x000fe20008000000 */
[----:B------:R-:W-:Y:S01]  /*62b0*/  ISETP.GT.AND P4, PT, R40, 0x60, PT ;  /* 0x000000602800780c */ /* 0x000fe20003f84270 */
[----:B------:R-:W-:Y:S01]  /*62c0*/  MUFU.EX2 R176, R176 ;  /* 0x000000b000b07308 */ /* 0x000fe20000000800 */
[----:B------:R-:W-:-:S02]  /*62d0*/  FSEL R65, R58, -INF , P3 ;  /* 0xff8000003a417808 */ /* 0x000fc40001800000 */
[----:B------:R-:W-:Y:S02]  /*62e0*/  FMNMX.FTZ R8, R169, R8, !PT ;  /* 0x00000008a9087209 */ /* 0x000fe40007810000 */
[----:B------:R-:W-:Y:S02]  /*62f0*/  ISETP.GT.AND P5, PT, R40, 0x61, PT ;  /* 0x000000612800780c */ /* 0x000fe40003fa4270 */
[----:B------:R-:W-:Y:S01]  /*6300*/  FSEL R195, R56, -INF , P4 ;  /* 0xff80000038c37808 */ /* 0x000fe20002000000 */
[----:B------:R-:W-:Y:S01]  /*6310*/  MUFU.EX2 R11, R11 ;  /* 0x0000000b000b7308 */ /* 0x000fe20000000800 */
[----:B------:R-:W-:Y:S02]  /*6320*/  FMNMX.FTZ R8, R65, R8, !PT ;  /* 0x0000000841087209 */ /* 0x000fe40007810000 */
[----:B------:R-:W-:Y:S02]  /*6330*/  ISETP.GT.AND P3, PT, R40, 0x68, PT ;  /* 0x000000682800780c */ /* 0x000fe40003f64270 */
[----:B--2---:R-:W-:-:S02]  /*6340*/  FSEL R197, R62, -INF , P5 ;  /* 0xff8000003ec57808 */ /* 0x004fc40002800000 */
[----:B------:R-:W-:Y:S01]  /*6350*/  FMNMX.FTZ R8, R195, R8, !PT ;  /* 0x00000008c3087209 */ /* 0x000fe20007810000 */
[----:B------:R-:W-:Y:S01]  /*6360*/  MUFU.EX2 R178, R178 ;  /* 0x000000b200b27308 */ /* 0x000fe20000000800 */
[----:B------:R-:W-:Y:S02]  /*6370*/  ISETP.GT.AND P4, PT, R40, 0x69, PT ;  /* 0x000000692800780c */ /* 0x000fe40003f84270 */
[----:B------:R-:W-:Y:S02]  /*6380*/  FSEL R199, R60, -INF , P3 ;  /* 0xff8000003cc77808 */ /* 0x000fe40001800000 */
[----:B------:R-:W-:Y:S01]  /*6390*/  FMNMX.FTZ R8, R197, R8, !PT ;  /* 0x00000008c5087209 */ /* 0x000fe20007810000 */
[----:B------:R-:W-:Y:S02]  /*63a0*/  WARPGROUP.DEPBAR.LE gsb0, 0x0 ;  /* 0x00008000000079c5 */ /* 0x000fe40000010000 */
[----:B------:R-:W-:Y:S01]  /*63b0*/  WARPGROUP.ARRIVE ;  /* 0x00000000000079c5 */ /* 0x000fe20000000000 */
[----:B------:R-:W-:Y:S01]  /*63c0*/  ISETP.GT.AND P5, PT, R40, 0x70, PT ;  /* 0x000000702800780c */ /* 0x000fe20003fa4270 */
[----:B------:R-:W-:Y:S01]  /*63d0*/  MUFU.EX2 R13, R13 ;  /* 0x0000000d000d7308 */ /* 0x000fe20000000800 */
[----:B------:R-:W-:Y:S01]  /*63e0*/  FSEL R59, R66, -INF , P4 ;  /* 0xff800000423b7808 */ /* 0x000fe20002000000 */
[--C-:B------:R-:W-:Y:S01]  /*63f0*/  FFMA.FTZ R156, R51, R4, -R44.reuse ;  /* 0x00000004339c7223 */ /* 0x100fe2000001082c */
[----:B------:R-:W-:Y:S01]  /*6400*/  FMNMX.FTZ R8, R199, R8, !PT ;  /* 0x00000008c7087209 */ /* 0x000fe20007810000 */
[----:B------:R-:W-:Y:S01]  /*6410*/  HGMMA.64x128x16.F32 R88, R160, gdesc[UR8].tnspB, R88, gsb0 ;  /* 0x41e00008a0587df0 */ /* 0x000fe20008000858 */
[----:B------:R-:W-:Y:S01]  /*6420*/  ISETP.GT.AND P3, PT, R40, 0x71, PT ;  /* 0x000000712800780c */ /* 0x000fe20003f64270 */
[----:B------:R-:W-:Y:S01]  /*6430*/  UIADD3 UR10, UR7, 0x380, URZ ;  /* 0x00000380070a7890 */ /* 0x000fe2000fffe03f */
[----:B------:R-:W-:Y:S01]  /*6440*/  FSEL R201, R64, -INF , P5 ;  /* 0xff80000040c97808 */ /* 0x000fe20002800000 */
[----:B------:R-:W-:Y:S01]  /*6450*/  UMOV UR11, 0x40000040 ;  /* 0x40000040000b7882 */ /* 0x000fe20000000000 */
[----:B------:R-:W-:Y:S01]  /*6460*/  FMNMX.FTZ R8, R59, R8, !PT ;  /* 0x000000083b087209 */ /* 0x000fe20007810000 */
[----:B------:R-:W-:Y:S01]  /*6470*/  MUFU.EX2 R172, R172 ;  /* 0x000000ac00ac7308 */ /* 0x000fe20000000800 */
[----:B------:R-:W-:Y:S01]  /*6480*/  ISETP.GT.AND P4, PT, R40, 0x78, PT ;  /* 0x000000782800780c */ /* 0x000fe20003f84270 */
[----:B------:R-:W-:Y:S01]  /*6490*/  FFMA.FTZ R158, R47, R4, -R44 ;  /* 0x000000042f9e7223 */ /* 0x000fe2000001082c */
[----:B------:R-:W-:Y:S01]  /*64a0*/  FSEL R203, R70, -INF , P3 ;  /* 0xff80000046cb7808 */ /* 0x000fe20001800000 */
[----:B------:R-:W-:Y:S01]  /*64b0*/  UMOV UR7, UR36 ;  /* 0x0000002400077c82 */ /* 0x000fe20008000000 */
[----:B------:R-:W-:-:S02]  /*64c0*/  FMNMX.FTZ R8, R201, R8, !PT ;  /* 0x00000008c9087209 */ /* 0x000fc40007810000 */
[----:B------:R-:W-:Y:S01]  /*64d0*/  ISETP.GT.AND P5, PT, R40, 0x79, PT ;  /* 0x000000792800780c */ /* 0x000fe20003fa4270 */
[----:B------:R-:W-:Y:S01]  /*64e0*/  MUFU.EX2 R15, R15 ;  /* 0x0000000f000f7308 */ /* 0x000fe20000000800 */
[----:B------:R-:W-:Y:S02]  /*64f0*/  FSEL R205, R68, -INF , P4 ;  /* 0xff80000044cd7808 */ /* 0x000fe40002000000 */
[----:B------:R-:W-:Y:S02]  /*6500*/  FMNMX.FTZ R8, R203, R8, !PT ;  /* 0x00000008cb087209 */ /* 0x000fe40007810000 */
[----:B------:R-:W-:Y:S02]  /*6510*/  FSEL R55, R72, -INF , P5 ;  /* 0xff80000048377808 */ /* 0x000fe40002800000 */
[----:B------:R-:W-:Y:S01]  /*6520*/  FMNMX.FTZ R8, R205, R8, !PT ;  /* 0x00000008cd087209 */ /* 0x000fe20007810000 */
[----:B------:R-:W-:Y:S01]  /*6530*/  MUFU.EX2 R174, R174 ;  /* 0x000000ae00ae7308 */ /* 0x000fe20000000800 */
[----:B------:R-:W-:-:S02]  /*6540*/  FSEL R20, R7, RZ, P2 ;  /* 0x000000ff07147208 */ /* 0x000fc40001000000 */
[----:B------:R-:W-:Y:S01]  /*6550*/  FMNMX.FTZ R9, R55, R8, !PT ;  /* 0x0000000837097209 */ /* 0x000fe20007810000 */
[-CC-:B------:R-:W-:Y:S01]  /*6560*/  FFMA.FTZ R8, R29, R4.reuse, -R44.reuse ;  /* 0x000000041d087223 */ /* 0x180fe2000001082c */
[-C--:B------:R-:W-:Y:S01]  /*6570*/  FFMA.FTZ R29, R33, R4.reuse, -R44 ;  /* 0x00000004211d7223 */ /* 0x080fe2000001082c */
[----:B------:R-:W-:Y:S01]  /*6580*/  FADD.FTZ R33, -R20, R5 ;  /* 0x0000000514217221 */ /* 0x000fe20000010100 */
[----:B------:R-:W-:Y:S01]  /*6590*/  MOV R46, UR37 ;  /* 0x00000025002e7c02 */ /* 0x000fe20008000f00 */
[----:B------:R-:W1:Y:S01]  /*65a0*/  SHFL.BFLY PT, R10, R9, 0x2, 0x1f ;  /* 0x0c401f00090a7f89 */ /* 0x000e6200000e0000 */
[----:B------:R-:W-:Y:S01]  /*65b0*/  MUFU.EX2 R21, R21 ;  /* 0x0000001500157308 */ /* 0x000fe20000000800 */
[----:B------:R-:W-:Y:S01]  /*65c0*/  FMUL.FTZ R33, R33, R4 ;  /* 0x0000000421217220 */ /* 0x000fe20000410000 */
[----:B------:R-:W-:Y:S02]  /*65d0*/  @!P1 LEA R46, R46, UR38, 0x3 ;  /* 0x000000262e2e9c11 */ /* 0x000fe4000f8e18ff */
[----:B------:R-:W-:-:S03]  /*65e0*/  @!P1 LEA R50, R50, UR38, 0x3 ;  /* 0x0000002632329c11 */ /* 0x000fc6000f8e18ff */
[----:B------:R-:W-:Y:S01]  /*65f0*/  @!P1 VIADD R46, R46, 0x28840 ;  /* 0x000288402e2e9836 */ /* 0x000fe20000000000 */
[----:B------:R-:W2:Y:S01]  /*6600*/  MUFU.EX2 R33, R33 ;  /* 0x0000002100217308 */ /* 0x000ea20000000800 */
[----:B------:R-:W-:-:S03]  /*6610*/  @!P1 VIADD R50, R50, 0x28860 ;  /* 0x0002886032329836 */ /* 0x000fc60000000000 */
[----:B------:R-:W-:Y:S02]  /*6620*/  @!P1 PRMT R46, RZ, 0x654, R46 ;  /* 0x00000654ff2e9816 */ /* 0x000fe4000000002e */
[----:B------:R-:W-:Y:S02]  /*6630*/  @!P1 PRMT R50, RZ, 0x654, R50 ;  /* 0x00000654ff329816 */ /* 0x000fe40000000032 */
[----:B------:R-:W3:Y:S01]  /*6640*/  MUFU.EX2 R168, R168 ;  /* 0x000000a800a87308 */ /* 0x000ee20000000800 */
[----:B-1----:R-:W-:Y:S01]  /*6650*/  FMNMX.FTZ R14, R9, R10, !PT ;  /* 0x0000000a090e7209 */ /* 0x002fe20007810000 */
[-C--:B------:R-:W-:Y:S01]  /*6660*/  FFMA.FTZ R10, R31, R4.reuse, -R44 ;  /* 0x000000041f0a7223 */ /* 0x080fe2000001082c */
[----:B--2---:R-:W-:Y:S01]  /*6670*/  FFMA.FTZ R40, R33, R3, R180 ;  /* 0x0000000321287223 */ /* 0x004fe200000100b4 */
[----:B------:R-:W-:-:S04]  /*6680*/  FFMA.FTZ R31, R39, R4, -R44 ;  /* 0x00000004271f7223 */ /* 0x000fc8000001082c */
[----:B------:R1:W-:Y:S01]  /*6690*/  MUFU.EX2 R5, R37 ;  /* 0x0000002500057308 */ /* 0x0003e20000000800 */
[----:B------:R-:W2:Y:S01]  /*66a0*/  SHFL.BFLY PT, R9, R14, 0x1, 0x1f ;  /* 0x0c201f000e097f89 */ /* 0x000ea200000e0000 */
[C---:B------:R-:W-:Y:S01]  /*66b0*/  FADD.FTZ R3, R43.reuse, R40 ;  /* 0x000000282b037221 */ /* 0x040fe20000010000 */
[----:B------:R-:W-:-:S03]  /*66c0*/  F2FP.F16.F32.PACK_AB R180, R43, R180 ;  /* 0x000000b42bb4723e */ /* 0x000fc600000000ff */
[----:B------:R-:W-:Y:S01]  /*66d0*/  FADD.FTZ R42, R182, R3 ;  /* 0x00000003b62a7221 */ /* 0x000fe20000010000 */
[C---:B------:R-:W-:Y:S01]  /*66e0*/  F2FP.F16.F32.PACK_AB R182, R45.reuse, R182 ;  /* 0x000000b62db6723e */ /* 0x040fe200000000ff */
[----:B------:R-:W4:Y:S02]  /*66f0*/  MUFU.EX2 R69, R69 ;  /* 0x0000004500457308 */ /* 0x000f240000000800 */
[----:B------:R-:W-:-:S04]  /*6700*/  FADD.FTZ R3, R45, R42 ;  /* 0x0000002a2d037221 */ /* 0x000fc80000010000 */
[----:B------:R-:W-:Y:S01]  /*6710*/  FADD.FTZ R42, R176, R3 ;  /* 0x00000003b02a7221 */ /* 0x000fe20000010000 */
[C---:B------:R-:W-:Y:S01]  /*6720*/  F2FP.F16.F32.PACK_AB R176, R11.reuse, R176 ;  /* 0x000000b00bb0723e */ /* 0x040fe200000000ff */
[----:B------:R-:W-:Y:S02]  /*6730*/  MUFU.EX2 R170, R170 ;  /* 0x000000aa00aa7308 */ /* 0x000fe40000000800 */
[----:B------:R-:W-:-:S04]  /*6740*/  FADD.FTZ R3, R11, R42 ;  /* 0x0000002a0b037221 */ /* 0x000fc80000010000 */
[----:B------:R-:W-:Y:S01]  /*6750*/  FADD.FTZ R44, R178, R3 ;  /* 0x00000003b22c7221 */ /* 0x000fe20000010000 */
[----:B------:R-:W-:Y:S01]  /*6760*/  F2FP.F16.F32.PACK_AB R178, R13, R178 ;  /* 0x000000b20db2723e */ /* 0x000fe200000000ff */
[----:B------:R-:W-:Y:S01]  /*6770*/  MUFU.EX2 R61, R61 ;  /* 0x0000003d003d7308 */ /* 0x000fe20000000800 */
[----:B--2---:R-:W-:-:S04]  /*6780*/  FMNMX.FTZ R9, R14, R9, !PT ;  /* 0x000000090e097209 */ /* 0x004fc80007810000 */
[C---:B------:R-:W-:Y:S01]  /*6790*/  FSETP.NEU.FTZ.AND P2, PT, R9.reuse, -INF , PT ;  /* 0xff8000000900780b */ /* 0x040fe20003f5d000 */
[C---:B------:R-:W-:Y:S02]  /*67a0*/  FMUL.FTZ R32, R9.reuse, R4 ;  /* 0x0000000409207220 */ /* 0x040fe40000410000 */
[----:B------:R-:W-:Y:S01]  /*67b0*/  MUFU.EX2 R152, R152 ;  /* 0x0000009800987308 */ /* 0x000fe20000000800 */
[----:B------:R-:W-:Y:S02]  /*67c0*/  FSEL R3, R9, RZ, P2 ;  /* 0x000000ff09037208 */ /* 0x000fe40001000000 */
[----:B------:R-:W-:Y:S02]  /*67d0*/  FSEL R32, R32, RZ, P2 ;  /* 0x000000ff20207208 */ /* 0x000fe40001000000 */
[----:B------:R-:W-:-:S03]  /*67e0*/  PLOP3.LUT P2, PT, PT, PT, UP0, 0x80, 0x0 ;  /* 0x000000000000781c */ /* 0x000fc60003f4f008 */
[-C--:B------:R-:W-:Y:S01]  /*67f0*/  FFMA.FTZ R20, R71, R4.reuse, -R32 ;  /* 0x0000000447147223 */ /* 0x080fe20000010820 */
[----:B------:R-:W-:Y:S01]  /*6800*/  FADD.FTZ R71, R13, R44 ;  /* 0x0000002c0d477221 */ /* 0x000fe20000010000 */
[-CC-:B-1----:R-:W-:Y:S01]  /*6810*/  FFMA.FTZ R37, R73, R4.reuse, -R32.reuse ;  /* 0x0000000449257223 */ /* 0x182fe20000010820 */
[-CC-:B------:R-:W-:Y:S01]  /*6820*/  FFMA.FTZ R35, R63, R4.reuse, -R32.reuse ;  /* 0x000000043f237223 */ /* 0x180fe20000010820 */
[-C--:B------:R-:W-:Y:S01]  /*6830*/  FFMA.FTZ R24, R67, R4.reuse, -R32 ;  /* 0x0000000443187223 */ /* 0x080fe20000010820 */
[----:B------:R-:W-:Y:S01]  /*6840*/  FADD.FTZ R44, R172, R71 ;  /* 0x00000047ac2c7221 */ /* 0x000fe20000010000 */
[----:B------:R-:W-:Y:S01]  /*6850*/  FADD.FTZ R71, -R3, R6 ;  /* 0x0000000603477221 */ /* 0x000fe20000010100 */
[----:B------:R-:W-:Y:S01]  /*6860*/  IADD3 R3, -R23, 0xb, RZ ;  /* 0x0000000b17037810 */ /* 0x000fe20007ffe1ff */
[----:B------:R-:W-:Y:S01]  /*6870*/  MUFU.EX2 R20, R20 ;  /* 0x0000001400147308 */ /* 0x000fe20000000800 */
[----:B------:R-:W-:Y:S01]  /*6880*/  FADD.FTZ R73, R15, R44 ;  /* 0x0000002c0f497221 */ /* 0x000fe20000010000 */
[-C--:B------:R-:W-:Y:S01]  /*6890*/  FMUL.FTZ R6, R71, R4.reuse ;  /* 0x0000000447067220 */ /* 0x080fe20000410000 */
        /* <DEDUP_REMOVED lines=10> */
[----:B---3--:R-:W-:Y:S01]  /*6940*/  FADD.FTZ R48, R168, R71 ;  /* 0x00000047a8307221 */ /* 0x008fe20000010000 */
        /* <DEDUP_REMOVED lines=21> */
[----:B------:R-:W-:Y:S01]  /*6aa0*/  FFMA.FTZ R205, R205, R4, -R32 ;  /* 0x00000004cdcd7223 */ /* 0x000fe20000010820 */
[----:B------:R-:W-:-:S02]  /*6ab0*/  WARPGROUP.DEPBAR.LE gsb0, 0x0 ;  /* 0x00008000000079c5 */ /* 0x000fc40000010000 */
[----:B------:R-:W-:Y:S01]  /*6ac0*/  WARPGROUP.ARRIVE ;  /* 0x00000000000079c5 */ /* 0x000fe20000000000 */
[----:B------:R-:W-:Y:S01]  /*6ad0*/  F2FP.F16.F32.PACK_AB R172, R15, R172 ;  /* 0x000000ac0fac723e */ /* 0x000fe200000000ff */
[----:B------:R-:W-:Y:S01]  /*6ae0*/  MUFU.EX2 R154, R154 ;  /* 0x0000009a009a7308 */ /* 0x000fe20000000800 */
[----:B------:R-:W-:Y:S02]  /*6af0*/  F2FP.F16.F32.PACK_AB R174, R21, R174 ;  /* 0x000000ae15ae723e */ /* 0x000fe400000000ff */
[----:B----4-:R-:W-:Y:S01]  /*6b00*/  F2FP.F16.F32.PACK_AB R168, R69, R168 ;  /* 0x000000a845a8723e */ /* 0x010fe200000000ff */
[----:B------:R-:W-:Y:S01]  /*6b10*/  HGMMA.64x128x16.F32 R88, R164, gdesc[UR8].tnspB, R88, gsb0 ;  /* 0x41e00008a4587df0 */ /* 0x000fe20008000858 */
[----:B-1----:R-:W-:-:S03]  /*6b20*/  F2FP.F16.F32.PACK_AB R181, R20, R35 ;  /* 0x0000002314b5723e */ /* 0x002fc600000000ff */
[----:B------:R-:W1:Y:S08]  /*6b30*/  MUFU.EX2 R37, R37 ;  /* 0x0000002500257308 */ /* 0x000e700000000800 */
[----:B------:R-:W-:Y:S08]  /*6b40*/  MUFU.EX2 R53, R53 ;  /* 0x0000003500357308 */ /* 0x000ff00000000800 */
[----:B------:R-:W-:Y:S01]  /*6b50*/  MUFU.EX2 R26, R26 ;  /* 0x0000001a001a7308 */ /* 0x000fe20000000800 */
[----:B-1----:R-:W-:-:S07]  /*6b60*/  F2FP.F16.F32.PACK_AB R183, R37, R24 ;  /* 0x0000001825b7723e */ /* 0x002fce00000000ff */
[----:B------:R-:W-:Y:S08]  /*6b70*/  MUFU.EX2 R156, R156 ;  /* 0x0000009c009c7308 */ /* 0x000ff00000000800 */
[----:B------:R-:W1:Y:S08]  /*6b80*/  MUFU.EX2 R39, R39 ;  /* 0x0000002700277308 */ /* 0x000e700000000800 */
[----:B------:R2:W-:Y:S08]  /*6b90*/  MUFU.EX2 R14, R41 ;  /* 0x00000029000e7308 */ /* 0x0005f00000000800 */
[----:B------:R-:W-:Y:S01]  /*6ba0*/  MUFU.EX2 R49, R49 ;  /* 0x0000003100317308 */ /* 0x000fe20000000800 */
[-CC-:B--2---:R-:W-:Y:S01]  /*6bb0*/  FFMA.FTZ R41, R81, R4.reuse, -R32.reuse ;  /* 0x0000000451297223 */ /* 0x184fe20000010820 */
[----:B------:R-:W-:Y:S01]  /*6bc0*/  FFMA.FTZ R32, R55, R4, -R32 ;  /* 0x0000000437207223 */ /* 0x000fe20000010820 */
[----:B-1----:R-:W-:-:S05]  /*6bd0*/  F2FP.F16.F32.PACK_AB R177, R39, R26 ;  /* 0x0000001a27b1723e */ /* 0x002fca00000000ff */
[----:B------:R-:W-:Y:S08]  /*6be0*/  MUFU.EX2 R28, R28 ;  /* 0x0000001c001c7308 */ /* 0x000ff00000000800 */
[----:B------:R-:W-:Y:S08]  /*6bf0*/  MUFU.EX2 R158, R158 ;  /* 0x0000009e009e7308 */ /* 0x000ff00000000800 */
[----:B------:R-:W1:Y:S08]  /*6c00*/  MUFU.EX2 R41, R41 ;  /* 0x0000002900297308 */ /* 0x000e700000000800 */
[----:B------:R-:W-:Y:S08]  /*6c10*/  MUFU.EX2 R25, R25 ;  /* 0x0000001900197308 */ /* 0x000ff00000000800 */
[----:B------:R-:W-:Y:S01]  /*6c20*/  MUFU.EX2 R30, R30 ;  /* 0x0000001e001e7308 */ /* 0x000fe20000000800 */
[----:B-1----:R-:W-:-:S07]  /*6c30*/  F2FP.F16.F32.PACK_AB R179, R41, R28 ;  /* 0x0000001c29b3723e */ /* 0x002fce00000000ff */
[----:B------:R-:W-:Y:S08]  /*6c40*/  MUFU.EX2 R8, R8 ;  /* 0x0000000800087308 */ /* 0x000ff00000000800 */
[----:B------:R-:W1:Y:S08]  /*6c50*/  MUFU.EX2 R47, R47 ;  /* 0x0000002f002f7308 */ /* 0x000e700000000800 */
[----:B------:R-:W2:Y:S08]  /*6c60*/  MUFU.EX2 R27, R27 ;  /* 0x0000001b001b7308 */ /* 0x000eb00000000800 */
[----:B------:R-:W-:Y:S01]  /*6c70*/  MUFU.EX2 R34, R34 ;  /* 0x0000002200227308 */ /* 0x000fe20000000800 */
[----:B-1----:R-:W-:-:S07]  /*6c80*/  F2FP.F16.F32.PACK_AB R173, R47, R30 ;  /* 0x0000001e2fad723e */ /* 0x002fce00000000ff */
[----:B------:R-:W1:Y:S01]  /*6c90*/  MUFU.EX2 R10, R10 ;  /* 0x0000000a000a7308 */ /* 0x000e620000000800 */
[----:B--2---:R-:W-:-:S07]  /*6ca0*/  F2FP.F16.F32.PACK_AB R160, R27, R8 ;  /* 0x000000081ba0723e */ /* 0x004fce00000000ff */
[----:B------:R-:W-:Y:S01]  /*6cb0*/  MUFU.EX2 R51, R51 ;  /* 0x0000003300337308 */ /* 0x000fe20000000800 */
[----:B------:R-:W-:Y:S02]  /*6cc0*/  WARPGROUP.DEPBAR.LE gsb0, 0x0 ;  /* 0x00008000000079c5 */ /* 0x000fe40000010000 */
[----:B------:R2:W-:Y:S06]  /*6cd0*/  BAR.ARV R3, 0x100 ;  /* 0x000400030000751d */ /* 0x0005ec0000002000 */
[----:B------:R3:W-:Y:S01]  /*6ce0*/  @!P1 SYNCS.ARRIVE.TRANS64.RED.A1T0 RZ, [R46+URZ], RZ ;  /* 0x000000ff2eff99a7 */ /* 0x0007e2000810043f */
[----:B------:R-:W4:Y:S01]  /*6cf0*/  MUFU.EX2 R29, R29 ;  /* 0x0000001d001d7308 */ /* 0x000f220000000800 */
[----:B--2---:R-:W-:Y:S01]  /*6d00*/  FADD.FTZ R3, R69, R48 ;  /* 0x0000003045037221 */ /* 0x004fe20000010000 */
[----:B------:R-:W-:Y:S01]  /*6d10*/  F2FP.F16.F32.PACK_AB R166, R5, R14 ;  /* 0x0000000e05a6723e */ /* 0x000fe200000000ff */
[-C--:B------:R-:W-:Y:S01]  /*6d20*/  FMUL.FTZ R90, R90, R6.reuse ;  /* 0x000000065a5a7220 */ /* 0x080fe20000410000 */
[-C--:B------:R-:W-:Y:S01]  /*6d30*/  FMUL.FTZ R91, R91, R6.reuse ;  /* 0x000000065b5b7220 */ /* 0x080fe20000410000 */
[----:B------:R-:W-:Y:S01]  /*6d40*/  FADD.FTZ R48, R170, R3 ;  /* 0x00000003aa307221 */ /* 0x000fe20000010000 */
[-C--:B------:R-:W-:Y:S01]  /*6d50*/  FMUL.FTZ R94, R94, R6.reuse ;  /* 0x000000065e5e7220 */ /* 0x080fe20000410000 */
[----:B------:R2:W-:Y:S01]  /*6d60*/  @!P1 SYNCS.ARRIVE.TRANS64.RED.A1T0 RZ, [R50+URZ], RZ ;  /* 0x000000ff32ff99a7 */ /* 0x0005e2000810043f */
[----:B------:R-:W-:Y:S01]  /*6d70*/  MUFU.EX2 R36, R36 ;  /* 0x0000002400247308 */ /* 0x000fe20000000800 */
[----:B------:R-:W-:Y:S01]  /*6d80*/  FADD.FTZ R3, R61, R48 ;  /* 0x000000303d037221 */ /* 0x000fe20000010000 */
[-C--:B------:R-:W-:Y:S01]  /*6d90*/  FMUL.FTZ R95, R95, R6.reuse ;  /* 0x000000065f5f7220 */ /* 0x080fe20000410000 */
[-C--:B------:R-:W-:Y:S01]  /*6da0*/  FMUL.FTZ R98, R98, R6.reuse ;  /* 0x0000000662627220 */ /* 0x080fe20000410000 */
[----:B------:R-:W-:Y:S01]  /*6db0*/  FMUL.FTZ R99, R99, R6 ;  /* 0x0000000663637220 */ /* 0x000fe20000410000 */
[----:B---3--:R-:W-:Y:S01]  /*6dc0*/  FADD.FTZ R46, R152, R3 ;  /* 0x00000003982e7221 */ /* 0x008fe20000010000 */
[----:B------:R-:W-:Y:S01]  /*6dd0*/  FFMA.FTZ R3, R6, R0, R35 ;  /* 0x0000000006037223 */ /* 0x000fe20000010023 */
[-C--:B------:R-:W-:Y:S01]  /*6de0*/  FMUL.FTZ R102, R102, R6.reuse ;  /* 0x0000000666667220 */ /* 0x080fe20000410000 */
[----:B------:R-:W3:Y:S01]  /*6df0*/  MUFU.EX2 R12, R12 ;  /* 0x0000000c000c7308 */ /* 0x000ee20000000800 */
        /* <DEDUP_REMOVED lines=15> */
[----:B------:R-:W5:Y:S01]  /*6ef0*/  MUFU.EX2 R31, R31 ;  /* 0x0000001f001f7308 */ /* 0x000f620000000800 */
        /* <DEDUP_REMOVED lines=20> */
[----:B-1----:R-:W-:Y:S01]  /*7040*/  FADD.FTZ R46, R10, R11 ;  /* 0x0000000b0a2e7221 */ /* 0x002fe20000010000 */
[----:B------:R-:W-:Y:S01]  /*7050*/  FADD.FTZ R0, R34, R3 ;  /* 0x0000000322007221 */ /* 0x000fe20000010000 */
[-C--:B------:R-:W-:Y:S01]  /*7060*/  FMUL.FTZ R131, R131, R6.reuse ;  /* 0x0000000683837220 */ /* 0x080fe20000410000 */
[----:B------:R-:W1:Y:S01]  /*7070*/  MUFU.EX2 R153, R153 ;  /* 0x0000009900997308 */ /* 0x000e620000000800 */
[----:B----4-:R-:W-:Y:S01]  /*7080*/  FADD.FTZ R11, R29, R46 ;  /* 0x0000002e1d0b7221 */ /* 0x010fe20000010000 */
[----:B------:R-:W-:Y:S01]  /*7090*/  FADD.FTZ R3, R51, R0 ;  /* 0x0000000033037221 */ /* 0x000fe20000010000 */
[-C--:B------:R-:W-:Y:S01]  /*70a0*/  FMUL.FTZ R134, R134, R6.reuse ;  /* 0x0000000686867220 */ /* 0x080fe20000410000 */
[-C--:B------:R-:W-:Y:S01]  /*70b0*/  FMUL.FTZ R135, R135, R6.reuse ;  /* 0x0000000687877220 */ /* 0x080fe20000410000 */
[----:B---3--:R-:W-:Y:S01]  /*70c0*/  FADD.FTZ R46, R12, R11 ;  /* 0x0000000b0c2e7221 */ /* 0x008fe20000010000 */
[----:B------:R-:W-:Y:S01]  /*70d0*/  FADD.FTZ R0, R36, R3 ;  /* 0x0000000324007221 */ /* 0x000fe20000010000 */
[-C--:B------:R-:W-:Y:S01]  /*70e0*/  FMUL.FTZ R138, R138, R6.reuse ;  /* 0x000000068a8a7220 */ /* 0x080fe20000410000 */
[----:B------:R-:W3:Y:S01]  /*70f0*/  MUFU.EX2 R40, R40 ;  /* 0x0000002800287308 */ /* 0x000ee20000000800 */
[----:B-----5:R-:W-:Y:S01]  /*7100*/  FADD.FTZ R11, R31, R46 ;  /* 0x0000002e1f0b7221 */ /* 0x020fe20000010000 */
[----:B------:R-:W-:Y:S01]  /*7110*/  FADD.FTZ R3, R63, R0 ;  /* 0x000000003f037221 */ /* 0x000fe20000010000 */
[-C--:B------:R-:W-:Y:S01]  /*7120*/  FMUL.FTZ R139, R139, R6.reuse ;  /* 0x000000068b8b7220 */ /* 0x080fe20000410000 */
[-C--:B------:R-:W-:Y:S01]  /*7130*/  FMUL.FTZ R142, R142, R6.reuse ;  /* 0x000000068e8e7220 */ /* 0x080fe20000410000 */
[----:B------:R-:W-:Y:S01]  /*7140*/  FADD.FTZ R8, R14, R11 ;  /* 0x0000000b0e087221 */ /* 0x000fe20000010000 */
[----:B--2---:R-:W-:Y:S01]  /*7150*/  FADD.FTZ R0, R38, R3 ;  /* 0x0000000326007221 */ /* 0x004fe20000010000 */
[-C--:B------:R-:W-:Y:S01]  /*7160*/  FMUL.FTZ R143, R143, R6.reuse ;  /* 0x000000068f8f7220 */ /* 0x080fe20000410000 */
[----:B------:R-:W2:Y:S01]  /*7170*/  MUFU.EX2 R155, R155 ;  /* 0x0000009b009b7308 */ /* 0x000ea20000000800 */
[----:B------:R-:W-:Y:S01]  /*7180*/  FADD.FTZ R3, R5, R8 ;  /* 0x0000000805037221 */ /* 0x000fe20000010000 */
[----:B------:R-:W-:Y:S01]  /*7190*/  FADD.FTZ R0, R67, R0 ;  /* 0x0000000043007221 */ /* 0x000fe20000010000 */
[-C--:B------:R-:W-:Y:S01]  /*71a0*/  FMUL.FTZ R146, R146, R6.reuse ;  /* 0x0000000692927220 */ /* 0x080fe20000410000 */
[-C--:B------:R-:W-:Y:S01]  /*71b0*/  FMUL.FTZ R147, R147, R6.reuse ;  /* 0x0000000693937220 */ /* 0x080fe20000410000 */
[-C--:B------:R-:W-:Y:S01]  /*71c0*/  FMUL.FTZ R150, R150, R6.reuse ;  /* 0x0000000696967220 */ /* 0x080fe20000410000 */
[----:B-1----:R-:W-:Y:S01]  /*71d0*/  FADD.FTZ R5, R153, R0 ;  /* 0x0000000099057221 */ /* 0x002fe20000010000 */
[----:B------:R-:W-:Y:S01]  /*71e0*/  FMUL.FTZ R151, R151, R6 ;  /* 0x0000000697977220 */ /* 0x000fe20000410000 */
[----:B------:R-:W1:Y:S01]  /*71f0*/  MUFU.EX2 R42, R42 ;  /* 0x0000002a002a7308 */ /* 0x000e620000000800 */
[----:B------:R-:W-:Y:S01]  /*7200*/  F2FP.F16.F32.PACK_AB R170, R61, R170 ;  /* 0x000000aa3daa723e */ /* 0x000fe200000000ff */
[----:B---3--:R-:W-:Y:S01]  /*7210*/  FADD.FTZ R0, R40, R5 ;  /* 0x0000000528007221 */ /* 0x008fe20000010000 */
[----:B------:R-:W-:Y:S01]  /*7220*/  F2FP.F16.F32.PACK_AB R152, R57, R152 ;  /* 0x000000983998723e */ /* 0x000fe200000000ff */
[-C--:B------:R-:W-:Y:S01]  /*7230*/  FMUL.FTZ R88, R88, R33.reuse ;  /* 0x0000002158587220 */ /* 0x080fe20000410000 */
[----:B------:R-:W-:Y:S01]  /*7240*/  F2FP.F16.F32.PACK_AB R154, R53, R154 ;  /* 0x0000009a359a723e */ /* 0x000fe200000000ff */
[-C--:B------:R-:W-:Y:S01]  /*7250*/  FMUL.FTZ R89, R89, R33.reuse ;  /* 0x0000002159597220 */ /* 0x080fe20000410000 */
[----:B------:R-:W-:Y:S01]  /*7260*/  F2FP.F16.F32.PACK_AB R156, R49, R156 ;  /* 0x0000009c319c723e */ /* 0x000fe200000000ff */
[----:B------:R-:W3:Y:S01]  /*7270*/  MUFU.EX2 R157, R157 ;  /* 0x0000009d009d7308 */ /* 0x000ee20000000800 */
        /* <DEDUP_REMOVED lines=44> */
[----:B------:R-:W-:Y:S01]  /*7540*/  F2FP.F16.F32.PACK_AB R175, R51, R34 ;  /* 0x0000002233af723e */ /* 0x000fe200000000ff */
[----:B------:R-:W-:Y:S01]  /*7550*/  IMAD.MOV.U32 R6, RZ, RZ, R9 ;  /* 0x000000ffff067224 */ /* 0x000fe200078e0009 */
[----:B------:R-:W-:Y:S01]  /*7560*/  F2FP.F16.F32.PACK_AB R169, R63, R36 ;  /* 0x000000243fa9723e */ /* 0x000fe200000000ff */
[----:B------:R-:W3:Y:S01]  /*7570*/  MUFU.EX2 R163, R199 ;  /* 0x000000c700a37308 */ /* 0x000ee20000000800 */
[----:B--2---:R-:W-:Y:S01]  /*7580*/  FADD.FTZ R0, R161, R0 ;  /* 0x00000000a1007221 */ /* 0x004fe20000010000 */
[----:B------:R-:W-:-:S02]  /*7590*/  F2FP.F16.F32.PACK_AB R171, R67, R38 ;  /* 0x0000002643ab723e */ /* 0x000fc400000000ff */
[----:B------:R-:W-:Y:S02]  /*75a0*/  F2FP.F16.F32.PACK_AB R153, R40, R153 ;  /* 0x000000992899723e */ /* 0x000fe400000000ff */
[----:B------:R-:W-:Y:S02]  /*75b0*/  F2FP.F16.F32.PACK_AB R155, R42, R155 ;  /* 0x0000009b2a9b723e */ /* 0x000fe400000000ff */
[----:B------:R-:W2:Y:S01]  /*75c0*/  MUFU.EX2 R59, R59 ;  /* 0x0000003b003b7308 */ /* 0x000ea20000000800 */
[----:B-1----:R-:W-:Y:S01]  /*75d0*/  FADD.FTZ R0, R197, R0 ;  /* 0x00000000c5007221 */ /* 0x002fe20000010000 */
[----:B------:R-:W-:Y:S02]  /*75e0*/  F2FP.F16.F32.PACK_AB R157, R44, R157 ;  /* 0x0000009d2c9d723e */ /* 0x000fe400000000ff */
[----:B------:R-:W-:Y:S02]  /*75f0*/  F2FP.F16.F32.PACK_AB R159, R65, R159 ;  /* 0x0000009f419f723e */ /* 0x000fe400000000ff */
[----:B------:R-:W-:-:S02]  /*7600*/  F2FP.F16.F32.PACK_AB R161, R197, R161 ;  /* 0x000000a1c5a1723e */ /* 0x000fc400000000ff */
[----:B------:R-:W1:Y:S01]  /*7610*/  MUFU.EX2 R165, R201 ;  /* 0x000000c900a57308 */ /* 0x000e620000000800 */
[----:B---3--:R-:W-:Y:S01]  /*7620*/  FADD.FTZ R0, R163, R0 ;  /* 0x00000000a3007221 */ /* 0x008fe20000010000 */
[----:B------:R-:W-:-:S06]  /*7630*/  MOV R5, R7 ;  /* 0x0000000700057202 */ /* 0x000fcc0000000f00 */
[----:B------:R-:W3:Y:S01]  /*7640*/  MUFU.EX2 R203, R203 ;  /* 0x000000cb00cb7308 */ /* 0x000ee20000000800 */
[C---:B--2---:R-:W-:Y:S01]  /*7650*/  FADD.FTZ R0, R59.reuse, R0 ;  /* 0x000000003b007221 */ /* 0x044fe20000010000 */
[----:B------:R-:W-:-:S06]  /*7660*/  F2FP.F16.F32.PACK_AB R163, R59, R163 ;  /* 0x000000a33ba3723e */ /* 0x000fcc00000000ff */
[----:B------:R-:W2:Y:S01]  /*7670*/  MUFU.EX2 R167, R205 ;  /* 0x000000cd00a77308 */ /* 0x000ea20000000800 */
[----:B-1----:R-:W-:-:S07]  /*7680*/  FADD.FTZ R0, R165, R0 ;  /* 0x00000000a5007221 */ /* 0x002fce0000010000 */
[----:B------:R-:W1:Y:S01]  /*7690*/  MUFU.EX2 R32, R32 ;  /* 0x0000002000207308 */ /* 0x000e620000000800 */
[C---:B---3--:R-:W-:Y:S01]  /*76a0*/  FADD.FTZ R0, R203.reuse, R0 ;  /* 0x00000000cb007221 */ /* 0x048fe20000010000 */
[----:B------:R-:W-:-:S03]  /*76b0*/  F2FP.F16.F32.PACK_AB R165, R203, R165 ;  /* 0x000000a5cba5723e */ /* 0x000fc600000000ff */
[----:B--2---:R-:W-:-:S04]  /*76c0*/  FADD.FTZ R0, R167, R0 ;  /* 0x00000000a7007221 */ /* 0x004fc80000010000 */
[C---:B-1----:R-:W-:Y:S01]  /*76d0*/  FADD.FTZ R0, R32.reuse, R0 ;  /* 0x0000000020007221 */ /* 0x042fe20000010000 */
[----:B------:R-:W-:Y:S01]  /*76e0*/  F2FP.F16.F32.PACK_AB R167, R32, R167 ;  /* 0x000000a720a7723e */ /* 0x000fe200000000ff */
[----:B------:R-:W-:Y:S06]  /*76f0*/  @P2 BRA `(.L_x_1911) ;  /* 0xffffffcc00cc2947 */ /* 0x000fec000383ffff */
.L_x_1902:
[----:B------:R-:W-:-:S13]  /*7700*/  ISETP.LE.AND P2, PT, RZ, UR6, PT ;  /* 0x00000006ff007c0c */ /* 0x000fda000bf43270 */
[----:B------:R-:W-:Y:S05]  /*7710*/  @!P2 BRA `(.L_x_1912) ;  /* 0x000000280000a947 */ /* 0x000fea0003800000 */
[----:B------:R-:W-:Y:S01]  /*7720*/  IMAD.MOV.U32 R6, RZ, RZ, R9 ;  /* 0x000000ffff067224 */ /* 0x000fe200078e0009 */
[----:B------:R-:W-:Y:S01]  /*7730*/  UMOV UR4, UR36 ;  /* 0x0000002400047c82 */ /* 0x000fe20008000000 */
[----:B------:R-:W-:Y:S01]  /*7740*/  IMAD.MOV.U32 R8, RZ, RZ, R7 ;  /* 0x000000ffff087224 */ /* 0x000fe200078e0007 */
[----:B------:R-:W-:Y:S01]  /*7750*/  UMOV UR5, UR37 ;  /* 0x0000002500057c82 */ /* 0x000fe20008000000 */
[----:B------:R-:W-:-:S05]  /*7760*/  ULDC UR7, c[0x0][0x9d8] ;  /* 0x0002760000077ab9 */ /* 0x000fca0000000800 */
.L_x_1921:
        /* <DEDUP_REMOVED lines=9> */
.L_x_1914:
[----:B------:R-:W-:Y:S01]  /*7800*/  ULEA UR10, UR37, UR38, 0x3 ;  /* 0x00000026250a7291 */ /* 0x000fe2000f8e183f */
[----:B------:R-:W-:-:S04]  /*7810*/  MOV R4, UR36 ;  /* 0x0000002400047c02 */ /* 0x000fc80008000f00 */
[----:B------:R-:W-:-:S04]  /*7820*/  SHF.L.U32 R4, R4, 0x1f, RZ ;  /* 0x0000001f04047819 */ /* 0x000fc800000006ff */
[----:B------:R1:W2:Y:S01]  /*7830*/  SYNCS.PHASECHK.TRANS64.TRYWAIT P2, [UR10+0x28830], R4 ;  /* 0x02883004ff0075a7 */ /* 0x0002a2000804014a */
[----:B------:R-:W-:Y:S05]  /*7840*/  @!P0 BRA `(.L_x_1915) ;  /* 0x0000000000048947 */ /* 0x000fea0003800000 */
[----:B------:R-:W-:Y:S01]  /*7850*/  BPT.TRAP 0x1 ;  /* 0x000000040000795c */ /* 0x000fe20000300000 */
.L_x_1915:
[----:B--2---:R-:W-:Y:S05]  /*7860*/  @P2 BRA `(.L_x_1913) ;  /* 0x0000000000082947 */ /* 0x004fea0003800000 */
[----:B------:R-:W2:Y:S02]  /*7870*/  SYNCS.PHASECHK.TRANS64.TRYWAIT P2, [UR10+0x28830], R4 ;  /* 0x02883004ff0075a7 */ /* 0x000ea4000804014a */
[----:B--2---:R-:W-:Y:S05]  /*7880*/  @!P2 BRA `(.L_x_1916) ;  /* 0x000000700060a947 */ /* 0x004fea0003800000 */
.L_x_1913:
        /* <DEDUP_REMOVED lines=46> */
.L_x_1918:
[----:B------:R-:W-:Y:S01]  /*7b70*/  ULEA UR10, UR5, UR38, 0x3 ;  /* 0x00000026050a7291 */ /* 0x000fe2000f8e183f */
[----:B------:R-:W-:-:S05]  /*7b80*/  IMAD.U32 R4, RZ, RZ, UR4 ;  /* 0x00000004ff047e24 */ /* 0x000fca000f8e00ff */
[----:B------:R-:W-:-:S04]  /*7b90*/  SHF.L.U32 R4, R4, 0x1f, RZ ;  /* 0x0000001f04047819 */ /* 0x000fc800000006ff */
[----:B------:R1:W2:Y:S01]  /*7ba0*/  SYNCS.PHASECHK.TRANS64.TRYWAIT P2, [UR10+0x28850], R4 ;  /* 0x02885004ff0075a7 */ /* 0x0002a2000804014a */
[----:B------:R-:W-:Y:S05]  /*7bb0*/  @!P0 BRA `(.L_x_1919) ;  /* 0x0000000000048947 */ /* 0x000fea0003800000 */
[----:B------:R-:W-:Y:S01]  /*7bc0*/  BPT.TRAP 0x1 ;  /* 0x000000040000795c */ /* 0x000fe20000300000 */
.L_x_1919:
[----:B--2---:R-:W-:Y:S05]  /*7bd0*/  @P2 BRA `(.L_x_1917) ;  /* 0x0000000000082947 */ /* 0x004fea0003800000 */
[----:B------:R-:W2:Y:S02]  /*7be0*/  SYNCS.PHASECHK.TRANS64.TRYWAIT P2, [UR10+0x28850], R4 ;  /* 0x02885004ff0075a7 */ /* 0x000ea4000804014a */
[----:B--2---:R-:W-:Y:S05]  /*7bf0*/  @!P2 BRA `(.L_x_1920) ;  /* 0x0000006c009ca947 */ /* 0x004fea0003800000 */
.L_x_1917:
        /* <DEDUP_REMOVED lines=77> */
[----:B------:R-:W-:-:S06]  /*80d0*/  ISETP.LT.AND P2, PT, RZ, UR6, PT ;  /* 0x00000006ff007c0c */ /* 0x000fcc000bf41270 */
[----:B------:R-:W-:Y:S08]  /*80e0*/  MUFU.TANH R201, R201 ;  /* 0x000000c900c97308 */ /* 0x000ff00000002400 */
[----:B------:R-:W-:Y:S08]  /*80f0*/  MUFU.TANH R203, R203 ;  /* 0x000000cb00cb7308 */ /* 0x000ff00000002400 */
        /* <DEDUP_REMOVED lines=11> */
[----:B-1----:R-:W-:Y:S01]  /*81b0*/  FMNMX.FTZ R12, R21, R12, !PT ;  /* 0x0000000c150c7209 */ /* 0x002fe20007810000 */
[----:B------:R-:W-:-:S02]  /*81c0*/  WARPGROUP.DEPBAR.LE gsb0, 0x0 ;  /* 0x00008000000079c5 */ /* 0x000fc40000010000 */
[----:B------:R-:W-:Y:S01]  /*81d0*/  WARPGROUP.ARRIVE ;  /* 0x00000000000079c5 */ /* 0x000fe20000000000 */
[----:B------:R-:W-:Y:S01]  /*81e0*/  FMUL.FTZ R181, R32, UR7 ;  /* 0x0000000720b57c20 */ /* 0x000fe20008410000 */
[----:B------:R-:W-:Y:S02]  /*81f0*/  FMUL.FTZ R183, R33, UR7 ;  /* 0x0000000721b77c20 */ /* 0x000fe40008410000 */
[----:B------:R-:W1:Y:S01]  /*8200*/  MUFU.TANH R29, R29 ;  /* 0x0000001d001d7308 */ /* 0x000e620000002400 */
[----:B------:R-:W-:Y:S01]  /*8210*/  FMUL.FTZ R33, R38, UR7 ;  /* 0x0000000726217c20 */ /* 0x000fe20008410000 */
[----:B------:R-:W-:Y:S01]  /*8220*/  HGMMA.64x128x16.F32 R88, R176, gdesc[UR8].tnspB, R88, gsb0 ;  /* 0x41e00008b0587df0 */ /* 0x000fe20008000858 */
[----:B------:R-:W-:Y:S01]  /*8230*/  UIADD3 UR10, UR4, 0x100, URZ ;  /* 0x00000100040a7890 */ /* 0x000fe2000fffe03f */
[----:B------:R-:W-:-:S04]  /*8240*/  UMOV UR11, 0x40000040 ;  /* 0x40000040000b7882 */ /* 0x000fc80000000000 */
[----:B------:R-:W3:Y:S01]  /*8250*/  MUFU.TANH R181, R181 ;  /* 0x000000b500b57308 */ /* 0x000ee20000002400 */
[----:B--2---:R-:W-:-:S07]  /*8260*/  FMNMX.FTZ R12, R27, R12, !PT ;  /* 0x0000000c1b0c7209 */ /* 0x004fce0007810000 */
[----:B------:R-:W2:Y:S01]  /*8270*/  MUFU.TANH R183, R183 ;  /* 0x000000b700b77308 */ /* 0x000ea20000002400 */
[----:B-1----:R-:W-:-:S07]  /*8280*/  FMNMX.FTZ R12, R29, R12, !PT ;  /* 0x0000000c1d0c7209 */ /* 0x002fce0007810000 */
[----:B------:R-:W1:Y:S01]  /*8290*/  MUFU.TANH R31, R31 ;  /* 0x0000001f001f7308 */ /* 0x000e620000002400 */
[----:B---3--:R-:W-:-:S07]  /*82a0*/  FMNMX.FTZ R4, R181, R4, !PT ;  /* 0x00000004b5047209 */ /* 0x008fce0007810000 */
[----:B------:R-:W-:Y:S01]  /*82b0*/  MUFU.TANH R215, R215 ;  /* 0x000000d700d77308 */ /* 0x000fe20000002400 */
[----:B--2---:R-:W-:-:S04]  /*82c0*/  FMNMX.FTZ R4, R183, R4, !PT ;  /* 0x00000004b7047209 */ /* 0x004fc80007810000 */
[----:B------:R-:W-:-:S03]  /*82d0*/  FMNMX.FTZ R4, R191, R4, !PT ;  /* 0x00000004bf047209 */ /* 0x000fc60007810000 */
[----:B------:R-:W2:Y:S01]  /*82e0*/  MUFU.TANH R33, R33 ;  /* 0x0000002100217308 */ /* 0x000ea20000002400 */
[----:B------:R-:W-:Y:S02]  /*82f0*/  FMNMX.FTZ R4, R193, R4, !PT ;  /* 0x00000004c1047209 */ /* 0x000fe40007810000 */
[----:B-1----:R-:W-:Y:S02]  /*8300*/  FMNMX.FTZ R12, R31, R12, !PT ;  /* 0x0000000c1f0c7209 */ /* 0x002fe40007810000 */
[----:B------:R-:W-:-:S03]  /*8310*/  FMNMX.FTZ R4, R195, R4, !PT ;  /* 0x00000004c3047209 */ /* 0x000fc60007810000 */
[----:B------:R-:W-:Y:S01]  /*8320*/  MUFU.TANH R69, R69 ;  /* 0x0000004500457308 */ /* 0x000fe20000002400 */
[----:B------:R-:W-:-:S04]  /*8330*/  FMNMX.FTZ R4, R197, R4, !PT ;  /* 0x00000004c5047209 */ /* 0x000fc80007810000 */
[----:B------:R-:W-:-:S03]  /*8340*/  FMNMX.FTZ R4, R199, R4, !PT ;  /* 0x00000004c7047209 */ /* 0x000fc60007810000 */
        /* <DEDUP_REMOVED lines=16> */
[----:B-1----:R-:W-:-:S07]  /*8450*/  FMNMX.FTZ R12, R43, R12, !PT ;  /* 0x0000000c2b0c7209 */ /* 0x002fce0007810000 */
[----:B------:R-:W-:Y:S01]  /*8460*/  MUFU.TANH R47, R47 ;  /* 0x0000002f002f7308 */ /* 0x000fe20000002400 */
[----:B------:R-:W-:Y:S02]  /*8470*/  WARPGROUP.DEPBAR.LE gsb0, 0x0 ;  /* 0x00008000000079c5 */ /* 0x000fe40000010000 */
[----:B------:R-:W-:Y:S01]  /*8480*/  WARPGROUP.ARRIVE ;  /* 0x00000000000079c5 */ /* 0x000fe20000000000 */
[----:B------:R-:W-:Y:S01]  /*8490*/  FMUL.FTZ R177, R45, UR7 ;  /* 0x000000072db17c20 */ /* 0x000fe20008410000 */
[----:B------:R-:W-:Y:S01]  /*84a0*/  FMUL.FTZ R179, R48, UR7 ;  /* 0x0000000730b37c20 */ /* 0x000fe20008410000 */
[----:B------:R-:W-:Y:S02]  /*84b0*/  FMUL.FTZ R45, R50, UR7 ;  /* 0x00000007322d7c20 */ /* 0x000fe40008410000 */
[----:B------:R-:W-:Y:S01]  /*84c0*/  MUFU.TANH R225, R225 ;  /* 0x000000e100e17308 */ /* 0x000fe20000002400 */
[----:B------:R-:W-:Y:S01]  /*84d0*/  HGMMA.64x128x16.F32 R88, R172, gdesc[UR8].tnspB, R88, gsb0 ;  /* 0x41e00008ac587df0 */ /* 0x000fe20008000858 */
[----:B------:R-:W-:Y:S01]  /*84e0*/  UIADD3 UR10, UR4, 0x180, URZ ;  /* 0x00000180040a7890 */ /* 0x000fe2000fffe03f */
[----:B------:R-:W-:-:S05]  /*84f0*/  UMOV UR11, 0x40000040 ;  /* 0x40000040000b7882 */ /* 0x000fca0000000000 */
[----:B------:R-:W1:Y:S08]  /*8500*/  MUFU.TANH R177, R177 ;  /* 0x000000b100b17308 */ /* 0x000e700000002400 */
[----:B------:R-:W2:Y:S08]  /*8510*/  MUFU.TANH R179, R179 ;  /* 0x000000b300b37308 */ /* 0x000eb00000002400 */
[----:B------:R-:W3:Y:S01]  /*8520*/  MUFU.TANH R45, R45 ;  /* 0x0000002d002d7308 */ /* 0x000ee20000002400 */
[----:B-1----:R-:W-:-:S07]  /*8530*/  FMNMX.FTZ R4, R177, R4, !PT ;  /* 0x00000004b1047209 */ /* 0x002fce0007810000 */
[----:B------:R-:W1:Y:S01]  /*8540*/  MUFU.TANH R49, R49 ;  /* 0x0000003100317308 */ /* 0x000e620000002400 */
[----:B--2---:R-:W-:-:S04]  /*8550*/  FMNMX.FTZ R4, R179, R4, !PT ;  /* 0x00000004b3047209 */ /* 0x004fc80007810000 */
[----:B------:R-:W-:-:S03]  /*8560*/  FMNMX.FTZ R4, R201, R4, !PT ;  /* 0x00000004c9047209 */ /* 0x000fc60007810000 */
[----:B------:R-:W-:Y:S01]  /*8570*/  MUFU.TANH R85, R85 ;  /* 0x0000005500557308 */ /* 0x000fe20000002400 */
[----:B------:R-:W-:Y:S02]  /*8580*/  FMNMX.FTZ R4, R203, R4, !PT ;  /* 0x00000004cb047209 */ /* 0x000fe40007810000 */
[----:B---3--:R-:W-:Y:S02]  /*8590*/  FMNMX.FTZ R12, R45, R12, !PT ;  /* 0x0000000c2d0c7209 */ /* 0x008fe40007810000 */
[----:B------:R-:W-:Y:S02]  /*85a0*/  FMNMX.FTZ R4, R205, R4, !PT ;  /* 0x00000004cd047209 */ /* 0x000fe40007810000 */
[----:B------:R-:W-:Y:S01]  /*85b0*/  FMNMX.FTZ R12, R47, R12, !PT ;  /* 0x0000000c2f0c7209 */ /* 0x000fe20007810000 */
[----:B------:R-:W2:Y:S01]  /*85c0*/  MUFU.TANH R51, R51 ;  /* 0x0000003300337308 */ /* 0x000ea20000002400 */
[----:B------:R-:W-:Y:S02]  /*85d0*/  FMNMX.FTZ R4, R207, R4, !PT ;  /* 0x00000004cf047209 */ /* 0x000fe40007810000 */
[----:B-1----:R-:W-:-:S02]  /*85e0*/  FMNMX.FTZ R12, R49, R12, !PT ;  /* 0x0000000c310c7209 */ /* 0x002fc40007810000 */
[----:B------:R-:W-:-:S03]  /*85f0*/  FMNMX.FTZ R4, R209, R4, !PT ;  /* 0x00000004d1047209 */ /* 0x000fc60007810000 */
[----:B------:R-:W1:Y:S01]  /*8600*/  MUFU.TANH R53, R53 ;  /* 0x0000003500357308 */ /* 0x000e620000002400 */
[----:B------:R-:W-:-:S04]  /*8610*/  FMNMX.FTZ R4, R211, R4, !PT ;  /* 0x00000004d3047209 */ /* 0x000fc80007810000 */
[----:B------:R-:W-:-:S03]  /*8620*/  FMNMX.FTZ R4, R213, R4, !PT ;  /* 0x00000004d5047209 */ /* 0x000fc60007810000 */
[----:B------:R-:W3:Y:S01]  /*8630*/  MUFU.TANH R55, R55 ;  /* 0x0000003700377308 */ /* 0x000ee20000002400 */
[----:B--2---:R-:W-:-:S07]  /*8640*/  FMNMX.FTZ R12, R51, R12, !PT ;  /* 0x0000000c330c7209 */ /* 0x004fce0007810000 */
[----:B------:R-:W2:Y:S01]  /*8650*/  MUFU.TANH R57, R57 ;  /* 0x0000003900397308 */ /* 0x000ea20000002400 */
[----:B-1----:R-:W-:-:S07]  /*8660*/  FMNMX.FTZ R12, R53, R12, !PT ;  /* 0x0000000c350c7209 */ /* 0x002fce0007810000 */
[----:B------:R-:W1:Y:S01]  /*8670*/  MUFU.TANH R59, R59 ;  /* 0x0000003b003b7308 */ /* 0x000e620000002400 */
[----:B---3--:R-:W-:-:S07]  /*8680*/  FMNMX.FTZ R12, R55, R12, !PT ;  /* 0x0000000c370c7209 */ /* 0x008fce0007810000 */
[----:B------:R-:W3:Y:S01]  /*8690*/  MUFU.TANH R61, R61 ;  /* 0x0000003d003d7308 */ /* 0x000ee20000002400 */
[----:B--2---:R-:W-:-:S07]  /*86a0*/  FMNMX.FTZ R12, R57, R12, !PT ;  /* 0x0000000c390c7209 */ /* 0x004fce0007810000 */
[----:B------:R-:W2:Y:S01]  /*86b0*/  MUFU.TANH R63, R63 ;  /* 0x0000003f003f7308 */ /* 0x000ea20000002400 */
[----:B-1----:R-:W-:-:S07]  /*86c0*/  FMNMX.FTZ R12, R59, R12, !PT ;  /* 0x0000000c3b0c7209 */ /* 0x002fce0007810000 */
[----:B------:R-:W-:Y:S01]  /*86d0*/  MUFU.TANH R67, R67 ;  /* 0x0000004300437308 */ /* 0x000fe20000002400 */
[----:B---3--:R-:W-:-:S07]  /*86e0*/  FMNMX.FTZ R12, R61, R12, !PT ;  /* 0x0000000c3d0c7209 */ /* 0x008fce0007810000 */
[----:B------:R-:W-:Y:S01]  /*86f0*/  MUFU.TANH R71, R71 ;  /* 0x0000004700477308 */ /* 0x000fe20000002400 */
[----:B--2---:R-:W-:-:S07]  /*8700*/  FMNMX.FTZ R12, R63, R12, !PT ;  /* 0x0000000c3f0c7209 */ /* 0x004fce0007810000 */
        /* <DEDUP_REMOVED lines=16> */
[----:B------:R-:W-:Y:S01]  /*8810*/  MUFU.TANH R87, R87 ;  /* 0x0000005700577308 */ /* 0x000fe20000002400 */
[----:B--2---:R-:W-:-:S04]  /*8820*/  FMNMX.FTZ R4, R175, R4, !PT ;  /* 0x00000004af047209 */ /* 0x004fc80007810000 */
[----:B------:R-:W-:-:S04]  /*8830*/  FMNMX.FTZ R4, R215, R4, !PT ;  /* 0x00000004d7047209 */ /* 0x000fc80007810000 */
[----:B------:R-:W-:Y:S02]  /*8840*/  FMNMX.FTZ R4, R69, R4, !PT ;  /* 0x0000000445047209 */ /* 0x000fe40007810000 */
[----:B---3--:R-:W-:Y:S02]  /*8850*/  FMNMX.FTZ R12, R65, R12, !PT ;  /* 0x0000000c410c7209 */ /* 0x008fe40007810000 */
        /* <DEDUP_REMOVED lines=10> */
[----:B------:R-:W-:-:S04]  /*8900*/  FMNMX.FTZ R4, R223, R4, !PT ;  /* 0x00000004df047209 */ /* 0x000fc80007810000 */
[----:B------:R-:W-:-:S04]  /*8910*/  FMNMX.FTZ R4, R225, R4, !PT ;  /* 0x00000004e1047209 */ /* 0x000fc80007810000 */
[----:B------:R-:W-:-:S05]  /*8920*/  FMNMX.FTZ R4, R85, R4, !PT ;  /* 0x0000000455047209 */ /* 0x000fca0007810000 */
[----:B------:R-:W1:Y:S02]  /*8930*/  SHFL.BFLY PT, R7, R4, 0x2, 0x1f ;  /* 0x0c401f0004077f89 */ /* 0x000e6400000e0000 */
[----:B-1----:R-:W-:Y:S02]  /*8940*/  FMNMX.FTZ R7, R4, R7, !PT ;  /* 0x0000000704077209 */ /* 0x002fe40007810000 */
[----:B------:R-:W1:Y:S03]  /*8950*/  LDC R4, c[0x0][0x988] ;  /* 0x00026200ff047b82 */ /* 0x000e660000000800 */
[----:B------:R-:W2:Y:S02]  /*8960*/  SHFL.BFLY PT, R10, R7, 0x1, 0x1f ;  /* 0x0c201f00070a7f89 */ /* 0x000ea400000e0000 */
[----:B--2---:R-:W-:-:S05]  /*8970*/  FMNMX.FTZ R7, R7, R10, !PT ;  /* 0x0000000a07077209 */ /* 0x004fca0007810000 */
[C---:B-1----:R-:W-:Y:S01]  /*8980*/  FMUL.FTZ R10, R7.reuse, R4 ;  /* 0x00000004070a7220 */ /* 0x042fe20000410000 */
[----:B------:R-:W-:-:S03]  /*8990*/  FADD.FTZ R227, -R7, R8 ;  /* 0x0000000807e37221 */ /* 0x000fc60000010100 */
[-CC-:B------:R-:W-:Y:S01]  /*89a0*/  FFMA.FTZ R180, R9, R4.reuse, -R10.reuse ;  /* 0x0000000409b47223 */ /* 0x180fe2000001080a */
[-CC-:B------:R-:W-:Y:S01]  /*89b0*/  FFMA.FTZ R182, R15, R4.reuse, -R10.reuse ;  /* 0x000000040fb67223 */ /* 0x180fe2000001080a */
[-CC-:B------:R-:W-:Y:S01]  /*89c0*/  FFMA.FTZ R15, R25, R4.reuse, -R10.reuse ;  /* 0x00000004190f7223 */ /* 0x180fe2000001080a */
[-CC-:B------:R-:W-:Y:S01]  /*89d0*/  FFMA.FTZ R25, R183, R4.reuse, -R10.reuse ;  /* 0x00000004b7197223 */ /* 0x180fe2000001080a */
[----:B------:R-:W-:Y:S02]  /*89e0*/  WARPGROUP.DEPBAR.LE gsb0, 0x0 ;  /* 0x00008000000079c5 */ /* 0x000fe40000010000 */
[----:B------:R-:W-:Y:S01]  /*89f0*/  WARPGROUP.ARRIVE ;  /* 0x00000000000079c5 */ /* 0x000fe20000000000 */
[----:B------:R-:W-:Y:S01]  /*8a00*/  FMUL.FTZ R169, R82, UR7 ;  /* 0x0000000752a97c20 */ /* 0x000fe20008410000 */
[----:B------:R-:W-:Y:S01]  /*8a10*/  FMUL.FTZ R171, R86, UR7 ;  /* 0x0000000756ab7c20 */ /* 0x000fe20008410000 */
[-CC-:B------:R-:W-:Y:S01]  /*8a20*/  FFMA.FTZ R178, R191, R4.reuse, -R10.reuse ;  /* 0x00000004bfb27223 */ /* 0x180fe2000001080a */
[-CC-:B------:R-:W-:Y:S01]  /*8a30*/  FFMA.FTZ R172, R195, R4.reuse, -R10.reuse ;  /* 0x00000004c3ac7223 */ /* 0x180fe2000001080a */
[-CC-:B------:R-:W-:Y:S01]  /*8a40*/  FFMA.FTZ R174, R199, R4.reuse, -R10.reuse ;  /* 0x00000004c7ae7223 */ /* 0x180fe2000001080a */
[----:B------:R-:W-:Y:S01]  /*8a50*/  HGMMA.64x128x16.F32 R88, R152, gdesc[UR8].tnspB, R88, gsb0 ;  /* 0x41e0000898587df0 */ /* 0x000fe20008000858 */
[----:B------:R-:W-:Y:S01]  /*8a60*/  UIADD3 UR10, UR4, 0x280, URZ ;  /* 0x00000280040a7890 */ /* 0x000fe2000fffe03f */
[----:B------:R-:W1:Y:S01]  /*8a70*/  MUFU.TANH R169, R169 ;  /* 0x000000a900a97308 */ /* 0x000e620000002400 */
[----:B------:R-:W-:Y:S01]  /*8a80*/  UMOV UR11, 0x40000040 ;  /* 0x40000040000b7882 */ /* 0x000fe20000000000 */
[-C--:B------:R-:W-:Y:S01]  /*8a90*/  FMUL.FTZ R8, R227, R4.reuse ;  /* 0x00000004e3087220 */ /* 0x080fe20000410000 */
[-CC-:B------:R-:W-:Y:S01]  /*8aa0*/  FFMA.FTZ R5, R5, R4.reuse, -R10.reuse ;  /* 0x0000000405057223 */ /* 0x180fe2000001080a */
[-CC-:B------:R-:W-:Y:S01]  /*8ab0*/  FFMA.FTZ R176, R181, R4.reuse, -R10.reuse ;  /* 0x00000004b5b07223 */ /* 0x180fe2000001080a */
[-CC-:B------:R-:W-:Y:S01]  /*8ac0*/  FFMA.FTZ R191, R177, R4.reuse, -R10.reuse ;  /* 0x00000004b1bf7223 */ /* 0x180fe2000001080a */
        /* <DEDUP_REMOVED lines=8> */
[-CC-:B------:R-:W-:Y:S01]  /*8b50*/  FFMA.FTZ R199, R223, R4.reuse, -R10.reuse ;  /* 0x00000004dfc77223 */ /* 0x180fe2000001080a */
[-CC-:B------:R-:W-:Y:S01]  /*8b60*/  FFMA.FTZ R225, R225, R4.reuse, -R10.reuse ;  /* 0x00000004e1e17223 */ /* 0x180fe2000001080a */
[----:B------:R-:W-:Y:S01]  /*8b70*/  FFMA.FTZ R85, R85, R4, -R10 ;  /* 0x0000000455557223 */ /* 0x000fe2000001080a */
[----:B-1----:R-:W-:Y:S01]  /*8b80*/  FMNMX.FTZ R12, R169, R12, !PT ;  /* 0x0000000ca90c7209 */ /* 0x002fe20007810000 */
[----:B------:R-:W-:Y:S03]  /*8b90*/  MUFU.EX2 R8, R8 ;  /* 0x0000000800087308 */ /* 0x000fe60000000800 */
[----:B------:R-:W-:-:S04]  /*8ba0*/  FMNMX.FTZ R12, R83, R12, !PT ;  /* 0x0000000c530c7209 */ /* 0x000fc80007810000 */
[----:B--2---:R-:W-:Y:S01]  /*8bb0*/  FMNMX.FTZ R12, R171, R12, !PT ;  /* 0x0000000cab0c7209 */ /* 0x004fe20007810000 */
[----:B------:R-:W1:Y:S03]  /*8bc0*/  MUFU.EX2 R5, R5 ;  /* 0x0000000500057308 */ /* 0x000e660000000800 */
[----:B------:R-:W-:Y:S01]  /*8bd0*/  FMNMX.FTZ R9, R87, R12, !PT ;  /* 0x0000000c57097209 */ /* 0x000fe20007810000 */
[----:B------:R-:W-:-:S04]  /*8be0*/  FFMA.FTZ R12, R217, R4, -R10 ;  /* 0x00000004d90c7223 */ /* 0x000fc8000001080a */
[----:B------:R-:W2:Y:S01]  /*8bf0*/  SHFL.BFLY PT, R14, R9, 0x2, 0x1f ;  /* 0x0c401f00090e7f89 */ /* 0x000ea200000e0000 */
[----:B------:R-:W3:Y:S08]  /*8c00*/  MUFU.EX2 R180, R180 ;  /* 0x000000b400b47308 */ /* 0x000ef00000000800 */
[----:B------:R-:W4:Y:S01]  /*8c10*/  MUFU.EX2 R182, R182 ;  /* 0x000000b600b67308 */ /* 0x000f220000000800 */
[----:B-1----:R-:W-:-:S07]  /*8c20*/  FFMA.FTZ R3, R8, R3, R5 ;  /* 0x0000000308037223 */ /* 0x002fce0000010005 */
[----:B------:R-:W1:Y:S01]  /*8c30*/  MUFU.EX2 R15, R15 ;  /* 0x0000000f000f7308 */ /* 0x000e620000000800 */
[C---:B---3--:R-:W-:Y:S01]  /*8c40*/  FADD.FTZ R3, R180.reuse, R3 ;  /* 0x00000003b4037221 */ /* 0x048fe20000010000 */
[----:B------:R-:W-:Y:S02]  /*8c50*/  F2FP.F16.F32.PACK_AB R180, R180, R5 ;  /* 0x00000005b4b4723e */ /* 0x000fe400000000ff */
[----:B--2---:R-:W-:Y:S01]  /*8c60*/  FMNMX.FTZ R24, R9, R14, !PT ;  /* 0x0000000e09187209 */ /* 0x004fe20007810000 */
[----:B------:R-:W-:-:S03]  /*8c70*/  FFMA.FTZ R14, R219, R4, -R10 ;  /* 0x00000004db0e7223 */ /* 0x000fc6000001080a */
[----:B------:R-:W-:Y:S01]  /*8c80*/  MUFU.EX2 R176, R176 ;  /* 0x000000b000b07308 */ /* 0x000fe20000000800 */
[----:B----4-:R-:W-:Y:S01]  /*8c90*/  FADD.FTZ R44, R182, R3 ;  /* 0x00000003b62c7221 */ /* 0x010fe20000010000 */
[----:B------:R-:W2:Y:S06]  /*8ca0*/  SHFL.BFLY PT, R9, R24, 0x1, 0x1f ;  /* 0x0c201f0018097f89 */ /* 0x000eac00000e0000 */
[----:B------:R-:W-:Y:S01]  /*8cb0*/  MUFU.EX2 R25, R25 ;  /* 0x0000001900197308 */ /* 0x000fe20000000800 */
[----:B-1----:R-:W-:-:S07]  /*8cc0*/  F2FP.F16.F32.PACK_AB R182, R15, R182 ;  /* 0x000000b60fb6723e */ /* 0x002fce00000000ff */
[----:B------:R-:W-:Y:S08]  /*8cd0*/  MUFU.EX2 R178, R178 ;  /* 0x000000b200b27308 */ /* 0x000ff00000000800 */
[----:B------:R-:W-:Y:S01]  /*8ce0*/  MUFU.EX2 R172, R172 ;  /* 0x000000ac00ac7308 */ /* 0x000fe20000000800 */
[----:B--2---:R-:W-:-:S05]  /*8cf0*/  FMNMX.FTZ R9, R24, R9, !PT ;  /* 0x0000000918097209 */ /* 0x004fca0007810000 */
[-C--:B------:R-:W-:Y:S02]  /*8d00*/  FMUL.FTZ R40, R9, R4.reuse ;  /* 0x0000000409287220 */ /* 0x080fe40000410000 */
[----:B------:R-:W-:Y:S02]  /*8d10*/  MUFU.EX2 R174, R174 ;  /* 0x000000ae00ae7308 */ /* 0x000fe40000000800 */
[-CC-:B------:R-:W-:Y:S01]  /*8d20*/  FFMA.FTZ R183, R21, R4.reuse, -R40.reuse ;  /* 0x0000000415b77223 */ /* 0x180fe20000010828 */
[----:B------:R-:W-:Y:S02]  /*8d30*/  IMAD.U32 R21, RZ, RZ, UR37 ;  /* 0x00000025ff157e24 */ /* 0x000fe4000f8e00ff */
[-CC-:B------:R-:W-:Y:S01]  /*8d40*/  FFMA.FTZ R181, R13, R4.reuse, -R40.reuse ;  /* 0x000000040db57223 */ /* 0x180fe20000010828 */
[-CC-:B------:R-:W-:Y:S01]  /*8d50*/  FFMA.FTZ R177, R29, R4.reuse, -R40.reuse ;  /* 0x000000041db17223 */ /* 0x180fe20000010828 */
[-CC-:B------:R-:W-:Y:S01]  /*8d60*/  FFMA.FTZ R32, R27, R4.reuse, -R40.reuse ;  /* 0x000000041b207223 */ /* 0x180fe20000010828 */
[----:B------:R-:W-:Y:S01]  /*8d70*/  IADD3 R27, -R23, 0xb, RZ ;  /* 0x0000000b171b7810 */ /* 0x000fe20007ffe1ff */
[----:B------:R-:W-:Y:S01]  /*8d80*/  MUFU.EX2 R183, R183 ;  /* 0x000000b700b77308 */ /* 0x000fe20000000800 */
[----:B------:R-:W-:Y:S01]  /*8d90*/  @!P1 LEA R21, R21, UR38, 0x3 ;  /* 0x0000002615159c11 */ /* 0x000fe2000f8e18ff */
[-CC-:B------:R-:W-:Y:S01]  /*8da0*/  FFMA.FTZ R34, R31, R4.reuse, -R40.reuse ;  /* 0x000000041f227223 */ /* 0x180fe20000010828 */
[-CC-:B------:R-:W-:Y:S01]  /*8db0*/  FFMA.FTZ R179, R33, R4.reuse, -R40.reuse ;  /* 0x0000000421b37223 */ /* 0x180fe20000010828 */
[-CC-:B------:R-:W-:Y:S01]  /*8dc0*/  FFMA.FTZ R38, R35, R4.reuse, -R40.reuse ;  /* 0x0000000423267223 */ /* 0x180fe20000010828 */
[----:B------:R-:W-:Y:S01]  /*8dd0*/  @!P1 IADD3 R29, R21, 0x28840, RZ ;  /* 0x00028840151d9810 */ /* 0x000fe20007ffe0ff */
        /* <DEDUP_REMOVED lines=20> */
[----:B------:R-:W-:-:S06]  /*8f20*/  FFMA.FTZ R83, R83, R4, -R40 ;  /* 0x0000000453537223 */ /* 0x000fcc0000010828 */
[----:B------:R-:W-:Y:S01]  /*8f30*/  MUFU.EX2 R34, R34 ;  /* 0x0000002200227308 */ /* 0x000fe20000000800 */
[----:B------:R-:W-:Y:S02]  /*8f40*/  WARPGROUP.DEPBAR.LE gsb0, 0x0 ;  /* 0x00008000000079c5 */ /* 0x000fe40000010000 */
[----:B------:R-:W-:Y:S01]  /*8f50*/  WARPGROUP.ARRIVE ;  /* 0x00000000000079c5 */ /* 0x000fe20000000000 */
[-CC-:B------:R-:W-:Y:S01]  /*8f60*/  FFMA.FTZ R153, R193, R4.reuse, -R10.reuse ;  /* 0x00000004c1997223 */ /* 0x180fe2000001080a */
[-CC-:B------:R-:W-:Y:S01]  /*8f70*/  FFMA.FTZ R155, R197, R4.reuse, -R10.reuse ;  /* 0x00000004c59b7223 */ /* 0x180fe2000001080a */
[-CC-:B------:R-:W-:Y:S01]  /*8f80*/  FFMA.FTZ R193, R201, R4.reuse, -R10.reuse ;  /* 0x00000004c9c17223 */ /* 0x180fe2000001080a */
[-CC-:B------:R-:W-:Y:S01]  /*8f90*/  FFMA.FTZ R152, R207, R4.reuse, -R10.reuse ;  /* 0x00000004cf987223 */ /* 0x180fe2000001080a */
[-CC-:B------:R-:W-:Y:S01]  /*8fa0*/  FFMA.FTZ R154, R211, R4.reuse, -R10.reuse ;  /* 0x00000004d39a7223 */ /* 0x180fe2000001080a */
[----:B------:R-:W-:Y:S01]  /*8fb0*/  HGMMA.64x128x16.F32 R88, R156, gdesc[UR8].tnspB, R88, gsb0 ;  /* 0x41e000089c587df0 */ /* 0x000fe20008000858 */
[----:B------:R-:W-:Y:S01]  /*8fc0*/  UIADD3 UR10, UR4, 0x300, URZ ;  /* 0x00000300040a7890 */ /* 0x000fe2000fffe03f */
[-C--:B------:R-:W-:Y:S01]  /*8fd0*/  FFMA.FTZ R197, R175, R4.reuse, -R10 ;  /* 0x00000004afc57223 */ /* 0x080fe2000001080a */
[----:B------:R-:W-:Y:S01]  /*8fe0*/  UMOV UR11, 0x40000040 ;  /* 0x40000040000b7882 */ /* 0x000fe20000000000 */
[----:B------:R-:W-:Y:S01]  /*8ff0*/  MUFU.EX2 R179, R179 ;  /* 0x000000b300b37308 */ /* 0x000fe20000000800 */
[----:B------:R-:W-:-:S07]  /*9000*/  FFMA.FTZ R175, R41, R4, -R40 ;  /* 0x0000000429af7223 */ /* 0x000fce0000010828 */
        /* <DEDUP_REMOVED lines=21> */
[-CC-:B------:R-:W-:Y:S01]  /*9160*/  FFMA.FTZ R156, R173, R4.reuse, -R10.reuse ;  /* 0x00000004ad9c7223 */ /* 0x180fe2000001080a */
[-C--:B------:R-:W-:Y:S01]  /*9170*/  FFMA.FTZ R158, R215, R4.reuse, -R10 ;  /* 0x00000004d79e7223 */ /* 0x080fe2000001080a */
[-CC-:B------:R-:W-:Y:S01]  /*9180*/  FFMA.FTZ R10, R11, R4.reuse, -R40.reuse ;  /* 0x000000040b0a7223 */ /* 0x180fe20000010828 */
[----:B------:R-:W-:Y:S01]  /*9190*/  HGMMA.64x128x16.F32 R88, R160, gdesc[UR8].tnspB, R88, gsb0 ;  /* 0x41e00008a0587df0 */ /* 0x000fe20008000858 */
[----:B------:R-:W-:Y:S01]  /*91a0*/  UIADD3 UR10, UR4, 0x380, URZ ;  /* 0x00000380040a7890 */ /* 0x000fe2000fffe03f */
[-CC-:B------:R-:W-:Y:S01]  /*91b0*/  FFMA.FTZ R173, R37, R4.reuse, -R40.reuse ;  /* 0x0000000425ad7223 */ /* 0x180fe20000010828 */
[----:B------:R-:W-:Y:S01]  /*91c0*/  UMOV UR11, 0x40000040 ;  /* 0x40000040000b7882 */ /* 0x000fe20000000000 */
[----:B------:R-:W-:Y:S01]  /*91d0*/  FFMA.FTZ R11, R45, R4, -R40 ;  /* 0x000000042d0b7223 */ /* 0x000fe20000010828 */
[----:B------:R-:W-:Y:S01]  /*91e0*/  MUFU.EX2 R10, R10 ;  /* 0x0000000a000a7308 */ /* 0x000fe20000000800 */
[----:B------:R-:W-:-:S07]  /*91f0*/  UMOV UR4, UR36 ;  /* 0x0000002400047c82 */ /* 0x000fce0008000000 */
        /* <DEDUP_REMOVED lines=16> */
[----:B------:R-:W-:Y:S01]  /*9300*/  MUFU.EX2 R14, R14 ;  /* 0x0000000e000e7308 */ /* 0x000fe20000000800 */
[----:B------:R-:W-:-:S02]  /*9310*/  WARPGROUP.DEPBAR.LE gsb0, 0x0 ;  /* 0x00008000000079c5 */ /* 0x000fc40000010000 */
[----:B------:R-:W-:Y:S01]  /*9320*/  WARPGROUP.ARRIVE ;  /* 0x00000000000079c5 */ /* 0x000fe20000000000 */
[----:B------:R-:W-:Y:S01]  /*9330*/  FADD.FTZ R161, -R9, R6 ;  /* 0x0000000609a17221 */ /* 0x000fe20000010100 */
[----:B------:R-:W-:Y:S01]  /*9340*/  FFMA.FTZ R6, R49, R4, -R40 ;  /* 0x0000000431067223 */ /* 0x000fe20000010828 */
[----:B-1----:R-:W-:Y:S02]  /*9350*/  F2FP.F16.F32.PACK_AB R160, R73, R12 ;  /* 0x0000000c49a0723e */ /* 0x002fe400000000ff */
[----:B------:R-:W-:Y:S01]  /*9360*/  FMUL.FTZ R161, R161, R4 ;  /* 0x00000004a1a17220 */ /* 0x000fe20000410000 */
[----:B------:R-:W-:Y:S01]  /*9370*/  HGMMA.64x128x16.F32 R88, R164, gdesc[UR8].tnspB, R88, gsb0 ;  /* 0x41e00008a4587df0 */ /* 0x000fe20008000858 */
[----:B------:R-:W1:Y:S08]  /*9380*/  MUFU.EX2 R77, R77 ;  /* 0x0000004d004d7308 */ /* 0x000e700000000800 */
[----:B------:R-:W2:Y:S08]  /*9390*/  MUFU.EX2 R201, R161 ;  /* 0x000000a100c97308 */ /* 0x000eb00000000800 */
[----:B------:R-:W-:Y:S01]  /*93a0*/  MUFU.EX2 R6, R6 ;  /* 0x0000000600067308 */ /* 0x000fe20000000800 */
[----:B-1----:R-:W-:-:S07]  /*93b0*/  F2FP.F16.F32.PACK_AB R162, R77, R14 ;  /* 0x0000000e4da2723e */ /* 0x002fce00000000ff */
[----:B------:R-:W-:Y:S01]  /*93c0*/  MUFU.EX2 R79, R79 ;  /* 0x0000004f004f7308 */ /* 0x000fe20000000800 */
[----:B--2---:R-:W-:-:S04]  /*93d0*/  FFMA.FTZ R42, R201, R0, R10 ;  /* 0x00000000c92a7223 */ /* 0x004fc8000001000a */
[C---:B------:R-:W-:Y:S01]  /*93e0*/  FADD.FTZ R42, R181.reuse, R42 ;  /* 0x0000002ab52a7221 */ /* 0x040fe20000010000 */
[----:B------:R-:W-:Y:S02]  /*93f0*/  F2FP.F16.F32.PACK_AB R181, R181, R10 ;  /* 0x0000000ab5b5723e */ /* 0x000fe400000000ff */
[----:B------:R-:W1:Y:S01]  /*9400*/  MUFU.EX2 R0, R57 ;  /* 0x0000003900007308 */ /* 0x000e620000000800 */
[----:B------:R-:W-:Y:S01]  /*9410*/  FADD.FTZ R3, R183, R42 ;  /* 0x0000002ab7037221 */ /* 0x000fe20000010000 */
[----:B------:R-:W-:-:S03]  /*9420*/  F2FP.F16.F32.PACK_AB R183, R32, R183 ;  /* 0x000000b720b7723e */ /* 0x000fc600000000ff */
[----:B------:R-:W-:-:S03]  /*9430*/  FADD.FTZ R42, R32, R3 ;  /* 0x00000003202a7221 */ /* 0x000fc60000010000 */
[----:B------:R-:W-:Y:S01]  /*9440*/  MUFU.EX2 R20, R20 ;  /* 0x0000001400147308 */ /* 0x000fe20000000800 */
        /* <DEDUP_REMOVED lines=10> */
[----:B------:R-:W-:Y:S01]  /*94f0*/  FADD.FTZ R42, R30, R3 ;  /* 0x000000031e2a7221 */ /* 0x000fe20000010000 */
[----:B------:R-:W-:Y:S01]  /*9500*/  FFMA.FTZ R3, R169, R4, -R40 ;  /* 0x00000004a9037223 */ /* 0x000fe20000010828 */
[----:B------:R-:W-:Y:S01]  /*9510*/  F2FP.F16.F32.PACK_AB R169, R28, R11 ;  /* 0x0000000b1ca9723e */ /* 0x000fe200000000ff */
[----:B------:R-:W-:Y:S08]  /*9520*/  MUFU.EX2 R24, R225 ;  /* 0x000000e100187308 */ /* 0x000ff00000000800 */
[----:B------:R-:W-:Y:S01]  /*9530*/  MUFU.EX2 R85, R85 ;  /* 0x0000005500557308 */ /* 0x000fe20000000800 */
[----:B------:R-:W-:-:S02]  /*9540*/  WARPGROUP.DEPBAR.LE gsb0, 0x0 ;  /* 0x00008000000079c5 */ /* 0x000fc40000010000 */
[----:B------:R2:W-:Y:S06]  /*9550*/  BAR.ARV R27, 0x100 ;  /* 0x0004001b0000751d */ /* 0x0005ec0000002000 */
        /* <DEDUP_REMOVED lines=8> */
[----:B---3--:R-:W-:Y:S01]  /*95e0*/  IMAD.U32 R29, RZ, RZ, UR5 ;  /* 0x00000005ff1d7e24 */ /* 0x008fe2000f8e00ff */
[----:B------:R-:W-:Y:S01]  /*95f0*/  UIADD3 UR5, UR6, -0x1, URZ ;  /* 0xffffffff06057890 */ /* 0x000fe2000fffe03f */
[-C--:B------:R-:W-:Y:S01]  /*9600*/  FMUL.FTZ R101, R101, R8.reuse ;  /* 0x0000000865657220 */ /* 0x080fe20000410000 */
[-C--:B------:R-:W-:Y:S01]  /*9610*/  FMUL.FTZ R104, R104, R8.reuse ;  /* 0x0000000868687220 */ /* 0x080fe20000410000 */
[-C--:B------:R-:W-:Y:S01]  /*9620*/  FMUL.FTZ R105, R105, R8.reuse ;  /* 0x0000000869697220 */ /* 0x080fe20000410000 */
[----:B------:R-:W-:Y:S01]  /*9630*/  @!P1 LEA R29, R29, UR38, 0x3 ;  /* 0x000000261d1d9c11 */ /* 0x000fe2000f8e18ff */
[-C--:B------:R-:W-:Y:S01]  /*9640*/  FMUL.FTZ R108, R108, R8.reuse ;  /* 0x000000086c6c7220 */ /* 0x080fe20000410000 */
[----:B------:R-:W-:Y:S01]  /*9650*/  FMUL.FTZ R109, R109, R8 ;  /* 0x000000086d6d7220 */ /* 0x000fe20000410000 */
[----:B------:R-:W-:Y:S01]  /*9660*/  UMOV UR6, UR5 ;  /* 0x0000000500067c82 */ /* 0x000fe20008000000 */
[----:B------:R-:W-:Y:S01]  /*9670*/  UMOV UR5, UR37 ;  /* 0x0000002500057c82 */ /* 0x000fe20008000000 */
[----:B--2---:R-:W-:-:S02]  /*9680*/  @!P1 VIADD R27, R29, 0x28860 ;  /* 0x000288601d1b9836 */ /* 0x004fc40000000000 */
[-C--:B------:R-:W-:Y:S01]  /*9690*/  FMUL.FTZ R112, R112, R8.reuse ;  /* 0x0000000870707220 */ /* 0x080fe20000410000 */
[-C--:B------:R-:W-:Y:S01]  /*96a0*/  FMUL.FTZ R113, R113, R8.reuse ;  /* 0x0000000871717220 */ /* 0x080fe20000410000 */
[-C--:B------:R-:W-:Y:S01]  /*96b0*/  FMUL.FTZ R116, R116, R8.reuse ;  /* 0x0000000874747220 */ /* 0x080fe20000410000 */
[-C--:B------:R-:W-:Y:S01]  /*96c0*/  FMUL.FTZ R117, R117, R8.reuse ;  /* 0x0000000875757220 */ /* 0x080fe20000410000 */
[----:B------:R-:W-:Y:S01]  /*96d0*/  @!P1 PRMT R29, RZ, 0x654, R27 ;  /* 0x00000654ff1d9816 */ /* 0x000fe2000000001b */
[----:B------:R-:W-:Y:S01]  /*96e0*/  FADD.FTZ R27, R15, R44 ;  /* 0x0000002c0f1b7221 */ /* 0x000fe20000010000 */
[-C--:B------:R-:W-:Y:S01]  /*96f0*/  FMUL.FTZ R120, R120, R8.reuse ;  /* 0x0000000878787220 */ /* 0x080fe20000410000 */
[-C--:B------:R-:W-:Y:S01]  /*9700*/  FMUL.FTZ R121, R121, R8.reuse ;  /* 0x0000000879797220 */ /* 0x080fe20000410000 */
[----:B------:R2:W-:Y:S01]  /*9710*/  @!P1 SYNCS.ARRIVE.TRANS64.RED.A1T0 RZ, [R29+URZ], RZ ;  /* 0x000000ff1dff99a7 */ /* 0x0005e2000810043f */
[----:B------:R-:W-:Y:S01]  /*9720*/  FADD.FTZ R44, R176, R27 ;  /* 0x0000001bb02c7221 */ /* 0x000fe20000010000 */
[-C--:B------:R-:W-:Y:S01]  /*9730*/  FMUL.FTZ R124, R124, R8.reuse ;  /* 0x000000087c7c7220 */ /* 0x080fe20000410000 */
[-C--:B------:R-:W-:Y:S01]  /*9740*/  FMUL.FTZ R125, R125, R8.reuse ;  /* 0x000000087d7d7220 */ /* 0x080fe20000410000 */
[-C--:B------:R-:W-:Y:S01]  /*9750*/  FMUL.FTZ R128, R128, R8.reuse ;  /* 0x0000000880807220 */ /* 0x080fe20000410000 */
[----:B------:R-:W-:Y:S01]  /*9760*/  FADD.FTZ R27, R25, R44 ;  /* 0x0000002c191b7221 */ /* 0x000fe20000010000 */
[-C--:B------:R-:W-:Y:S01]  /*9770*/  FMUL.FTZ R129, R129, R8.reuse ;  /* 0x0000000881817220 */ /* 0x080fe20000410000 */
[-C--:B------:R-:W-:Y:S01]  /*9780*/  FMUL.FTZ R132, R132, R8.reuse ;  /* 0x0000000884847220 */ /* 0x080fe20000410000 */
[----:B--2---:R-:W-:Y:S01]  /*9790*/  FADD.FTZ R29, R175, R42 ;  /* 0x0000002aaf1d7221 */ /* 0x004fe20000010000 */
[----:B------:R-:W-:Y:S01]  /*97a0*/  FADD.FTZ R44, R178, R27 ;  /* 0x0000001bb22c7221 */ /* 0x000fe20000010000 */
[C---:B------:R-:W-:Y:S01]  /*97b0*/  F2FP.F16.F32.PACK_AB R175, R26.reuse, R175 ;  /* 0x000000af1aaf723e */ /* 0x040fe200000000ff */
[----:B------:R-:W-:Y:S01]  /*97c0*/  FMUL.FTZ R133, R133, R8 ;  /* 0x0000000885857220 */ /* 0x000fe20000410000 */
[----:B------:R-:W-:Y:S01]  /*97d0*/  FADD.FTZ R42, R26, R29 ;  /* 0x0000001d1a2a7221 */ /* 0x000fe20000010000 */
[C---:B------:R-:W-:Y:S01]  /*97e0*/  FADD.FTZ R27, R153.reuse, R44 ;  /* 0x0000002c991b7221 */ /* 0x040fe20000010000 */
[----:B------:R-:W-:Y:S01]  /*97f0*/  MUFU.EX2 R26, R3 ;  /* 0x00000003001a7308 */ /* 0x000fe20000000800 */
[----:B------:R-:W-:Y:S01]  /*9800*/  F2FP.F16.F32.PACK_AB R178, R153, R178 ;  /* 0x000000b299b2723e */ /* 0x000fe200000000ff */
        /* <DEDUP_REMOVED lines=10> */
[----:B------:R-:W-:Y:S01]  /*98b0*/  FFMA.FTZ R27, R171, R4, -R40 ;  /* 0x00000004ab1b7223 */ /* 0x000fe20000010828 */
[C---:B------:R-:W-:Y:S01]  /*98c0*/  F2FP.F16.F32.PACK_AB R171, R13.reuse, R6 ;  /* 0x000000060dab723e */ /* 0x040fe200000000ff */
[----:B------:R-:W-:Y:S01]  /*98d0*/  FADD.FTZ R10, R13, R10 ;  /* 0x0000000a0d0a7221 */ /* 0x000fe20000010000 */
[----:B------:R-:W-:Y:S01]  /*98e0*/  FADD.FTZ R31, R191, R44 ;  /* 0x0000002cbf1f7221 */ /* 0x000fe20000010000 */
[----:B------:R-:W-:Y:S01]  /*98f0*/  FFMA.FTZ R40, R87, R4, -R40 ;  /* 0x0000000457287223 */ /* 0x000fe20000010828 */
[-C--:B------:R-:W-:Y:S01]  /*9900*/  FMUL.FTZ R140, R140, R8.reuse ;  /* 0x000000088c8c7220 */ /* 0x080fe20000410000 */
[-C--:B------:R-:W-:Y:S01]  /*9910*/  FMUL.FTZ R141, R141, R8.reuse ;  /* 0x000000088d8d7220 */ /* 0x080fe20000410000 */
[----:B------:R-:W-:Y:S01]  /*9920*/  FADD.FTZ R44, R168, R31 ;  /* 0x0000001fa82c7221 */ /* 0x000fe20000010000 */
[-C--:B------:R-:W-:Y:S01]  /*9930*/  FMUL.FTZ R144, R144, R8.reuse ;  /* 0x0000000890907220 */ /* 0x080fe20000410000 */
[-C--:B------:R-:W-:Y:S01]  /*9940*/  FMUL.FTZ R145, R145, R8.reuse ;  /* 0x0000000891917220 */ /* 0x080fe20000410000 */
[----:B------:R-:W-:Y:S01]  /*9950*/  MUFU.EX2 R40, R40 ;  /* 0x0000002800287308 */ /* 0x000fe20000000800 */
[----:B------:R-:W-:Y:S01]  /*9960*/  FADD.FTZ R15, R193, R44 ;  /* 0x0000002cc10f7221 */ /* 0x000fe20000010000 */
[-C--:B------:R-:W-:Y:S01]  /*9970*/  FMUL.FTZ R148, R148, R8.reuse ;  /* 0x0000000894947220 */ /* 0x080fe20000410000 */
[----:B------:R-:W-:Y:S01]  /*9980*/  FMUL.FTZ R149, R149, R8 ;  /* 0x0000000895957220 */ /* 0x000fe20000410000 */
[----:B------:R-:W-:Y:S01]  /*9990*/  F2FP.F16.F32.PACK_AB R176, R25, R176 ;  /* 0x000000b019b0723e */ /* 0x000fe200000000ff */
[----:B------:R-:W-:Y:S01]  /*99a0*/  FADD.FTZ R42, R170, R15 ;  /* 0x0000000faa2a7221 */ /* 0x000fe20000010000 */
[C---:B------:R-:W-:Y:S01]  /*99b0*/  F2FP.F16.F32.PACK_AB R170, R157.reuse, R170 ;  /* 0x000000aa9daa723e */ /* 0x040fe200000000ff */
[-C--:B------:R-:W-:Y:S01]  /*99c0*/  FMUL.FTZ R90, R90, R201.reuse ;  /* 0x000000c95a5a7220 */ /* 0x080fe20000410000 */
[----:B------:R-:W1:Y:S01]  /*99d0*/  MUFU.EX2 R44, R71 ;  /* 0x00000047002c7308 */ /* 0x000e620000000800 */
[----:B------:R-:W-:Y:S01]  /*99e0*/  FADD.FTZ R5, R157, R42 ;  /* 0x0000002a9d057221 */ /* 0x000fe20000010000 */
[----:B------:R-:W-:Y:S01]  /*99f0*/  F2FP.F16.F32.PACK_AB R174, R191, R174 ;  /* 0x000000aebfae723e */ /* 0x000fe200000000ff */
[-C--:B------:R-:W-:Y:S01]  /*9a00*/  FMUL.FTZ R91, R91, R201.reuse ;  /* 0x000000c95b5b7220 */ /* 0x080fe20000410000 */
[----:B------:R-:W-:Y:S01]  /*9a10*/  F2FP.F16.F32.PACK_AB R168, R193, R168 ;  /* 0x000000a8c1a8723e */ /* 0x000fe200000000ff */
[----:B------:R-:W-:Y:S01]  /*9a20*/  FADD.FTZ R32, R152, R5 ;  /* 0x0000000598207221 */ /* 0x000fe20000010000 */
[----:B------:R-:W-:Y:S01]  /*9a30*/  FADD.FTZ R5, R21, R10 ;  /* 0x0000000a15057221 */ /* 0x000fe20000010000 */
[C---:B------:R-:W-:Y:S01]  /*9a40*/  F2FP.F16.F32.PACK_AB R152, R159.reuse, R152 ;  /* 0x000000989f98723e */ /* 0x040fe200000000ff */
[----:B------:R-:W-:Y:S01]  /*9a50*/  FMUL.FTZ R94, R94, R201 ;  /* 0x000000c95e5e7220 */ /* 0x000fe20000410000 */
[----:B------:R-:W-:Y:S01]  /*9a60*/  FADD.FTZ R15, R159, R32 ;  /* 0x000000209f0f7221 */ /* 0x000fe20000010000 */
[C---:B------:R-:W-:Y:S01]  /*9a70*/  FADD.FTZ R5, R36.reuse, R5 ;  /* 0x0000000524057221 */ /* 0x040fe20000010000 */
[----:B------:R-:W2:Y:S01]  /*9a80*/  MUFU.EX2 R32, R81 ;  /* 0x0000005100207308 */ /* 0x000ea20000000800 */
[----:B------:R-:W-:Y:S01]  /*9a90*/  F2FP.F16.F32.PACK_AB R153, R36, R21 ;  /* 0x000000152499723e */ /* 0x000fe200000000ff */
        /* <DEDUP_REMOVED lines=22> */
[----:B-1----:R-:W-:Y:S01]  /*9c00*/  F2FP.F16.F32.PACK_AB R161, R75, R44 ;  /* 0x0000002c4ba1723e */ /* 0x002fe200000000ff */
[-C--:B------:R-:W-:Y:S01]  /*9c10*/  FMUL.FTZ R106, R106, R201.reuse ;  /* 0x000000c96a6a7220 */ /* 0x080fe20000410000 */
[----:B------:R-:W-:Y:S01]  /*9c20*/  FADD.FTZ R6, R12, R11 ;  /* 0x0000000b0c067221 */ /* 0x000fe20000010000 */
[----:B------:R-:W-:Y:S01]  /*9c30*/  FADD.FTZ R5, R44, R5 ;  /* 0x000000052c057221 */ /* 0x000fe20000010000 */
[----:B--2---:R-:W-:Y:S01]  /*9c40*/  F2FP.F16.F32.PACK_AB R163, R79, R32 ;  /* 0x000000204fa3723e */ /* 0x004fe200000000ff */
[-C--:B------:R-:W-:Y:S01]  /*9c50*/  FMUL.FTZ R107, R107, R201.reuse ;  /* 0x000000c96b6b7220 */ /* 0x080fe20000410000 */
        /* <DEDUP_REMOVED lines=19> */
[----:B-1----:R-:W-:Y:S01]  /*9d90*/  F2FP.F16.F32.PACK_AB R167, R40, R6 ;  /* 0x0000000628a7723e */ /* 0x002fe200000000ff */
        /* <DEDUP_REMOVED lines=23> */
[----:B------:R-:W-:Y:S06]  /*9f10*/  @P2 BRA `(.L_x_1921) ;  /* 0xffffffd800142947 */ /* 0x000fec000383ffff */
.L_x_1912:
[----:B------:R-:W-:Y:S06]  /*9f20*/  BAR.ARV 0x8, 0x120 ;  /* 0x0204800000007b1d */ /* 0x000fec0000002000 */
[----:B------:R-:W-:Y:S05]  /*9f30*/  @!P0 BRA `(.L_x_1922) ;  /* 0x0000000000048947 */ /* 0x000fea0003800000 */
[----:B------:R-:W-:Y:S01]  /*9f40*/  BPT.TRAP 0x1 ;  /* 0x000000040000795c */ /* 0x000fe20000300000 */
.L_x_1922:
[----:B------:R-:W-:Y:S01]  /*9f50*/  ULEA UR5, UR37, UR38, 0x3 ;  /* 0x0000002625057291 */ /* 0x000fe2000f8e183f */
[----:B------:R-:W-:-:S05]  /*9f60*/  IMAD.U32 R5, RZ, RZ, UR36 ;  /* 0x00000024ff057e24 */ /* 0x000fca000f8e00ff */
[----:B------:R-:W-:-:S04]  /*9f70*/  SHF.L.U32 R5, R5, 0x1f, RZ ;  /* 0x0000001f05057819 */ /* 0x000fc800000006ff */
[----:B------:R1:W2:Y:S01]  /*9f80*/  SYNCS.PHASECHK.TRANS64.TRYWAIT P2, [UR5+0x28850], R5 ;  /* 0x02885005ff0075a7 */ /* 0x0002a20008040145 */
[----:B------:R-:W-:Y:S05]  /*9f90*/  @!P0 BRA `(.L_x_1923) ;  /* 0x0000000000048947 */ /* 0x000fea0003800000 */
[----:B------:R-:W-:Y:S01]  /*9fa0*/  BPT.TRAP 0x1 ;  /* 0x000000040000795c */ /* 0x000fe20000300000 */
.L_x_1923:
[----:B--2---:R-:W-:Y:S05]  /*9fb0*/  @P2 BRA `(.L_x_1924) ;  /* 0x0000000000082947 */ /* 0x004fea0003800000 */
[----:B------:R-:W2:Y:S02]  /*9fc0*/  SYNCS.PHASECHK.TRANS64.TRYWAIT P0, [UR5+0x28850], R5 ;  /* 0x02885005ff0075a7 */ /* 0x000ea40008000145 */
[----:B--2---:R-:W-:Y:S05]  /*9fd0*/  @!P0 BRA `(.L_x_1925) ;  /* 0x0000004800bc8947 */ /* 0x004fea0003800000 */
.L_x_1924:
[----:B------:R-:W-:Y:S01]  /*9fe0*/  UIADD3 UR38, UR38, 0x400, URZ ;  /* 0x0000040026267890 */ /* 0x000fe2000fffe03f */
[----:B------:R-:W-:Y:S01]  /*9ff0*/  WARPGROUP.ARRIVE ;  /* 0x00000000000079c5 */ /* 0x000fe20000000000 */
[----:B------:R-:W-:Y:S01]  /*a000*/  UMOV UR7, 0x40000040 ;  /* 0x4000004000077882 */ /* 0x000fe20000000000 */
[----:B--2---:R-:W2:Y:S01]  /*a010*/  SHFL.BFLY PT, R6, R3, 0x2, 0x1f ;  /* 0x0c401f0003067f89 */ /* 0x004ea200000e0000 */
[----:B------:R-:W-:Y:S01]  /*a020*/  USHF.R.U32.HI UR38, URZ, 0x4, UR38 ;  /* 0x000000043f267899 */ /* 0x000fe20008011626 */
[----:B------:R-:W-:Y:S01]  /*a030*/  IMAD.MOV.U32 R29, RZ, RZ, RZ ;  /* 0x000000ffff1d7224 */ /* 0x000fe200078e00ff */
[----:B------:R-:W-:Y:S01]  /*a040*/  UIADD3 UR57, UR57, 0x1, URZ ;  /* 0x0000000139397890 */ /* 0x000fe2000fffe03f */
[----:B-1----:R-:W1:Y:S01]  /*a050*/  SHFL.BFLY PT, R5, R0, 0x2, 0x1f ;  /* 0x0c401f0000057f89 */ /* 0x002e6200000e0000 */
[----:B------:R-:W-:Y:S01]  /*a060*/  ULOP3.LUT UR38, UR38, 0x3fff, URZ, 0xc0, !UPT ;  /* 0x00003fff26267892 */ /* 0x000fe2000f8ec03f */
[----:B------:R-:W-:-:S03]  /*a070*/  IMAD.MOV.U32 R14, RZ, RZ, RZ ;  /* 0x000000ffff0e7224 */ /* 0x000fc600078e00ff */
        /* <DEDUP_REMOVED lines=9> */
[----:B------:R-:W-:Y:S01]  /*a110*/  MOV R3, 0xff800000 ;  /* 0xff80000000037802 */ /* 0x000fe20000000f00 */
[----:B-1----:R-:W-:Y:S01]  /*a120*/  FADD.FTZ R8, R5, R0 ;  /* 0x0000000005087221 */ /* 0x002fe20000010000 */
[----:B------:R-:W-:Y:S01]  /*a130*/  IMAD.MOV.U32 R0, RZ, RZ, -0x800000 ;  /* 0xff800000ff007424 */ /* 0x000fe200078e00ff */
[----:B------:R-:W1:Y:S01]  /*a140*/  SHFL.BFLY PT, R5, R6, 0x1, 0x1f ;  /* 0x0c201f0006057f89 */ /* 0x000e6200000e0000 */
[----:B------:R-:W-:-:S03]  /*a150*/  USEL UR37, UR37, URZ, UP0 ;  /* 0x0000003f25257287 */ /* 0x000fc60008000000 */
[----:B------:R-:W2:Y:S01]  /*a160*/  SHFL.BFLY PT, R11, R8, 0x1, 0x1f ;  /* 0x0c201f00080b7f89 */ /* 0x000ea200000e0000 */
[----:B-1----:R-:W-:Y:S01]  /*a170*/  FADD.FTZ R12, R6, R5 ;  /* 0x00000005060c7221 */ /* 0x002fe20000010000 */
[----:B--2---:R-:W-:-:S04]  /*a180*/  FADD.FTZ R11, R8, R11 ;  /* 0x0000000b080b7221 */ /* 0x004fc80000010000 */
[----:B------:R-:W-:Y:S01]  /*a190*/  FSETP.NE.FTZ.AND P0, PT, R12, RZ, PT ;  /* 0x000000ff0c00720b */ /* 0x000fe20003f15000 */
[----:B------:R-:W-:Y:S01]  /*a1a0*/  IMAD.U32 R8, RZ, RZ, UR5 ;  /* 0x00000005ff087e24 */ /* 0x000fe2000f8e00ff */
[----:B------:R-:W-:-:S11]  /*a1b0*/  FSETP.NE.FTZ.AND P2, PT, R11, RZ, PT ;  /* 0x000000ff0b00720b */ /* 0x000fd60003f55000 */
[C---:B------:R-:W-:Y:S01]  /*a1c0*/  @P0 FMUL.FTZ R6, R4.reuse, 0.69314718246459960938 ;  /* 0x3f31721804060820 */ /* 0x040fe20000410000 */
[----:B------:R-:W1:Y:S01]  /*a1d0*/  @P0 MUFU.LG2 R5, R12 ;  /* 0x0000000c00050308 */ /* 0x000e620000000c00 */
[----:B------:R-:W-:Y:S01]  /*a1e0*/  @P2 FMUL.FTZ R13, R4, 0.69314718246459960938 ;  /* 0x3f317218040d2820 */ /* 0x000fe20000410000 */
[----:B------:R-:W-:-:S06]  /*a1f0*/  @!P1 VIADD R4, R8, 0x28860 ;  /* 0x0002886008049836 */ /* 0x000fcc0000000000 */
[----:B------:R-:W2:Y:S01]  /*a200*/  @P2 MUFU.LG2 R10, R11 ;  /* 0x0000000b000a2308 */ /* 0x000ea20000000c00 */
[----:B------:R-:W-:-:S07]  /*a210*/  @!P1 PRMT R4, RZ, 0x654, R4 ;  /* 0x00000654ff049816 */ /* 0x000fce0000000004 */
[----:B------:R-:W3:Y:S01]  /*a220*/  @P0 MUFU.RCP R29, R12 ;  /* 0x0000000c001d0308 */ /* 0x000ee20000001000 */
[----:B-1----:R-:W-:-:S04]  /*a230*/  @P0 FMUL.FTZ R5, R5, 0.69314718246459960938 ;  /* 0x3f31721805050820 */ /* 0x002fc80000410000 */
[----:B------:R-:W-:Y:S01]  /*a240*/  @P0 FFMA.FTZ R3, R6, R7, R5 ;  /* 0x0000000706030223 */ /* 0x000fe20000010005 */
[----:B------:R-:W-:Y:S02]  /*a250*/  PLOP3.LUT P0, PT, PT, PT, PT, 0x8, 0x0 ;  /* 0x000000000000781c */ /* 0x000fe40003f0e170 */
[----:B------:R1:W4:Y:S01]  /*a260*/  @P2 MUFU.RCP R14, R11 ;  /* 0x0000000b000e2308 */ /* 0x0003220000001000 */
        /* <DEDUP_REMOVED lines=72> */
[-C--:B----4-:R-:W-:Y:S01]  /*a6f0*/  FMUL.FTZ R13, R90, R14.reuse ;  /* 0x0000000e5a0d7220 */ /* 0x090fe20000410000 */
        /* <DEDUP_REMOVED lines=31> */
.L_x_1895:
        /* <DEDUP_REMOVED lines=8> */
[----:B------:R-:W-:Y:S01]  /*a970*/  IADD3 R87, R22, UR42, RZ ;  /* 0x0000002a16577c10 */ /* 0x000fe2000fffe0ff */
[----:B------:R-:W-:Y:S01]  /*a980*/  ULDC UR10, c[0x0][0xa88] ;  /* 0x0002a200000a7ab9 */ /* 0x000fe20000000800 */
[C---:B------:R-:W-:Y:S01]  /*a990*/  IADD3 R27, P2, R16.reuse, 0x20, RZ ;  /* 0x00000020101b7810 */ /* 0x040fe20007f5e0ff */
[----:B------:R-:W1:Y:S01]  /*a9a0*/  LDC.64 R88, c[0x0][0xb78] ;  /* 0x0002de00ff587b82 */ /* 0x000e620000000a00 */
[C---:B------:R-:W-:Y:S01]  /*a9b0*/  IADD3 R21, P5, R16.reuse, 0x60, RZ ;  /* 0x0000006010157810 */ /* 0x040fe20007fbe0ff */
[----:B------:R-:W-:Y:S01]  /*a9c0*/  VIADD R4, R87, 0x8 ;  /* 0x0000000857047836 */ /* 0x000fe20000000000 */
[C---:B------:R-:W-:Y:S01]  /*a9d0*/  LOP3.LUT R5, R16.reuse, 0x380, RZ, 0xc0, !PT ;  /* 0x0000038010057812 */ /* 0x040fe200078ec0ff */
[----:B------:R-:W-:Y:S01]  /*a9e0*/  USHF.R.S32.HI UR5, URZ, 0x1f, UR43 ;  /* 0x0000001f3f057899 */ /* 0x000fe2000801142b */
[----:B------:R-:W-:Y:S01]  /*a9f0*/  IADD3 R81, P4, R16, 0x4000, RZ ;  /* 0x0000400010517810 */ /* 0x000fe20007f9e0ff */
[----:B------:R-:W-:Y:S01]  /*aa00*/  ULDC.64 UR8, c[0x0][0xb70] ;  /* 0x0002dc0000087ab9 */ /* 0x000fe20000000a00 */
[----:B------:R-:W-:Y:S01]  /*aa10*/  LOP3.LUT R26, R27, 0x380, RZ, 0xc0, !PT ;  /* 0x000003801b1a7812 */ /* 0x000fe200078ec0ff */
[----:B------:R-:W-:Y:S01]  /*aa20*/  UIMAD UR5, UR5, UR8, URZ ;  /* 0x00000008050572a4 */ /* 0x000fe2000f8e023f */
[----:B------:R-:W-:Y:S01]  /*aa30*/  LOP3.LUT P0, RZ, R186, 0x3, RZ, 0xc0, !PT ;  /* 0x00000003baff7812 */ /* 0x000fe2000780c0ff */
[----:B------:R-:W-:Y:S01]  /*aa40*/  UIMAD.WIDE.U32 UR6, UR43, UR8, URZ ;  /* 0x000000082b0672a5 */ /* 0x000fe2000f8e003f */
[----:B------:R-:W-:Y:S01]  /*aa50*/  LOP3.LUT R20, R21, 0x380, RZ, 0xc0, !PT ;  /* 0x0000038015147812 */ /* 0x000fe200078ec0ff */
[----:B------:R-:W-:Y:S01]  /*aa60*/  UIMAD UR5, UR43, UR9, UR5 ;  /* 0x000000092b0572a4 */ /* 0x000fe2000f8e0205 */
[----:B------:R-:W-:Y:S01]  /*aa70*/  SHF.R.U64 R5, R5, 0x3, RZ ;  /* 0x0000000305057819 */ /* 0x000fe200000012ff */
[----:B------:R-:W-:Y:S01]  /*aa80*/  USHF.R.S32.HI UR8, URZ, 0x1f, UR44 ;  /* 0x0000001f3f087899 */ /* 0x000fe2000801142c */
[----:B------:R-:W-:Y:S01]  /*aa90*/  IADD3 R25, P6, R16, 0x40, RZ ;  /* 0x0000004010197810 */ /* 0x000fe20007fde0ff */
[----:B------:R-:W-:Y:S01]  /*aaa0*/  UIADD3 UR5, UR7, UR5, URZ ;  /* 0x0000000507057290 */ /* 0x000fe2000fffe03f */
[----:B------:R-:W-:-:S02]  /*aab0*/  LOP3.LUT R14, R81, 0x380, RZ, 0xc0, !PT ;  /* 0x00000380510e7812 */ /* 0x000fc400078ec0ff */
[----:B------:R-:W-:Y:S02]  /*aac0*/  SHF.R.U64 R26, R26, 0x3, RZ ;  /* 0x000000031a1a7819 */ /* 0x000fe400000012ff */
[----:B------:R-:W-:Y:S02]  /*aad0*/  ISETP.GE.OR P1, PT, R4, UR10, P0 ;  /* 0x0000000a04007c0c */ /* 0x000fe40008726670 */
[----:B------:R-:W-:Y:S02]  /*aae0*/  SHF.R.U64 R20, R20, 0x3, RZ ;  /* 0x0000000314147819 */ /* 0x000fe400000012ff */
[----:B------:R-:W-:Y:S01]  /*aaf0*/  LOP3.LUT R4, R5, R16, RZ, 0x3c, !PT ;  /* 0x0000001005047212 */ /* 0x000fe200078e3cff */
[----:B------:R-:W-:Y:S01]  /*ab00*/  IMAD.MOV.U32 R5, RZ, RZ, R17 ;  /* 0x000000ffff057224 */ /* 0x000fe200078e0011 */
[----:B------:R-:W-:Y:S02]  /*ab10*/  LOP3.LUT R24, R25, 0x380, RZ, 0xc0, !PT ;  /* 0x0000038019187812 */ /* 0x000fe400078ec0ff */
[----:B------:R-:W-:-:S02]  /*ab20*/  SHF.R.U64 R14, R14, 0x3, RZ ;  /* 0x000000030e0e7819 */ /* 0x000fc400000012ff */
[----:B------:R-:W-:Y:S01]  /*ab30*/  LOP3.LUT R26, R26, R27, RZ, 0x3c, !PT ;  /* 0x0000001b1a1a7212 */ /* 0x000fe200078e3cff */
[----:B------:R-:W-:Y:S01]  /*ab40*/  IMAD.X R27, RZ, RZ, R17, P2 ;  /* 0x000000ffff1b7224 */ /* 0x000fe200010e0611 */
[----:B------:R-:W-:Y:S02]  /*ab50*/  LOP3.LUT R20, R20, R21, RZ, 0x3c, !PT ;  /* 0x0000001514147212 */ /* 0x000fe400078e3cff */
[----:B------:R-:W-:Y:S02]  /*ab60*/  IADD3 R21, P2, R16, 0x4040, RZ ;  /* 0x0000404010157810 */ /* 0x000fe40007f5e0ff */
[----:B------:R-:W-:Y:S02]  /*ab70*/  SHF.R.U64 R24, R24, 0x3, RZ ;  /* 0x0000000318187819 */ /* 0x000fe400000012ff */
[----:B------:R-:W-:Y:S02]  /*ab80*/  LOP3.LUT R14, R14, R81, RZ, 0x3c, !PT ;  /* 0x000000510e0e7212 */ /* 0x000fe400078e3cff */
[----:B------:R-:W-:-:S02]  /*ab90*/  MOV R81, R4 ;  /* 0x0000000400517202 */ /* 0x000fc40000000f00 */
[----:B------:R-:W-:Y:S02]  /*aba0*/  F2FP.F16.F32.PACK_AB R5, R10, R13 ;  /* 0x0000000d0a05723e */ /* 0x000fe400000000ff */
[----:B------:R-:W-:Y:S02]  /*abb0*/  LOP3.LUT R10, R21, 0x380, RZ, 0xc0, !PT ;  /* 0x00000380150a7812 */ /* 0x000fe400078ec0ff */
[----:B------:R-:W-:Y:S02]  /*abc0*/  LOP3.LUT R24, R24, R25, RZ, 0x3c, !PT ;  /* 0x0000001918187212 */ /* 0x000fe400078e3cff */
[----:B------:R-:W-:Y:S02]  /*abd0*/  IADD3.X R25, RZ, R17, RZ, P6, !PT ;  /* 0x00000011ff197210 */ /* 0x000fe400037fe4ff */
[----:B------:R-:W-:Y:S02]  /*abe0*/  IADD3 R84, P6, R16, 0x4060, RZ ;  /* 0x0000406010547810 */ /* 0x000fe40007fde0ff */
[----:B------:R-:W-:-:S02]  /*abf0*/  SHF.R.U64 R10, R10, 0x3, RZ ;  /* 0x000000030a0a7819 */ /* 0x000fc400000012ff */
[----:B------:R-:W-:Y:S02]  /*ac00*/  LOP3.LUT R13, R84, 0x380, RZ, 0xc0, !PT ;  /* 0x00000380540d7812 */ /* 0x000fe400078ec0ff */
[----:B------:R-:W-:Y:S01]  /*ac10*/  LOP3.LUT R10, R10, R21, RZ, 0x3c, !PT ;  /* 0x000000150a0a7212 */ /* 0x000fe200078e3cff */
[--C-:B------:R-:W-:Y:S01]  /*ac20*/  IMAD.X R21, RZ, RZ, R17.reuse, P5 ;  /* 0x000000ffff157224 */ /* 0x100fe200028e0611 */
[----:B------:R-:W-:Y:S02]  /*ac30*/  F2FP.F16.F32.PACK_AB R4, R12, R15 ;  /* 0x0000000f0c04723e */ /* 0x000fe400000000ff */
[----:B------:R-:W-:Y:S02]  /*ac40*/  IADD3 R15, P3, R16, 0x4020, RZ ;  /* 0x00004020100f7810 */ /* 0x000fe40007f7e0ff */
[----:B------:R-:W-:Y:S02]  /*ac50*/  F2FP.F16.F32.PACK_AB R6, R6, R11 ;  /* 0x0000000b0606723e */ /* 0x000fe400000000ff */
[----:B------:R-:W-:Y:S01]  /*ac60*/  SHF.R.U64 R11, R13, 0x3, RZ ;  /* 0x000000030d0b7819 */ /* 0x000fe200000012ff */
[----:B------:R-:W-:Y:S01]  /*ac70*/  IMAD.X R13, RZ, RZ, R17, P3 ;  /* 0x000000ffff0d7224 */ /* 0x000fe200018e0611 */
[----:B------:R-:W-:-:S02]  /*ac80*/  LOP3.LUT R12, R15, 0x380, RZ, 0xc0, !PT ;  /* 0x000003800f0c7812 */ /* 0x000fc400078ec0ff */
[----:B------:R-:W-:Y:S01]  /*ac90*/  F2FP.F16.F32.PACK_AB R7, R7, R8 ;  /* 0x000000080707723e */ /* 0x000fe200000000ff */
[----:B------:R-:W-:Y:S01]  /*aca0*/  BAR.SYNC.DEFER_BLOCKING 0x1, 0x100 ;  /* 0x0044000000007b1d */ /* 0x000fe20000010000 */
[----:B------:R-:W-:Y:S01]  /*acb0*/  MOV R85, R20 ;  /* 0x0000001400557202 */ /* 0x000fe20000000f00 */
[----:B------:R-:W-:Y:S01]  /*acc0*/  IMAD.U32 R21, RZ, RZ, UR7 ;  /* 0x00000007ff157e24 */ /* 0x000fe2000f8e00ff */
[----:B------:R-:W-:Y:S01]  /*acd0*/  LOP3.LUT R8, R11, R84, RZ, 0x3c, !PT ;  /* 0x000000540b087212 */ /* 0x000fe200078e3cff */
[----:B------:R-:W-:Y:S01]  /*ace0*/  IMAD.U32 R20, RZ, RZ, UR6 ;  /* 0x00000006ff147e24 */ /* 0x000fe2000f8e00ff */
[----:B------:R-:W-:Y:S01]  /*acf0*/  IADD3.X R11, RZ, R17, RZ, P2, !PT ;  /* 0x00000011ff0b7210 */ /* 0x000fe200017fe4ff */
[----:B------:R-:W-:Y:S01]  /*ad00*/  ULDC.64 UR6, c[0x0][0xb40] ;  /* 0x0002d00000067ab9 */ /* 0x000fe20000000a00 */
[----:B------:R-:W-:Y:S02]  /*ad10*/  MOV R21, UR5 ;  /* 0x0000000500157c02 */ /* 0x000fe40008000f00 */
[----:B------:R-:W-:-:S02]  /*ad20*/  SHF.R.U64 R12, R12, 0x3, RZ ;  /* 0x000000030c0c7819 */ /* 0x000fc400000012ff */
[----:B------:R-:W-:Y:S01]  /*ad30*/  MOV R26, R26 ;  /* 0x0000001a001a7202 */ /* 0x000fe20000000f00 */
[----:B-1----:R-:W-:Y:S01]  /*ad40*/  IMAD.WIDE.U32 R20, R88, UR44, R20 ;  /* 0x0000002c58147c25 */ /* 0x002fe2000f8e0014 */
[----:B------:R-:W-:Y:S02]  /*ad50*/  LOP3.LUT R12, R12, R15, RZ, 0x3c, !PT ;  /* 0x0000000f0c0c7212 */ /* 0x000fe400078e3cff */
[----:B------:R-:W-:Y:S01]  /*ad60*/  MOV R86, R24 ;  /* 0x0000001800567202 */ /* 0x000fe20000000f00 */
[----:B------:R-:W-:Y:S01]  /*ad70*/  IMAD.X R15, RZ, RZ, R17, P4 ;  /* 0x000000ffff0f7224 */ /* 0x000fe200020e0611 */
[----:B------:R-:W-:Y:S02]  /*ad80*/  SHF.R.S32.HI R25, RZ, 0x1f, R87 ;  /* 0x0000001fff197819 */ /* 0x000fe40000011457 */
[----:B------:R-:W-:Y:S02]  /*ad90*/  IADD3 R20, P2, R87, R20, RZ ;  /* 0x0000001457147210 */ /* 0x000fe40007f5e0ff */
[----:B------:R-:W-:-:S02]  /*ada0*/  MOV R84, R14 ;  /* 0x0000000e00547202 */ /* 0x000fc40000000f00 */
[----:B------:R-:W-:Y:S01]  /*adb0*/  MOV R83, R12 ;  /* 0x0000000c00537202 */ /* 0x000fe20000000f00 */
[----:B------:R1:W-:Y:S01]  /*adc0*/  STSM.16.M88.4 [R81], R4 ;  /* 0x0000000451007844 */ /* 0x0003e20000000200 */
        /* <DEDUP_REMOVED lines=8> */
[----:B-1----:R-:W-:Y:S01]  /*ae50*/  MOV R81, R10 ;  /* 0x0000000a00517202 */ /* 0x002fe20000000f00 */
[----:B------:R-:W-:Y:S01]  /*ae60*/  IMAD R10, R88, UR8, RZ ;  /* 0x00000008580a7c24 */ /* 0x000fe2000f8e02ff */
[----:B------:R-:W-:Y:S01]  /*ae70*/  F2FP.F16.F32.PACK_AB R6, R9, R78 ;  /* 0x0000004e0906723e */ /* 0x000fe200000000ff */
[----:B------:R-:W-:Y:S01]  /*ae80*/  IMAD.X R9, RZ, RZ, R17, P6 ;  /* 0x000000ffff097224 */ /* 0x000fe200030e0611 */
[----:B------:R-:W-:Y:S01]  /*ae90*/  F2FP.F16.F32.PACK_AB R4, R79, R82 ;  /* 0x000000524f04723e */ /* 0x000fe200000000ff */
[----:B------:R-:W-:Y:S01]  /*aea0*/  IMAD R24, R89, UR44, R10 ;  /* 0x0000002c59187c24 */ /* 0x000fe2000f8e020a */
[----:B------:R-:W-:-:S02]  /*aeb0*/  F2FP.F16.F32.PACK_AB R5, R77, R80 ;  /* 0x000000504d05723e */ /* 0x000fc400000000ff */
[----:B------:R-:W-:Y:S02]  /*aec0*/  F2FP.F16.F32.PACK_AB R7, R75, R76 ;  /* 0x0000004c4b07723e */ /* 0x000fe400000000ff */
[----:B------:R-:W-:Y:S02]  /*aed0*/  MOV R75, R8 ;  /* 0x00000008004b7202 */ /* 0x000fe40000000f00 */
[----:B------:R-:W-:Y:S01]  /*aee0*/  F2FP.F16.F32.PACK_AB R8, R73, R74 ;  /* 0x0000004a4908723e */ /* 0x000fe200000000ff */
[----:B------:R1:W-:Y:S01]  /*aef0*/  STSM.16.M88.4 [R26], R4 ;  /* 0x000000041a007844 */ /* 0x0003e20000000200 */
[----:B------:R-:W-:Y:S02]  /*af00*/  F2FP.F16.F32.PACK_AB R9, R71, R72 ;  /* 0x000000484709723e */ /* 0x000fe400000000ff */
[----:B------:R-:W-:Y:S02]  /*af10*/  F2FP.F16.F32.PACK_AB R10, R69, R70 ;  /* 0x00000046450a723e */ /* 0x000fe400000000ff */
[----:B------:R-:W-:-:S02]  /*af20*/  F2FP.F16.F32.PACK_AB R11, R67, R68 ;  /* 0x00000044430b723e */ /* 0x000fc400000000ff */
[----:B------:R-:W-:Y:S02]  /*af30*/  IADD3.X R21, R25, R21, R24, P2, !PT ;  /* 0x0000001519157210 */ /* 0x000fe400017fe418 */
[----:B------:R-:W-:Y:S01]  /*af40*/  F2FP.F16.F32.PACK_AB R24, R49, R50 ;  /* 0x000000323118723e */ /* 0x000fe200000000ff */
[----:B------:R-:W-:Y:S01]  /*af50*/  STSM.16.M88.4 [R86], R8 ;  /* 0x0000000856007844 */ /* 0x000fe20000000200 */
[----:B------:R-:W-:Y:S02]  /*af60*/  F2FP.F16.F32.PACK_AB R25, R47, R48 ;  /* 0x000000302f19723e */ /* 0x000fe400000000ff */
[----:B------:R-:W-:Y:S01]  /*af70*/  F2FP.F16.F32.PACK_AB R47, R35, R36 ;  /* 0x00000024232f723e */ /* 0x000fe200000000ff */
[----:B------:R-:W-:Y:S01]  /*af80*/  STSM.16.M88.4 [R85], R12 ;  /* 0x0000000c55007844 */ /* 0x000fe20000000200 */
[----:B------:R-:W-:Y:S02]  /*af90*/  F2FP.F16.F32.PACK_AB R150, R29, R30 ;  /* 0x0000001e1d96723e */ /* 0x000fe400000000ff */
[----:B-1----:R-:W-:-:S02]  /*afa0*/  F2FP.F16.F32.PACK_AB R4, R57, R58 ;  /* 0x0000003a3904723e */ /* 0x002fc400000000ff */
        /* <DEDUP_REMOVED lines=8> */
[----:B------:R-:W-:Y:S01]  /*b030*/  STSM.16.M88.4 [R83], R24 ;  /* 0x0000001853007844 */ /* 0x000fe20000000200 */
[----:B------:R-:W-:-:S03]  /*b040*/  ISETP.GE.OR P0, PT, R87, UR10, P0 ;  /* 0x0000000a57007c0c */ /* 0x000fc60008706670 */
        /* <DEDUP_REMOVED lines=10> */
[----:B------:R-:W1:Y:S03]  /*b0f0*/  SHFL.IDX PT, R6, R188, RZ, 0x1f ;  /* 0x00001fffbc067589 */ /* 0x000e6600000e0000 */
[----:B------:R-:W-:-:S05]  /*b100*/  LEA.HI.X R5, R20, UR7, R21, 0x2, P2 ;  /* 0x0000000714057c11 */ /* 0x000fca00090f1415 */
        /* <DEDUP_REMOVED lines=24> */
.L_x_1929:
[----:B------:R-:W-:Y:S05]  /*b290*/  BSYNC B0 ;  /* 0x0000000000007941 */ /* 0x000fea0003800000 */
.L_x_1928:
[----:B------:R-:W-:Y:S05]  /*b2a0*/  BRA `(.L_x_1927) ;  /* 0x00000008001c7947 */ /* 0x000fea0003800000 */
.L_x_1926:
        /* <DEDUP_REMOVED lines=28> */
[----:B------:R-:W-:Y:S02]  /*b470*/  LEA.HI.X R7, R4, UR9, R3, 0x2, P0 ;  /* 0x0000000904077c11 */ /* 0x000fe400080f1403 */
[----:B------:R-:W-:-:S05]  /*b480*/  MOV R3, 0xff800000 ;  /* 0xff80000000037802 */ /* 0x000fca0000000f00 */
[----:B------:R4:W-:Y:S02]  /*b490*/  STG.E desc[UR52][R6.64], R3 ;  /* 0x0000000306007986 */ /* 0x0009e4000c101934 */
.L_x_1931:
[----:B------:R-:W-:Y:S05]  /*b4a0*/  BSYNC B0 ;  /* 0x0000000000007941 */ /* 0x000fea0003800000 */
.L_x_1930:
[----:B------:R-:W-:Y:S01]  /*b4b0*/  ULDC UR5, c[0x0][0xa88] ;  /* 0x0002a20000057ab9 */ /* 0x000fe20000000800 */
[C---:B--2---:R-:W-:Y:S01]  /*b4c0*/  IMAD R0, R8.reuse, UR6, RZ ;  /* 0x0000000608007c24 */ /* 0x044fe2000f8e02ff */
[----:B------:R-:W-:Y:S01]  /*b4d0*/  UIADD3 UR42, -UR42, UR5, URZ ;  /* 0x000000052a2a7290 */ /* 0x000fe2000fffe13f */
[----:B------:R-:W-:Y:S01]  /*b4e0*/  IMAD.WIDE.U32 R4, R8, UR43, R18 ;  /* 0x0000002b08047c25 */ /* 0x000fe2000f8e0012 */
[----:B------:R-:W-:Y:S01]  /*b4f0*/  ULOP3.LUT UR47, URZ, UR47, URZ, 0x33, !UPT ;  /* 0x0000002f3f2f7292 */ /* 0x000fe2000f8e333f */
[----:B------:R-:W-:Y:S01]  /*b500*/  SHF.R.S32.HI R185, RZ, 0x1f, R184 ;  /* 0x0000001fffb97819 */ /* 0x000fe200000114b8 */
[----:B------:R-:W-:Y:S01]  /*b510*/  BSSY B0, `(.L_x_1932) ;  /* 0x0000021000007945 */ /* 0x000fe20003800000 */
[----:B----4-:R-:W-:Y:S01]  /*b520*/  IMAD R3, R9, UR43, R0 ;  /* 0x0000002b09037c24 */ /* 0x010fe2000f8e0200 */
[C---:B------:R-:W-:Y:S01]  /*b530*/  ISETP.GE.AND P2, PT, R184.reuse, UR42, PT ;  /* 0x0000002ab8007c0c */ /* 0x040fe2000bf46270 */
[C---:B------:R-:W-:Y:S02]  /*b540*/  VIADD R0, R184.reuse, 0x40 ;  /* 0x00000040b8007836 */ /* 0x040fe40000000000 */
[----:B------:R-:W-:Y:S01]  /*b550*/  VIADD R6, R184, 0x20 ;  /* 0x00000020b8067836 */ /* 0x000fe20000000000 */
[----:B------:R-:W-:Y:S01]  /*b560*/  IADD3 R5, R5, R3, RZ ;  /* 0x0000000305057210 */ /* 0x000fe20007ffe0ff */
[----:B-1----:R-:W-:Y:S01]  /*b570*/  VIADD R7, R14, UR47 ;  /* 0x0000002f0e077c36 */ /* 0x002fe20008000000 */
[----:B------:R-:W-:Y:S01]  /*b580*/  ISETP.GE.AND P0, PT, R0, UR42, PT ;  /* 0x0000002a00007c0c */ /* 0x000fe2000bf06270 */
[----:B---3--:R-:W-:Y:S01]  /*b590*/  IMAD R0, R10, UR7, RZ ;  /* 0x000000070a007c24 */ /* 0x008fe2000f8e02ff */
[----:B------:R-:W-:Y:S01]  /*b5a0*/  ISETP.GE.AND P4, PT, R6, UR42, PT ;  /* 0x0000002a06007c0c */ /* 0x000fe2000bf86270 */
[----:B------:R-:W-:-:S02]  /*b5b0*/  VIADD R6, R184, 0x60 ;  /* 0x00000060b8067836 */ /* 0x000fc40000000000 */
[----:B------:R-:W-:Y:S02]  /*b5c0*/  IMAD R3, R11, UR44, R0 ;  /* 0x0000002c0b037c24 */ /* 0x000fe4000f8e0200 */
[----:B------:R-:W-:Y:S01]  /*b5d0*/  IMAD.WIDE.U32 R8, R10, UR44, R4 ;  /* 0x0000002c0a087c25 */ /* 0x000fe2000f8e0004 */
[----:B------:R-:W-:-:S03]  /*b5e0*/  ISETP.GE.AND P1, PT, R6, UR42, PT ;  /* 0x0000002a06007c0c */ /* 0x000fc6000bf26270 */
[----:B------:R-:W-:-:S04]  /*b5f0*/  IMAD.WIDE R6, R7, 0x80, R184 ;  /* 0x0000008007067825 */ /* 0x000fc800078e02b8 */
[----:B------:R-:W-:Y:S01]  /*b600*/  IMAD.IADD R11, R9, 0x1, R3 ;  /* 0x00000001090b7824 */ /* 0x000fe200078e0203 */
[----:B------:R-:W-:Y:S06]  /*b610*/  @P2 BRA `(.L_x_1933) ;  /* 0x0000000000402947 */ /* 0x000fec0003800000 */
[----:B------:R-:W-:Y:S01]  /*b620*/  ULDC.64 UR6, c[0x0][0xad8] ;  /* 0x0002b60000067ab9 */ /* 0x000fe20000000a00 */
[----:B------:R-:W-:Y:S01]  /*b630*/  MOV R4, R8 ;  /* 0x0000000800047202 */ /* 0x000fe20000000f00 */
[----:B------:R-:W-:Y:S01]  /*b640*/  IMAD R3, R7, UR6, RZ ;  /* 0x0000000607037c24 */ /* 0x000fe2000f8e02ff */
[----:B------:R-:W-:Y:S01]  /*b650*/  ULDC UR5, c[0x0][0xa8c] ;  /* 0x0002a30000057ab9 */ /* 0x000fe20000000800 */
[C---:B------:R-:W-:Y:S01]  /*b660*/  VIADD R0, R18.reuse, 0x40 ;  /* 0x0000004012007836 */ /* 0x040fe20000000000 */
[----:B------:R-:W-:Y:S01]  /*b670*/  ISETP.GE.AND P2, PT, R18, UR5, PT ;  /* 0x0000000512007c0c */ /* 0x000fe2000bf46270 */
[----:B------:R-:W-:Y:S02]  /*b680*/  IMAD.MOV.U32 R5, RZ, RZ, R11 ;  /* 0x000000ffff057224 */ /* 0x000fe400078e000b */
[----:B------:R-:W-:Y:S01]  /*b690*/  IMAD R3, R6, UR7, R3 ;  /* 0x0000000706037c24 */ /* 0x000fe2000f8e0203 */
        /* <DEDUP_REMOVED lines=8> */
.L_x_1933:
[----:B------:R-:W-:Y:S05]  /*b720*/  BSYNC B0 ;  /* 0x0000000000007941 */ /* 0x000fea0003800000 */
.L_x_1932:
[----:B------:R-:W-:Y:S04]  /*b730*/  BSSY B0, `(.L_x_1934) ;  /* 0x0000014000007945 */ /* 0x000fe80003800000 */
[----:B------:R-:W-:Y:S05]  /*b740*/  @P4 BRA `(.L_x_1935) ;  /* 0x0000000000484947 */ /* 0x000fea0003800000 */
[----:B------:R-:W-:Y:S01]  /*b750*/  IADD3 R3, P2, R6, 0x20, RZ ;  /* 0x0000002006037810 */ /* 0x000fe20007f5e0ff */
[----:B------:R-:W-:Y:S01]  /*b760*/  ULDC.64 UR6, c[0x0][0xad8] ;  /* 0x0002b60000067ab9 */ /* 0x000fe20000000a00 */
[----:B------:R-:W-:Y:S01]  /*b770*/  IMAD.MOV.U32 R4, RZ, RZ, R8 ;  /* 0x000000ffff047224 */ /* 0x000fe200078e0008 */
[C---:B------:R-:W-:Y:S01]  /*b780*/  IADD3 R10, R18.reuse, 0x40, RZ ;  /* 0x00000040120a7810 */ /* 0x040fe20007ffe0ff */
        /* <DEDUP_REMOVED lines=9> */
[----:B-1----:R-:W-:Y:S01]  /*b820*/  LEA R12, P2, R4, UR6, 0x1 ;  /* 0x00000006040c7c11 */ /* 0x002fe2000f8408ff */
[----:B------:R-:W-:-:S05]  /*b830*/  IMAD.IADD R3, R5, 0x1, R3 ;  /* 0x0000000105037824 */ /* 0x000fca00078e0203 */
[----:B------:R-:W-:-:S05]  /*b840*/  LEA.HI.X R13, R4, UR7, R3, 0x1, P2 ;  /* 0x00000007040d7c11 */ /* 0x000fca00090f0c03 */
[----:B------:R2:W-:Y:S04]  /*b850*/  @!P3 STG.E.128 desc[UR52][R12.64], RZ ;  /* 0x000000ff0c00b986 */ /* 0x0005e8000c101d34 */
[----:B------:R2:W-:Y:S02]  /*b860*/  @!P4 STG.E.128 desc[UR52][R12.64+0x80], RZ ;  /* 0x000080ff0c00c986 */ /* 0x0005e4000c101d34 */
.L_x_1935:
[----:B------:R-:W-:Y:S05]  /*b870*/  BSYNC B0 ;  /* 0x0000000000007941 */ /* 0x000fea0003800000 */
.L_x_1934:
        /* <DEDUP_REMOVED lines=8> */
[C---:B------:R-:W-:Y:S01]  /*b900*/  ISETP.GE.AND P2, PT, R18.reuse, UR5, PT ;  /* 0x0000000512007c0c */ /* 0x040fe2000bf46270 */
[----:B------:R-:W-:Y:S02]  /*b910*/  VIADD R10, R18, 0x40 ;  /* 0x00000040120a7836 */ /* 0x000fe40000000000 */
[----:B------:R-:W-:Y:S02]  /*b920*/  IMAD R0, R0, UR6, RZ ;  /* 0x0000000600007c24 */ /* 0x000fe4000f8e02ff */
[----:B------:R-:W-:Y:S01]  /*b930*/  IMAD.WIDE.U32 R4, R3, UR6, R4 ;  /* 0x0000000603047c25 */ /* 0x000fe2000f8e0004 */
[----:B------:R-:W-:-:S03]  /*b940*/  ISETP.GE.AND P3, PT, R10, UR5, PT ;  /* 0x000000050a007c0c */ /* 0x000fc6000bf66270 */
[----:B------:R-:W-:Y:S01]  /*b950*/  IMAD R3, R3, UR7, R0 ;  /* 0x0000000703037c24 */ /* 0x000fe2000f8e0200 */
[----:B------:R-:W-:Y:S02]  /*b960*/  ULDC.64 UR6, c[0x0][0xa80] ;  /* 0x0002a00000067ab9 */ /* 0x000fe40000000a00 */
[----:B-12---:R-:W-:Y:S02]  /*b970*/  LEA R12, P0, R4, UR6, 0x1 ;  /* 0x00000006040c7c11 */ /* 0x006fe4000f8008ff */
[----:B------:R-:W-:-:S04]  /*b980*/  IADD3 R3, R5, R3, RZ ;  /* 0x0000000305037210 */ /* 0x000fc80007ffe0ff */
[----:B------:R-:W-:-:S05]  /*b990*/  LEA.HI.X R13, R4, UR7, R3, 0x1, P0 ;  /* 0x00000007040d7c11 */ /* 0x000fca00080f0c03 */
[----:B------:R3:W-:Y:S04]  /*b9a0*/  @!P2 STG.E.128 desc[UR52][R12.64], RZ ;  /* 0x000000ff0c00a986 */ /* 0x0007e8000c101d34 */
[----:B------:R3:W-:Y:S02]  /*b9b0*/  @!P3 STG.E.128 desc[UR52][R12.64+0x80], RZ ;  /* 0x000080ff0c00b986 */ /* 0x0007e4000c101d34 */
.L_x_1937:
[----:B------:R-:W-:Y:S05]  /*b9c0*/  BSYNC B0 ;  /* 0x0000000000007941 */ /* 0x000fea0003800000 */
.L_x_1936:
        /* <DEDUP_REMOVED lines=20> */
.L_x_1938:
[----:B------:R-:W-:Y:S05]  /*bb10*/  BSYNC B0 ;  /* 0x0000000000007941 */ /* 0x000fea0003800000 */
.L_x_1927:
[----:B------:R-:W5:Y:S02]  /*bb20*/  LDC R0, c[0x0][0xda8] ;  /* 0x00036a00ff007b82 */ /* 0x000f640000000800 */
[----:B-----5:R-:W-:-:S13]  /*bb30*/  ISETP.LE.AND P0, PT, R0, UR4, PT ;  /* 0x0000000400007c0c */ /* 0x020fda000bf03270 */
[----:B------:R-:W-:Y:S05]  /*bb40*/  @!P0 BRA `(.L_x_1939) ;  /* 0xffffff50009c8947 */ /* 0x000fea000383ffff */
[----:B------:R-:W-:Y:S05]  /*bb50*/  EXIT ;  /* 0x000000000000794d */ /* 0x000fea0003800000 */
.L_x_1891:
        /* <DEDUP_REMOVED lines=8> */
[----:B------:R-:W-:Y:S02]  /*bbe0*/  IMAD.MOV.U32 R17, RZ, RZ, 0x1 ;  /* 0x00000001ff117424 */ /* 0x000fe400078e00ff */
[----:B------:R-:W-:-:S04]  /*bbf0*/  IMAD.MOV.U32 R16, RZ, RZ, RZ ;  /* 0x000000ffff107224 */ /* 0x000fc800078e00ff */
[----:B------:R-:W1:Y:S02]  /*bc00*/  LDC R0, c[0x0][0xda8] ;  /* 0x00036a00ff007b82 */ /* 0x000e640000000800 */
[----:B-1----:R-:W-:-:S13]  /*bc10*/  ISETP.LE.AND P0, PT, R0, UR4, PT ;  /* 0x0000000400007c0c */ /* 0x002fda000bf03270 */
[----:B------:R-:W-:Y:S05]  /*bc20*/  @P0 BRA `(.L_x_1940) ;  /* 0x00000028004c0947 */ /* 0x000fea0003800000 */
[----:B------:R-:W1:Y:S01]  /*bc30*/  S2R R2, SR_TID.X ;  /* 0x0000000000027919 */ /* 0x000e620000002100 */
[----:B------:R-:W-:Y:S01]  /*bc40*/  MOV R18, UR4 ;  /* 0x0000000400127c02 */ /* 0x000fe20008000f00 */
[----:B------:R-:W-:Y:S01]  /*bc50*/  IMAD.MOV.U32 R16, RZ, RZ, RZ ;  /* 0x000000ffff107224 */ /* 0x000fe200078e00ff */
[----:B------:R-:W-:Y:S01]  /*bc60*/  ULDC UR48, c[0x0][0xc] ;  /* 0x0000030000307ab9 */ /* 0x000fe20000000800 */
[----:B------:R-:W-:Y:S01]  /*bc70*/  IMAD.MOV.U32 R17, RZ, RZ, 0x1 ;  /* 0x00000001ff117424 */ /* 0x000fe200078e00ff */
[----:B------:R-:W-:Y:S01]  /*bc80*/  ULDC.64 UR44, c[0x0][0x198] ;  /* 0x00006600002c7ab9 */ /* 0x000fe20000000a00 */
[----:B------:R-:W-:Y:S01]  /*bc90*/  UMOV UR47, URZ ;  /* 0x0000003f002f7c82 */ /* 0x000fe20008000000 */
[----:B-1----:R-:W-:-:S07]  /*bca0*/  LOP3.LUT R19, R2, 0x1f, RZ, 0xc0, !PT ;  /* 0x0000001f02137812 */ /* 0x002fce00078ec0ff */
.L_x_1988:
        /* <DEDUP_REMOVED lines=21> */
.L_x_1941:
[----:B------:R-:W-:Y:S01]  /*be00*/  ULDC UR9, c[0x0][0xdc4] ;  /* 0x0003710000097ab9 */ /* 0x000fe20000000800 */
[----:B------:R-:W-:Y:S01]  /*be10*/  UMOV UR7, UR8 ;  /* 0x0000000800077c82 */ /* 0x000fe20008000000 */
[----:B------:R-:W-:-:S11]  /*be20*/  UISETP.NE.AND UP0, UPT, UR9, 0x1, UPT ;  /* 0x000000010900788c */ /* 0x000fd6000bf05270 */
[----:B------:R-:W-:Y:S02]  /*be30*/  @UP0 ULDC.64 UR10, c[0x0][0xdc8] ;  /* 0x00037200000a0ab9 */ /* 0x000fe40000000a00 */
[----:B------:R-:W-:-:S04]  /*be40*/  UIMAD.WIDE.U32 UR4, UR8, UR10, URZ ;  /* 0x0000000a080472a5 */ /* 0x000fc8000f8e003f */
[----:B------:R-:W-:-:S04]  /*be50*/  @UP0 USHF.R.U32.HI UR7, URZ, UR11, UR5 ;  /* 0x0000000b3f070299 */ /* 0x000fc80008011605 */
[----:B------:R-:W-:-:S12]  /*be60*/  UIMAD UR4, UR7, UR9, URZ ;  /* 0x00000009070472a4 */ /* 0x000fd8000f8e023f */
.L_x_1942:
[----:B------:R-:W-:Y:S01]  /*be70*/  ULOP3.LUT UR5, URZ, UR7, URZ, 0x33, !UPT ;  /* 0x000000073f057292 */ /* 0x000fe2000f8e333f */
[----:B------:R-:W-:Y:S01]  /*be80*/  BSSY B6, `(.L_x_1943) ;  /* 0x000025e000067945 */ /* 0x000fe20003800000 */
[----:B------:R-:W-:Y:S01]  /*be90*/  ULDC.64 UR10, c[0x0][0x3f8] ;  /* 0x0000fe00000a7ab9 */ /* 0x000fe20000000a00 */
[----:B------:R-:W-:Y:S01]  /*bea0*/  ULDC UR7, c[0x0][0xdac] ;  /* 0x00036b0000077ab9 */ /* 0x000fe20000000800 */
[----:B------:R-:W-:Y:S02]  /*beb0*/  UISETP.NE.U32.AND UP0, UPT, UR10, URZ, UPT ;  /* 0x0000003f0a00728c */ /* 0x000fe4000bf05070 */
[----:B------:R-:W-:Y:S02]  /*bec0*/  UIADD3 UR5, UR5, UR7, URZ ;  /* 0x0000000705057290 */ /* 0x000fe4000fffe03f */
[----:B------:R-:W-:Y:S02]  /*bed0*/  UISETP.NE.AND.EX UP0, UPT, UR11, URZ, UPT, UP0 ;  /* 0x0000003f0b00728c */ /* 0x000fe4000bf05300 */
[----:B------:R-:W-:Y:S01]  /*bee0*/  USHF.L.U32 UR41, UR5, 0x7, URZ ;  /* 0x0000000705297899 */ /* 0x000fe2000800063f */
[----:B------:R-:W-:Y:S01]  /*bef0*/  ULDC UR7, c[0x0][0x404] ;  /* 0x0001010000077ab9 */ /* 0x000fe20000000800 */
[----:B------:R-:W-:Y:S01]  /*bf00*/  ULDC UR10, c[0x0][0x288] ;  /* 0x0000a200000a7ab9 */ /* 0x000fe20000000800 */
[----:B------:R-:W-:-:S02]  /*bf10*/  USEL UR7, UR7, 0x1, UP0 ;  /* 0x0000000107077887 */ /* 0x000fc40008000000 */
[----:B------:R-:W-:Y:S01]  /*bf20*/  UIADD3 UR5, UR41, 0xff, -UR10 ;  /* 0x000000ff29057890 */ /* 0x000fe2000fffe80a */
[----:B------:R-:W-:Y:S02]  /*bf30*/  ULDC UR9, c[0x0][0xdb8] ;  /* 0x00036e0000097ab9 */ /* 0x000fe40000000800 */
[----:B------:R-:W-:Y:S01]  /*bf40*/  ULDC UR10, c[0x0][0x2e0] ;  /* 0x0000b800000a7ab9 */ /* 0x000fe20000000800 */
[----:B------:R-:W-:Y:S02]  /*bf50*/  UISETP.NE.AND UP1, UPT, UR9, 0x1, UPT ;  /* 0x000000010900788c */ /* 0x000fe4000bf25270 */
[----:B------:R-:W-:Y:S02]  /*bf60*/  UIMAD UR11, UR7, UR10, 0x7f ;  /* 0x0000007f070b74a4 */ /* 0x000fe4000f8e020a */
[----:B------:R-:W-:Y:S02]  /*bf70*/  UIMAD UR5, UR7, UR10, UR5 ;  /* 0x0000000a070572a4 */ /* 0x000fe4000f8e0205 */
[----:B------:R-:W-:-:S02]  /*bf80*/  USHF.R.S32.HI UR10, URZ, 0x1f, UR11 ;  /* 0x0000001f3f0a7899 */ /* 0x000fc4000801140b */
[----:B------:R-:W-:Y:S02]  /*bf90*/  USHF.R.S32.HI UR7, URZ, 0x1f, UR5 ;  /* 0x0000001f3f077899 */ /* 0x000fe40008011405 */
[----:B------:R-:W-:Y:S02]  /*bfa0*/  ULEA.HI UR10, UR10, UR11, URZ, 0x7 ;  /* 0x0000000b0a0a7291 */ /* 0x000fe4000f8f383f */
[----:B------:R-:W-:Y:S02]  /*bfb0*/  ULEA.HI UR7, UR7, UR5, URZ, 0x7 ;  /* 0x0000000507077291 */ /* 0x000fe4000f8f383f */
[----:B------:R-:W-:Y:S02]  /*bfc0*/  USHF.R.S32.HI UR10, URZ, 0x7, UR10 ;  /* 0x000000073f0a7899 */ /* 0x000fe4000801140a */
[----:B------:R-:W-:Y:S02]  /*bfd0*/  USHF.R.S32.HI UR7, URZ, 0x7, UR7 ;  /* 0x000000073f077899 */ /* 0x000fe40008011407 */
[----:B------:R-:W-:-:S02]  /*bfe0*/  UIADD3 UR4, UR8, -UR4, URZ ;  /* 0x8000000408047290 */ /* 0x000fc4000fffe03f */
[----:B------:R-:W-:Y:S01]  /*bff0*/  UISETP.LT.AND UP0, UPT, UR10, UR7, UPT ;  /* 0x000000070a00728c */ /* 0x000fe2000bf01270 */
[----:B------:R-:W-:-:S03]  /*c000*/  ULDC UR8, c[0x0][0xdc4] ;  /* 0x0003710000087ab9 */ /* 0x000fc60000000800 */
[----:B------:R-:W-:Y:S02]  /*c010*/  USEL UR39, UR10, UR7, UP0 ;  /* 0x000000070a277287 */ /* 0x000fe40008000000 */
[----:B------:R-:W-:-:S03]  /*c020*/  UIMAD UR6, UR6, UR8, UR4 ;  /* 0x00000008060672a4 */ /* 0x000fc6000f8e0204 */
[----:B------:R-:W-:Y:S01]  /*c030*/  @UP1 ULDC UR4, c[0x0][0xdbc] ;  /* 0x00036f0000041ab9 */ /* 0x000fe20000000800 */
[----:B------:R-:W-:Y:S01]  /*c040*/  ISETP.LT.AND P0, PT, RZ, UR39, PT ;  /* 0x00000027ff007c0c */ /* 0x000fe2000bf01270 */
[----:B------:R-:W-:Y:S01]  /*c050*/  UIMAD.WIDE.U32 UR4, UR6, UR4, URZ ;  /* 0x00000004060472a5 */ /* 0x000fe2000f8e003f */
[----:B------:R-:W-:Y:S01]  /*c060*/  @UP1 ULDC UR8, c[0x0][0xdc0] ;  /* 0x0003700000081ab9 */ /* 0x000fe20000000800 */
[----:B------:R-:W-:Y:S02]  /*c070*/  UMOV UR43, UR6 ;  /* 0x00000006002b7c82 */ /* 0x000fe40008000000 */
[----:B------:R-:W-:-:S04]  /*c080*/  @UP1 USHF.R.U32.HI UR43, URZ, UR8, UR5 ;  /* 0x000000083f2b1299 */ /* 0x000fc80008011605 */
[----:B------:R-:W-:-:S04]  /*c090*/  UIADD3 UR42, -UR43, URZ, URZ ;  /* 0x0000003f2b2a7290 */ /* 0x000fc8000fffe13f */
[----:B------:R-:W-:Y:S01]  /*c0a0*/  UIMAD UR42, UR9, UR42, UR6 ;  /* 0x0000002a092a72a4 */ /* 0x000fe2000f8e0206 */
[----:B------:R-:W-:Y:S11]  /*c0b0*/  @P0 BRA `(.L_x_1944) ;  /* 0x0000000000400947 */ /* 0x000ff60003800000 */
[----:B------:R-:W-:Y:S01]  /*c0c0*/  ISETP.NE.AND P0, PT, R19, RZ, PT ;  /* 0x000000ff1300720c */ /* 0x000fe20003f05270 */
[----:B------:R-:W-:-:S12]  /*c0d0*/  IMAD.MOV.U32 R13, RZ, RZ, R18 ;  /* 0x000000ffff0d7224 */ /* 0x000fd800078e0012 */
        /* <DEDUP_REMOVED lines=14> */
.L_x_1944:
        /* <DEDUP_REMOVED lines=11> */
[----:B------:R-:W-:Y:S01]  /*c270*/  MOV R4, UR6 ;  /* 0x0000000600047c02 */ /* 0x000fe20008000f00 */
[----:B------:R-:W-:Y:S01]  /*c280*/  IMAD.U32 R5, RZ, RZ, UR7 ;  /* 0x00000007ff057e24 */ /* 0x000fe2000f8e00ff */
        /* <DEDUP_REMOVED lines=10> */
.L_x_1946:
        /* <DEDUP_REMOVED lines=19> */
[----:B--2---:R-:W-:Y:S05]  /*c460*/  CALL.ABS.NOINC R2 ;  /* 0x0000000002007343 */ /* 0x004fea0003c00000 */
.L_x_1948:
        /* <DEDUP_REMOVED lines=8> */
[----:B------:R-:W-:Y:S01]  /*c4f0*/  MOV R8, 0x70 ;  /* 0x0000007000087802 */ /* 0x000fe20000000f00 */
[----:B------:R-:W-:Y:S02]  /*c500*/  IMAD.U32 R7, RZ, RZ, UR9 ;  /* 0x00000009ff077e24 */ /* 0x000fe4000f8e00ff */
[----:B------:R-:W-:-:S02]  /*c510*/  IMAD.U32 R10, RZ, RZ, UR4 ;  /* 0x00000004ff0a7e24 */ /* 0x000fc4000f8e00ff */
[----:B------:R-:W-:Y:S02]  /*c520*/  IMAD.U32 R11, RZ, RZ, UR5 ;  /* 0x00000005ff0b7e24 */ /* 0x000fe4000f8e00ff */
[----:B------:R-:W-:Y:S02]  /*c530*/  IMAD.MOV.U32 R12, RZ, RZ, 0x1 ;  /* 0x00000001ff0c7424 */ /* 0x000fe400078e00ff */
[----:B------:R-:W-:-:S07]  /*c540*/  IMAD.MOV.U32 R13, RZ, RZ, RZ ;  /* 0x000000ffff0d7224 */ /* 0x000fce00078e00ff */
[----:B------:R-:W-:-:S07]  /*c550*/  LEPC R20, `(.L_x_1947) ;  /* 0x000000001014794e */ /* 0x000fce0000000000 */
[----:B-1----:R-:W-:Y:S05]  /*c560*/  CALL.ABS.NOINC R2 ;  /* 0x0000000002007343 */ /* 0x002fea0003c00000 */
.L_x_1947:
[----:B------:R-:W-:Y:S01]  /*c570*/  ULDC.64 UR4, c[0x0][0x9f8] ;  /* 0x00027e0000047ab9 */ /* 0x000fe20000000a00 */
[----:B------:R-:W-:Y:S01]  /*c580*/  IMAD.U32 R5, RZ, RZ, UR43 ;  /* 0x0000002bff057e24 */ /* 0x000fe2000f8e00ff */
[----:B------:R-:W-:Y:S01]  /*c590*/  ISETP.NE.U32.AND P0, PT, RZ, UR4, PT ;  /* 0x00000004ff007c0c */ /* 0x000fe2000bf05070 */
[----:B------:R-:W1:Y:S01]  /*c5a0*/  LDC R4, c[0x0][0x428] ;  /* 0x00010a00ff047b82 */ /* 0x000e620000000800 */
[----:B------:R-:W-:Y:S02]  /*c5b0*/  MOV R0, UR43 ;  /* 0x0000002b00007c02 */ /* 0x000fe40008000f00 */
[----:B------:R-:W-:-:S13]  /*c5c0*/  ISETP.NE.AND.EX P0, PT, RZ, UR5, PT, P0 ;  /* 0x00000005ff007c0c */ /* 0x000fda000bf05300 */
[----:B------:R-:W2:Y:S02]  /*c5d0*/  @P0 LDC.64 R2, c[0x0][0x9f8] ;  /* 0x00027e00ff020b82 */ /* 0x000ea40000000a00 */
[----:B--2---:R-:W-:-:S05]  /*c5e0*/  @P0 IMAD.WIDE R2, R5, 0x4, R2 ;  /* 0x0000000405020825 */ /* 0x004fca00078e0202 */
[----:B------:R2:W3:Y:S01]  /*c5f0*/  @P0 LDG.E R0, desc[UR52][R2.64] ;  /* 0x0000003402000981 */ /* 0x0004e2000c1e1900 */
[----:B-1----:R-:W-:Y:S01]  /*c600*/  ISETP.NE.AND P0, PT, R4, 0x1, PT ;  /* 0x000000010400780c */ /* 0x002fe20003f05270 */
[----:B------:R-:W-:Y:S01]  /*c610*/  IMAD.U32 R4, RZ, RZ, UR42 ;  /* 0x0000002aff047e24 */ /* 0x000fe2000f8e00ff */
[----:B------:R-:W-:Y:S01]  /*c620*/  ISETP.NE.AND P1, PT, R19, RZ, PT ;  /* 0x000000ff1300720c */ /* 0x000fe20003f25270 */
[----:B------:R-:W-:Y:S01]  /*c630*/  UMOV UR40, URZ ;  /* 0x0000003f00287c82 */ /* 0x000fe20008000000 */
[----:B------:R-:W-:Y:S01]  /*c640*/  UMOV UR8, 0x40 ;  /* 0x0000004000087882 */ /* 0x000fe20000000000 */
[----:B------:R-:W-:Y:S01]  /*c650*/  UMOV UR9, UR41 ;  /* 0x0000002900097c82 */ /* 0x000fe20008000000 */
[----:B------:R-:W-:Y:S01]  /*c660*/  UMOV UR10, UR42 ;  /* 0x0000002a000a7c82 */ /* 0x000fe20008000000 */
[----:B------:R-:W-:Y:S01]  /*c670*/  UMOV UR11, UR43 ;  /* 0x0000002b000b7c82 */ /* 0x000fe20008000000 */
[----:B------:R-:W-:Y:S01]  /*c680*/  UMOV UR6, 0xffffffff ;  /* 0xffffffff00067882 */ /* 0x000fe20000000000 */
[----:B--2---:R-:W1:Y:S06]  /*c690*/  LDC.64 R2, c[0x0][0x3f8] ;  /* 0x0000fe00ff027b82 */ /* 0x004e6c0000000a00 */
[----:B------:R-:W-:-:S02]  /*c6a0*/  VOTEU.ALL UP1, P1 ;  /* 0x00000000003f7886 */ /* 0x000fc40000820000 */
[----:B------:R-:W2:Y:S03]  /*c6b0*/  @P0 LDC R5, c[0x0][0x42c] ;  /* 0x00010b00ff050b82 */ /* 0x000ea60000000800 */
[----:B------:R-:W-:-:S04]  /*c6c0*/  @!UP1 UIADD3 UR4, UP0, UR44, 0x270, URZ ;  /* 0x000002702c049890 */ /* 0x000fc8000ff1e03f */
[----:B------:R-:W-:Y:S01]  /*c6d0*/  @!UP1 UIADD3.X UR5, URZ, UR45, URZ, UP0, !UPT ;  /* 0x0000002d3f059290 */ /* 0x000fe200087fe43f */
[----:B------:R-:W4:Y:S08]  /*c6e0*/  @P0 LDC R6, c[0x0][0x430] ;  /* 0x00010c00ff060b82 */ /* 0x000f300000000800 */
[----:B------:R1:W-:Y:S01]  /*c6f0*/  @!UP1 UTMAPF.L2.4D [UR40], [UR4] ;  /* 0x00000028040095b8 */ /* 0x0003e20008018000 */
[----:B--2---:R-:W-:Y:S01]  /*c700*/  @P0 IMAD.HI.U32 R5, R5, UR42, RZ ;  /* 0x0000002a05050c27 */ /* 0x004fe2000f8e00ff */
[----:B------:R2:W-:Y:S04]  /*c710*/  @!UP1 UTMAPF.L2.4D [UR8], [UR4] ;  /* 0x00000008040095b8 */ /* 0x0005e80008018000 */
[----:B----4-:R-:W-:Y:S01]  /*c720*/  @P0 SHF.R.U32.HI R4, RZ, R6, R5 ;  /* 0x00000006ff040219 */ /* 0x010fe20000011605 */
[----:B------:R-:W-:Y:S01]  /*c730*/  IMAD.U32 R5, RZ, RZ, UR39 ;  /* 0x00000027ff057e24 */ /* 0x000fe2000f8e00ff */
[----:B-1----:R-:W-:-:S03]  /*c740*/  ISETP.NE.U32.AND P0, PT, R2, RZ, PT ;  /* 0x000000ff0200720c */ /* 0x002fc60003f05070 */
[----:B------:R-:W-:Y:S01]  /*c750*/  VIADD R5, R5, 0xffffffff ;  /* 0xffffffff05057836 */ /* 0x000fe20000000000 */
[----:B------:R-:W-:-:S04]  /*c760*/  ISETP.NE.AND.EX P0, PT, R3, RZ, PT, P0 ;  /* 0x000000ff0300720c */ /* 0x000fc80003f05300 */
[----:B---3--:R-:W-:Y:S01]  /*c770*/  SEL R6, R0, RZ, !P0 ;  /* 0x000000ff00067207 */ /* 0x008fe20004000000 */
[----:B--2---:R-:W-:Y:S08]  /*c780*/  BRA.DIV UR6, `(.L_x_1949) ;  /* 0x0000002206e87947 */ /* 0x004ff0000b800000 */
.L_x_2000:
[----:B------:R-:W-:Y:S01]  /*c790*/  UMOV UR4, 0xffffffff ;  /* 0xffffffff00047882 */ /* 0x000fe20000000000 */
[----:B------:R-:W-:Y:S02]  /*c7a0*/  SHF.R.S32.HI R12, RZ, 0x1f, R0 ;  /* 0x0000001fff0c7819 */ /* 0x000fe40000011400 */
[----:B------:R-:W-:Y:S05]  /*c7b0*/  BRA.DIV UR4, `(.L_x_1950) ;  /* 0x0000002604087947 */ /* 0x000fea000b800000 */
[----:B------:R-:W-:-:S13]  /*c7c0*/  ELECT P6, URZ, PT ;  /* 0x00000000003f782f */ /* 0x000fda00038c0000 */
.L_x_2003:
[----:B------:R-:W-:Y:S05]  /*c7d0*/  @!P6 BRA `(.L_x_1951) ;  /* 0x0000000000d8e947 */ /* 0x000fea0003800000 */
[----:B------:R-:W-:Y:S01]  /*c7e0*/  MOV R6, R0 ;  /* 0x0000000000067202 */ /* 0x000fe20000000f00 */
        /* <DEDUP_REMOVED lines=17> */
[----:B------:R-:W-:-:S05]  /*c900*/  IADD3 R7, -R11, RZ, RZ ;  /* 0x000000ff0b077210 */ /* 0x000fca0007ffe1ff */
[----:B------:R-:W-:-:S07]  /*c910*/  IMAD R5, R10, R7, R5 ;  /* 0x000000070a057224 */ /* 0x000fce00078e0205 */
.L_x_1952:
[----:B------:R-:W2:Y:S01]  /*c920*/  S2R R7, SR_TID.X ;  /* 0x0000000000077919 */ /* 0x000ea20000002100 */
[----:B-1----:R-:W-:Y:S02]  /*c930*/  LEA R8, R16, UR38, 0x3 ;  /* 0x0000002610087c11 */ /* 0x002fe4000f8e18ff */
[----:B--2---:R-:W-:Y:S02]  /*c940*/  LOP3.LUT R9, R7, 0x7f, RZ, 0xc0, !PT ;  /* 0x0000007f07097812 */ /* 0x004fe400078ec0ff */
[----:B------:R-:W-:Y:S02]  /*c950*/  SHF.L.U32 R7, R17, 0x1f, RZ ;  /* 0x0000001f11077819 */ /* 0x000fe400000006ff */
[----:B------:R-:W-:Y:S02]  /*c960*/  ISETP.NE.AND P3, PT, R9, RZ, PT ;  /* 0x000000ff0900720c */ /* 0x000fe40003f65270 */
[----:B------:R-:W1:Y:S02]  /*c970*/  SYNCS.PHASECHK.TRANS64.TRYWAIT P2, [R8+URZ+0x28840], R7 ;  /* 0x02884007080075a7 */ /* 0x000e64000804017f */
[----:B-1----:R-:W-:Y:S09]  /*c980*/  @!P2 BRA `(.L_x_1953) ;  /* 0x0000002000b4a947 */ /* 0x002ff20003800000 */
.L_x_2004:
[----:B------:R-:W-:Y:S05]  /*c990*/  @P3 BRA `(.L_x_1954) ;  /* 0x0000000000143947 */ /* 0x000fea0003800000 */
[----:B------:R-:W-:Y:S01]  /*c9a0*/  ISETP.NE.AND P2, PT, R19, RZ, PT ;  /* 0x000000ff1300720c */ /* 0x000fe20003f45270 */
[----:B-1----:R-:W-:-:S04]  /*c9b0*/  IMAD.MOV.U32 R7, RZ, RZ, 0x8000 ;  /* 0x00008000ff077424 */ /* 0x002fc800078e00ff */
[----:B------:R2:W-:Y:S08]  /*c9c0*/  SYNCS.ARRIVE.TRANS64 RZ, [R8+URZ+0x28830], R7 ;  /* 0x0288300708ff79a7 */ /* 0x0005f0000800003f */
[----:B------:R-:W-:Y:S05]  /*c9d0*/  @!P2 BRA `(.L_x_1954) ;  /* 0x000000000004a947 */ /* 0x000fea0003800000 */
[----:B------:R-:W-:Y:S01]  /*c9e0*/  BPT.TRAP 0x1 ;  /* 0x000000040000795c */ /* 0x000fe20000300000 */
.L_x_1954:
        /* <DEDUP_REMOVED lines=17> */
[----:B---3--:R-:W-:Y:S01]  /*cb00*/  UMOV UR8, UR14 ;  /* 0x0000000e00087c82 */ /* 0x008fe20008000000 */
[----:B------:R-:W-:Y:S02]  /*cb10*/  UMOV UR10, UR15 ;  /* 0x0000000f000a7c82 */ /* 0x000fe40008000000 */
[----:B------:R3:W-:Y:S02]  /*cb20*/  UTMALDG.4D [UR8], [UR4], desc[UR6] ;  /* 0x00000608040075b4 */ /* 0x0007e40008019000 */
[----:B---3--:R-:W-:Y:S01]  /*cb30*/  NOP ;  /* 0x0000000000007918 */ /* 0x008fe20000000000 */
.L_x_1951:
        /* <DEDUP_REMOVED lines=9> */
[----:B-12---:R-:W-:Y:S01]  /*cbd0*/  @P2 IMAD.MOV.U32 R7, RZ, RZ, 0x8000 ;  /* 0x00008000ff072424 */ /* 0x006fe200078e00ff */
        /* <DEDUP_REMOVED lines=21> */
.L_x_2005:
[----:B------:R-:W-:-:S06]  /*cd30*/  UISETP.GE.AND UP0, UPT, UR39, 0x2, UPT ;  /* 0x000000022700788c */ /* 0x000fcc000bf06270 */
[----:B------:R-:W-:-:S13]  /*cd40*/  PLOP3.LUT P2, PT, PT, PT, UP0, 0x80, 0x0 ;  /* 0x000000000000781c */ /* 0x000fda0003f4f008 */
[----:B------:R-:W-:Y:S05]  /*cd50*/  @!P2 BRA `(.L_x_1956) ;  /* 0x0000001000d8a947 */ /* 0x000fea0003800000 */
[----:B------:R-:W-:Y:S02]  /*cd60*/  ULOP3.LUT UR4, UR39, 0x1, URZ, 0xc0, !UPT ;  /* 0x0000000127047892 */ /* 0x000fe4000f8ec03f */
[----:B------:R-:W-:Y:S02]  /*cd70*/  UIADD3 UR46, UR39, -0x2, URZ ;  /* 0xfffffffe272e7890 */ /* 0x000fe4000fffe03f */
[----:B------:R-:W-:Y:S01]  /*cd80*/  UISETP.NE.U32.AND UP0, UPT, UR4, 0x1, UPT ;  /* 0x000000010400788c */ /* 0x000fe2000bf05070 */
[----:B------:R-:W-:-:S03]  /*cd90*/  ULDC.64 UR36, c[0x0][0x408] ;  /* 0x0001020000247ab9 */ /* 0x000fc60000000a00 */
[----:B-1----:R-:W-:Y:S02]  /*cda0*/  MOV R7, UR46 ;  /* 0x0000002e00077c02 */ /* 0x002fe40008000f00 */
[----:B------:R-:W-:-:S13]  /*cdb0*/  PLOP3.LUT P2, PT, PT, PT, UP0, 0x80, 0x0 ;  /* 0x000000000000781c */ /* 0x000fda0003f4f008 */
[----:B------:R-:W-:Y:S05]  /*cdc0*/  @!P2 BRA `(.L_x_1957) ;  /* 0x0000000400a0a947 */ /* 0x000fea0003800000 */
[----:B------:R-:W-:Y:S01]  /*cdd0*/  VIADD R10, R16, 0x1 ;  /* 0x00000001100a7836 */ /* 0x000fe20000000000 */
[----:B------:R-:W-:Y:S04]  /*cde0*/  BSSY B0, `(.L_x_1958) ;  /* 0x0000062000007945 */ /* 0x000fe80003800000 */
[----:B------:R-:W-:-:S04]  /*cdf0*/  ISETP.NE.AND P2, PT, R10, 0x2, PT ;  /* 0x000000020a00780c */ /* 0x000fc80003f45270 */
[----:B------:R-:W-:Y:S02]  /*ce00*/  SEL R8, RZ, 0x1, P2 ;  /* 0x00000001ff087807 */ /* 0x000fe40001000000 */
[----:B------:R-:W-:Y:S02]  /*ce10*/  SEL R10, R10, RZ, P2 ;  /* 0x000000ff0a0a7207 */ /* 0x000fe40001000000 */
[----:B------:R-:W-:Y:S01]  /*ce20*/  LOP3.LUT R7, R17, R8, RZ, 0x3c, !PT ;  /* 0x0000000811077212 */ /* 0x000fe200078e3cff */
[----:B------:R-:W-:Y:S06]  /*ce30*/  @!P6 BRA `(.L_x_1959) ;  /* 0x000000040070e947 */ /* 0x000fec0003800000 */
[----:B------:R-:W-:Y:S02]  /*ce40*/  IMAD.MOV.U32 R8, RZ, RZ, R6 ;  /* 0x000000ffff087224 */ /* 0x000fe400078e0006 */
[----:B------:R-:W-:Y:S01]  /*ce50*/  IMAD.U32 R9, RZ, RZ, UR46 ;  /* 0x0000002eff097e24 */ /* 0x000fe2000f8e00ff */
[----:B------:R-:W-:Y:S06]  /*ce60*/  @!P0 BRA `(.L_x_1960) ;  /* 0x0000000000508947 */ /* 0x000fec0003800000 */
[----:B------:R-:W-:Y:S01]  /*ce70*/  ULDC UR7, c[0x0][0x41c] ;  /* 0x0001070000077ab9 */ /* 0x000fe20000000800 */
[----:B------:R-:W-:Y:S01]  /*ce80*/  UMOV UR6, UR46 ;  /* 0x0000002e00067c82 */ /* 0x000fe20008000000 */
[----:B------:R-:W-:-:S11]  /*ce90*/  UISETP.NE.AND UP0, UPT, UR7, 0x1, UPT ;  /* 0x000000010700788c */ /* 0x000fd6000bf05270 */
[----:B------:R-:W-:Y:S02]  /*cea0*/  @UP0 ULDC.64 UR8, c[0x0][0x420] ;  /* 0x0001080000080ab9 */ /* 0x000fe40000000a00 */
[----:B------:R-:W-:-:S04]  /*ceb0*/  UIMAD.WIDE.U32 UR4, UR46, UR8, URZ ;  /* 0x000000082e0472a5 */ /* 0x000fc8000f8e003f */
[----:B------:R-:W-:-:S03]  /*cec0*/  @UP0 USHF.R.U32.HI UR6, URZ, UR9, UR5 ;  /* 0x000000093f060299 */ /* 0x000fc60008011605 */
[----:B------:R-:W-:Y:S01]  /*ced0*/  ULDC.64 UR8, c[0x0][0x408] ;  /* 0x0001020000087ab9 */ /* 0x000fe20000000a00 */
[----:B------:R-:W-:Y:S01]  /*cee0*/  USHF.R.S32.HI UR4, URZ, 0x1f, UR6 ;  /* 0x0000001f3f047899 */ /* 0x000fe20008011406 */
[----:B------:R-:W-:Y:S01]  /*cef0*/  IMAD R11, R12, UR8, RZ ;  /* 0x000000080c0b7c24 */ /* 0x000fe2000f8e02ff */
[----:B------:R-:W-:-:S03]  /*cf00*/  MOV R8, UR6 ;  /* 0x0000000600087c02 */ /* 0x000fc60008000f00 */
[C---:B------:R-:W-:Y:S02]  /*cf10*/  IMAD R11, R0.reuse, UR9, R11 ;  /* 0x00000009000b7c24 */ /* 0x040fe4000f8e020b */
[----:B------:R-:W-:Y:S02]  /*cf20*/  IMAD.U32 R9, RZ, RZ, UR4 ;  /* 0x00000004ff097e24 */ /* 0x000fe4000f8e00ff */
[----:B------:R-:W-:-:S04]  /*cf30*/  IMAD.WIDE.U32 R8, R0, UR8, R8 ;  /* 0x0000000800087c25 */ /* 0x000fc8000f8e0008 */
[----:B------:R-:W-:Y:S01]  /*cf40*/  IMAD.IADD R9, R11, 0x1, R9 ;  /* 0x000000010b097824 */ /* 0x000fe200078e0209 */
[----:B------:R-:W-:-:S04]  /*cf50*/  LEA R2, P2, R8, R2, 0x2 ;  /* 0x0000000208027211 */ /* 0x000fc800078410ff */
[----:B------:R-:W-:-:S05]  /*cf60*/  LEA.HI.X R3, R8, R3, R9, 0x2, P2 ;  /* 0x0000000308037211 */ /* 0x000fca00010f1409 */
[----:B------:R1:W5:Y:S01]  /*cf70*/  LDG.E R8, desc[UR52][R2.64] ;  /* 0x0000003402087981 */ /* 0x000362000c1e1900 */
[----:B------:R-:W-:-:S04]  /*cf80*/  UIADD3 UR4, -UR6, URZ, URZ ;  /* 0x0000003f06047290 */ /* 0x000fc8000fffe13f */
[----:B------:R-:W-:-:S06]  /*cf90*/  UIMAD UR4, UR7, UR4, UR46 ;  /* 0x00000004070472a4 */ /* 0x000fcc000f8e022e */
[----:B-1----:R-:W-:-:S07]  /*cfa0*/  IMAD.U32 R9, RZ, RZ, UR4 ;  /* 0x00000004ff097e24 */ /* 0x002fce000f8e00ff */
.L_x_1960:
[----:B------:R-:W1:Y:S01]  /*cfb0*/  S2R R2, SR_TID.X ;  /* 0x0000000000027919 */ /* 0x000e620000002100 */
[----:B------:R-:W-:Y:S02]  /*cfc0*/  LEA R3, R10, UR38, 0x3 ;  /* 0x000000260a037c11 */ /* 0x000fe4000f8e18ff */
[----:B-1----:R-:W-:Y:S02]  /*cfd0*/  LOP3.LUT R11, R2, 0x7f, RZ, 0xc0, !PT ;  /* 0x0000007f020b7812 */ /* 0x002fe400078ec0ff */
[----:B------:R-:W-:Y:S02]  /*cfe0*/  SHF.L.U32 R2, R7, 0x1f, RZ ;  /* 0x0000001f07027819 */ /* 0x000fe400000006ff */
[----:B------:R-:W-:Y:S02]  /*cff0*/  ISETP.NE.AND P2, PT, R11, RZ, PT ;  /* 0x000000ff0b00720c */ /* 0x000fe40003f45270 */
[----:B------:R-:W1:Y:S02]  /*d000*/  SYNCS.PHASECHK.TRANS64.TRYWAIT P3, [R3+URZ+0x28840], R2 ;  /* 0x02884002030075a7 */ /* 0x000e64000806017f */
[----:B-1----:R-:W-:Y:S09]  /*d010*/  @!P3 BRA `(.L_x_1961) ;  /* 0x0000001c003cb947 */ /* 0x002ff20003800000 */
.L_x_2006:
[----:B------:R-:W-:Y:S05]  /*d020*/  @P2 BRA `(.L_x_1962) ;  /* 0x0000000000142947 */ /* 0x000fea0003800000 */
[----:B------:R-:W-:Y:S02]  /*d030*/  ISETP.NE.AND P3, PT, R19, RZ, PT ;  /* 0x000000ff1300720c */ /* 0x000fe40003f65270 */
[----:B-1----:R-:W-:-:S04]  /*d040*/  MOV R2, 0x8000 ;  /* 0x0000800000027802 */ /* 0x002fc80000000f00 */
[----:B------:R2:W-:Y:S07]  /*d050*/  SYNCS.ARRIVE.TRANS64 RZ, [R3+URZ+0x28830], R2 ;  /* 0x0288300203ff79a7 */ /* 0x0005ee000800003f */
[----:B------:R-:W-:Y:S05]  /*d060*/  @!P3 BRA `(.L_x_1962) ;  /* 0x000000000004b947 */ /* 0x000fea0003800000 */
[----:B------:R-:W-:Y:S01]  /*d070*/  BPT.TRAP 0x1 ;  /* 0x000000040000795c */ /* 0x000fe20000300000 */
.L_x_1962:
        /* <DEDUP_REMOVED lines=12> */
[----:B-12---:R-:W-:Y:S01]  /*d140*/  SHF.L.U32 R3, R17, 0x1f, RZ ;  /* 0x0000001f11037819 */ /* 0x006fe200000006ff */
        /* <DEDUP_REMOVED lines=13> */
.L_x_2007:
[----:B------:R-:W-:Y:S05]  /*d220*/  @P2 BRA `(.L_x_1964) ;  /* 0x0000000000182947 */ /* 0x000fea0003800000 */
[----:B------:R-:W-:Y:S01]  /*d230*/  ISETP.NE.AND P2, PT, R19, RZ, PT ;  /* 0x000000ff1300720c */ /* 0x000fe20003f45270 */
[----:B-1----:R-:W-:Y:S01]  /*d240*/  IMAD.MOV.U32 R3, RZ, RZ, 0x8000 ;  /* 0x00008000ff037424 */ /* 0x002fe200078e00ff */
[----:B------:R-:W-:-:S04]  /*d250*/  LEA R2, R16, UR38, 0x3 ;  /* 0x0000002610027c11 */ /* 0x000fc8000f8e18ff */
[----:B------:R2:W-:Y:S07]  /*d260*/  SYNCS.ARRIVE.TRANS64 RZ, [R2+URZ+0x28850], R3 ;  /* 0x0288500302ff79a7 */ /* 0x0005ee000800003f */
[----:B------:R-:W-:Y:S05]  /*d270*/  @!P2 BRA `(.L_x_1964) ;  /* 0x000000000004a947 */ /* 0x000fea0003800000 */
[----:B------:R-:W-:Y:S01]  /*d280*/  BPT.TRAP 0x1 ;  /* 0x000000040000795c */ /* 0x000fe20000300000 */
.L_x_1964:
        /* <DEDUP_REMOVED lines=23> */
.L_x_1959:
[----:B------:R-:W-:Y:S05]  /*d400*/  BSYNC B0 ;  /* 0x0000000000007941 */ /* 0x000fea0003800000 */
.L_x_1958:
[----:B------:R-:W-:Y:S01]  /*d410*/  UIADD3 UR4, UR39, -0x3, URZ ;  /* 0xfffffffd27047890 */ /* 0x000fe2000fffe03f */
[----:B------:R-:W-:Y:S01]  /*d420*/  IMAD.MOV.U32 R17, RZ, RZ, R7 ;  /* 0x000000ffff117224 */ /* 0x000fe200078e0007 */
[----:B------:R-:W-:-:S04]  /*d430*/  MOV R16, R10 ;  /* 0x0000000a00107202 */ /* 0x000fc80000000f00 */
[----:B------:R-:W-:-:S07]  /*d440*/  IMAD.U32 R7, RZ, RZ, UR4 ;  /* 0x00000004ff077e24 */ /* 0x000fce000f8e00ff */
.L_x_1957:
[----:B------:R-:W-:Y:S01]  /*d450*/  ISETP.NE.AND P2, PT, RZ, UR46, PT ;  /* 0x0000002eff007c0c */ /* 0x000fe2000bf45270 */
[----:B------:R-:W-:-:S12]  /*d460*/  BSSY B0, `(.L_x_1956) ;  /* 0x00000c5000007945 */ /* 0x000fd80003800000 */
[----:B------:R-:W-:Y:S05]  /*d470*/  @!P2 BRA `(.L_x_1965) ;  /* 0x0000000c000ca947 */ /* 0x000fea0003800000 */
[----:B------:R-:W-:-:S07]  /*d480*/  IMAD.MOV.U32 R8, RZ, RZ, R6 ;  /* 0x000000ffff087224 */ /* 0x000fce00078e0006 */
.L_x_1980:
[----:B------:R-:W-:Y:S01]  /*d490*/  IADD3 R10, R16, 0x1, RZ ;  /* 0x00000001100a7810 */ /* 0x000fe20007ffe0ff */
[----:B------:R-:W-:Y:S05]  /*d4a0*/  YIELD ;  /* 0x0000000000007946 */ /* 0x000fea0003800000 */
[----:B------:R-:W-:Y:S01]  /*d4b0*/  ISETP.NE.AND P2, PT, R10, 0x2, PT ;  /* 0x000000020a00780c */ /* 0x000fe20003f45270 */
[----:B------:R-:W-:Y:S03]  /*d4c0*/  BSSY B1, `(.L_x_1966) ;  /* 0x000005c000017945 */ /* 0x000fe60003800000 */
[----:B-12---:R-:W-:-:S02]  /*d4d0*/  SEL R2, RZ, 0x1, P2 ;  /* 0x00000001ff027807 */ /* 0x006fc40001000000 */
        /* <DEDUP_REMOVED lines=17> */
[----:B------:R-:W-:-:S05]  /*d5f0*/  IMAD.WIDE.U32 R2, R0, UR36, R2 ;  /* 0x0000002400027c25 */ /* 0x000fca000f8e0002 */
[----:B------:R-:W-:Y:S02]  /*d600*/  IADD3 R14, R14, R3, RZ ;  /* 0x000000030e0e7210 */ /* 0x000fe40007ffe0ff */
[----:B-1----:R-:W-:-:S04]  /*d610*/  LEA R8, P2, R2, R8, 0x2 ;  /* 0x0000000802087211 */ /* 0x002fc800078410ff */
[----:B------:R-:W-:-:S05]  /*d620*/  LEA.HI.X R9, R2, R9, R14, 0x2, P2 ;  /* 0x0000000902097211 */ /* 0x000fca00010f140e */
[----:B------:R1:W5:Y:S04]  /*d630*/  LDG.E R8, desc[UR52][R8.64] ;  /* 0x0000003408087981 */ /* 0x000368000c1e1900 */
.L_x_1968:
[----:B------:R-:W1:Y:S01]  /*d640*/  S2R R2, SR_TID.X ;  /* 0x0000000000027919 */ /* 0x000e620000002100 */
[----:B------:R-:W-:Y:S02]  /*d650*/  LEA R3, R10, UR38, 0x3 ;  /* 0x000000260a037c11 */ /* 0x000fe4000f8e18ff */
[----:B-1----:R-:W-:Y:S02]  /*d660*/  LOP3.LUT R9, R2, 0x7f, RZ, 0xc0, !PT ;  /* 0x0000007f02097812 */ /* 0x002fe400078ec0ff */
[----:B------:R-:W-:Y:S02]  /*d670*/  SHF.L.U32 R2, R11, 0x1f, RZ ;  /* 0x0000001f0b027819 */ /* 0x000fe400000006ff */
[----:B------:R-:W-:Y:S02]  /*d680*/  ISETP.NE.AND P2, PT, R9, RZ, PT ;  /* 0x000000ff0900720c */ /* 0x000fe40003f45270 */
[----:B------:R-:W1:Y:S02]  /*d690*/  SYNCS.PHASECHK.TRANS64.TRYWAIT P3, [R3+URZ+0x28840], R2 ;  /* 0x02884002030075a7 */ /* 0x000e64000806017f */
[----:B-1----:R-:W-:Y:S09]  /*d6a0*/  @!P3 BRA `(.L_x_1969) ;  /* 0x0000001400c0b947 */ /* 0x002ff20003800000 */
.L_x_2008:
[----:B------:R-:W-:Y:S05]  /*d6b0*/  @P2 BRA `(.L_x_1970) ;  /* 0x0000000000142947 */ /* 0x000fea0003800000 */
[----:B------:R-:W-:Y:S01]  /*d6c0*/  ISETP.NE.AND P3, PT, R19, RZ, PT ;  /* 0x000000ff1300720c */ /* 0x000fe20003f65270 */
[----:B-1----:R-:W-:-:S04]  /*d6d0*/  IMAD.MOV.U32 R2, RZ, RZ, 0x8000 ;  /* 0x00008000ff027424 */ /* 0x002fc800078e00ff */
[----:B------:R2:W-:Y:S08]  /*d6e0*/  SYNCS.ARRIVE.TRANS64 RZ, [R3+URZ+0x28830], R2 ;  /* 0x0288300203ff79a7 */ /* 0x0005f0000800003f */
[----:B------:R-:W-:Y:S05]  /*d6f0*/  @!P3 BRA `(.L_x_1970) ;  /* 0x000000000004b947 */ /* 0x000fea0003800000 */
[----:B------:R-:W-:Y:S01]  /*d700*/  BPT.TRAP 0x1 ;  /* 0x000000040000795c */ /* 0x000fe20000300000 */
.L_x_1970:
        /* <DEDUP_REMOVED lines=14> */
[----:B-12---:R-:W-:Y:S01]  /*d7f0*/  LEA R2, R16, UR17, 0x3 ;  /* 0x0000001110027c11 */ /* 0x006fe2000f8e18ff */
        /* <DEDUP_REMOVED lines=11> */
.L_x_2009:
[----:B------:R-:W-:Y:S05]  /*d8b0*/  @P2 BRA `(.L_x_1972) ;  /* 0x0000000000142947 */ /* 0x000fea0003800000 */
[----:B------:R-:W-:Y:S01]  /*d8c0*/  ISETP.NE.AND P2, PT, R19, RZ, PT ;  /* 0x000000ff1300720c */ /* 0x000fe20003f45270 */
[----:B------:R-:W-:-:S04]  /*d8d0*/  IMAD.MOV.U32 R3, RZ, RZ, 0x8000 ;  /* 0x00008000ff037424 */ /* 0x000fc800078e00ff */
[----:B------:R2:W-:Y:S08]  /*d8e0*/  SYNCS.ARRIVE.TRANS64 RZ, [R2+URZ+0x50], R3 ;  /* 0x0000500302ff79a7 */ /* 0x0005f0000800003f */
[----:B------:R-:W-:Y:S05]  /*d8f0*/  @!P2 BRA `(.L_x_1972) ;  /* 0x000000000004a947 */ /* 0x000fea0003800000 */
[----:B------:R-:W-:Y:S01]  /*d900*/  BPT.TRAP 0x1 ;  /* 0x000000040000795c */ /* 0x000fe20000300000 */
.L_x_1972:
        /* <DEDUP_REMOVED lines=10> */
[----:B------:R-:W-:Y:S01]  /*d9b0*/  IMAD.MOV.U32 R5, RZ, RZ, R13 ;  /* 0x000000ffff057224 */ /* 0x000fe200078e000d */
[----:B------:R-:W-:-:S02]  /*d9c0*/  MOV R6, R8 ;  /* 0x0000000800067202 */ /* 0x000fc40000000f00 */
[----:B------:R-:W-:Y:S02]  /*d9d0*/  ULEA UR6, UR6, UR38, 0xf ;  /* 0x0000002606067291 */ /* 0x000fe4000f8e783f */
[----:B------:R-:W-:Y:S02]  /*d9e0*/  USHF.L.U32 UR11, UR11, 0x7, URZ ;  /* 0x000000070b0b7899 */ /* 0x000fe4000800063f */
[----:B------:R-:W-:Y:S02]  /*d9f0*/  UIADD3 UR9, UR9, 0x50, URZ ;  /* 0x0000005009097890 */ /* 0x000fe4000fffe03f */
        /* <DEDUP_REMOVED lines=8> */
.L_x_1967:
[----:B------:R-:W-:Y:S05]  /*da80*/  BSYNC B1 ;  /* 0x0000000000017941 */ /* 0x000fea0003800000 */
.L_x_1966:
[----:B------:R-:W-:Y:S01]  /*da90*/  VIADD R16, R10, 0x1 ;  /* 0x000000010a107836 */ /* 0x000fe20000000000 */
[----:B------:R-:W-:Y:S04]  /*daa0*/  BSSY B1, `(.L_x_1973) ;  /* 0x000005d000017945 */ /* 0x000fe80003800000 */
[----:B------:R-:W-:-:S04]  /*dab0*/  ISETP.NE.AND P2, PT, R16, 0x2, PT ;  /* 0x000000021000780c */ /* 0x000fc80003f45270 */
[----:B-12---:R-:W-:Y:S02]  /*dac0*/  SEL R2, RZ, 0x1, P2 ;  /* 0x00000001ff027807 */ /* 0x006fe40001000000 */
[----:B------:R-:W-:Y:S02]  /*dad0*/  SEL R16, R16, RZ, P2 ;  /* 0x000000ff10107207 */ /* 0x000fe40001000000 */
[----:B------:R-:W-:Y:S01]  /*dae0*/  LOP3.LUT R17, R11, R2, RZ, 0x3c, !PT ;  /* 0x000000020b117212 */ /* 0x000fe200078e3cff */
[----:B------:R-:W-:Y:S06]  /*daf0*/  @!P6 BRA `(.L_x_1974) ;  /* 0x00000004005ce947 */ /* 0x000fec0003800000 */
[----:B------:R-:W-:Y:S01]  /*db00*/  VIADD R13, R7, 0xffffffff ;  /* 0xffffffff070d7836 */ /* 0x000fe20000000000 */
        /* <DEDUP_REMOVED lines=18> */
.L_x_1975:
[----:B------:R-:W1:Y:S01]  /*dc30*/  S2R R2, SR_TID.X ;  /* 0x0000000000027919 */ /* 0x000e620000002100 */
[----:B------:R-:W-:Y:S02]  /*dc40*/  SHF.L.U32 R3, R17, 0x1f, RZ ;  /* 0x0000001f11037819 */ /* 0x000fe400000006ff */
[----:B-1----:R-:W-:Y:S02]  /*dc50*/  LOP3.LUT R9, R2, 0x7f, RZ, 0xc0, !PT ;  /* 0x0000007f02097812 */ /* 0x002fe400078ec0ff */
[----:B------:R-:W-:Y:S02]  /*dc60*/  LEA R2, R16, UR38, 0x3 ;  /* 0x0000002610027c11 */ /* 0x000fe4000f8e18ff */
[----:B------:R-:W-:Y:S02]  /*dc70*/  ISETP.NE.AND P2, PT, R9, RZ, PT ;  /* 0x000000ff0900720c */ /* 0x000fe40003f45270 */
[----:B------:R-:W1:Y:S02]  /*dc80*/  SYNCS.PHASECHK.TRANS64.TRYWAIT P3, [R2+URZ+0x28840], R3 ;  /* 0x02884003020075a7 */ /* 0x000e64000806017f */
[----:B-1----:R-:W-:Y:S09]  /*dc90*/  @!P3 BRA `(.L_x_1976) ;  /* 0x00000010006cb947 */ /* 0x002ff20003800000 */
.L_x_2010:
[----:B------:R-:W-:Y:S05]  /*dca0*/  @P2 BRA `(.L_x_1977) ;  /* 0x0000000000142947 */ /* 0x000fea0003800000 */
[----:B------:R-:W-:Y:S01]  /*dcb0*/  ISETP.NE.AND P3, PT, R19, RZ, PT ;  /* 0x000000ff1300720c */ /* 0x000fe20003f65270 */
[----:B-1----:R-:W-:-:S04]  /*dcc0*/  IMAD.MOV.U32 R3, RZ, RZ, 0x8000 ;  /* 0x00008000ff037424 */ /* 0x002fc800078e00ff */
[----:B------:R2:W-:Y:S08]  /*dcd0*/  SYNCS.ARRIVE.TRANS64 RZ, [R2+URZ+0x28830], R3 ;  /* 0x0288300302ff79a7 */ /* 0x0005f0000800003f */
[----:B------:R-:W-:Y:S05]  /*dce0*/  @!P3 BRA `(.L_x_1977) ;  /* 0x000000000004b947 */ /* 0x000fea0003800000 */
[----:B------:R-:W-:Y:S01]  /*dcf0*/  BPT.TRAP 0x1 ;  /* 0x000000040000795c */ /* 0x000fe20000300000 */
.L_x_1977:
        /* <DEDUP_REMOVED lines=12> */
[----:B-12---:R-:W-:Y:S01]  /*ddc0*/  LEA R2, R10, UR17, 0x3 ;  /* 0x000000110a027c11 */ /* 0x006fe2000f8e18ff */
        /* <DEDUP_REMOVED lines=13> */
.L_x_2011:
[----:B------:R-:W-:Y:S05]  /*dea0*/  @P2 BRA `(.L_x_1979) ;  /* 0x0000000000142947 */ /* 0x000fea0003800000 */
[----:B------:R-:W-:Y:S01]  /*deb0*/  ISETP.NE.AND P2, PT, R19, RZ, PT ;  /* 0x000000ff1300720c */ /* 0x000fe20003f45270 */
[----:B------:R-:W-:-:S04]  /*dec0*/  IMAD.MOV.U32 R3, RZ, RZ, 0x8000 ;  /* 0x00008000ff037424 */ /* 0x000fc800078e00ff */
[----:B------:R2:W-:Y:S08]  /*ded0*/  SYNCS.ARRIVE.TRANS64 RZ, [R2+URZ+0x50], R3 ;  /* 0x0000500302ff79a7 */ /* 0x0005f0000800003f */
[----:B------:R-:W-:Y:S05]  /*dee0*/  @!P2 BRA `(.L_x_1979) ;  /* 0x000000000004a947 */ /* 0x000fea0003800000 */
[----:B------:R-:W-:Y:S01]  /*def0*/  BPT.TRAP 0x1 ;  /* 0x000000040000795c */ /* 0x000fe20000300000 */
.L_x_1979:
        /* <DEDUP_REMOVED lines=11> */
[----:B------:R-:W-:Y:S01]  /*dfb0*/  MOV R5, R13 ;  /* 0x0000000d00057202 */ /* 0x000fe20000000f00 */
[----:B------:R-:W-:Y:S01]  /*dfc0*/  IMAD.MOV.U32 R6, RZ, RZ, R8 ;  /* 0x000000ffff067224 */ /* 0x000fe200078e0008 */
[----:B------:R-:W-:-:S02]  /*dfd0*/  ULEA UR14, UR14, UR38, 0xf ;  /* 0x000000260e0e7291 */ /* 0x000fc4000f8e783f */
        /* <DEDUP_REMOVED lines=9> */
.L_x_1974:
[----:B------:R-:W-:Y:S05]  /*e070*/  BSYNC B1 ;  /* 0x0000000000017941 */ /* 0x000fea0003800000 */
.L_x_1973:
[C---:B------:R-:W-:Y:S01]  /*e080*/  ISETP.GT.AND P2, PT, R7.reuse, 0x1, PT ;  /* 0x000000010700780c */ /* 0x040fe20003f44270 */
[----:B------:R-:W-:-:S12]  /*e090*/  VIADD R7, R7, 0xfffffffe ;  /* 0xfffffffe07077836 */ /* 0x000fd80000000000 */
[----:B------:R-:W-:Y:S05]  /*e0a0*/  @P2 BRA `(.L_x_1980) ;  /* 0xfffffff000f82947 */ /* 0x000fea000383ffff */
.L_x_1965:
[----:B------:R-:W-:Y:S05]  /*e0b0*/  BSYNC B0 ;  /* 0x0000000000007941 */ /* 0x000fea0003800000 */
.L_x_1956:
[----:B------:R-:W-:Y:S04]  /*e0c0*/  BSSY B0, `(.L_x_1981) ;  /* 0x000000e000007945 */ /* 0x000fe80003800000 */
[----:B------:R-:W-:Y:S05]  /*e0d0*/  @P1 BRA `(.L_x_1982) ;  /* 0x0000000000301947 */ /* 0x000fea0003800000 */
[----:B-1----:R-:W1:Y:S01]  /*e0e0*/  S2R R7, SR_LANEID ;  /* 0x0000000000077919 */ /* 0x002e620000000000 */
[----:B------:R-:W-:Y:S01]  /*e0f0*/  VOTEU.ANY UR4, UPT, PT ;  /* 0x0000000000047886 */ /* 0x000fe200038e0100 */
[----:B--2---:R-:W2:Y:S01]  /*e100*/  LDC.64 R2, c[0x0][0xdf0] ;  /* 0x00037c00ff027b82 */ /* 0x004ea20000000a00 */
        /* <DEDUP_REMOVED lines=9> */
.L_x_1982:
[----:B------:R-:W-:Y:S05]  /*e1a0*/  BSYNC B0 ;  /* 0x0000000000007941 */ /* 0x000fea0003800000 */
.L_x_1981:
[----:B------:R-:W-:Y:S04]  /*e1b0*/  BSSY B0, `(.L_x_1983) ;  /* 0x0000024000007945 */ /* 0x000fe80003800000 */
[----:B------:R-:W-:Y:S05]  /*e1c0*/  @!P6 BRA `(.L_x_1984) ;  /* 0x000000000088e947 */ /* 0x000fea0003800000 */
[----:B------:R-:W3:Y:S01]  /*e1d0*/  S2R R0, SR_TID.X ;  /* 0x0000000000007919 */ /* 0x000ee20000002100 */
[----:B-12---:R-:W-:Y:S02]  /*e1e0*/  LEA R3, R16, UR38, 0x3 ;  /* 0x0000002610037c11 */ /* 0x006fe4000f8e18ff */
[----:B---3--:R-:W-:Y:S02]  /*e1f0*/  LOP3.LUT R2, R0, 0x7f, RZ, 0xc0, !PT ;  /* 0x0000007f00027812 */ /* 0x008fe400078ec0ff */
[----:B------:R-:W-:Y:S02]  /*e200*/  SHF.L.U32 R0, R17, 0x1f, RZ ;  /* 0x0000001f11007819 */ /* 0x000fe400000006ff */
[----:B------:R-:W-:Y:S02]  /*e210*/  ISETP.NE.AND P1, PT, R2, RZ, PT ;  /* 0x000000ff0200720c */ /* 0x000fe40003f25270 */
[----:B------:R-:W1:Y:S02]  /*e220*/  SYNCS.PHASECHK.TRANS64.TRYWAIT P0, [R3+URZ+0x28860], R0 ;  /* 0x02886000030075a7 */ /* 0x000e64000800017f */
[----:B-1----:R-:W-:Y:S09]  /*e230*/  @!P0 BRA `(.L_x_1985) ;  /* 0x0000000c002c8947 */ /* 0x002ff20003800000 */
.L_x_2012:
[----:B------:R-:W-:Y:S05]  /*e240*/  @P1 BRA `(.L_x_1986) ;  /* 0x0000000000141947 */ /* 0x000fea0003800000 */
[----:B------:R-:W-:Y:S01]  /*e250*/  ISETP.NE.AND P0, PT, R19, RZ, PT ;  /* 0x000000ff1300720c */ /* 0x000fe20003f05270 */
[----:B-1----:R-:W-:-:S04]  /*e260*/  IMAD.MOV.U32 R0, RZ, RZ, 0x8000 ;  /* 0x00008000ff007424 */ /* 0x002fc800078e00ff */
[----:B------:R2:W-:Y:S08]  /*e270*/  SYNCS.ARRIVE.TRANS64 RZ, [R3+URZ+0x28850], R0 ;  /* 0x0288500003ff79a7 */ /* 0x0005f0000800003f */
[----:B------:R-:W-:Y:S05]  /*e280*/  @!P0 BRA `(.L_x_1986) ;  /* 0x0000000000048947 */ /* 0x000fea0003800000 */
[----:B------:R-:W-:Y:S01]  /*e290*/  BPT.TRAP 0x1 ;  /* 0x000000040000795c */ /* 0x000fe20000300000 */
.L_x_1986:
        /* <DEDUP_REMOVED lines=21> */
.L_x_1984:
[----:B------:R-:W-:Y:S05]  /*e3f0*/  BSYNC B0 ;  /* 0x0000000000007941 */ /* 0x000fea0003800000 */
.L_x_1983:
[----:B------:R-:W-:Y:S01]  /*e400*/  IADD3 R16, R16, 0x1, RZ ;  /* 0x0000000110107810 */ /* 0x000fe20007ffe0ff */
[----:B------:R-:W-:-:S03]  /*e410*/  IMAD.MOV.U32 R13, RZ, RZ, R18 ;  /* 0x000000ffff0d7224 */ /* 0x000fc600078e0012 */
[----:B------:R-:W-:-:S04]  /*e420*/  ISETP.NE.AND P0, PT, R16, 0x2, PT ;  /* 0x000000021000780c */ /* 0x000fc80003f05270 */
[----:B-12---:R-:W-:Y:S02]  /*e430*/  SEL R0, RZ, 0x1, P0 ;  /* 0x00000001ff007807 */ /* 0x006fe40000000000 */
[----:B------:R-:W-:Y:S02]  /*e440*/  SEL R16, R16, RZ, P0 ;  /* 0x000000ff10107207 */ /* 0x000fe40000000000 */
[----:B------:R-:W-:-:S07]  /*e450*/  LOP3.LUT R17, R17, R0, RZ, 0x3c, !PT ;  /* 0x0000000011117212 */ /* 0x000fce00078e3cff */
.L_x_1945:
[----:B------:R-:W-:Y:S05]  /*e460*/  BSYNC B6 ;  /* 0x0000000000067941 */ /* 0x000fea0003800000 */
.L_x_1943:
[----:B------:R-:W-:-:S03]  /*e470*/  UMOV UR4, 0xffffffff ;  /* 0xffffffff00047882 */ /* 0x000fc60000000000 */
[----:B------:R-:W-:Y:S05]  /*e480*/  BRA.DIV UR4, `(.L_x_1987) ;  /* 0x0000000a04ac7947 */ /* 0x000fea000b800000 */
[----:B------:R1:W2:Y:S02]  /*e490*/  SHFL.IDX PT, R14, R13, RZ, 0x1f ;  /* 0x00001fff0d0e7589 */ /* 0x0002a400000e0000 */
.L_x_2015:
[----:B------:R-:W-:Y:S01]  /*e4a0*/  ISETP.NE.AND P0, PT, R19, RZ, PT ;  /* 0x000000ff1300720c */ /* 0x000fe20003f05270 */
[----:B------:R-:W-:Y:S05]  /*e4b0*/  WARPSYNC.ALL ;  /* 0x0000000000007948 */ /* 0x000fea0003800000 */
[----:B------:R-:W-:Y:S01]  /*e4c0*/  BAR.SYNC.DEFER_BLOCKING 0x4, 0x120 ;  /* 0x0104800000007b1d */ /* 0x000fe20000010000 */
[----:B--2---:R-:W-:-:S05]  /*e4d0*/  IMAD.MOV.U32 R18, RZ, RZ, R14 ;  /* 0x000000ffff127224 */ /* 0x004fca00078e000e */
[----:B------:R-:W-:Y:S01]  /*e4e0*/  ULDC UR4, c[0x0][0xda8] ;  /* 0x00036a0000047ab9 */ /* 0x000fe20000000800 */
[----:B------:R-:W-:Y:S01]  /*e4f0*/  @!P0 MOV R0, 0x400 ;  /* 0x0000040000008802 */ /* 0x000fe20000000f00 */
[----:B------:R-:W2:Y:S03]  /*e500*/  @!P0 S2R R3, SR_CgaCtaId ;  /* 0x0000000000038919 */ /* 0x000ea60000008800 */
[----:B--2---:R-:W-:-:S05]  /*e510*/  @!P0 LEA R0, R3, R0, 0x18 ;  /* 0x0000000003008211 */ /* 0x004fca00078ec0ff */
[----:B------:R2:W-:Y:S01]  /*e520*/  @!P0 STS [R0+0x288d0], R13 ;  /* 0x0288d00d00008388 */ /* 0x0005e20000000800 */
[----:B------:R-:W-:Y:S06]  /*e530*/  BAR.ARV 0x5, 0x120 ;  /* 0x0144800000007b1d */ /* 0x000fec0000002000 */
[----:B------:R-:W-:-:S13]  /*e540*/  ISETP.GE.AND P0, PT, R18, UR4, PT ;  /* 0x0000000412007c0c */ /* 0x000fda000bf06270 */
[----:B--2---:R-:W-:Y:S05]  /*e550*/  @!P0 BRA `(.L_x_1988) ;  /* 0xffffffd400d48947 */ /* 0x004fea000383ffff */
.L_x_1940:
        /* <DEDUP_REMOVED lines=11> */
.L_x_2016:
        /* <DEDUP_REMOVED lines=10> */
[----:B------:R-:W-:-:S04]  /*e6b0*/  MOV R0, UR4 ;  /* 0x0000000400007c02 */ /* 0x000fc80008000f00 */
[----:B------:R-:W-:-:S13]  /*e6c0*/  ISETP.NE.AND P2, PT, R0, 0x3, PT ;  /* 0x000000030000780c */ /* 0x000fda0003f45270 */
[----:B------:R-:W-:Y:S05]  /*e6d0*/  @!P2 BRA `(.L_x_1992) ;  /* 0x000000000004a947 */ /* 0x000fea0003800000 */
[----:B------:R-:W-:Y:S01]  /*e6e0*/  BPT.TRAP 0x1 ;  /* 0x000000040000795c */ /* 0x000fe20000300000 */
.L_x_1992:
        /* <DEDUP_REMOVED lines=9> */
[----:B------:R-:W-:Y:S02]  /*e780*/  SHF.L.U32 R0, R17, 0x1f, RZ ;  /* 0x0000001f11007819 */ /* 0x000fe400000006ff */
[----:B------:R-:W-:Y:S01]  /*e790*/  LEA R3, R2, R3, 0x3 ;  /* 0x0000000302037211 */ /* 0x000fe200078e18ff */
[----:B--2---:R-:W-:Y:S06]  /*e7a0*/  @!P0 BRA `(.L_x_1993) ;  /* 0x00000008001c8947 */ /* 0x004fec0003800000 */
.L_x_2017:
[----:B------:R-:W3:Y:S02]  /*e7b0*/  SYNCS.PHASECHK.TRANS64.TRYWAIT P0, [R3+URZ], R0 ;  /* 0x00000000030075a7 */ /* 0x000ee4000800017f */
[----:B---3--:R-:W-:Y:S05]  /*e7c0*/  @!P0 BRA `(.L_x_1994) ;  /* 0x0000000800288947 */ /* 0x008fea0003800000 */
.L_x_2018:
[----:B------:R-:W-:Y:S05]  /*e7d0*/  @!P2 BRA `(.L_x_1995) ;  /* 0x000000000004a947 */ /* 0x000fea0003800000 */
[----:B------:R-:W-:Y:S01]  /*e7e0*/  BPT.TRAP 0x1 ;  /* 0x000000040000795c */ /* 0x000fe20000300000 */
.L_x_1995:
[----:B---3--:R-:W-:-:S04]  /*e7f0*/  VIADD R3, R7, 0x28860 ;  /* 0x0002886007037836 */ /* 0x008fc80000000000 */
[----:B--2---:R-:W-:-:S04]  /*e800*/  IMAD R5, R16, 0x8, R3 ;  /* 0x0000000810057824 */ /* 0x004fc800078e0203 */
[----:B------:R-:W2:Y:S02]  /*e810*/  SYNCS.PHASECHK.TRANS64.TRYWAIT P0, [R5+URZ], R4 ;  /* 0x00000004050075a7 */ /* 0x000ea4000800017f */
[----:B--2---:R-:W-:Y:S05]  /*e820*/  @!P0 BRA `(.L_x_1996) ;  /* 0x0000000800248947 */ /* 0x004fea0003800000 */
.L_x_2019:
[----:B------:R-:W-:-:S07]  /*e830*/  IMAD R3, R2, 0x8, R3 ;  /* 0x0000000802037824 */ /* 0x000fce00078e0203 */
.L_x_1997:
[----:B---3--:R3:W4:Y:S02]  /*e840*/  SYNCS.PHASECHK.TRANS64.TRYWAIT P0, [R3+URZ], R0 ;  /* 0x00000000030075a7 */ /* 0x008724000800017f */
[----:B----4-:R-:W-:Y:S05]  /*e850*/  @!P0 NANOSLEEP.SYNCS 0x989680 ;  /* 0x009896800000895d */ /* 0x010fea0003900000 */
[----:B------:R-:W4:Y:S02]  /*e860*/  @!P0 SYNCS.PHASECHK.TRANS64 P0, [R3+URZ], R0 ;  /* 0x00000000030085a7 */ /* 0x000f24000800007f */
[----:B----4-:R-:W-:Y:S05]  /*e870*/  @!P0 BRA `(.L_x_1997) ;  /* 0xfffffffc00f08947 */ /* 0x010fea000383ffff */
.L_x_1991:
[----:B------:R-:W-:Y:S05]  /*e880*/  BSYNC B0 ;  /* 0x0000000000007941 */ /* 0x000fea0003800000 */
.L_x_1990:
[----:B------:R-:W-:Y:S05]  /*e890*/  EXIT ;  /* 0x000000000000794d */ /* 0x000fea0003800000 */
.L_x_1897:
[----:B-1----:R-:W-:-:S04]  /*e8a0*/  MOV R3, UR38 ;  /* 0x0000002600037c02 */ /* 0x002fc80008000f00 */
[----:B------:R1:W2:Y:S03]  /*e8b0*/  SYNCS.PHASECHK.TRANS64.TRYWAIT P1, [R3+URZ+0x28800], R0 ;  /* 0x02880000030075a7 */ /* 0x0002a6000802017f */
[----:B--2---:R-:W-:Y:S05]  /*e8c0*/  @!P1 NANOSLEEP.SYNCS 0x989680 ;  /* 0x009896800000995d */ /* 0x004fea0003900000 */
[----:B------:R-:W2:Y:S02]  /*e8d0*/  @!P1 SYNCS.PHASECHK.TRANS64 P1, [R3+URZ+0x28800], R0 ;  /* 0x02880000030095a7 */ /* 0x000ea4000802007f */
[----:B--2---:R-:W-:Y:S05]  /*e8e0*/  @!P1 BRA `(.L_x_1897) ;  /* 0xfffffffc00ec9947 */ /* 0x004fea000383ffff */
[----:B------:R-:W-:Y:S05]  /*e8f0*/  BRA `(.L_x_1998) ;  /* 0xffffff2c00587947 */ /* 0x000fea000383ffff */
.L_x_1901:
[----:B--2---:R2:W3:Y:S02]  /*e900*/  SYNCS.PHASECHK.TRANS64.TRYWAIT P2, [R0+URZ+0x28830], R3 ;  /* 0x02883003000075a7 */ /* 0x0044e4000804017f */
[----:B---3--:R-:W-:Y:S05]  /*e910*/  @!P2 NANOSLEEP.SYNCS 0x989680 ;  /* 0x009896800000a95d */ /* 0x008fea0003900000 */
[----:B------:R-:W3:Y:S02]  /*e920*/  @!P2 SYNCS.PHASECHK.TRANS64 P2, [R0+URZ+0x28830], R3 ;  /* 0x028830030000a5a7 */ /* 0x000ee4000804007f */
[----:B---3--:R-:W-:Y:S05]  /*e930*/  @!P2 BRA `(.L_x_1901) ;  /* 0xfffffffc00f0a947 */ /* 0x008fea000383ffff */
[----:B------:R-:W-:Y:S05]  /*e940*/  BRA `(.L_x_1900) ;  /* 0xffffff2c00807947 */ /* 0x000fea000383ffff */
.L_x_1906:
[----:B--2---:R-:W-:-:S04]  /*e950*/  IMAD.U32 R7, RZ, RZ, UR10 ;  /* 0x0000000aff077e24 */ /* 0x004fc8000f8e00ff */
[----:B------:R2:W3:Y:S03]  /*e960*/  SYNCS.PHASECHK.TRANS64.TRYWAIT P2, [R7+URZ+0x28830], R4 ;  /* 0x02883004070075a7 */ /* 0x0004e6000804017f */
[----:B---3--:R-:W-:Y:S05]  /*e970*/  @!P2 NANOSLEEP.SYNCS 0x989680 ;  /* 0x009896800000a95d */ /* 0x008fea0003900000 */
[----:B------:R-:W3:Y:S02]  /*e980*/  @!P2 SYNCS.PHASECHK.TRANS64 P2, [R7+URZ+0x28830], R4 ;  /* 0x028830040700a5a7 */ /* 0x000ee4000804007f */
[----:B---3--:R-:W-:Y:S05]  /*e990*/  @!P2 BRA `(.L_x_1906) ;  /* 0xfffffffc00eca947 */ /* 0x008fea000383ffff */
[----:B------:R-:W-:Y:S05]  /*e9a0*/  BRA `(.L_x_1903) ;  /* 0xffffff5c00687947 */ /* 0x000fea000383ffff */
.L_x_1910:
[----:B--2---:R-:W-:-:S04]  /*e9b0*/  IMAD.U32 R7, RZ, RZ, UR10 ;  /* 0x0000000aff077e24 */ /* 0x004fc8000f8e00ff */
[----:B------:R2:W3:Y:S03]  /*e9c0*/  SYNCS.PHASECHK.TRANS64.TRYWAIT P2, [R7+URZ+0x28850], R4 ;  /* 0x02885004070075a7 */ /* 0x0004e6000804017f */
[----:B---3--:R-:W-:Y:S05]  /*e9d0*/  @!P2 NANOSLEEP.SYNCS 0x989680 ;  /* 0x009896800000a95d */ /* 0x008fea0003900000 */
[----:B------:R-:W3:Y:S02]  /*e9e0*/  @!P2 SYNCS.PHASECHK.TRANS64 P2, [R7+URZ+0x28850], R4 ;  /* 0x028850040700a5a7 */ /* 0x000ee4000804007f */
[----:B---3--:R-:W-:Y:S05]  /*e9f0*/  @!P2 BRA `(.L_x_1910) ;  /* 0xfffffffc00eca947 */ /* 0x008fea000383ffff */
[----:B------:R-:W-:Y:S05]  /*ea00*/  BRA `(.L_x_1907) ;  /* 0xffffff60002c7947 */ /* 0x000fea000383ffff */
.L_x_1916:
[----:B--2---:R-:W-:-:S04]  /*ea10*/  IMAD.U32 R5, RZ, RZ, UR10 ;  /* 0x0000000aff057e24 */ /* 0x004fc8000f8e00ff */
[----:B------:R2:W3:Y:S03]  /*ea20*/  SYNCS.PHASECHK.TRANS64.TRYWAIT P2, [R5+URZ+0x28830], R4 ;  /* 0x02883004050075a7 */ /* 0x0004e6000804017f */
[----:B---3--:R-:W-:Y:S05]  /*ea30*/  @!P2 NANOSLEEP.SYNCS 0x989680 ;  /* 0x009896800000a95d */ /* 0x008fea0003900000 */
[----:B------:R-:W3:Y:S02]  /*ea40*/  @!P2 SYNCS.PHASECHK.TRANS64 P2, [R5+URZ+0x28830], R4 ;  /* 0x028830040500a5a7 */ /* 0x000ee4000804007f */
[----:B---3--:R-:W-:Y:S05]  /*ea50*/  @!P2 BRA `(.L_x_1916) ;  /* 0xfffffffc00eca947 */ /* 0x008fea000383ffff */
[----:B------:R-:W-:Y:S05]  /*ea60*/  BRA `(.L_x_1913) ;  /* 0xffffff8c00887947 */ /* 0x000fea000383ffff */
.L_x_1920:
[----:B--2---:R-:W-:-:S04]  /*ea70*/  MOV R5, UR10 ;  /* 0x0000000a00057c02 */ /* 0x004fc80008000f00 */
[----:B------:R2:W3:Y:S03]  /*ea80*/  SYNCS.PHASECHK.TRANS64.TRYWAIT P2, [R5+URZ+0x28850], R4 ;  /* 0x02885004050075a7 */ /* 0x0004e6000804017f */
[----:B---3--:R-:W-:Y:S05]  /*ea90*/  @!P2 NANOSLEEP.SYNCS 0x989680 ;  /* 0x009896800000a95d */ /* 0x008fea0003900000 */
[----:B------:R-:W3:Y:S02]  /*eaa0*/  @!P2 SYNCS.PHASECHK.TRANS64 P2, [R5+URZ+0x28850], R4 ;  /* 0x028850040500a5a7 */ /* 0x000ee4000804007f */
[----:B---3--:R-:W-:Y:S05]  /*eab0*/  @!P2 BRA `(.L_x_1920) ;  /* 0xfffffffc00eca947 */ /* 0x008fea000383ffff */
[----:B------:R-:W-:Y:S05]  /*eac0*/  BRA `(.L_x_1917) ;  /* 0xffffff90004c7947 */ /* 0x000fea000383ffff */
.L_x_1925:
[----:B--2---:R-:W-:-:S04]  /*ead0*/  IMAD.U32 R6, RZ, RZ, UR5 ;  /* 0x00000005ff067e24 */ /* 0x004fc8000f8e00ff */
[----:B------:R2:W3:Y:S03]  /*eae0*/  SYNCS.PHASECHK.TRANS64.TRYWAIT P0, [R6+URZ+0x28850], R5 ;  /* 0x02885005060075a7 */ /* 0x0004e6000800017f */
[----:B---3--:R-:W-:Y:S05]  /*eaf0*/  @!P0 NANOSLEEP.SYNCS 0x989680 ;  /* 0x009896800000895d */ /* 0x008fea0003900000 */
[----:B------:R-:W3:Y:S02]  /*eb00*/  @!P0 SYNCS.PHASECHK.TRANS64 P0, [R6+URZ+0x28850], R5 ;  /* 0x02885005060085a7 */ /* 0x000ee4000800007f */
[----:B---3--:R-:W-:Y:S05]  /*eb10*/  @!P0 BRA `(.L_x_1925) ;  /* 0xfffffffc00ec8947 */ /* 0x008fea000383ffff */
[----:B------:R-:W-:Y:S05]  /*eb20*/  BRA `(.L_x_1924) ;  /* 0xffffffb4002c7947 */ /* 0x000fea000383ffff */
.L_x_1949:
[----:B------:R-:W1:Y:S01]  /*eb30*/  S2R R7, SR_TID.X ;  /* 0x0000000000077919 */ /* 0x000e620000002100 */
        /* <DEDUP_REMOVED lines=9> */
.L_x_1999:
[----:B------:R-:W-:Y:S05]  /*ebd0*/  BRA `(.L_x_2000) ;  /* 0xffffffd800ec7947 */ /* 0x000fea000383ffff */
.L_x_1950:
[----:B------:R-:W-:Y:S01]  /*ebe0*/  BSSY B0, `(.L_x_2001) ;  /* 0x0000006000007945 */ /* 0x000fe20003800000 */
[----:B------:R-:W-:-:S07]  /*ebf0*/  IMAD.MOV.U32 R15, RZ, RZ, -0x1 ;  /* 0xffffffffff0f7424 */ /* 0x000fce00078e00ff */
[----:B------:R-:W-:Y:S05]  /*ec00*/  WARPSYNC.COLLECTIVE R15, `(.L_x_2002) ;  /* 0x000000000f0c7348 */ /* 0x000fea0003c00000 */
[----:B------:R-:W-:Y:S02]  /*ec10*/  ELECT P6, UR62, PT ;  /* 0x00000000003e782f */ /* 0x000fe400038c0000 */
[----:B------:R-:W-:Y:S01]  /*ec20*/  MOV R14, UR62 ;  /* 0x0000003e000e7c02 */ /* 0x000fe20008000f00 */
[----:B------:R-:W-:Y:S10]  /*ec30*/  ENDCOLLECTIVE ;  /* 0x000000000000791b */ /* 0x000ff40003800000 */
.L_x_2002:
[----:B------:R-:W-:Y:S05]  /*ec40*/  BSYNC B0 ;  /* 0x0000000000007941 */ /* 0x000fea0003800000 */
.L_x_2001:
[----:B------:R-:W-:Y:S05]  /*ec50*/  BRA `(.L_x_2003) ;  /* 0xffffffd800dc7947 */ /* 0x000fea000383ffff */
.L_x_1953:
[----:B-1----:R1:W2:Y:S02]  /*ec60*/  SYNCS.PHASECHK.TRANS64.TRYWAIT P2, [R8+URZ+0x28840], R7 ;  /* 0x02884007080075a7 */ /* 0x0022a4000804017f */
[----:B--2---:R-:W-:Y:S05]  /*ec70*/  @!P2 NANOSLEEP.SYNCS 0x989680 ;  /* 0x009896800000a95d */ /* 0x004fea0003900000 */
[----:B------:R-:W2:Y:S02]  /*ec80*/  @!P2 SYNCS.PHASECHK.TRANS64 P2, [R8+URZ+0x28840], R7 ;  /* 0x028840070800a5a7 */ /* 0x000ea4000804007f */
[----:B--2---:R-:W-:Y:S05]  /*ec90*/  @!P2 BRA `(.L_x_1953) ;  /* 0xfffffffc00f0a947 */ /* 0x004fea000383ffff */
[----:B------:R-:W-:Y:S05]  /*eca0*/  BRA `(.L_x_2004) ;  /* 0xffffffdc00387947 */ /* 0x000fea000383ffff */
.L_x_1955:
[----:B-1----:R-:W-:-:S04]  /*ecb0*/  IMAD.U32 R8, RZ, RZ, UR38 ;  /* 0x00000026ff087e24 */ /* 0x002fc8000f8e00ff */
[----:B------:R1:W2:Y:S03]  /*ecc0*/  SYNCS.PHASECHK.TRANS64.TRYWAIT P2, [R8+URZ+0x28820], R7 ;  /* 0x02882007080075a7 */ /* 0x0002a6000804017f */
[----:B--2---:R-:W-:Y:S05]  /*ecd0*/  @!P2 NANOSLEEP.SYNCS 0x989680 ;  /* 0x009896800000a95d */ /* 0x004fea0003900000 */
[----:B------:R-:W2:Y:S02]  /*ece0*/  @!P2 SYNCS.PHASECHK.TRANS64 P2, [R8+URZ+0x28820], R7 ;  /* 0x028820070800a5a7 */ /* 0x000ea4000804007f */
[----:B--2---:R-:W-:Y:S05]  /*ecf0*/  @!P2 BRA `(.L_x_1955) ;  /* 0xfffffffc00eca947 */ /* 0x004fea000383ffff */
[----:B------:R-:W-:Y:S05]  /*ed00*/  BRA `(.L_x_2005) ;  /* 0xffffffe000087947 */ /* 0x000fea000383ffff */
.L_x_1961:
[----:B-1----:R1:W2:Y:S02]  /*ed10*/  SYNCS.PHASECHK.TRANS64.TRYWAIT P3, [R3+URZ+0x28840], R2 ;  /* 0x02884002030075a7 */ /* 0x0022a4000806017f */
[----:B--2---:R-:W-:Y:S05]  /*ed20*/  @!P3 NANOSLEEP.SYNCS 0x989680 ;  /* 0x009896800000b95d */ /* 0x004fea0003900000 */
[----:B------:R-:W2:Y:S02]  /*ed30*/  @!P3 SYNCS.PHASECHK.TRANS64 P3, [R3+URZ+0x28840], R2 ;  /* 0x028840020300b5a7 */ /* 0x000ea4000806007f */
[----:B--2---:R-:W-:Y:S05]  /*ed40*/  @!P3 BRA `(.L_x_1961) ;  /* 0xfffffffc00f0b947 */ /* 0x004fea000383ffff */
[----:B------:R-:W-:Y:S05]  /*ed50*/  BRA `(.L_x_2006) ;  /* 0xffffffe000b07947 */ /* 0x000fea000383ffff */
.L_x_1963:
[----:B-1----:R1:W2:Y:S02]  /*ed60*/  SYNCS.PHASECHK.TRANS64.TRYWAIT P3, [R2+URZ+0x60], R3 ;  /* 0x00006003020075a7 */ /* 0x0022a4000806017f */
[----:B--2---:R-:W-:Y:S05]  /*ed70*/  @!P3 NANOSLEEP.SYNCS 0x989680 ;  /* 0x009896800000b95d */ /* 0x004fea0003900000 */
[----:B------:R-:W2:Y:S02]  /*ed80*/  @!P3 SYNCS.PHASECHK.TRANS64 P3, [R2+URZ+0x60], R3 ;  /* 0x000060030200b5a7 */ /* 0x000ea4000806007f */
[----:B--2---:R-:W-:Y:S05]  /*ed90*/  @!P3 BRA `(.L_x_1963) ;  /* 0xfffffffc00f0b947 */ /* 0x004fea000383ffff */
[----:B------:R-:W-:Y:S05]  /*eda0*/  BRA `(.L_x_2007) ;  /* 0xffffffe4001c7947 */ /* 0x000fea000383ffff */
.L_x_1969:
[----:B-1----:R1:W2:Y:S02]  /*edb0*/  SYNCS.PHASECHK.TRANS64.TRYWAIT P3, [R3+URZ+0x28840], R2 ;  /* 0x02884002030075a7 */ /* 0x0022a4000806017f */
[----:B--2---:R-:W-:Y:S05]  /*edc0*/  @!P3 NANOSLEEP.SYNCS 0x989680 ;  /* 0x009896800000b95d */ /* 0x004fea0003900000 */
[----:B------:R-:W2:Y:S02]  /*edd0*/  @!P3 SYNCS.PHASECHK.TRANS64 P3, [R3+URZ+0x28840], R2 ;  /* 0x028840020300b5a7 */ /* 0x000ea4000806007f */
[----:B--2---:R-:W-:Y:S05]  /*ede0*/  @!P3 BRA `(.L_x_1969) ;  /* 0xfffffffc00f0b947 */ /* 0x004fea000383ffff */
[----:B------:R-:W-:Y:S05]  /*edf0*/  BRA `(.L_x_2008) ;  /* 0xffffffe8002c7947 */ /* 0x000fea000383ffff */
.L_x_1971:
[----:B-1----:R1:W2:Y:S02]  /*ee00*/  SYNCS.PHASECHK.TRANS64.TRYWAIT P3, [R2+URZ+0x60], R17 ;  /* 0x00006011020075a7 */ /* 0x0022a4000806017f */
[----:B--2---:R-:W-:Y:S05]  /*ee10*/  @!P3 NANOSLEEP.SYNCS 0x989680 ;  /* 0x009896800000b95d */ /* 0x004fea0003900000 */
[----:B------:R-:W2:Y:S02]  /*ee20*/  @!P3 SYNCS.PHASECHK.TRANS64 P3, [R2+URZ+0x60], R17 ;  /* 0x000060110200b5a7 */ /* 0x000ea4000806007f */
[----:B--2---:R-:W-:Y:S05]  /*ee30*/  @!P3 BRA `(.L_x_1971) ;  /* 0xfffffffc00f0b947 */ /* 0x004fea000383ffff */
[----:B------:R-:W-:Y:S05]  /*ee40*/  BRA `(.L_x_2009) ;  /* 0xffffffe800987947 */ /* 0x000fea000383ffff */
.L_x_1976:
[----:B-1----:R1:W2:Y:S02]  /*ee50*/  SYNCS.PHASECHK.TRANS64.TRYWAIT P3, [R2+URZ+0x28840], R3 ;  /* 0x02884003020075a7 */ /* 0x0022a4000806017f */
[----:B--2---:R-:W-:Y:S05]  /*ee60*/  @!P3 NANOSLEEP.SYNCS 0x989680 ;  /* 0x009896800000b95d */ /* 0x004fea0003900000 */
[----:B------:R-:W2:Y:S02]  /*ee70*/  @!P3 SYNCS.PHASECHK.TRANS64 P3, [R2+URZ+0x28840], R3 ;  /* 0x028840030200b5a7 */ /* 0x000ea4000806007f */
[----:B--2---:R-:W-:Y:S05]  /*ee80*/  @!P3 BRA `(.L_x_1976) ;  /* 0xfffffffc00f0b947 */ /* 0x004fea000383ffff */
[----:B------:R-:W-:Y:S05]  /*ee90*/  BRA `(.L_x_2010) ;  /* 0xffffffec00807947 */ /* 0x000fea000383ffff */
.L_x_1978:
[----:B-1----:R1:W2:Y:S02]  /*eea0*/  SYNCS.PHASECHK.TRANS64.TRYWAIT P3, [R2+URZ+0x60], R11 ;  /* 0x0000600b020075a7 */ /* 0x0022a4000806017f */
[----:B--2---:R-:W-:Y:S05]  /*eeb0*/  @!P3 NANOSLEEP.SYNCS 0x989680 ;  /* 0x009896800000b95d */ /* 0x004fea0003900000 */
[----:B------:R-:W2:Y:S02]  /*eec0*/  @!P3 SYNCS.PHASECHK.TRANS64 P3, [R2+URZ+0x60], R11 ;  /* 0x0000600b0200b5a7 */ /* 0x000ea4000806007f */
[----:B--2---:R-:W-:Y:S05]  /*eed0*/  @!P3 BRA `(.L_x_1978) ;  /* 0xfffffffc00f0b947 */ /* 0x004fea000383ffff */
[----:B------:R-:W-:Y:S05]  /*eee0*/  BRA `(.L_x_2011) ;  /* 0xffffffec00ec7947 */ /* 0x000fea000383ffff */
.L_x_1985:
[----:B-1----:R1:W2:Y:S02]  /*eef0*/  SYNCS.PHASECHK.TRANS64.TRYWAIT P0, [R3+URZ+0x28860], R0 ;  /* 0x02886000030075a7 */ /* 0x0022a4000800017f */
[----:B--2---:R-:W-:Y:S05]  /*ef00*/  @!P0 NANOSLEEP.SYNCS 0x989680 ;  /* 0x009896800000895d */ /* 0x004fea0003900000 */
[----:B------:R-:W2:Y:S02]  /*ef10*/  @!P0 SYNCS.PHASECHK.TRANS64 P0, [R3+URZ+0x28860], R0 ;  /* 0x02886000030085a7 */ /* 0x000ea4000800007f */
[----:B--2---:R-:W-:Y:S05]  /*ef20*/  @!P0 BRA `(.L_x_1985) ;  /* 0xfffffffc00f08947 */ /* 0x004fea000383ffff */
[----:B------:R-:W-:Y:S05]  /*ef30*/  BRA `(.L_x_2012) ;  /* 0xfffffff000c07947 */ /* 0x000fea000383ffff */
.L_x_1987:
[----:B------:R-:W-:Y:S01]  /*ef40*/  BSSY B0, `(.L_x_2013) ;  /* 0x0000007000007945 */ /* 0x000fe20003800000 */
[----:B------:R-:W-:Y:S01]  /*ef50*/  MOV R12, RZ ;  /* 0x000000ff000c7202 */ /* 0x000fe20000000f00 */
[----:B------:R-:W-:Y:S02]  /*ef60*/  IMAD.MOV.U32 R11, RZ, RZ, 0x1f ;  /* 0x0000001fff0b7424 */ /* 0x000fe400078e00ff */
[----:B------:R-:W-:-:S07]  /*ef70*/  IMAD.MOV.U32 R15, RZ, RZ, -0x1 ;  /* 0xffffffffff0f7424 */ /* 0x000fce00078e00ff */
[----:B------:R-:W-:Y:S05]  /*ef80*/  WARPSYNC.COLLECTIVE R15, `(.L_x_2014) ;  /* 0x000000000f087348 */ /* 0x000fea0003c00000 */
[----:B------:R1:W2:Y:S02]  /*ef90*/  SHFL.IDX P6, R14, R13, R12, R11 ;  /* 0x0000000c0d0e7389 */ /* 0x0002a400000c000b */
[----:B-12---:R-:W-:Y:S01]  /*efa0*/  ENDCOLLECTIVE ;  /* 0x000000000000791b */ /* 0x006fe20003800000 */
.L_x_2014:
[----:B------:R-:W-:Y:S05]  /*efb0*/  BSYNC B0 ;  /* 0x0000000000007941 */ /* 0x000fea0003800000 */
.L_x_2013:
[----:B------:R-:W-:Y:S05]  /*efc0*/  BRA `(.L_x_2015) ;  /* 0xfffffff400347947 */ /* 0x000fea000383ffff */
.L_x_1989:
[----:B--2---:R2:W3:Y:S02]  /*efd0*/  SYNCS.PHASECHK.TRANS64.TRYWAIT P0, [R7+URZ+0x28820], R0 ;  /* 0x02882000070075a7 */ /* 0x0044e4000800017f */
[----:B---3--:R-:W-:Y:S05]  /*efe0*/  @!P0 NANOSLEEP.SYNCS 0x989680 ;  /* 0x009896800000895d */ /* 0x008fea0003900000 */
[----:B------:R-:W3:Y:S02]  /*eff0*/  @!P0 SYNCS.PHASECHK.TRANS64 P0, [R7+URZ+0x28820], R0 ;  /* 0x02882000070085a7 */ /* 0x000ee4000800007f */
[----:B---3--:R-:W-:Y:S05]  /*f000*/  @!P0 BRA `(.L_x_1989) ;  /* 0xfffffffc00f08947 */ /* 0x008fea000383ffff */
[----:B------:R-:W-:Y:S05]  /*f010*/  BRA `(.L_x_2016) ;  /* 0xfffffff4007c7947 */ /* 0x000fea000383ffff */
.L_x_1993:
[----:B--2---:R2:W3:Y:S02]  /*f020*/  SYNCS.PHASECHK.TRANS64.TRYWAIT P0, [R5+URZ], R4 ;  /* 0x00000004050075a7 */ /* 0x0044e4000800017f */
[----:B---3--:R-:W-:Y:S05]  /*f030*/  @!P0 NANOSLEEP.SYNCS 0x989680 ;  /* 0x009896800000895d */ /* 0x008fea0003900000 */
[----:B------:R-:W3:Y:S02]  /*f040*/  @!P0 SYNCS.PHASECHK.TRANS64 P0, [R5+URZ], R4 ;  /* 0x00000004050085a7 */ /* 0x000ee4000800007f */
[----:B---3--:R-:W-:Y:S05]  /*f050*/  @!P0 BRA `(.L_x_1993) ;  /* 0xfffffffc00f08947 */ /* 0x008fea000383ffff */
[----:B------:R-:W-:Y:S05]  /*f060*/  BRA `(.L_x_2017) ;  /* 0xfffffff400d07947 */ /* 0x000fea000383ffff */
.L_x_1994:
[----:B---3--:R3:W4:Y:S02]  /*f070*/  SYNCS.PHASECHK.TRANS64.TRYWAIT P0, [R3+URZ], R0 ;  /* 0x00000000030075a7 */ /* 0x008724000800017f */
[----:B----4-:R-:W-:Y:S05]  /*f080*/  @!P0 NANOSLEEP.SYNCS 0x989680 ;  /* 0x009896800000895d */ /* 0x010fea0003900000 */
[----:B------:R-:W4:Y:S02]  /*f090*/  @!P0 SYNCS.PHASECHK.TRANS64 P0, [R3+URZ], R0 ;  /* 0x00000000030085a7 */ /* 0x000f24000800007f */
[----:B----4-:R-:W-:Y:S05]  /*f0a0*/  @!P0 BRA `(.L_x_1994) ;  /* 0xfffffffc00f08947 */ /* 0x010fea000383ffff */
[----:B------:R-:W-:Y:S05]  /*f0b0*/  BRA `(.L_x_2018) ;  /* 0xfffffff400c47947 */ /* 0x000fea000383ffff */
.L_x_1996:
[----:B--2---:R2:W3:Y:S02]  /*f0c0*/  SYNCS.PHASECHK.TRANS64.TRYWAIT P0, [R5+URZ], R4 ;  /* 0x00000004050075a7 */ /* 0x0044e4000800017f */
[----:B---3--:R-:W-:Y:S05]  /*f0d0*/  @!P0 NANOSLEEP.SYNCS 0x989680 ;  /* 0x009896800000895d */ /* 0x008fea0003900000 */
[----:B------:R-:W3:Y:S02]  /*f0e0*/  @!P0 SYNCS.PHASECHK.TRANS64 P0, [R5+URZ], R4 ;  /* 0x00000004050085a7 */ /* 0x000ee4000800007f */
[----:B---3--:R-:W-:Y:S05]  /*f0f0*/  @!P0 BRA `(.L_x_1996) ;  /* 0xfffffffc00f08947 */ /* 0x008fea000383ffff */
[----:B------:R-:W-:Y:S05]  /*f100*/  BRA `(.L_x_2019) ;  /* 0xfffffff400c87947 */ /* 0x000fea000383ffff */
.L_x_2020:
        /* <DEDUP_REMOVED lines=15> */
.L_x_2733:


//--------------------- .text._ZN7cutlass13device_kernelIN5flash11enable_sm90INS1_16FlashAttnFwdSm90INS1_25CollectiveMainloopFwdSm90ILi2EN4cute5tupleIJNS5_1CILi1EEES8_S8_EEENS6_IJNS7_ILi128EEESA_SA_EEELi128ENS_6half_tEfNS_4arch4Sm90ELb1ELb0ELb1ELb1ELb0ELb0ELb0ELb1ELb1ELb0ELb0ELb0EEENS1_21CollectiveEpilogueFwdISB_S9_SC_SE_Li256ELb1ELb0ELb0ELb0EEENS1_36VarlenDynamicPersistentTileSchedulerILi128ELi128ELi256ELi32ELb0ELb0ELb1ELb1ELb1ELb1EEEEEEEEEvNT_6ParamsE --------------------------
	.section	.text._ZN7cutlass13device_kernelIN5flash11enable_sm90INS1_16FlashAttnFwdSm90INS1_25CollectiveMainloopFwdSm90ILi2EN4cute5tupleIJNS5_1CILi1EEES8_S8_EEENS6_IJNS7_ILi128EEESA_SA_EEELi128ENS_6half_tEfNS_4arch4Sm90ELb1ELb0ELb1ELb1ELb0ELb0ELb0ELb1ELb1ELb0ELb0ELb0EEENS1_21CollectiveEpilogueFwdISB_S9_SC_SE_Li256ELb1ELb0ELb0ELb0EEENS1_36VarlenDynamicPersistentTileSchedulerILi128ELi128ELi256ELi32ELb0ELb0ELb1ELb1ELb1ELb1EEEEEEEEEvNT_6ParamsE,"ax",@progbits
	.align	128
.text._ZN7cutlass13device_kernelIN5flash11enable_sm90INS1_16FlashAttnFwdSm90INS1_25CollectiveMainloopFwdSm90ILi2EN4cute5tupleIJNS5_1CILi1EEES8_S8_EEENS6_IJNS7_ILi128EEESA_SA_EEELi128ENS_6half_tEfNS_4arch4Sm90ELb1ELb0ELb1ELb1ELb0ELb0ELb0ELb1ELb1ELb0ELb0ELb0EEENS1_21CollectiveEpilogueFwdISB_S9_SC_SE_Li256ELb1ELb0ELb0ELb0EEENS1_36VarlenDynamicPersistentTileSchedulerILi128ELi128ELi256ELi32ELb0ELb0ELb1ELb1ELb1ELb1EEEEEEEEEvNT_6ParamsE:
        .type           _ZN7cutlass13device_kernelIN5flash11enable_sm90INS1_16FlashAttnFwdSm90INS1_25CollectiveMainloopFwdSm90ILi2EN4cute5tupleIJNS5_1CILi1EEES8_S8_EEENS6_IJNS7_ILi128EEESA_SA_EEELi128ENS_6half_tEfNS_4arch4Sm90ELb1ELb0ELb1ELb1ELb0ELb0ELb0ELb1ELb1ELb0ELb0ELb0EEENS1_21CollectiveEpilogueFwdISB_S9_SC_SE_Li256ELb1ELb0ELb0ELb0EEENS1_36VarlenDynamicPersistentTileSchedulerILi128ELi128ELi256ELi32ELb0ELb0ELb1ELb1ELb1ELb1EEEEEEEEEvNT_6ParamsE,@function
        .size           _ZN7cutlass13device_kernelIN5flash11enable_sm90INS1_16FlashAttnFwdSm90INS1_25CollectiveMainloopFwdSm90ILi2EN4cute5tupleIJNS5_1CILi1EEES8_S8_EEENS6_IJNS7_ILi128EEESA_SA_EEELi128ENS_6half_tEfNS_4arch4Sm90ELb1ELb0ELb1ELb1ELb0ELb0ELb0ELb1ELb1ELb0ELb0ELb0EEENS1_21CollectiveEpilogueFwdISB_S9_SC_SE_Li256ELb1ELb0ELb0ELb0EEENS1_36VarlenDynamicPersistentTileSchedulerILi128ELi128ELi256ELi32ELb0ELb0ELb1ELb1ELb1ELb1EEEEEEEEEvNT_6ParamsE,(.L_x_2734 - _ZN7cutlass13device_kernelIN5flash11enable_sm90INS1_16FlashAttnFwdSm90INS1_25CollectiveMainloopFwdSm90ILi2EN4cute5tupleIJNS5_1CILi1EEES8_S8_EEENS6_IJNS7_ILi128EEESA_SA_EEELi128ENS_6half_tEfNS_4arch4Sm90ELb1ELb0ELb1ELb1ELb0ELb0ELb0ELb1ELb1ELb0ELb0ELb0EEENS1_21CollectiveEpilogueFwdISB_S9_SC_SE_Li256ELb1ELb0ELb0ELb0EEENS1_36VarlenDynamicPersistentTileSchedulerILi128ELi128ELi256ELi32ELb0ELb0ELb1ELb1ELb1ELb1EEEEEEEEEvNT_6ParamsE)
        .other          _ZN7cutlass13device_kernelIN5flash11enable_sm90INS1_16FlashAttnFwdSm90INS1_25CollectiveMainloopFwdSm90ILi2EN4cute5tupleIJNS5_1CILi1EEES8_S8_EEENS6_IJNS7_ILi128EEESA_SA_EEELi128ENS_6half_tEfNS_4arch4Sm90ELb1ELb0ELb1ELb1ELb0ELb0ELb0ELb1ELb1ELb0ELb0ELb0EEENS1_21CollectiveEpilogueFwdISB_S9_SC_SE_Li256ELb1ELb0ELb0ELb0EEENS1_36VarlenDynamicPersistentTileSchedulerILi128ELi128ELi256ELi32ELb0ELb0ELb1ELb1ELb1ELb1EEEEEEEEEvNT_6ParamsE,@"STO_CUDA_ENTRY STV_DEFAULT"
_ZN7cutlass13device_kernelIN5flash11enable_sm90INS1_16FlashAttnFwdSm90INS1_25CollectiveMainloopFwdSm90ILi2EN4cute5tupleIJNS5_1CILi1EEES8_S8_EEENS6_IJNS7_ILi128EEESA_SA_EEELi128ENS_6half_tEfNS_4arch4Sm90ELb1ELb0ELb1ELb1ELb0ELb0ELb0ELb1ELb1ELb0ELb0ELb0EEENS1_21CollectiveEpilogueFwdISB_S9_SC_SE_Li256ELb1ELb0ELb0ELb0EEENS1_36VarlenDynamicPersistentTileSchedulerILi128ELi128ELi256ELi32ELb0ELb0ELb1ELb1ELb1ELb1EEEEEEEEEvNT_6ParamsE:
        /* <DEDUP_REMOVED lines=21> */
.L_x_2022:
[----:B------:R-:W-:Y:S05]  /*0150*/  BSYNC B0 ;  /* 0x0000000000007941 */ /* 0x000fea0003800000 */
.L_x_2021:
        /* <DEDUP_REMOVED lines=41> */
.L_x_2023:
        /* <DEDUP_REMOVED lines=22> */
.L_x_2024:
        /* <DEDUP_REMOVED lines=18> */
.L_x_2025:
        /* <DEDUP_REMOVED lines=22> */
.L_x_2026:
        /* <DEDUP_REMOVED lines=22> */
.L_x_2027:
[----:B------:R-:W-:Y:S01]  /*0930*/  PLOP3.LUT P0, PT, PT, PT, UP0, 0x80, 0x0 ;  /* 0x000000000000781c */ /* 0x000fe20003f0f008 */
[----:B------:R-:W-:Y:S01]  /*0940*/  UMOV UR36, 0x1 ;  /* 0x0000000100247882 */ /* 0x000fe20000000000 */
[----:B------:R-:W-:Y:S01]  /*0950*/  NOP ;  /* 0x0000000000007918 */ /* 0x000fe20000000000 */
[----:B------:R-:W-:Y:S01]  /*0960*/  USEL UR36, UR36, 0x2, !UP0 ;  /* 0x0000000224247887 */ /* 0x000fe2000c000000 */
[----:B------:R-:W-:Y:S01]  /*0970*/  ULDC.64 UR48, c[0x0][0x208] ;  /* 0x0000820000307ab9 */ /* 0x000fe20000000a00 */
[----:B012-4-:R-:W-:Y:S08]  /*0980*/  BAR.SYNC.DEFER_BLOCKING 0x0 ;  /* 0x0000000000007b1d */ /* 0x017ff00000010000 */
[----:B------:R-:W-:Y:S05]  /*0990*/  @!P0 BRA `(.L_x_2028) ;  /* 0x000000c0000c8947 */ /* 0x000fea0003800000 */
.L_x_2029:
        /* <DEDUP_REMOVED lines=28> */
[C---:B------:R-:W-:Y:S02]  /*0b60*/  LOP3.LUT R23, R5.reuse, 0xffffff80, RZ, 0xc0, !PT ;  /* 0xffffff8005177812 */ /* 0x040fe400078ec0ff */
[----:B------:R-:W-:Y:S01]  /*0b70*/  SHF.R.S32.HI R184, RZ, 0x7, R5 ;  /* 0x00000007ffb87819 */ /* 0x000fe20000011405 */
[----:B------:R-:W-:Y:S02]  /*0b80*/  IMAD.SHL.U32 R2, R2, 0x20, RZ ;  /* 0x0000002002027824 */ /* 0x000fe400078e00ff */
[----:B------:R-:W-:Y:S01]  /*0b90*/  IMAD.IADD R23, R186, 0x1, -R23 ;  /* 0x00000001ba177824 */ /* 0x000fe200078e0a17 */
[----:B------:R-:W-:Y:S02]  /*0ba0*/  LEA.HI R5, R5, R184, RZ, 0x1 ;  /* 0x000000b805057211 */ /* 0x000fe400078f08ff */
[----:B------:R-:W-:Y:S02]  /*0bb0*/  LOP3.LUT R2, R2, 0xfffffc00, RZ, 0xc0, !PT ;  /* 0xfffffc0002027812 */ /* 0x000fe400078ec0ff */
[----:B------:R-:W-:-:S02]  /*0bc0*/  SHF.R.S32.HI R4, RZ, 0x1f, R23 ;  /* 0x0000001fff047819 */ /* 0x000fc40000011417 */
[----:B------:R-:W-:Y:S02]  /*0bd0*/  LOP3.LUT R5, R5, 0x3fffffe, RZ, 0xc0, !PT ;  /* 0x03fffffe05057812 */ /* 0x000fe400078ec0ff */
[CC--:B------:R-:W-:Y:S02]  /*0be0*/  LEA.HI R6, R4.reuse, R23.reuse, RZ, 0x2 ;  /* 0x0000001704067211 */ /* 0x0c0fe400078f10ff */
[----:B------:R-:W-:Y:S01]  /*0bf0*/  LEA.HI R4, R4, R23, RZ, 0x5 ;  /* 0x0000001704047211 */ /* 0x000fe200078f28ff */
[----:B------:R-:W-:Y:S01]  /*0c00*/  IMAD.IADD R19, R184, 0x1, -R5 ;  /* 0x00000001b8137824 */ /* 0x000fe200078e0a05 */
[--C-:B------:R-:W-:Y:S02]  /*0c10*/  SHF.R.S32.HI R7, RZ, 0x2, R6.reuse ;  /* 0x00000002ff077819 */ /* 0x100fe40000011406 */
[----:B------:R-:W-:Y:S02]  /*0c20*/  SHF.R.S32.HI R0, RZ, 0x1f, R6 ;  /* 0x0000001fff007819 */ /* 0x000fe40000011406 */
[----:B------:R-:W-:-:S02]  /*0c30*/  SHF.R.S32.HI R4, RZ, 0x5, R4 ;  /* 0x00000005ff047819 */ /* 0x000fc40000011404 */
[----:B------:R-:W-:Y:S02]  /*0c40*/  LEA.HI R0, R0, R7, RZ, 0x3 ;  /* 0x0000000700007211 */ /* 0x000fe400078f18ff */
[----:B------:R-:W-:Y:S02]  /*0c50*/  LOP3.LUT R18, R6, 0x7ffffffc, RZ, 0xc0, !PT ;  /* 0x7ffffffc06127812 */ /* 0x000fe400078ec0ff */
[----:B------:R-:W-:Y:S02]  /*0c60*/  LOP3.LUT R8, R0, 0xfffffff8, RZ, 0xc0, !PT ;  /* 0xfffffff800087812 */ /* 0x000fe400078ec0ff */
[-C--:B------:R-:W-:Y:S01]  /*0c70*/  LEA.HI R0, R3, R186.reuse, RZ, 0x4 ;  /* 0x000000ba03007211 */ /* 0x080fe200078f20ff */
[----:B------:R-:W-:Y:S01]  /*0c80*/  IMAD.IADD R18, R23, 0x1, -R18 ;  /* 0x0000000117127824 */ /* 0x000fe200078e0a12 */
[----:B------:R-:W-:Y:S01]  /*0c90*/  LEA.HI R3, R3, R186, RZ, 0x3 ;  /* 0x000000ba03037211 */ /* 0x000fe200078f18ff */
[----:B------:R-:W-:Y:S01]  /*0ca0*/  IMAD.IADD R11, R7, 0x1, -R8 ;  /* 0x00000001070b7824 */ /* 0x000fe200078e0a08 */
[----:B------:R-:W-:-:S02]  /*0cb0*/  SHF.R.S32.HI R9, RZ, 0x4, R0 ;  /* 0x00000004ff097819 */ /* 0x000fc40000011400 */
[----:B------:R-:W-:Y:S01]  /*0cc0*/  LOP3.LUT R7, R0, 0x3fffff0, RZ, 0xc0, !PT ;  /* 0x03fffff000077812 */ /* 0x000fe200078ec0ff */
[----:B------:R-:W-:Y:S01]  /*0cd0*/  IMAD R4, R4, 0x10, R11 ;  /* 0x0000001004047824 */ /* 0x000fe200078e020b */
[----:B------:R-:W-:Y:S02]  /*0ce0*/  LEA.HI R0, R0, R9, RZ, 0x1 ;  /* 0x0000000900007211 */ /* 0x000fe400078f08ff */
[----:B------:R-:W-:Y:S01]  /*0cf0*/  LOP3.LUT R5, R3, 0x1ffffff8, RZ, 0xc0, !PT ;  /* 0x1ffffff803057812 */ /* 0x000fe200078ec0ff */
[----:B------:R-:W-:Y:S01]  /*0d00*/  IMAD.IADD R7, R186, 0x1, -R7 ;  /* 0x00000001ba077824 */ /* 0x000fe200078e0a07 */
[----:B------:R-:W-:Y:S01]  /*0d10*/  LOP3.LUT R0, R0, 0x1ffffffe, RZ, 0xc0, !PT ;  /* 0x1ffffffe00007812 */ /* 0x000fe200078ec0ff */
[----:B------:R-:W-:Y:S01]  /*0d20*/  IMAD R19, R19, 0x40, R4 ;  /* 0x0000004013137824 */ /* 0x000fe200078e0204 */
[----:B------:R-:W-:Y:S01]  /*0d30*/  SHF.R.S32.HI R16, RZ, 0x3, R3 ;  /* 0x00000003ff107819 */ /* 0x000fe20000011403 */
[----:B------:R-:W-:Y:S02]  /*0d40*/  IMAD R7, R7, 0x40, R2 ;  /* 0x0000004007077824 */ /* 0x000fe400078e0202 */
[----:B------:R-:W-:-:S02]  /*0d50*/  IMAD.IADD R0, R9, 0x1, -R0 ;  /* 0x0000000109007824 */ /* 0x000fc400078e0a00 */
[----:B------:R-:W-:-:S03]  /*0d60*/  IMAD.IADD R2, R186, 0x1, -R5 ;  /* 0x00000001ba027824 */ /* 0x000fc600078e0a05 */
[----:B------:R-:W-:Y:S01]  /*0d70*/  LEA R185, R0, R7, 0x3 ;  /* 0x0000000700b97211 */ /* 0x000fe200078e18ff */
[----:B------:R-:W-:-:S07]  /*0d80*/  IMAD.SHL.U32 R2, R2, 0x8, RZ ;  /* 0x0000000802027824 */ /* 0x000fce00078e00ff */
.L_x_2083:
[----:B0---45:R-:W0:Y:S01]  /*0d90*/  LDC.64 R4, c[0x0][0xc60] ;  /* 0x00031800ff047b82 */ /* 0x031e220000000a00 */
[----:B------:R-:W-:Y:S01]  /*0da0*/  ULDC.64 UR6, c[0x0][0xa28] ;  /* 0x00028a0000067ab9 */ /* 0x000fe20000000a00 */
[----:B------:R-:W-:Y:S01]  /*0db0*/  ULDC.64 UR8, c[0x0][0xa18] ;  /* 0x0002860000087ab9 */ /* 0x000fe20000000a00 */
[----:B------:R-:W-:Y:S01]  /*0dc0*/  ULDC UR4, c[0x0][0x404] ;  /* 0x0001010000047ab9 */ /* 0x000fe20000000800 */
[----:B0-----:R-:W-:-:S06]  /*0dd0*/  IMAD.WIDE R4, R47, 0x4, R4 ;  /* 0x000000042f047825 */ /* 0x001fcc00078e0204 */
[----:B--2---:R-:W2:Y:S01]  /*0de0*/  LDG.E R4, desc[UR48][R4.64] ;  /* 0x0000003004047981 */ /* 0x004ea2000c1e1900 */
[----:B------:R-:W-:Y:S02]  /*0df0*/  UISETP.NE.U32.AND UP0, UPT, UR6, URZ, UPT ;  /* 0x0000003f0600728c */ /* 0x000fe4000bf05070 */
[----:B------:R-:W-:Y:S02]  /*0e00*/  UISETP.NE.U32.AND UP1, UPT, UR8, URZ, UPT ;  /* 0x0000003f0800728c */ /* 0x000fe4000bf25070 */
[----:B------:R-:W-:Y:S02]  /*0e10*/  UISETP.NE.AND.EX UP0, UPT, UR7, URZ, UPT, UP0 ;  /* 0x0000003f0700728c */ /* 0x000fe4000bf05300 */
[----:B------:R-:W-:-:S04]  /*0e20*/  UISETP.NE.AND.EX UP1, UPT, UR9, URZ, UPT, UP1 ;  /* 0x0000003f0900728c */ /* 0x000fc8000bf25310 */
[----:B------:R-:W-:Y:S02]  /*0e30*/  PLOP3.LUT P0, PT, PT, PT, UP0, 0x80, 0x0 ;  /* 0x000000000000781c */ /* 0x000fe40003f0f008 */
[----:B------:R-:W-:Y:S02]  /*0e40*/  PLOP3.LUT P2, PT, PT, PT, UP1, 0x80, 0x0 ;  /* 0x000000000000781c */ /* 0x000fe40003f4f018 */
[----:B--2---:R-:W-:-:S13]  /*0e50*/  R2UR UR37, R4 ;  /* 0x00000000042572ca */ /* 0x004fda00000e0000 */
[----:B------:R-:W-:Y:S02]  /*0e60*/  USHF.R.S32.HI UR38, URZ, 0x1f, UR37 ;  /* 0x0000001f3f267899 */ /* 0x000fe40008011425 */
[----:B------:R-:W-:-:S04]  /*0e70*/  @UP0 ULEA UR6, UP2, UR37, UR6, 0x2 ;  /* 0x0000000625060291 */ /* 0x000fc8000f84103f */
[----:B------:R-:W-:Y:S02]  /*0e80*/  @UP0 ULEA.HI.X UR7, UR37, UR7, UR38, 0x2, UP2 ;  /* 0x0000000725070291 */ /* 0x000fe400090f1426 */
[----:B------:R-:W-:Y:S01]  /*0e90*/  @UP1 ULEA UR8, UP0, UR37, UR8, 0x2 ;  /* 0x0000000825081291 */ /* 0x000fe2000f80103f */
[----:B------:R-:W-:-:S03]  /*0ea0*/  IMAD.U32 R4, RZ, RZ, UR6 ;  /* 0x00000006ff047e24 */ /* 0x000fc6000f8e00ff */
[----:B------:R-:W-:Y:S01]  /*0eb0*/  @UP1 ULEA.HI.X UR9, UR37, UR9, UR38, 0x2, UP0 ;  /* 0x0000000925091291 */ /* 0x000fe200080f1426 */
[----:B------:R-:W-:Y:S01]  /*0ec0*/  IMAD.U32 R5, RZ, RZ, UR7 ;  /* 0x00000007ff057e24 */ /* 0x000fe2000f8e00ff */
[----:B------:R-:W-:Y:S01]  /*0ed0*/  ULDC.64 UR6, c[0x0][0x3f8] ;  /* 0x0000fe0000067ab9 */ /* 0x000fe20000000a00 */
[----:B---3--:R-:W-:-:S03]  /*0ee0*/  IMAD.U32 R6, RZ, RZ, UR8 ;  /* 0x00000008ff067e24 */ /* 0x008fc6000f8e00ff */
[----:B------:R-:W-:Y:S01]  /*0ef0*/  IMAD.U32 R7, RZ, RZ, UR9 ;  /* 0x00000009ff077e24 */ /* 0x000fe2000f8e00ff */
[----:B------:R-:W2:Y:S01]  /*0f00*/  @P0 LDG.E R4, desc[UR48][R4.64] ;  /* 0x0000003004040981 */ /* 0x000ea2000c1e1900 */
[----:B------:R-:W-:Y:S01]  /*0f10*/  UISETP.NE.U32.AND UP0, UPT, UR6, URZ, UPT ;  /* 0x0000003f0600728c */ /* 0x000fe2000bf05070 */
[----:B------:R-:W-:Y:S02]  /*0f20*/  ULDC.64 UR8, c[0x0][0xa20] ;  /* 0x0002880000087ab9 */ /* 0x000fe40000000a00 */
[----:B------:R-:W3:Y:S01]  /*0f30*/  @P2 LDG.E R6, desc[UR48][R6.64] ;  /* 0x0000003006062981 */ /* 0x000ee2000c1e1900 */
[----:B------:R-:W-:Y:S01]  /*0f40*/  UISETP.NE.AND.EX UP0, UPT, UR7, URZ, UPT, UP0 ;  /* 0x0000003f0700728c */ /* 0x000fe2000bf05300 */
[----:B------:R-:W-:Y:S01]  /*0f50*/  ISETP.NE.U32.AND P1, PT, RZ, UR8, PT ;  /* 0x00000008ff007c0c */ /* 0x000fe2000bf25070 */
[----:B------:R-:W-:Y:S01]  /*0f60*/  ULDC UR6, c[0x0][0x2e0] ;  /* 0x0000b80000067ab9 */ /* 0x000fe20000000800 */
[----:B------:R-:W-:Y:S01]  /*0f70*/  UMOV UR47, URZ ;  /* 0x0000003f002f7c82 */ /* 0x000fe20008000000 */
[----:B------:R-:W-:Y:S01]  /*0f80*/  USEL UR4, UR4, 0x1, UP0 ;  /* 0x0000000104047887 */ /* 0x000fe20008000000 */
[----:B------:R-:W-:Y:S01]  /*0f90*/  ISETP.NE.AND.EX P1, PT, RZ, UR9, PT, P1 ;  /* 0x00000009ff007c0c */ /* 0x000fe2000bf25310 */
[----:B------:R-:W-:Y:S01]  /*0fa0*/  ULDC UR51, c[0x0][0x288] ;  /* 0x0000a20000337ab9 */ /* 0x000fe20000000800 */
[----:B------:R-:W-:Y:S01]  /*0fb0*/  UMOV UR39, UR5 ;  /* 0x0000000500277c82 */ /* 0x000fe20008000000 */
[----:B------:R-:W-:Y:S01]  /*0fc0*/  UIMAD UR6, UR4, UR6, URZ ;  /* 0x00000006040672a4 */ /* 0x000fe2000f8e023f */
[----:B--2---:R-:W-:-:S02]  /*0fd0*/  @P0 R2UR UR47, R4 ;  /* 0x00000000042f02ca */ /* 0x004fc400000e0000 */
[----:B---3--:R-:W-:Y:S01]  /*0fe0*/  @P2 R2UR UR51, R6 ;  /* 0x00000000063322ca */ /* 0x008fe200000e0000 */
[----:B-1----:R-:W-:-:S14]  /*0ff0*/  @P2 BRA `(.L_x_2030) ;  /* 0x0000000000342947 */ /* 0x002fdc0003800000 */
        /* <DEDUP_REMOVED lines=9> */
[----:B------:R-:W3:Y:S01]  /*1090*/  LDG.E R0, desc[UR48][R4.64+0x4] ;  /* 0x0000043004007981 */ /* 0x000ee2000c1e1900 */
[----:B--2---:R-:W-:Y:S02]  /*10a0*/  R2UR UR51, R3 ;  /* 0x00000000033372ca */ /* 0x004fe400000e0000 */
[----:B---3--:R-:W-:-:S13]  /*10b0*/  R2UR UR4, R0 ;  /* 0x00000000000472ca */ /* 0x008fda00000e0000 */
[----:B------:R-:W-:-:S12]  /*10c0*/  UIADD3 UR51, -UR51, UR4, URZ ;  /* 0x0000000433337290 */ /* 0x000fd8000fffe13f */
.L_x_2030:
[----:B------:R-:W-:Y:S01]  /*10d0*/  UMOV UR40, UR52 ;  /* 0x0000003400287c82 */ /* 0x000fe20008000000 */
[----:B------:R-:W-:Y:S05]  /*10e0*/  @!P1 BRA `(.L_x_2031) ;  /* 0x00000000001c9947 */ /* 0x000fea0003800000 */
[----:B------:R-:W-:-:S04]  /*10f0*/  ULEA UR4, UP0, UR37, UR8, 0x2 ;  /* 0x0000000825047291 */ /* 0x000fc8000f80103f */
[----:B------:R-:W-:Y:S02]  /*1100*/  ULEA.HI.X UR5, UR37, UR9, UR38, 0x2, UP0 ;  /* 0x0000000925057291 */ /* 0x000fe400080f1426 */
[----:B------:R-:W-:-:S04]  /*1110*/  MOV R4, UR4 ;  /* 0x0000000400047c02 */ /* 0x000fc80008000f00 */
[----:B------:R-:W-:-:S05]  /*1120*/  IMAD.U32 R5, RZ, RZ, UR5 ;  /* 0x00000005ff057e24 */ /* 0x000fca000f8e00ff */
[----:B------:R-:W2:Y:S02]  /*1130*/  LDG.E R4, desc[UR48][R4.64] ;  /* 0x0000003004047981 */ /* 0x000ea4000c1e1900 */
[----:B--2---:R-:W-:Y:S01]  /*1140*/  R2UR UR6, R4 ;  /* 0x00000000040672ca */ /* 0x004fe200000e0000 */
[----:B------:R-:W-:-:S14]  /*1150*/  BRA `(.L_x_2032) ;  /* 0x0000000000347947 */ /* 0x000fdc0003800000 */
.L_x_2031:
        /* <DEDUP_REMOVED lines=13> */
.L_x_2032:
[----:B------:R-:W-:Y:S01]  /*1230*/  UIADD3 UR47, -UR47, UR6, URZ ;  /* 0x000000062f2f7290 */ /* 0x000fe2000fffe13f */
[----:B------:R-:W-:Y:S01]  /*1240*/  PLOP3.LUT P0, PT, PT, PT, PT, 0x80, 0x0 ;  /* 0x000000000000781c */ /* 0x000fe20003f0f070 */
[----:B------:R-:W-:Y:S01]  /*1250*/  ULEA UR5, UR52, 0xff, 0x7 ;  /* 0x000000ff34057891 */ /* 0x000fe2000f8e383f */
[----:B------:R-:W-:Y:S01]  /*1260*/  IMAD.MOV.U32 R0, RZ, RZ, RZ ;  /* 0x000000ffff007224 */ /* 0x000fe200078e00ff */
[----:B------:R-:W-:Y:S01]  /*1270*/  UIADD3 UR4, UR47, 0x7f, URZ ;  /* 0x0000007f2f047890 */ /* 0x000fe2000fffe03f */
[----:B------:R-:W-:Y:S01]  /*1280*/  IMAD.MOV.U32 R3, RZ, RZ, RZ ;  /* 0x000000ffff037224 */ /* 0x000fe200078e00ff */
[----:B------:R-:W-:Y:S01]  /*1290*/  UIADD3 UR6, UR47, UR5, -UR51 ;  /* 0x000000052f067290 */ /* 0x000fe2000fffe833 */
[----:B------:R-:W-:Y:S01]  /*12a0*/  IMAD.MOV.U32 R151, RZ, RZ, RZ ;  /* 0x000000ffff977224 */ /* 0x000fe200078e00ff */
[----:B------:R-:W-:Y:S01]  /*12b0*/  USHF.R.S32.HI UR5, URZ, 0x1f, UR4 ;  /* 0x0000001f3f057899 */ /* 0x000fe20008011404 */
[----:B------:R-:W-:Y:S01]  /*12c0*/  CS2R R32, SRZ ;  /* 0x0000000000207805 */ /* 0x000fe2000001ff00 */
[----:B------:R-:W-:Y:S01]  /*12d0*/  USHF.R.S32.HI UR7, URZ, 0x1f, UR6 ;  /* 0x0000001f3f077899 */ /* 0x000fe20008011406 */
[----:B------:R-:W-:Y:S01]  /*12e0*/  IMAD.MOV.U32 R21, RZ, RZ, RZ ;  /* 0x000000ffff157224 */ /* 0x000fe200078e00ff */
[----:B------:R-:W-:Y:S01]  /*12f0*/  ULEA.HI UR5, UR5, UR4, URZ, 0x7 ;  /* 0x0000000405057291 */ /* 0x000fe2000f8f383f */
[----:B------:R-:W-:Y:S01]  /*1300*/  CS2R R34, SRZ ;  /* 0x0000000000227805 */ /* 0x000fe2000001ff00 */
[----:B------:R-:W-:Y:S01]  /*1310*/  ULEA.HI UR7, UR7, UR6, URZ, 0x7 ;  /* 0x0000000607077291 */ /* 0x000fe2000f8f383f */
[----:B------:R-:W-:Y:S01]  /*1320*/  CS2R R36, SRZ ;  /* 0x0000000000247805 */ /* 0x000fe2000001ff00 */
[----:B------:R-:W-:Y:S01]  /*1330*/  USHF.R.S32.HI UR5, URZ, 0x7, UR5 ;  /* 0x000000073f057899 */ /* 0x000fe20008011405 */
        /* <DEDUP_REMOVED lines=17> */
[----:B------:R-:W-:-:S02]  /*1450*/  CS2R R68, SRZ ;  /* 0x0000000000447805 */ /* 0x000fc4000001ff00 */
[----:B------:R-:W-:Y:S02]  /*1460*/  CS2R R70, SRZ ;  /* 0x0000000000467805 */ /* 0x000fe4000001ff00 */
[----:B------:R-:W-:Y:S02]  /*1470*/  PLOP3.LUT P1, PT, PT, PT, UP0, 0x80, 0x0 ;  /* 0x000000000000781c */ /* 0x000fe40003f2f008 */
        /* <DEDUP_REMOVED lines=47> */
.L_x_2034:
[----:B------:R-:W-:Y:S01]  /*1770*/  ULEA.HI UR4, UR45, UR45, URZ, 0x1 ;  /* 0x0000002d2d047291 */ /* 0x000fe2000f8f083f */
[----:B------:R-:W-:-:S03]  /*1780*/  MOV R3, UR46 ;  /* 0x0000002e00037c02 */ /* 0x000fc60008000f00 */
[----:B------:R-:W-:Y:S01]  /*1790*/  ULOP3.LUT UR4, UR4, 0xfffffffe, URZ, 0xc0, !UPT ;  /* 0xfffffffe04047892 */ /* 0x000fe2000f8ec03f */
[----:B------:R-:W-:-:S03]  /*17a0*/  ISETP.NE.AND P0, PT, R3, 0x3, PT ;  /* 0x000000030300780c */ /* 0x000fc60003f05270 */
[----:B------:R-:W-:-:S06]  /*17b0*/  UIADD3 UR4, UR45, -UR4, URZ ;  /* 0x800000042d047290 */ /* 0x000fcc000fffe03f */
[----:B------:R-:W-:-:S05]  /*17c0*/  IMAD.U32 R0, RZ, RZ, UR4 ;  /* 0x00000004ff007e24 */ /* 0x000fca000f8e00ff */
[----:B------:R-:W-:-:S04]  /*17d0*/  SHF.L.U32 R0, R0, 0x1f, RZ ;  /* 0x0000001f00007819 */ /* 0x000fc800000006ff */
[----:B------:R-:W0:Y:S02]  /*17e0*/  SYNCS.PHASECHK.TRANS64.TRYWAIT P1, [UR41+0x28800], R0 ;  /* 0x02880000ff0075a7 */ /* 0x000e240008020169 */
[----:B0-----:R-:W-:Y:S05]  /*17f0*/  @!P1 BRA `(.L_x_2035) ;  /* 0x0000010000249947 */ /* 0x001fea0003800000 */
.L_x_2170:
[----:B------:R-:W-:Y:S05]  /*1800*/  @!P0 BRA `(.L_x_2036) ;  /* 0x0000000000048947 */ /* 0x000fea0003800000 */
[----:B------:R-:W-:Y:S01]  /*1810*/  BPT.TRAP 0x1 ;  /* 0x000000040000795c */ /* 0x000fe20000300000 */
.L_x_2036:
[----:B0-----:R-:W-:Y:S02]  /*1820*/  IMAD.U32 R0, RZ, RZ, UR43 ;  /* 0x0000002bff007e24 */ /* 0x001fe4000f8e00ff */
[----:B------:R-:W-:-:S03]  /*1830*/  IMAD.U32 R3, RZ, RZ, UR44 ;  /* 0x0000002cff037e24 */ /* 0x000fc6000f8e00ff */
[----:B------:R-:W-:Y:S02]  /*1840*/  LEA R0, R0, UR41, 0x3 ;  /* 0x0000002900007c11 */ /* 0x000fe4000f8e18ff */
[----:B------:R-:W-:-:S04]  /*1850*/  SHF.L.U32 R3, R3, 0x1f, RZ ;  /* 0x0000001f03037819 */ /* 0x000fc800000006ff */
[----:B------:R0:W1:Y:S01]  /*1860*/  SYNCS.PHASECHK.TRANS64.TRYWAIT P2, [R0+URZ+0x28830], R3 ;  /* 0x02883003000075a7 */ /* 0x000062000804017f */
[----:B------:R-:W-:Y:S05]  /*1870*/  @!P0 BRA `(.L_x_2037) ;  /* 0x0000000000048947 */ /* 0x000fea0003800000 */
[----:B------:R-:W-:Y:S01]  /*1880*/  BPT.TRAP 0x1 ;  /* 0x000000040000795c */ /* 0x000fe20000300000 */
.L_x_2037:
[----:B------:R-:W2:Y:S01]  /*1890*/  S2R R4, SR_TID.X ;  /* 0x0000000000047919 */ /* 0x000ea20000002100 */
[----:B------:R-:W-:Y:S01]  /*18a0*/  IMAD.MOV.U32 R151, RZ, RZ, RZ ;  /* 0x000000ffff977224 */ /* 0x000fe200078e00ff */
[----:B--2---:R-:W-:Y:S01]  /*18b0*/  LOP3.LUT P1, RZ, R4, 0x7f, RZ, 0xc0, !PT ;  /* 0x0000007f04ff7812 */ /* 0x004fe2000782c0ff */
[----:B-1----:R-:W-:-:S12]  /*18c0*/  @P2 BRA `(.L_x_2038) ;  /* 0x0000000000082947 */ /* 0x002fd80003800000 */
[----:B------:R-:W1:Y:S02]  /*18d0*/  SYNCS.PHASECHK.TRANS64.TRYWAIT P2, [R0+URZ+0x28830], R3 ;  /* 0x02883003000075a7 */ /* 0x000e64000804017f */
[----:B-1----:R-:W-:Y:S05]  /*18e0*/  @!P2 BRA `(.L_x_2039) ;  /* 0x000001000000a947 */ /* 0x002fea0003800000 */
.L_x_2038:
[----:B------:R-:W-:Y:S05]  /*18f0*/  WARPSYNC.ALL ;  /* 0x0000000000007948 */ /* 0x000fea0003800000 */
[----:B------:R-:W-:Y:S01]  /*1900*/  UIADD3 UR4, UR41, 0x18400, URZ ;  /* 0x0001840029047890 */ /* 0x000fe2000fffe03f */
[----:B------:R-:W-:Y:S01]  /*1910*/  WARPGROUP.ARRIVE ;  /* 0x00000000000079c5 */ /* 0x000fe20000000000 */
[----:B------:R-:W-:Y:S01]  /*1920*/  ULOP3.LUT UR32, UR53, 0x10000, URZ, 0xfc, !UPT ;  /* 0x0001000035207892 */ /* 0x000fe2000f8efc3f */
[----:B01----:R-:W-:Y:S01]  /*1930*/  @!P1 VIADD R0, R0, 0x28840 ;  /* 0x0002884000009836 */ /* 0x003fe20000000000 */
[----:B------:R-:W-:Y:S01]  /*1940*/  USHF.R.U32.HI UR4, URZ, 0x4, UR4 ;  /* 0x000000043f047899 */ /* 0x000fe20008011604 */
[--C-:B------:R-:W-:Y:S01]  /*1950*/  IMAD.MOV.U32 R150, RZ, RZ, R151.reuse ;  /* 0x000000ffff967224 */ /* 0x100fe200078e0097 */
[----:B------:R-:W-:Y:S01]  /*1960*/  UMOV UR33, 0x40000040 ;  /* 0x4000004000217882 */ /* 0x000fe20000000000 */
[----:B------:R-:W-:Y:S01]  /*1970*/  UMOV UR35, 0x40000040 ;  /* 0x4000004000237882 */ /* 0x000fe20000000000 */
[----:B------:R-:W-:Y:S01]  /*1980*/  ULOP3.LUT UR4, UR4, 0x3fff, URZ, 0xc0, !UPT ;  /* 0x00003fff04047892 */ /* 0x000fe2000f8ec03f */
[----:B------:R-:W-:Y:S01]  /*1990*/  @!P1 PRMT R0, RZ, 0x654, R0 ;  /* 0x00000654ff009816 */ /* 0x000fe20000000000 */
[----:B------:R-:W-:Y:S01]  /*19a0*/  UMOV UR5, 0x40000040 ;  /* 0x4000004000057882 */ /* 0x000fe20000000000 */
[----:B------:R-:W-:Y:S01]  /*19b0*/  UMOV UR7, 0x40000040 ;  /* 0x4000004000077882 */ /* 0x000fe20000000000 */
[----:B------:R-:W-:Y:S01]  /*19c0*/  ULOP3.LUT UR50, UR4, 0x10000, URZ, 0xfc, !UPT ;  /* 0x0001000004327892 */ /* 0x000fe2000f8efc3f */
[-C--:B------:R-:W-:Y:S01]  /*19d0*/  MOV R149, R151.reuse ;  /* 0x0000009700957202 */ /* 0x080fe20000000f00 */
[----:B------:R-:W-:Y:S01]  /*19e0*/  UIADD3 UR4, UR32, 0x2, URZ ;  /* 0x0000000220047890 */ /* 0x000fe2000fffe03f */
[--C-:B------:R-:W-:Y:S01]  /*19f0*/  IMAD.MOV.U32 R148, RZ, RZ, R151.reuse ;  /* 0x000000ffff947224 */ /* 0x100fe200078e0097 */
[----:B------:R-:W-:Y:S01]  /*1a00*/  ULEA UR34, UR43, UR50, 0xb ;  /* 0x000000322b227291 */ /* 0x000fe2000f8e583f */
[--C-:B------:R-:W-:Y:S01]  /*1a10*/  IMAD.MOV.U32 R147, RZ, RZ, R151.reuse ;  /* 0x000000ffff937224 */ /* 0x100fe200078e0097 */
        /* <DEDUP_REMOVED lines=24> */
[-C--:B------:R-:W-:Y:S01]  /*1ba0*/  MOV R138, R151.reuse ;  /* 0x00000097008a7202 */ /* 0x080fe20000000f00 */
        /* <DEDUP_REMOVED lines=14> */
[--C-:B------:R-:W-:Y:S01]  /*1c90*/  IMAD.MOV.U32 R133, RZ, RZ, R151.reuse ;  /* 0x000000ffff857224 */ /* 0x100fe200078e0097 */
[-C--:B------:R-:W-:Y:S01]  /*1ca0*/  MOV R127, R151.reuse ;  /* 0x00000097007f7202 */ /* 0x080fe20000000f00 */
[--C-:B------:R-:W-:Y:S01]  /*1cb0*/  IMAD.MOV.U32 R132, RZ, RZ, R151.reuse ;  /* 0x000000ffff847224 */ /* 0x100fe200078e0097 */
        /* <DEDUP_REMOVED lines=29> */
[----:B------:R-:W-:Y:S01]  /*1e90*/  IMAD.MOV.U32 R88, RZ, RZ, R151 ;  /* 0x000000ffff587224 */ /* 0x000fe200078e0097 */
[----:B------:R-:W-:Y:S02]  /*1ea0*/  WARPGROUP.DEPBAR.LE gsb0, 0x0 ;  /* 0x00008000000079c5 */ /* 0x000fe40000010000 */
[----:B------:R-:W-:-:S06]  /*1eb0*/  WARPGROUP.ARRIVE ;  /* 0x00000000000079c5 */ /* 0x000fcc0000000000 */
[----:B------:R-:W-:Y:S01]  /*1ec0*/  HGMMA.64x128x16.F32 R24, gdesc[UR4], R24, gsb0 ;  /* 0x01e00000041879f0 */ /* 0x000fe20008000818 */
[----:B------:R-:W-:Y:S02]  /*1ed0*/  UMOV UR6, 0xffffff80 ;  /* 0xffffff8000067882 */ /* 0x000fe40000000000 */
[----:B------:R-:W-:Y:S02]  /*1ee0*/  UIMAD UR6, UR56, UR6, 0x80 ;  /* 0x00000080380674a4 */ /* 0x000fe4000f8e0206 */
[----:B------:R-:W-:Y:S02]  /*1ef0*/  UIADD3 UR56, UR56, -0x2, URZ ;  /* 0xfffffffe38387890 */ /* 0x000fe4000fffe03f */
[----:B------:R-:W-:-:S04]  /*1f00*/  UIADD3 UR6, UR47, UR6, URZ ;  /* 0x000000062f067290 */ /* 0x000fc8000fffe03f */
[----:B------:R-:W-:Y:S02]  /*1f10*/  UIADD3 UR7, -UR51, 0x1, UR6 ;  /* 0x0000000133077890 */ /* 0x000fe4000fffe106 */
[----:B------:R-:W-:Y:S01]  /*1f20*/  IMAD.U32 R9, RZ, RZ, UR6 ;  /* 0x00000006ff097e24 */ /* 0x000fe2000f8e00ff */
[----:B------:R-:W-:-:S03]  /*1f30*/  ULDC UR6, c[0x0][0x988] ;  /* 0x0002620000067ab9 */ /* 0x000fc60000000800 */
[----:B------:R-:W-:-:S04]  /*1f40*/  IMAD.U32 R89, RZ, RZ, UR7 ;  /* 0x00000007ff597e24 */ /* 0x000fc8000f8e00ff */
[----:B------:R-:W-:Y:S01]  /*1f50*/  IMAD R89, R18, -0x2, R89 ;  /* 0xfffffffe12597824 */ /* 0x000fe200078e0259 */
        /* <DEDUP_REMOVED lines=23> */
[----:B------:R-:W-:Y:S02]  /*20d0*/  IMAD.U32 R40, RZ, RZ, UR52 ;  /* 0x00000034ff287e24 */ /* 0x000fe4000f8e00ff */
[----:B------:R-:W-:Y:S01]  /*20e0*/  FMUL.FTZ R30, R30, UR10 ;  /* 0x0000000a1e1e7c20 */ /* 0x000fe20008410000 */
[----:B------:R-:W-:Y:S01]  /*20f0*/  FMUL.FTZ R10, R36, UR10 ;  /* 0x0000000a240a7c20 */ /* 0x000fe20008410000 */
[----:B------:R-:W0:Y:S01]  /*2100*/  MUFU.TANH R26, R26 ;  /* 0x0000001a001a7308 */ /* 0x000e220000002400 */
[----:B------:R-:W-:-:S02]  /*2110*/  IMAD R40, R40, 0x80, R19 ;  /* 0x0000008028287824 */ /* 0x000fc400078e0213 */
[----:B------:R-:W-:Y:S01]  /*2120*/  FMUL.FTZ R31, R31, UR10 ;  /* 0x0000000a1f1f7c20 */ /* 0x000fe20008410000 */
[----:B------:R-:W-:Y:S02]  /*2130*/  IMAD R36, R18, -0x2, R9 ;  /* 0xfffffffe12247824 */ /* 0x000fe400078e0209 */
[----:B------:R-:W-:Y:S01]  /*2140*/  FMUL.FTZ R34, R34, UR10 ;  /* 0x0000000a22227c20 */ /* 0x000fe20008410000 */
[----:B------:R-:W-:Y:S01]  /*2150*/  FMUL.FTZ R35, R35, UR10 ;  /* 0x0000000a23237c20 */ /* 0x000fe20008410000 */
[----:B------:R-:W-:Y:S01]  /*2160*/  IADD3 R9, R89, 0x8, R40 ;  /* 0x0000000859097810 */ /* 0x000fe20007ffe028 */
[----:B------:R-:W-:Y:S01]  /*2170*/  FMUL.FTZ R38, R38, UR10 ;  /* 0x0000000a26267c20 */ /* 0x000fe20008410000 */
[----:B------:R-:W1:Y:S01]  /*2180*/  MUFU.TANH R27, R27 ;  /* 0x0000001b001b7308 */ /* 0x000e620000002400 */
[----:B------:R-:W-:Y:S01]  /*2190*/  FMUL.FTZ R39, R39, UR10 ;  /* 0x0000000a27277c20 */ /* 0x000fe20008410000 */
[----:B------:R-:W-:Y:S01]  /*21a0*/  VIMNMX R9, R36, R9, PT ;  /* 0x0000000924097248 */ /* 0x000fe20003fe0100 */
[----:B------:R-:W-:Y:S01]  /*21b0*/  FMUL.FTZ R42, R42, UR10 ;  /* 0x0000000a2a2a7c20 */ /* 0x000fe20008410000 */
[----:B------:R-:W-:Y:S01]  /*21c0*/  FMUL.FTZ R43, R43, UR10 ;  /* 0x0000000a2b2b7c20 */ /* 0x000fe20008410000 */
[----:B------:R-:W-:Y:S01]  /*21d0*/  FMUL.FTZ R46, R46, UR10 ;  /* 0x0000000a2e2e7c20 */ /* 0x000fe20008410000 */
[----:B------:R-:W-:Y:S01]  /*21e0*/  ISETP.GT.AND P2, PT, R9, RZ, PT ;  /* 0x000000ff0900720c */ /* 0x000fe20003f44270 */
[----:B------:R-:W-:Y:S01]  /*21f0*/  FMUL.FTZ R47, R47, UR10 ;  /* 0x0000000a2f2f7c20 */ /* 0x000fe20008410000 */
[----:B------:R-:W2:Y:S01]  /*2200*/  MUFU.TANH R30, R30 ;  /* 0x0000001e001e7308 */ /* 0x000ea20000002400 */
[----:B------:R-:W-:Y:S01]  /*2210*/  ISETP.GT.AND P3, PT, R9, 0x1, PT ;  /* 0x000000010900780c */ /* 0x000fe20003f64270 */
[----:B------:R-:W-:Y:S01]  /*2220*/  FMUL.FTZ R50, R50, UR10 ;  /* 0x0000000a32327c20 */ /* 0x000fe20008410000 */
[----:B0-----:R-:W-:Y:S01]  /*2230*/  FSEL R91, R26, -INF , P2 ;  /* 0xff8000001a5b7808 */ /* 0x001fe20001000000 */
[----:B------:R-:W-:Y:S01]  /*2240*/  FMUL.FTZ R51, R51, UR10 ;  /* 0x0000000a33337c20 */ /* 0x000fe20008410000 */
[----:B------:R-:W-:Y:S01]  /*2250*/  ISETP.GT.AND P4, PT, R9, 0x8, PT ;  /* 0x000000080900780c */ /* 0x000fe20003f84270 */
[----:B------:R-:W-:Y:S01]  /*2260*/  FMUL.FTZ R20, R45, UR10 ;  /* 0x0000000a2d147c20 */ /* 0x000fe20008410000 */
[----:B------:R-:W-:Y:S01]  /*2270*/  ISETP.GT.AND P2, PT, R9, 0x9, PT ;  /* 0x000000090900780c */ /* 0x000fe20003f44270 */
[----:B------:R-:W0:Y:S01]  /*2280*/  MUFU.TANH R31, R31 ;  /* 0x0000001f001f7308 */ /* 0x000e220000002400 */
        /* <DEDUP_REMOVED lines=10> */
[----:B------:R-:W-:Y:S01]  /*2330*/  FMUL.FTZ R11, R33, UR10 ;  /* 0x0000000a210b7c20 */ /* 0x000fe20008410000 */
[----:B------:R-:W-:Y:S01]  /*2340*/  FMUL.FTZ R62, R62, UR10 ;  /* 0x0000000a3e3e7c20 */ /* 0x000fe20008410000 */
[----:B------:R-:W-:Y:S01]  /*2350*/  FMNMX.FTZ R4, R93, R4, !PT ;  /* 0x000000045d047209 */ /* 0x000fe20007810000 */
[----:B------:R-:W-:Y:S01]  /*2360*/  FMUL.FTZ R63, R63, UR10 ;  /* 0x0000000a3f3f7c20 */ /* 0x000fe20008410000 */
[----:B------:R-:W-:Y:S01]  /*2370*/  FMUL.FTZ R66, R66, UR10 ;  /* 0x0000000a42427c20 */ /* 0x000fe20008410000 */
[----:B------:R-:W2:Y:S01]  /*2380*/  MUFU.TANH R35, R35 ;  /* 0x0000002300237308 */ /* 0x000ea20000002400 */
[----:B0-----:R-:W-:Y:S01]  /*2390*/  FSEL R95, R31, -INF , P2 ;  /* 0xff8000001f5f7808 */ /* 0x001fe20001000000 */
[----:B------:R-:W-:Y:S01]  /*23a0*/  FMUL.FTZ R67, R67, UR10 ;  /* 0x0000000a43437c20 */ /* 0x000fe20008410000 */
[----:B------:R-:W-:Y:S01]  /*23b0*/  ISETP.GT.AND P2, PT, R9, 0x11, PT ;  /* 0x000000110900780c */ /* 0x000fe20003f44270 */
[----:B------:R-:W-:Y:S01]  /*23c0*/  FMUL.FTZ R12, R37, UR10 ;  /* 0x0000000a250c7c20 */ /* 0x000fe20008410000 */
[----:B------:R-:W-:Y:S01]  /*23d0*/  FMNMX.FTZ R4, R95, R4, !PT ;  /* 0x000000045f047209 */ /* 0x000fe20007810000 */
[----:B------:R-:W-:Y:S01]  /*23e0*/  FMUL.FTZ R70, R70, UR10 ;  /* 0x0000000a46467c20 */ /* 0x000fe20008410000 */
[----:B------:R-:W-:Y:S01]  /*23f0*/  FMUL.FTZ R71, R71, UR10 ;  /* 0x0000000a47477c20 */ /* 0x000fe20008410000 */
        /* <DEDUP_REMOVED lines=41> */
[----:B0-----:R-:W-:Y:S01]  /*2690*/  FSEL R107, R43, -INF , P2 ;  /* 0xff8000002b6b7808 */ /* 0x001fe20001000000 */
[----:B------:R-:W-:Y:S01]  /*26a0*/  FMUL.FTZ R29, R56, UR10 ;  /* 0x0000000a381d7c20 */ /* 0x000fe20008410000 */
[----:B------:R-:W-:Y:S01]  /*26b0*/  ISETP.GT.AND P2, PT, R9, 0x29, PT ;  /* 0x000000290900780c */ /* 0x000fe20003f44270 */
[----:B------:R-:W-:Y:S01]  /*26c0*/  FMUL.FTZ R60, R60, UR10 ;  /* 0x0000000a3c3c7c20 */ /* 0x000fe20008410000 */
[----:B------:R-:W-:Y:S01]  /*26d0*/  FMNMX.FTZ R4, R107, R4, !PT ;  /* 0x000000046b047209 */ /* 0x000fe20007810000 */
        /* <DEDUP_REMOVED lines=25> */
[----:B------:R0:W-:Y:S01]  /*2870*/  @!P1 SYNCS.ARRIVE.TRANS64.RED.A1T0 RZ, [R0+URZ], RZ ;  /* 0x000000ff00ff99a7 */ /* 0x0001e2000810043f */
[----:B------:R-:W3:Y:S01]  /*2880*/  MUFU.TANH R55, R55 ;  /* 0x0000003700377308 */ /* 0x000ee20000002400 */
[----:B-1----:R-:W-:-:S02]  /*2890*/  FSEL R45, R45, -INF , P2 ;  /* 0xff8000002d2d7808 */ /* 0x002fc40001000000 */
        /* <DEDUP_REMOVED lines=61> */
[----:B------:R-:W-:Y:S01]  /*2c70*/  FMNMX.FTZ R30, R59, R4, !PT ;  /* 0x000000043b1e7209 */ /* 0x000fe20007810000 */
[----:B------:R-:W-:Y:S02]  /*2c80*/  FMUL.FTZ R4, R61, UR10 ;  /* 0x0000000a3d047c20 */ /* 0x000fe40008410000 */
[----:B------:R-:W1:Y:S01]  /*2c90*/  MUFU.TANH R67, R87 ;  /* 0x0000005700437308 */ /* 0x000e620000002400 */
[----:B--2---:R-:W-:Y:S02]  /*2ca0*/  FSEL R63, R63, -INF , P2 ;  /* 0xff8000003f3f7808 */ /* 0x004fe40001000000 */
[----:B------:R-:W-:-:S02]  /*2cb0*/  ISETP.GT.AND P2, PT, R9, 0x79, PT ;  /* 0x000000790900780c */ /* 0x000fc40003f44270 */
[----:B------:R-:W-:-:S03]  /*2cc0*/  FMNMX.FTZ R34, R63, R30, !PT ;  /* 0x0000001e3f227209 */ /* 0x000fc60007810000 */
[----:B------:R-:W-:Y:S01]  /*2cd0*/  MUFU.TANH R30, R4 ;  /* 0x00000004001e7308 */ /* 0x000fe20000002400 */
[----:B---3--:R-:W-:Y:S02]  /*2ce0*/  FSEL R61, R86, -INF , P3 ;  /* 0xff800000563d7808 */ /* 0x008fe40001800000 */
[----:B------:R-:W-:Y:S02]  /*2cf0*/  ISETP.GT.AND P3, PT, R36, 0x1, PT ;  /* 0x000000012400780c */ /* 0x000fe40003f64270 */
[----:B------:R-:W-:-:S03]  /*2d00*/  FMNMX.FTZ R34, R61, R34, !PT ;  /* 0x000000223d227209 */ /* 0x000fc60007810000 */
[----:B------:R-:W-:Y:S01]  /*2d10*/  MUFU.TANH R3, R3 ;  /* 0x0000000300037308 */ /* 0x000fe20000002400 */
[----:B-1----:R-:W-:-:S04]  /*2d20*/  FSEL R67, R67, -INF , P2 ;  /* 0xff80000043437808 */ /* 0x002fc80001000000 */
[----:B------:R-:W-:-:S03]  /*2d30*/  FMNMX.FTZ R34, R67, R34, !PT ;  /* 0x0000002243227209 */ /* 0x000fc60007810000 */
[----:B------:R-:W1:Y:S02]  /*2d40*/  MUFU.TANH R5, R5 ;  /* 0x0000000500057308 */ /* 0x000e640000002400 */
[----:B------:R-:W2:Y:S06]  /*2d50*/  SHFL.BFLY PT, R9, R34, 0x2, 0x1f ;  /* 0x0c401f0022097f89 */ /* 0x000eac00000e0000 */
[----:B------:R-:W3:Y:S08]  /*2d60*/  MUFU.TANH R6, R6 ;  /* 0x0000000600067308 */ /* 0x000ef00000002400 */
[----:B------:R-:W-:Y:S01]  /*2d70*/  MUFU.TANH R7, R7 ;  /* 0x0000000700077308 */ /* 0x000fe20000002400 */
[----:B-1----:R-:W-:-:S02]  /*2d80*/  FSEL R5, R5, -INF , P3 ;  /* 0xff80000005057808 */ /* 0x002fc40001800000 */
[----:B------:R-:W-:-:S05]  /*2d90*/  ISETP.GT.AND P3, PT, R36, 0x10, PT ;  /* 0x000000102400780c */ /* 0x000fca0003f64270 */
[----:B------:R-:W1:Y:S01]  /*2da0*/  MUFU.TANH R8, R8 ;  /* 0x0000000800087308 */ /* 0x000e620000002400 */
[----:B---3--:R-:W-:Y:S02]  /*2db0*/  FSEL R71, R6, -INF , P4 ;  /* 0xff80000006477808 */ /* 0x008fe40002000000 */
[----:B--2---:R-:W-:-:S05]  /*2dc0*/  FMNMX.FTZ R4, R34, R9, !PT ;  /* 0x0000000922047209 */ /* 0x004fca0007810000 */
[----:B------:R-:W2:Y:S01]  /*2dd0*/  SHFL.BFLY PT, R9, R4, 0x1, 0x1f ;  /* 0x0c201f0004097f89 */ /* 0x000ea200000e0000 */
[----:B------:R-:W-:Y:S08]  /*2de0*/  MUFU.TANH R11, R11 ;  /* 0x0000000b000b7308 */ /* 0x000ff00000002400 */
[----:B------:R-:W3:Y:S01]  /*2df0*/  MUFU.TANH R10, R10 ;  /* 0x0000000a000a7308 */ /* 0x000ee20000002400 */
[----:B-1----:R-:W-:-:S02]  /*2e00*/  FSEL R79, R8, -INF , P3 ;  /* 0xff800000084f7808 */ /* 0x002fc40001800000 */
[----:B------:R-:W-:-:S05]  /*2e10*/  ISETP.GT.AND P3, PT, R36, 0x18, PT ;  /* 0x000000182400780c */ /* 0x000fca0003f64270 */
[----:B------:R-:W1:Y:S01]  /*2e20*/  MUFU.TANH R12, R12 ;  /* 0x0000000c000c7308 */ /* 0x000e620000002400 */
[----:B--2---:R-:W-:Y:S01]  /*2e30*/  FMNMX.FTZ R9, R4, R9, !PT ;  /* 0x0000000904097209 */ /* 0x004fe20007810000 */
[----:B------:R-:W-:-:S06]  /*2e40*/  IMAD.U32 R4, RZ, RZ, UR6 ;  /* 0x00000006ff047e24 */ /* 0x000fcc000f8e00ff */
[----:B------:R-:W2:Y:S01]  /*2e50*/  MUFU.TANH R13, R13 ;  /* 0x0000000d000d7308 */ /* 0x000ea20000002400 */
[----:B---3--:R-:W-:Y:S01]  /*2e60*/  FSEL R83, R10, -INF , P3 ;  /* 0xff8000000a537808 */ /* 0x008fe20001800000 */
[----:B------:R-:W-:Y:S01]  /*2e70*/  UIADD3 UR6, UR47, -UR51, URZ ;  /* 0x800000332f067290 */ /* 0x000fe2000fffe03f */
[C---:B------:R-:W-:Y:S01]  /*2e80*/  FMUL.FTZ R34, R9.reuse, R4 ;  /* 0x0000000409227220 */ /* 0x040fe20000410000 */
[----:B------:R-:W-:Y:S02]  /*2e90*/  FSETP.NEU.FTZ.AND P2, PT, R9, -INF , PT ;  /* 0xff8000000900780b */ /* 0x000fe40003f5d000 */
[----:B------:R-:W-:Y:S01]  /*2ea0*/  ISETP.GT.AND P3, PT, R36, 0x20, PT ;  /* 0x000000202400780c */ /* 0x000fe20003f64270 */
[----:B------:R-:W-:Y:S01]  /*2eb0*/  ULEA UR6, UR52, UR6, 0x7 ;  /* 0x0000000634067291 */ /* 0x000fe2000f8e383f */
[----:B------:R-:W-:Y:S01]  /*2ec0*/  FSEL R38, R34, RZ, P2 ;  /* 0x000000ff22267208 */ /* 0x000fe20001000000 */
[----:B------:R-:W3:Y:S01]  /*2ed0*/  MUFU.TANH R15, R15 ;  /* 0x0000000f000f7308 */ /* 0x000ee20000002400 */
[----:B------:R-:W-:Y:S01]  /*2ee0*/  ISETP.GT.AND P2, PT, R36, RZ, PT ;  /* 0x000000ff2400720c */ /* 0x000fe20003f44270 */
[----:B------:R-:W-:-:S02]  /*2ef0*/  USHF.R.S32.HI UR7, URZ, 0x1f, UR6 ;  /* 0x0000001f3f077899 */ /* 0x000fc40008011406 */
[-CC-:B------:R-:W-:Y:S01]  /*2f00*/  FFMA.FTZ R181, R91, R4.reuse, -R38.reuse ;  /* 0x000000045bb57223 */ /* 0x180fe20000010826 */
[----:B------:R-:W-:Y:S01]  /*2f10*/  FSEL R3, R3, -INF , P2 ;  /* 0xff80000003037808 */ /* 0x000fe20001000000 */
[-CC-:B------:R-:W-:Y:S01]  /*2f20*/  FFMA.FTZ R183, R93, R4.reuse, -R38.reuse ;  /* 0x000000045db77223 */ /* 0x180fe20000010826 */
[C---:B------:R-:W-:Y:S01]  /*2f30*/  ISETP.GT.AND P2, PT, R36.reuse, 0x9, PT ;  /* 0x000000092400780c */ /* 0x040fe20003f44270 */
[----:B------:R-:W4:Y:S01]  /*2f40*/  MUFU.TANH R14, R14 ;  /* 0x0000000e000e7308 */ /* 0x000f220000002400 */
[----:B------:R-:W-:Y:S01]  /*2f50*/  FMNMX.FTZ R34, R3, R5, !PT ;  /* 0x0000000503227209 */ /* 0x000fe20007810000 */
[-CC-:B------:R-:W-:Y:S01]  /*2f60*/  FFMA.FTZ R6, R95, R4.reuse, -R38.reuse ;  /* 0x000000045f067223 */ /* 0x180fe20000010826 */
[----:B------:R-:W-:Y:S01]  /*2f70*/  FSEL R75, R7, -INF , P2 ;  /* 0xff800000074b7808 */ /* 0x000fe20001000000 */
[--C-:B------:R-:W-:Y:S01]  /*2f80*/  FFMA.FTZ R177, R97, R4, -R38.reuse ;  /* 0x0000000461b17223 */ /* 0x100fe20000010826 */
[----:B------:R-:W-:Y:S01]  /*2f90*/  FMNMX.FTZ R34, R71, R34, !PT ;  /* 0x0000002247227209 */ /* 0x000fe20007810000 */
[--C-:B------:R-:W-:Y:S01]  /*2fa0*/  FFMA.FTZ R8, R99, R4, -R38.reuse ;  /* 0x0000000463087223 */ /* 0x100fe20000010826 */
        /* <DEDUP_REMOVED lines=8> */
[----:B------:R-:W-:Y:S01]  /*3030*/  ISETP.GT.AND P2, PT, R36, 0x19, PT ;  /* 0x000000192400780c */ /* 0x000fe20003f44270 */
[----:B------:R-:W0:Y:S01]  /*3040*/  MUFU.TANH R21, R21 ;  /* 0x0000001500157308 */ /* 0x000e220000002400 */
[----:B------:R-:W-:Y:S01]  /*3050*/  FMNMX.FTZ R34, R11, R34, !PT ;  /* 0x000000220b227209 */ /* 0x000fe20007810000 */
[-CC-:B------:R-:W-:Y:S01]  /*3060*/  FFMA.FTZ R171, R41, R4.reuse, -R38.reuse ;  /* 0x0000000429ab7223 */ /* 0x180fe20000010826 */
[----:B-1----:R-:W-:Y:S01]  /*3070*/  FSEL R87, R12, -INF , P2 ;  /* 0xff8000000c577808 */ /* 0x002fe20001000000 */
[--C-:B------:R-:W-:Y:S01]  /*3080*/  FFMA.FTZ R153, R33, R4, -R38.reuse ;  /* 0x0000000421997223 */ /* 0x100fe20000010826 */
[----:B------:R-:W-:Y:S01]  /*3090*/  FMNMX.FTZ R34, R83, R34, !PT ;  /* 0x0000002253227209 */ /* 0x000fe20007810000 */
[-CC-:B------:R-:W-:Y:S01]  /*30a0*/  FFMA.FTZ R27, R27, R4.reuse, -R38.reuse ;  /* 0x000000041b1b7223 */ /* 0x180fe20000010826 */
[----:B------:R-:W-:Y:S01]  /*30b0*/  ISETP.GT.AND P2, PT, R36, 0x21, PT ;  /* 0x000000212400780c */ /* 0x000fe20003f44270 */
[----:B------:R-:W1:Y:S01]  /*30c0*/  MUFU.TANH R25, R25 ;  /* 0x0000001900197308 */ /* 0x000e620000002400 */
[----:B--2---:R-:W-:Y:S01]  /*30d0*/  FSEL R13, R13, -INF , P3 ;  /* 0xff8000000d0d7808 */ /* 0x004fe20001800000 */
[--C-:B------:R-:W-:Y:S01]  /*30e0*/  FFMA.FTZ R26, R26, R4, -R38.reuse ;  /* 0x000000041a1a7223 */ /* 0x100fe20000010826 */
[----:B------:R-:W-:Y:S01]  /*30f0*/  FMNMX.FTZ R34, R87, R34, !PT ;  /* 0x0000002257227209 */ /* 0x000fe20007810000 */
[-CC-:B------:R-:W-:Y:S01]  /*3100*/  FFMA.FTZ R12, R107, R4.reuse, -R38.reuse ;  /* 0x000000046b0c7223 */ /* 0x180fe20000010826 */
[C---:B------:R-:W-:Y:S01]  /*3110*/  ISETP.GT.AND P3, PT, R36.reuse, 0x28, PT ;  /* 0x000000282400780c */ /* 0x040fe20003f64270 */
[--C-:B------:R-:W-:Y:S01]  /*3120*/  FFMA.FTZ R175, R109, R4, -R38.reuse ;  /* 0x000000046daf7223 */ /* 0x100fe20000010826 */
[----:B---3--:R-:W-:Y:S01]  /*3130*/  FSEL R15, R15, -INF , P2 ;  /* 0xff8000000f0f7808 */ /* 0x008fe20001000000 */
[----:B------:R-:W2:Y:S01]  /*3140*/  MUFU.TANH R24, R24 ;  /* 0x0000001800187308 */ /* 0x000ea20000002400 */
[----:B------:R-:W-:Y:S01]  /*3150*/  FMNMX.FTZ R34, R13, R34, !PT ;  /* 0x000000220d227209 */ /* 0x000fe20007810000 */
[-CC-:B------:R-:W-:Y:S01]  /*3160*/  FFMA.FTZ R169, R113, R4.reuse, -R38.reuse ;  /* 0x0000000471a97223 */ /* 0x180fe20000010826 */
[----:B------:R-:W-:Y:S01]  /*3170*/  ISETP.GT.AND P2, PT, R36, 0x29, PT ;  /* 0x000000292400780c */ /* 0x000fe20003f44270 */
[-CC-:B------:R-:W-:Y:S01]  /*3180*/  FFMA.FTZ R31, R31, R4.reuse, -R38.reuse ;  /* 0x000000041f1f7223 */ /* 0x180fe20000010826 */
[----:B----4-:R-:W-:Y:S01]  /*3190*/  FSEL R89, R14, -INF , P3 ;  /* 0xff8000000e597808 */ /* 0x010fe20001800000 */
[--C-:B------:R-:W-:Y:S01]  /*31a0*/  FFMA.FTZ R14, R111, R4, -R38.reuse ;  /* 0x000000046f0e7223 */ /* 0x100fe20000010826 */
[----:B------:R-:W-:Y:S01]  /*31b0*/  FMNMX.FTZ R34, R15, R34, !PT ;  /* 0x000000220f227209 */ /* 0x000fe20007810000 */
[----:B------:R-:W3:Y:S01]  /*31c0*/  MUFU.TANH R28, R28 ;  /* 0x0000001c001c7308 */ /* 0x000ee20000002400 */
[----:B------:R-:W-:Y:S01]  /*31d0*/  ISETP.GT.AND P3, PT, R36, 0x30, PT ;  /* 0x000000302400780c */ /* 0x000fe20003f64270 */
[-CC-:B------:R-:W-:Y:S01]  /*31e0*/  FFMA.FTZ R35, R35, R4.reuse, -R38.reuse ;  /* 0x0000000423237223 */ /* 0x180fe20000010826 */
[----:B-----5:R-:W-:Y:S01]  /*31f0*/  FSEL R91, R20, -INF , P2 ;  /* 0xff800000145b7808 */ /* 0x020fe20001000000 */
[--C-:B------:R-:W-:Y:S01]  /*3200*/  FFMA.FTZ R20, R45, R4, -R38.reuse ;  /* 0x000000042d147223 */ /* 0x100fe20000010826 */
[----:B------:R-:W-:Y:S01]  /*3210*/  FMNMX.FTZ R34, R89, R34, !PT ;  /* 0x0000002259227209 */ /* 0x000fe20007810000 */
[-CC-:B------:R-:W-:Y:S01]  /*3220*/  FFMA.FTZ R37, R37, R4.reuse, -R38.reuse ;  /* 0x0000000425257223 */ /* 0x180fe20000010826 */
[C---:B------:R-:W-:Y:S01]  /*3230*/  ISETP.GT.AND P2, PT, R36.reuse, 0x31, PT ;  /* 0x000000312400780c */ /* 0x040fe20003f44270 */
[----:B------:R-:W4:Y:S01]  /*3240*/  MUFU.TANH R29, R29 ;  /* 0x0000001d001d7308 */ /* 0x000f220000002400 */
[----:B0-----:R-:W-:Y:S01]  /*3250*/  FSEL R21, R21, -INF , P3 ;  /* 0xff80000015157808 */ /* 0x001fe20001800000 */
[--C-:B------:R-:W-:Y:S01]  /*3260*/  FFMA.FTZ R43, R43, R4, -R38.reuse ;  /* 0x000000042b2b7223 */ /* 0x100fe20000010826 */
[----:B------:R-:W-:Y:S01]  /*3270*/  FMNMX.FTZ R34, R91, R34, !PT ;  /* 0x000000225b227209 */ /* 0x000fe20007810000 */
[-CC-:B------:R-:W-:Y:S01]  /*3280*/  FFMA.FTZ R47, R47, R4.reuse, -R38.reuse ;  /* 0x000000042f2f7223 */ /* 0x180fe20000010826 */
[C---:B------:R-:W-:Y:S01]  /*3290*/  ISETP.GT.AND P3, PT, R36.reuse, 0x38, PT ;  /* 0x000000382400780c */ /* 0x040fe20003f64270 */
[--C-:B------:R-:W-:Y:S01]  /*32a0*/  FFMA.FTZ R49, R49, R4, -R38.reuse ;  /* 0x0000000431317223 */ /* 0x100fe20000010826 */
[----:B-1----:R-:W-:Y:S01]  /*32b0*/  FSEL R25, R25, -INF , P2 ;  /* 0xff80000019197808 */ /* 0x002fe20001000000 */
[----:B------:R-:W0:Y:S01]  /*32c0*/  MUFU.TANH R32, R32 ;  /* 0x0000002000207308 */ /* 0x000e220000002400 */
[----:B------:R-:W-:Y:S01]  /*32d0*/  FMNMX.FTZ R34, R21, R34, !PT ;  /* 0x0000002215227209 */ /* 0x000fe20007810000 */
[-CC-:B------:R-:W-:Y:S01]  /*32e0*/  FFMA.FTZ R51, R51, R4.reuse, -R38.reuse ;  /* 0x0000000433337223 */ /* 0x180fe20000010826 */
[----:B------:R-:W-:Y:S01]  /*32f0*/  ISETP.GT.AND P2, PT, R36, 0x39, PT ;  /* 0x000000392400780c */ /* 0x000fe20003f44270 */
[-CC-:B------:R-:W-:Y:S01]  /*3300*/  FFMA.FTZ R53, R53, R4.reuse, -R38.reuse ;  /* 0x0000000435357223 */ /* 0x180fe20000010826 */
[----:B--2---:R-:W-:Y:S01]  /*3310*/  FSEL R93, R24, -INF , P3 ;  /* 0xff800000185d7808 */ /* 0x004fe20001800000 */
[--C-:B------:R-:W-:Y:S01]  /*3320*/  FFMA.FTZ R24, R39, R4, -R38.reuse ;  /* 0x0000000427187223 */ /* 0x100fe20000010826 */
[----:B------:R-:W-:Y:S01]  /*3330*/  FMNMX.FTZ R34, R25, R34, !PT ;  /* 0x0000002219227209 */ /* 0x000fe20007810000 */
[----:B------:R-:W1:Y:S01]  /*3340*/  MUFU.TANH R60, R60 ;  /* 0x0000003c003c7308 */ /* 0x000e620000002400 */
[----:B------:R-:W-:Y:S01]  /*3350*/  ISETP.GT.AND P3, PT, R36, 0x40, PT ;  /* 0x000000402400780c */ /* 0x000fe20003f64270 */
[-CC-:B------:R-:W-:Y:S01]  /*3360*/  FFMA.FTZ R55, R55, R4.reuse, -R38.reuse ;  /* 0x0000000437377223 */ /* 0x180fe20000010826 */
[----:B---3--:R-:W-:Y:S01]  /*3370*/  FSEL R95, R28, -INF , P2 ;  /* 0xff8000001c5f7808 */ /* 0x008fe20001000000 */
[--C-:B------:R-:W-:Y:S01]  /*3380*/  FFMA.FTZ R57, R57, R4, -R38.reuse ;  /* 0x0000000439397223 */ /* 0x100fe20000010826 */
[----:B------:R-:W-:Y:S01]  /*3390*/  FMNMX.FTZ R34, R93, R34, !PT ;  /* 0x000000225d227209 */ /* 0x000fe20007810000 */
[-CC-:B------:R-:W-:Y:S01]  /*33a0*/  FFMA.FTZ R59, R59, R4.reuse, -R38.reuse ;  /* 0x000000043b3b7223 */ /* 0x180fe20000010826 */
[C---:B------:R-:W-:Y:S01]  /*33b0*/  ISETP.GT.AND P2, PT, R36.reuse, 0x41, PT ;  /* 0x000000412400780c */ /* 0x040fe20003f44270 */
[----:B------:R-:W2:Y:S01]  /*33c0*/  MUFU.TANH R64, R64 ;  /* 0x0000004000407308 */ /* 0x000ea20000002400 */
[----:B----4-:R-:W-:Y:S01]  /*33d0*/  FSEL R29, R29, -INF , P3 ;  /* 0xff8000001d1d7808 */ /* 0x010fe20001800000 */
[--C-:B------:R-:W-:Y:S01]  /*33e0*/  FFMA.FTZ R63, R63, R4, -R38.reuse ;  /* 0x000000043f3f7223 */ /* 0x100fe20000010826 */
[----:B------:R-:W-:Y:S01]  /*33f0*/  FMNMX.FTZ R34, R95, R34, !PT ;  /* 0x000000225f227209 */ /* 0x000fe20007810000 */
[--C-:B------:R-:W-:Y:S01]  /*3400*/  FFMA.FTZ R61, R61, R4, -R38.reuse ;  /* 0x000000043d3d7223 */ /* 0x100fe20000010826 */
[----:B------:R-:W-:Y:S01]  /*3410*/  ISETP.GT.AND P3, PT, R36, 0x48, PT ;  /* 0x000000482400780c */ /* 0x000fe20003f64270 */
[----:B------:R-:W-:Y:S01]  /*3420*/  ULEA.HI UR7, UR7, UR6, URZ, 0x7 ;  /* 0x0000000607077291 */ /* 0x000fe2000f8f383f */
[----:B0-----:R-:W-:Y:S01]  /*3430*/  FSEL R97, R32, -INF , P2 ;  /* 0xff80000020617808 */ /* 0x001fe20001000000 */
[----:B------:R-:W0:Y:S01]  /*3440*/  MUFU.TANH R65, R65 ;  /* 0x0000004100417308 */ /* 0x000e220000002400 */
[----:B------:R-:W-:Y:S01]  /*3450*/  FMNMX.FTZ R34, R29, R34, !PT ;  /* 0x000000221d227209 */ /* 0x000fe20007810000 */
[----:B------:R-:W-:Y:S01]  /*3460*/  USHF.R.S32.HI UR7, URZ, 0x7, UR7 ;  /* 0x000000073f077899 */ /* 0x000fe20008011407 */
[----:B------:R-:W-:Y:S01]  /*3470*/  ISETP.GT.AND P2, PT, R36, 0x49, PT ;  /* 0x000000492400780c */ /* 0x000fe20003f44270 */
[----:B------:R-:W-:Y:S01]  /*3480*/  FFMA.FTZ R38, R67, R4, -R38 ;  /* 0x0000000443267223 */ /* 0x000fe20000010826 */
[----:B-1----:R-:W-:Y:S01]  /*3490*/  FSEL R99, R60, -INF , P3 ;  /* 0xff8000003c637808 */ /* 0x002fe20001800000 */
[----:B------:R-:W-:Y:S01]  /*34a0*/  UISETP.LT.AND UP0, UPT, URZ, UR7, UPT ;  /* 0x000000073f00728c */ /* 0x000fe2000bf01270 */
[----:B------:R-:W-:Y:S01]  /*34b0*/  FMNMX.FTZ R34, R97, R34, !PT ;  /* 0x0000002261227209 */ /* 0x000fe20007810000 */
[----:B------:R-:W1:Y:S01]  /*34c0*/  MUFU.TANH R68, R68 ;  /* 0x0000004400447308 */ /* 0x000e620000002400 */
[----:B------:R-:W-:Y:S01]  /*34d0*/  ISETP.GT.AND P3, PT, R36, 0x50, PT ;  /* 0x000000502400780c */ /* 0x000fe20003f64270 */
[----:B------:R-:W-:Y:S01]  /*34e0*/  USEL UR54, URZ, UR7, !UP0 ;  /* 0x000000073f367287 */ /* 0x000fe2000c000000 */
[----:B------:R-:W-:Y:S01]  /*34f0*/  FSEL R101, R30, -INF , P2 ;  /* 0xff8000001e657808 */ /* 0x000fe20001000000 */
[--C-:B------:R-:W-:Y:S01]  /*3500*/  IMAD.MOV.U32 R113, RZ, RZ, R151.reuse ;  /* 0x000000ffff717224 */ /* 0x100fe200078e0097 */
[----:B------:R-:W-:Y:S01]  /*3510*/  FMNMX.FTZ R34, R99, R34, !PT ;  /* 0x0000002263227209 */ /* 0x000fe20007810000 */
[----:B------:R-:W-:Y:S01]  /*3520*/  UISETP.GE.AND UP0, UPT, UR56, UR54, UPT ;  /* 0x000000363800728c */ /* 0x000fe2000bf06270 */
[----:B------:R-:W-:Y:S01]  /*3530*/  ISETP.GT.AND P2, PT, R36, 0x51, PT ;  /* 0x000000512400780c */ /* 0x000fe20003f44270 */
[----:B------:R-:W3:Y:S01]  /*3540*/  MUFU.TANH R69, R69 ;  /* 0x0000004500457308 */ /* 0x000ee20000002400 */
[----:B--2---:R-:W-:Y:S01]  /*3550*/  FSEL R103, R64, -INF , P3 ;  /* 0xff80000040677808 */ /* 0x004fe20001800000 */
[--C-:B------:R-:W-:Y:S01]  /*3560*/  IMAD.MOV.U32 R111, RZ, RZ, R151.reuse ;  /* 0x000000ffff6f7224 */ /* 0x100fe200078e0097 */
[----:B------:R-:W-:Y:S01]  /*3570*/  FMNMX.FTZ R34, R101, R34, !PT ;  /* 0x0000002265227209 */ /* 0x000fe20007810000 */
[--C-:B------:R-:W-:Y:S01]  /*3580*/  IMAD.MOV.U32 R109, RZ, RZ, R151.reuse ;  /* 0x000000ffff6d7224 */ /* 0x100fe200078e0097 */
[----:B------:R-:W-:Y:S01]  /*3590*/  ISETP.GT.AND P3, PT, R36, 0x58, PT ;  /* 0x000000582400780c */ /* 0x000fe20003f64270 */
[----:B------:R-:W-:Y:S01]  /*35a0*/  IMAD.MOV.U32 R107, RZ, RZ, R151 ;  /* 0x000000ffff6b7224 */ /* 0x000fe200078e0097 */
[----:B0-----:R-:W-:Y:S01]  /*35b0*/  FSEL R65, R65, -INF , P2 ;  /* 0xff80000041417808 */ /* 0x001fe20001000000 */
[----:B------:R-:W0:Y:S01]  /*35c0*/  MUFU.TANH R72, R72 ;  /* 0x0000004800487308 */ /* 0x000e220000002400 */
[----:B------:R-:W-:-:S02]  /*35d0*/  FMNMX.FTZ R34, R103, R34, !PT ;  /* 0x0000002267227209 */ /* 0x000fc40007810000 */
[----:B------:R-:W-:Y:S02]  /*35e0*/  ISETP.GT.AND P2, PT, R36, 0x59, PT ;  /* 0x000000592400780c */ /* 0x000fe40003f44270 */
[----:B-1----:R-:W-:Y:S02]  /*35f0*/  FSEL R105, R68, -INF , P3 ;  /* 0xff80000044697808 */ /* 0x002fe40001800000 */
[----:B------:R-:W-:Y:S01]  /*3600*/  FMNMX.FTZ R34, R65, R34, !PT ;  /* 0x0000002241227209 */ /* 0x000fe20007810000 */
[----:B------:R-:W1:Y:S01]  /*3610*/  MUFU.TANH R73, R73 ;  /* 0x0000004900497308 */ /* 0x000e620000002400 */
[----:B------:R-:W-:Y:S02]  /*3620*/  ISETP.GT.AND P3, PT, R36, 0x60, PT ;  /* 0x000000602400780c */ /* 0x000fe40003f64270 */
[----:B---3--:R-:W-:Y:S02]  /*3630*/  FSEL R69, R69, -INF , P2 ;  /* 0xff80000045457808 */ /* 0x008fe40001000000 */
[----:B------:R-:W-:-:S02]  /*3640*/  FMNMX.FTZ R34, R105, R34, !PT ;  /* 0x0000002269227209 */ /* 0x000fc40007810000 */
[----:B------:R-:W-:Y:S01]  /*3650*/  ISETP.GT.AND P2, PT, R36, 0x61, PT ;  /* 0x000000612400780c */ /* 0x000fe20003f44270 */
[----:B------:R-:W2:Y:S01]  /*3660*/  MUFU.TANH R76, R76 ;  /* 0x0000004c004c7308 */ /* 0x000ea20000002400 */
[----:B0-----:R-:W-:Y:S02]  /*3670*/  FSEL R45, R72, -INF , P3 ;  /* 0xff800000482d7808 */ /* 0x001fe40001800000 */
[----:B------:R-:W-:Y:S02]  /*3680*/  FMNMX.FTZ R34, R69, R34, !PT ;  /* 0x0000002245227209 */ /* 0x000fe40007810000 */
[----:B------:R-:W-:Y:S02]  /*3690*/  ISETP.GT.AND P3, PT, R36, 0x68, PT ;  /* 0x000000682400780c */ /* 0x000fe40003f64270 */
[----:B------:R-:W-:Y:S01]  /*36a0*/  FMNMX.FTZ R34, R45, R34, !PT ;  /* 0x000000222d227209 */ /* 0x000fe20007810000 */
[----:B------:R-:W0:Y:S01]  /*36b0*/  MUFU.TANH R77, R77 ;  /* 0x0000004d004d7308 */ /* 0x000e220000002400 */
        /* <DEDUP_REMOVED lines=8> */
[----:B0-----:R-:W-:Y:S02]  /*3740*/  FSEL R77, R77, -INF , P2 ;  /* 0xff8000004d4d7808 */ /* 0x001fe40001000000 */
[----:B------:R-:W-:Y:S02]  /*3750*/  ISETP.GT.AND P2, PT, R36, 0x71, PT ;  /* 0x000000712400780c */ /* 0x000fe40003f44270 */
[----:B------:R-:W-:-:S03]  /*3760*/  FMNMX.FTZ R34, R77, R34, !PT ;  /* 0x000000224d227209 */ /* 0x000fc60007810000 */
[----:B------:R-:W0:Y:S01]  /*3770*/  MUFU.TANH R84, R84 ;  /* 0x0000005400547308 */ /* 0x000e220000002400 */
[----:B-1----:R-:W-:Y:S02]  /*3780*/  FSEL R39, R80, -INF , P3 ;  /* 0xff80000050277808 */ /* 0x002fe40001800000 */
[----:B------:R-:W-:Y:S02]  /*3790*/  ISETP.GT.AND P3, PT, R36, 0x78, PT ;  /* 0x000000782400780c */ /* 0x000fe40003f64270 */
[----:B------:R-:W-:-:S03]  /*37a0*/  FMNMX.FTZ R34, R39, R34, !PT ;  /* 0x0000002227227209 */ /* 0x000fc60007810000 */
[----:B------:R-:W1:Y:S01]  /*37b0*/  MUFU.TANH R85, R85 ;  /* 0x0000005500557308 */ /* 0x000e620000002400 */
[----:B--2---:R-:W-:Y:S02]  /*37c0*/  FSEL R81, R81, -INF , P2 ;  /* 0xff80000051517808 */ /* 0x004fe40001000000 */
[----:B------:R-:W-:Y:S02]  /*37d0*/  ISETP.GT.AND P2, PT, R36, 0x79, PT ;  /* 0x000000792400780c */ /* 0x000fe40003f44270 */
[----:B------:R-:W-:-:S03]  /*37e0*/  FMNMX.FTZ R34, R81, R34, !PT ;  /* 0x0000002251227209 */ /* 0x000fc60007810000 */
[----:B------:R-:W-:Y:S01]  /*37f0*/  MUFU.EX2 R30, R27 ;  /* 0x0000001b001e7308 */ /* 0x000fe20000000800 */
[----:B0-----:R-:W-:-:S04]  /*3800*/  FSEL R33, R84, -INF , P3 ;  /* 0xff80000054217808 */ /* 0x001fc80001800000 */
[----:B------:R-:W-:-:S03]  /*3810*/  FMNMX.FTZ R34, R33, R34, !PT ;  /* 0x0000002221227209 */ /* 0x000fc60007810000 */
[----:B------:R-:W-:Y:S01]  /*3820*/  MUFU.EX2 R181, R181 ;  /* 0x000000b500b57308 */ /* 0x000fe20000000800 */
[----:B-1----:R-:W-:-:S04]  /*3830*/  FSEL R85, R85, -INF , P2 ;  /* 0xff80000055557808 */ /* 0x002fc80001000000 */
[----:B------:R-:W-:-:S03]  /*3840*/  FMNMX.FTZ R34, R85, R34, !PT ;  /* 0x0000002255227209 */ /* 0x000fc60007810000 */
[----:B------:R-:W0:Y:S02]  /*3850*/  MUFU.EX2 R26, R26 ;  /* 0x0000001a001a7308 */ /* 0x000e240000000800 */
[----:B------:R-:W1:Y:S06]  /*3860*/  SHFL.BFLY PT, R7, R34, 0x2, 0x1f ;  /* 0x0c401f0022077f89 */ /* 0x000e6c00000e0000 */
[----:B------:R-:W2:Y:S08]  /*3870*/  MUFU.EX2 R183, R183 ;  /* 0x000000b700b77308 */ /* 0x000eb00000000800 */
[----:B------:R-:W3:Y:S01]  /*3880*/  MUFU.EX2 R6, R6 ;  /* 0x0000000600067308 */ /* 0x000ee20000000800 */
[----:B0-----:R-:W-:Y:S01]  /*3890*/  FADD.FTZ R46, R181, R26 ;  /* 0x0000001ab52e7221 */ /* 0x001fe20000010000 */
[----:B------:R-:W-:-:S06]  /*38a0*/  F2FP.F16.F32.PACK_AB R181, R26, R181 ;  /* 0x000000b51ab5723e */ /* 0x000fcc00000000ff */
[----:B------:R-:W0:Y:S01]  /*38b0*/  MUFU.EX2 R177, R177 ;  /* 0x000000b100b17308 */ /* 0x000e220000000800 */
[----:B-1----:R-:W-:-:S05]  /*38c0*/  FMNMX.FTZ R27, R34, R7, !PT ;  /* 0x00000007221b7209 */ /* 0x002fca0007810000 */
[----:B------:R-:W1:Y:S02]  /*38d0*/  SHFL.BFLY PT, R28, R27, 0x1, 0x1f ;  /* 0x0c201f001b1c7f89 */ /* 0x000e6400000e0000 */
[----:B------:R-:W4:Y:S08]  /*38e0*/  MUFU.EX2 R8, R8 ;  /* 0x0000000800087308 */ /* 0x000f300000000800 */
[----:B------:R-:W5:Y:S08]  /*38f0*/  MUFU.EX2 R179, R179 ;  /* 0x000000b300b37308 */ /* 0x000f700000000800 */
[----:B------:R-:W-:Y:S01]  /*3900*/  MUFU.EX2 R10, R10 ;  /* 0x0000000a000a7308 */ /* 0x000fe20000000800 */
[----:B-1----:R-:W-:-:S07]  /*3910*/  FMNMX.FTZ R7, R27, R28, !PT ;  /* 0x0000001c1b077209 */ /* 0x002fce0007810000 */
        /* <DEDUP_REMOVED lines=24> */
[----:B---3--:R-:W-:Y:S01]  /*3aa0*/  FADD.FTZ R46, R6, R5 ;  /* 0x00000005062e7221 */ /* 0x008fe20000010000 */
[-CC-:B------:R-:W-:Y:S01]  /*3ab0*/  FFMA.FTZ R95, R95, R4.reuse, -R28.reuse ;  /* 0x000000045f5f7223 */ /* 0x180fe2000001081c */
[-C--:B------:R-:W-:Y:S01]  /*3ac0*/  FFMA.FTZ R29, R29, R4.reuse, -R28 ;  /* 0x000000041d1d7223 */ /* 0x080fe2000001081c */
[----:B------:R-:W2:Y:S01]  /*3ad0*/  MUFU.EX2 R71, R71 ;  /* 0x0000004700477308 */ /* 0x000ea20000000800 */
[----:B0-----:R-:W-:Y:S01]  /*3ae0*/  FADD.FTZ R5, R177, R46 ;  /* 0x0000002eb1057221 */ /* 0x001fe20000010000 */
[-CC-:B------:R-:W-:Y:S01]  /*3af0*/  FFMA.FTZ R97, R97, R4.reuse, -R28.reuse ;  /* 0x0000000461617223 */ /* 0x180fe2000001081c */
[-CC-:B------:R-:W-:Y:S01]  /*3b00*/  FFMA.FTZ R99, R99, R4.reuse, -R28.reuse ;  /* 0x0000000463637223 */ /* 0x180fe2000001081c */
[-CC-:B------:R-:W-:Y:S01]  /*3b10*/  FFMA.FTZ R101, R101, R4.reuse, -R28.reuse ;  /* 0x0000000465657223 */ /* 0x180fe2000001081c */
[----:B----4-:R-:W-:Y:S01]  /*3b20*/  FADD.FTZ R46, R8, R5 ;  /* 0x00000005082e7221 */ /* 0x010fe20000010000 */
[-CC-:B------:R-:W-:Y:S01]  /*3b30*/  FFMA.FTZ R103, R103, R4.reuse, -R28.reuse ;  /* 0x0000000467677223 */ /* 0x180fe2000001081c */
[-C--:B------:R-:W-:Y:S01]  /*3b40*/  FFMA.FTZ R65, R65, R4.reuse, -R28 ;  /* 0x0000000441417223 */ /* 0x080fe2000001081c */
[----:B------:R-:W0:Y:S01]  /*3b50*/  MUFU.EX2 R182, R75 ;  /* 0x0000004b00b67308 */ /* 0x000e220000000800 */
[----:B-----5:R-:W-:Y:S01]  /*3b60*/  FADD.FTZ R5, R179, R46 ;  /* 0x0000002eb3057221 */ /* 0x020fe20000010000 */
[----:B-1----:R-:W-:Y:S01]  /*3b70*/  FADD.FTZ R46, R3, R180 ;  /* 0x000000b4032e7221 */ /* 0x002fe20000010000 */
[-CC-:B------:R-:W-:Y:S01]  /*3b80*/  FFMA.FTZ R105, R105, R4.reuse, -R28.reuse ;  /* 0x0000000469697223 */ /* 0x180fe2000001081c */
[----:B------:R-:W-:Y:S01]  /*3b90*/  F2FP.F16.F32.PACK_AB R183, R6, R183 ;  /* 0x000000b706b7723e */ /* 0x000fe200000000ff */
[----:B------:R-:W-:Y:S01]  /*3ba0*/  FADD.FTZ R48, R10, R5 ;  /* 0x000000050a307221 */ /* 0x000fe20000010000 */
        /* <DEDUP_REMOVED lines=12> */
[----:B------:R-:W-:Y:S01]  /*3c70*/  FFMA.FTZ R28, R85, R4, -R28 ;  /* 0x00000004551c7223 */ /* 0x000fe2000001081c */
[----:B------:R-:W-:-:S02]  /*3c80*/  F2FP.F16.F32.PACK_AB R180, R180, R3 ;  /* 0x00000003b4b4723e */ /* 0x000fc400000000ff */
[----:B------:R-:W-:Y:S02]  /*3c90*/  F2FP.F16.F32.PACK_AB R177, R8, R177 ;  /* 0x000000b108b1723e */ /* 0x000fe400000000ff */
[----:B------:R-:W-:Y:S01]  /*3ca0*/  F2FP.F16.F32.PACK_AB R179, R10, R179 ;  /* 0x000000b30ab3723e */ /* 0x000fe200000000ff */
[----:B------:R0:W3:Y:S01]  /*3cb0*/  MUFU.EX2 R176, R11 ;  /* 0x0000000b00b07308 */ /* 0x0000e20000000800 */
[----:B-1----:R-:W-:Y:S01]  /*3cc0*/  FADD.FTZ R5, R79, R46 ;  /* 0x0000002e4f057221 */ /* 0x002fe20000010000 */
[----:B------:R-:W-:-:S06]  /*3cd0*/  F2FP.F16.F32.PACK_AB R182, R182, R71 ;  /* 0x00000047b6b6723e */ /* 0x000fcc00000000ff */
[----:B------:R-:W1:Y:S01]  /*3ce0*/  MUFU.EX2 R14, R14 ;  /* 0x0000000e000e7308 */ /* 0x000e620000000800 */
[----:B0-----:R-:W-:Y:S01]  /*3cf0*/  FADD.FTZ R11, R173, R48 ;  /* 0x00000030ad0b7221 */ /* 0x001fe20000010000 */
[----:B------:R-:W-:-:S03]  /*3d00*/  F2FP.F16.F32.PACK_AB R173, R12, R173 ;  /* 0x000000ad0cad723e */ /* 0x000fc600000000ff */
[----:B------:R-:W-:-:S03]  /*3d10*/  FADD.FTZ R48, R12, R11 ;  /* 0x0000000b0c307221 */ /* 0x000fc60000010000 */
[----:B------:R-:W0:Y:S01]  /*3d20*/  MUFU.EX2 R83, R83 ;  /* 0x0000005300537308 */ /* 0x000e220000000800 */
[----:B--2---:R-:W-:Y:S01]  /*3d30*/  FADD.FTZ R11, R175, R48 ;  /* 0x00000030af0b7221 */ /* 0x004fe20000010000 */
[C---:B---3--:R-:W-:Y:S01]  /*3d40*/  FADD.FTZ R46, R176.reuse, R5 ;  /* 0x00000005b02e7221 */ /* 0x048fe20000010000 */
[----:B------:R-:W-:-:S05]  /*3d50*/  F2FP.F16.F32.PACK_AB R176, R176, R79 ;  /* 0x0000004fb0b0723e */ /* 0x000fca00000000ff */
        /* <DEDUP_REMOVED lines=23> */
[----:B------:R2:W3:Y:S01]  /*3ed0*/  MUFU.EX2 R174, R91 ;  /* 0x0000005b00ae7308 */ /* 0x0004e20000000800 */
[----:B-1----:R-:W-:-:S07]  /*3ee0*/  FADD.FTZ R5, R89, R0 ;  /* 0x0000000059057221 */ /* 0x002fce0000010000 */
[----:B------:R-:W1:Y:S01]  /*3ef0*/  MUFU.EX2 R21, R21 ;  /* 0x0000001500157308 */ /* 0x000e620000000800 */
[----:B0-----:R-:W-:Y:S01]  /*3f00*/  FADD.FTZ R11, R153, R46 ;  /* 0x0000002e990b7221 */ /* 0x001fe20000010000 */
[C---:B------:R-:W-:Y:S01]  /*3f10*/  F2FP.F16.F32.PACK_AB R153, R30.reuse, R153 ;  /* 0x000000991e99723e */ /* 0x040fe200000000ff */
[----:B--2---:R-:W-:Y:S02]  /*3f20*/  IMAD.MOV.U32 R91, RZ, RZ, R151 ;  /* 0x000000ffff5b7224 */ /* 0x004fe400078e0097 */
[----:B------:R-:W-:-:S03]  /*3f30*/  FADD.FTZ R46, R30, R11 ;  /* 0x0000000b1e2e7221 */ /* 0x000fc60000010000 */
[----:B------:R-:W0:Y:S01]  /*3f40*/  MUFU.EX2 R31, R31 ;  /* 0x0000001f001f7308 */ /* 0x000e220000000800 */
[C---:B---3--:R-:W-:Y:S01]  /*3f50*/  FADD.FTZ R0, R174.reuse, R5 ;  /* 0x00000005ae007221 */ /* 0x048fe20000010000 */
[----:B------:R-:W-:Y:S01]  /*3f60*/  F2FP.F16.F32.PACK_AB R174, R174, R89 ;  /* 0x00000059aeae723e */ /* 0x000fe200000000ff */
[----:B------:R-:W-:-:S05]  /*3f70*/  IMAD.MOV.U32 R89, RZ, RZ, R151 ;  /* 0x000000ffff597224 */ /* 0x000fca00078e0097 */
        /* <DEDUP_REMOVED lines=9> */
[----:B------:R-:W-:-:S06]  /*4010*/  F2FP.F16.F32.PACK_AB R155, R32, R31 ;  /* 0x0000001f209b723e */ /* 0x000fcc00000000ff */
[----:B------:R1:W3:Y:S01]  /*4020*/  MUFU.EX2 R170, R95 ;  /* 0x0000005f00aa7308 */ /* 0x0002e20000000800 */
[----:B0-----:R-:W-:-:S07]  /*4030*/  FADD.FTZ R5, R93, R0 ;  /* 0x000000005d057221 */ /* 0x001fce0000010000 */
[----:B------:R-:W0:Y:S01]  /*4040*/  MUFU.EX2 R36, R43 ;  /* 0x0000002b00247308 */ /* 0x000e220000000800 */
[----:B--2---:R-:W-:Y:S01]  /*4050*/  FADD.FTZ R11, R37, R46 ;  /* 0x0000002e250b7221 */ /* 0x004fe20000010000 */
[----:B-1----:R-:W-:-:S06]  /*4060*/  IMAD.MOV.U32 R95, RZ, RZ, R151 ;  /* 0x000000ffff5f7224 */ /* 0x002fcc00078e0097 */
[----:B------:R-:W1:Y:S01]  /*4070*/  MUFU.EX2 R29, R29 ;  /* 0x0000001d001d7308 */ /* 0x000e620000000800 */
[C---:B---3--:R-:W-:Y:S01]  /*4080*/  FADD.FTZ R0, R170.reuse, R5 ;  /* 0x00000005aa007221 */ /* 0x048fe20000010000 */
[----:B------:R-:W-:Y:S01]  /*4090*/  F2FP.F16.F32.PACK_AB R170, R170, R93 ;  /* 0x0000005daaaa723e */ /* 0x000fe200000000ff */
[----:B------:R-:W-:-:S05]  /*40a0*/  IMAD.MOV.U32 R93, RZ, RZ, R151 ;  /* 0x000000ffff5d7224 */ /* 0x000fca00078e0097 */
[----:B------:R-:W2:Y:S01]  /*40b0*/  MUFU.EX2 R47, R47 ;  /* 0x0000002f002f7308 */ /* 0x000ea20000000800 */
[C---:B0-----:R-:W-:Y:S01]  /*40c0*/  FADD.FTZ R46, R36.reuse, R11 ;  /* 0x0000000b242e7221 */ /* 0x041fe20000010000 */
[----:B------:R-:W-:-:S06]  /*40d0*/  F2FP.F16.F32.PACK_AB R157, R36, R37 ;  /* 0x00000025249d723e */ /* 0x000fcc00000000ff */
[----:B------:R0:W3:Y:S01]  /*40e0*/  MUFU.EX2 R152, R97 ;  /* 0x0000006100987308 */ /* 0x0000e20000000800 */
[----:B-1----:R-:W-:-:S07]  /*40f0*/  FADD.FTZ R5, R29, R0 ;  /* 0x000000001d057221 */ /* 0x002fce0000010000 */
[----:B------:R-:W1:Y:S01]  /*4100*/  MUFU.EX2 R40, R49 ;  /* 0x0000003100287308 */ /* 0x000e620000000800 */
[----:B--2---:R-:W-:Y:S01]  /*4110*/  FADD.FTZ R11, R47, R46 ;  /* 0x0000002e2f0b7221 */ /* 0x004fe20000010000 */
[----:B0-----:R-:W-:-:S06]  /*4120*/  IMAD.MOV.U32 R97, RZ, RZ, R151 ;  /* 0x000000ffff617224 */ /* 0x001fcc00078e0097 */
[----:B------:R-:W0:Y:S01]  /*4130*/  MUFU.EX2 R99, R99 ;  /* 0x0000006300637308 */ /* 0x000e220000000800 */
[C---:B---3--:R-:W-:Y:S01]  /*4140*/  FADD.FTZ R0, R152.reuse, R5 ;  /* 0x0000000598007221 */ /* 0x048fe20000010000 */
        /* <DEDUP_REMOVED lines=33> */
[----:B------:R-:W-:Y:S02]  /*4360*/  F2FP.F16.F32.PACK_AB R158, R158, R105 ;  /* 0x000000699e9e723e */ /* 0x000fe400000000ff */
[----:B------:R-:W-:-:S04]  /*4370*/  MOV R105, R151 ;  /* 0x0000009700697202 */ /* 0x000fc80000000f00 */
        /* <DEDUP_REMOVED lines=21> */
[----:B-1----:R-:W-:Y:S01]  /*44d0*/  FADD.FTZ R3, R33, R6 ;  /* 0x0000000621037221 */ /* 0x002fe20000010000 */
[C---:B--2---:R-:W-:Y:S01]  /*44e0*/  FADD.FTZ R0, R38.reuse, R11 ;  /* 0x0000000b26007221 */ /* 0x044fe20000010000 */
[----:B------:R-:W-:Y:S02]  /*44f0*/  F2FP.F16.F32.PACK_AB R167, R38, R61 ;  /* 0x0000003d26a7723e */ /* 0x000fe400000000ff */
[C---:B0-----:R-:W-:Y:S01]  /*4500*/  FADD.FTZ R3, R28.reuse, R3 ;  /* 0x000000031c037221 */ /* 0x041fe20000010000 */
[----:B------:R-:W-:Y:S01]  /*4510*/  F2FP.F16.F32.PACK_AB R166, R28, R33 ;  /* 0x000000211ca6723e */ /* 0x000fe200000000ff */
[----:B------:R-:W-:Y:S06]  /*4520*/  @!P2 BRA `(.L_x_2040) ;  /* 0x0000003000b4a947 */ /* 0x000fec0003800000 */
[----:B------:R-:W-:Y:S01]  /*4530*/  IMAD.MOV.U32 R6, RZ, RZ, R9 ;  /* 0x000000ffff067224 */ /* 0x000fe200078e0009 */
[----:B------:R-:W-:Y:S01]  /*4540*/  CS2R R150, SRZ ;  /* 0x0000000000967805 */ /* 0x000fe2000001ff00 */
        /* <DEDUP_REMOVED lines=32> */
[----:B------:R-:W-:Y:S01]  /*4750*/  UMOV UR57, UR44 ;  /* 0x0000002c00397c82 */ /* 0x000fe20008000000 */
[----:B------:R-:W-:Y:S01]  /*4760*/  UMOV UR55, UR43 ;  /* 0x0000002b00377c82 */ /* 0x000fe20008000000 */
[----:B------:R-:W-:-:S05]  /*4770*/  ULDC UR53, c[0x0][0x9d8] ;  /* 0x0002760000357ab9 */ /* 0x000fca0000000800 */
.L_x_2049:
        /* <DEDUP_REMOVED lines=9> */
.L_x_2042:
[----:B------:R-:W-:Y:S01]  /*4810*/  ULEA UR6, UR43, UR41, 0x3 ;  /* 0x000000292b067291 */ /* 0x000fe2000f8e183f */
[----:B------:R-:W-:-:S05]  /*4820*/  IMAD.U32 R4, RZ, RZ, UR44 ;  /* 0x0000002cff047e24 */ /* 0x000fca000f8e00ff */
[----:B------:R-:W-:-:S04]  /*4830*/  SHF.L.U32 R4, R4, 0x1f, RZ ;  /* 0x0000001f04047819 */ /* 0x000fc800000006ff */
[----:B------:R0:W1:Y:S01]  /*4840*/  SYNCS.PHASECHK.TRANS64.TRYWAIT P2, [UR6+0x28830], R4 ;  /* 0x02883004ff0075a7 */ /* 0x0000620008040146 */
[----:B------:R-:W-:Y:S05]  /*4850*/  @!P0 BRA `(.L_x_2043) ;  /* 0x0000000000048947 */ /* 0x000fea0003800000 */
[----:B------:R-:W-:Y:S01]  /*4860*/  BPT.TRAP 0x1 ;  /* 0x000000040000795c */ /* 0x000fe20000300000 */
.L_x_2043:
[----:B-1----:R-:W-:Y:S05]  /*4870*/  @P2 BRA `(.L_x_2041) ;  /* 0x0000000000082947 */ /* 0x002fea0003800000 */
[----:B------:R-:W1:Y:S02]  /*4880*/  SYNCS.PHASECHK.TRANS64.TRYWAIT P2, [UR6+0x28830], R4 ;  /* 0x02883004ff0075a7 */ /* 0x000e640008040146 */
[----:B-1----:R-:W-:Y:S05]  /*4890*/  @!P2 BRA `(.L_x_2044) ;  /* 0x000000d00028a947 */ /* 0x002fea0003800000 */
.L_x_2041:
[----:B01----:R-:W-:Y:S01]  /*48a0*/  VIADD R4, R22, 0x8 ;  /* 0x0000000816047836 */ /* 0x003fe20000000000 */
        /* <DEDUP_REMOVED lines=44> */
.L_x_2046:
[----:B------:R-:W-:Y:S01]  /*4b70*/  ULEA UR6, UR55, UR41, 0x3 ;  /* 0x0000002937067291 */ /* 0x000fe2000f8e183f */
[----:B------:R-:W-:-:S04]  /*4b80*/  MOV R4, UR57 ;  /* 0x0000003900047c02 */ /* 0x000fc80008000f00 */
[----:B------:R-:W-:-:S04]  /*4b90*/  SHF.L.U32 R4, R4, 0x1f, RZ ;  /* 0x0000001f04047819 */ /* 0x000fc800000006ff */
[----:B------:R0:W1:Y:S01]  /*4ba0*/  SYNCS.PHASECHK.TRANS64.TRYWAIT P2, [UR6+0x28850], R4 ;  /* 0x02885004ff0075a7 */ /* 0x0000620008040146 */
[----:B------:R-:W-:Y:S05]  /*4bb0*/  @!P0 BRA `(.L_x_2047) ;  /* 0x0000000000048947 */ /* 0x000fea0003800000 */
[----:B------:R-:W-:Y:S01]  /*4bc0*/  BPT.TRAP 0x1 ;  /* 0x000000040000795c */ /* 0x000fe20000300000 */
.L_x_2047:
[----:B-1----:R-:W-:Y:S05]  /*4bd0*/  @P2 BRA `(.L_x_2045) ;  /* 0x0000000000082947 */ /* 0x002fea0003800000 */
[----:B------:R-:W1:Y:S02]  /*4be0*/  SYNCS.PHASECHK.TRANS64.TRYWAIT P2, [UR6+0x28850], R4 ;  /* 0x02885004ff0075a7 */ /* 0x000e640008040146 */
[----:B-1----:R-:W-:Y:S05]  /*4bf0*/  @!P2 BRA `(.L_x_2048) ;  /* 0x000000cc0068a947 */ /* 0x002fea0003800000 */
.L_x_2045:
[----:B------:R-:W-:Y:S01]  /*4c00*/  UIADD3 UR6, UR41, 0x400, URZ ;  /* 0x0000040029067890 */ /* 0x000fe2000fffe03f */
[----:B------:R-:W-:Y:S01]  /*4c10*/  WARPGROUP.ARRIVE ;  /* 0x00000000000079c5 */ /* 0x000fe20000000000 */
[----:B------:R-:W-:Y:S01]  /*4c20*/  UMOV UR7, 0x40000040 ;  /* 0x4000004000077882 */ /* 0x000fe20000000000 */
[----:B01----:R-:W-:Y:S01]  /*4c30*/  FMUL.FTZ R4, R24, UR53 ;  /* 0x0000003518047c20 */ /* 0x003fe20008410000 */
        /* <DEDUP_REMOVED lines=47> */
[----:B------:R5:W-:Y:S01]  /*4f30*/  MUFU.TANH R29, R37 ;  /* 0x00000025001d7308 */ /* 0x000be20000002400 */
        /* <DEDUP_REMOVED lines=8> */
[----:B-----5:R-:W-:Y:S01]  /*4fc0*/  FMUL.FTZ R37, R59, UR53 ;  /* 0x000000353b257c20 */ /* 0x020fe20008410000 */
        /* <DEDUP_REMOVED lines=9> */
[----:B------:R-:W-:Y:S01]  /*5060*/  UISETP.GT.AND UP0, UPT, UR56, UR54, UPT ;  /* 0x000000363800728c */ /* 0x000fe2000bf04270 */
[----:B------:R-:W-:-:S04]  /*5070*/  UMOV UR57, UR44 ;  /* 0x0000002c00397c82 */ /* 0x000fc80008000000 */
        /* <DEDUP_REMOVED lines=14> */
[----:B------:R5:W4:Y:S01]  /*5160*/  MUFU.TANH R183, R33 ;  /* 0x0000002100b77308 */ /* 0x000b220000002400 */
[----:B------:R-:W-:Y:S01]  /*5170*/  HGMMA.64x128x16.F32 R88, R176, gdesc[UR4].tnspB, R88, gsb0 ;  /* 0x41e00004b0587df0 */ /* 0x000fe20008000858 */
[----:B------:R-:W-:Y:S01]  /*5180*/  UIADD3 UR6, UR10, 0x100, URZ ;  /* 0x000001000a067890 */ /* 0x000fe2000fffe03f */
[----:B------:R-:W-:-:S05]  /*5190*/  UMOV UR7, 0x40000040 ;  /* 0x4000004000077882 */ /* 0x000fca0000000000 */
[----:B------:R0:W4:Y:S01]  /*51a0*/  MUFU.TANH R181, R36 ;  /* 0x0000002400b57308 */ /* 0x0001220000002400 */
[----:B-----5:R-:W-:-:S07]  /*51b0*/  FMUL.FTZ R33, R51, UR53 ;  /* 0x0000003533217c20 */ /* 0x020fce0008410000 */
[----:B------:R-:W-:Y:S01]  /*51c0*/  MUFU.TANH R51, R69 ;  /* 0x0000004500337308 */ /* 0x000fe20000002400 */
[----:B0-----:R-:W-:Y:S01]  /*51d0*/  FMUL.FTZ R36, R58, UR53 ;  /* 0x000000353a247c20 */ /* 0x001fe20008410000 */
[----:B------:R-:W-:-:S06]  /*51e0*/  FMUL.FTZ R58, R82, UR53 ;  /* 0x00000035523a7c20 */ /* 0x000fcc0008410000 */
[----:B------:R-:W-:Y:S08]  /*51f0*/  MUFU.TANH R47, R72 ;  /* 0x00000048002f7308 */ /* 0x000ff00000002400 */
[----:B------:R-:W-:Y:S08]  /*5200*/  MUFU.TANH R43, R76 ;  /* 0x0000004c002b7308 */ /* 0x000ff00000002400 */
[----:B------:R-:W-:Y:S08]  /*5210*/  MUFU.TANH R39, R77 ;  /* 0x0000004d00277308 */ /* 0x000ff00000002400 */
[----:B------:R-:W-:Y:S08]  /*5220*/  MUFU.TANH R15, R81 ;  /* 0x00000051000f7308 */ /* 0x000ff00000002400 */
[----:B------:R-:W-:Y:S08]  /*5230*/  MUFU.TANH R21, R84 ;  /* 0x0000005400157308 */ /* 0x000ff00000002400 */
[----:B------:R-:W0:Y:S08]  /*5240*/  MUFU.TANH R9, R9 ;  /* 0x0000000900097308 */ /* 0x000e300000002400 */
[----:B------:R-:W-:Y:S08]  /*5250*/  MUFU.TANH R8, R8 ;  /* 0x0000000800087308 */ /* 0x000ff00000002400 */
[----:B------:R-:W-:Y:S08]  /*5260*/  MUFU.TANH R10, R10 ;  /* 0x0000000a000a7308 */ /* 0x000ff00000002400 */
[----:B------:R-:W-:Y:S08]  /*5270*/  MUFU.TANH R11, R11 ;  /* 0x0000000b000b7308 */ /* 0x000ff00000002400 */
[----:B------:R-:W5:Y:S08]  /*5280*/  MUFU.TANH R12, R12 ;  /* 0x0000000c000c7308 */ /* 0x000f700000002400 */
[----:B------:R-:W-:Y:S08]  /*5290*/  MUFU.TANH R14, R14 ;  /* 0x0000000e000e7308 */ /* 0x000ff00000002400 */
[----:B------:R-:W-:Y:S08]  /*52a0*/  MUFU.TANH R20, R20 ;  /* 0x0000001400147308 */ /* 0x000ff00000002400 */
[----:B------:R-:W-:Y:S08]  /*52b0*/  MUFU.TANH R24, R24 ;  /* 0x0000001800187308 */ /* 0x000ff00000002400 */
[----:B------:R-:W5:Y:S08]  /*52c0*/  MUFU.TANH R26, R26 ;  /* 0x0000001a001a7308 */ /* 0x000f700000002400 */
[----:B------:R-:W-:Y:S08]  /*52d0*/  MUFU.TANH R28, R28 ;  /* 0x0000001c001c7308 */ /* 0x000ff00000002400 */
[----:B------:R-:W-:Y:S01]  /*52e0*/  MUFU.TANH R30, R30 ;  /* 0x0000001e001e7308 */ /* 0x000fe20000002400 */
[----:B------:R-:W-:-:S02]  /*52f0*/  WARPGROUP.DEPBAR.LE gsb0, 0x0 ;  /* 0x00008000000079c5 */ /* 0x000fc40000010000 */
[----:B------:R-:W-:-:S05]  /*5300*/  WARPGROUP.ARRIVE ;  /* 0x00000000000079c5 */ /* 0x000fca0000000000 */
[----:B------:R-:W-:Y:S01]  /*5310*/  MUFU.TANH R31, R31 ;  /* 0x0000001f001f7308 */ /* 0x000fe20000002400 */
[----:B------:R-:W-:Y:S01]  /*5320*/  HGMMA.64x128x16.F32 R88, R172, gdesc[UR4].tnspB, R88, gsb0 ;  /* 0x41e00004ac587df0 */ /* 0x000fe20008000858 */
[----:B------:R-:W-:Y:S01]  /*5330*/  UMOV UR6, 0xffffff80 ;  /* 0xffffff8000067882 */ /* 0x000fe20000000000 */
[----:B------:R-:W-:Y:S01]  /*5340*/  UMOV UR7, 0x40000040 ;  /* 0x4000004000077882 */ /* 0x000fe20000000000 */
[----:B------:R-:W-:Y:S02]  /*5350*/  UIMAD UR6, UR56, UR6, 0x1 ;  /* 0x00000001380674a4 */ /* 0x000fe4000f8e0206 */
[----:B------:R-:W-:Y:S02]  /*5360*/  UIADD3 UR56, UR56, -0x1, URZ ;  /* 0xffffffff38387890 */ /* 0x000fe4000fffe03f */
[----:B------:R-:W-:Y:S01]  /*5370*/  MUFU.TANH R32, R32 ;  /* 0x0000002000207308 */ /* 0x000fe20000002400 */
[----:B------:R-:W-:-:S04]  /*5380*/  ULEA UR6, UR52, UR6, 0x7 ;  /* 0x0000000634067291 */ /* 0x000fc8000f8e383f */
[----:B------:R-:W-:-:S03]  /*5390*/  UIADD3 UR6, -UR51, UR6, UR47 ;  /* 0x0000000633067290 */ /* 0x000fc6000fffe12f */
[----:B------:R-:W-:Y:S03]  /*53a0*/  MUFU.TANH R33, R33 ;  /* 0x0000002100217308 */ /* 0x000fe60000002400 */
[----:B------:R-:W-:Y:S01]  /*53b0*/  IMAD.U32 R13, RZ, RZ, UR6 ;  /* 0x00000006ff0d7e24 */ /* 0x000fe2000f8e00ff */
[----:B------:R-:W-:-:S03]  /*53c0*/  UIADD3 UR6, UR10, 0x180, URZ ;  /* 0x000001800a067890 */ /* 0x000fc6000fffe03f */
[----:B------:R-:W-:Y:S01]  /*53d0*/  IMAD R38, R18, -0x2, R13 ;  /* 0xfffffffe12267824 */ /* 0x000fe200078e020d */
[----:B------:R-:W-:Y:S03]  /*53e0*/  MUFU.TANH R34, R34 ;  /* 0x0000002200227308 */ /* 0x000fe60000002400 */
[----:B------:R-:W-:-:S04]  /*53f0*/  IMAD.IADD R27, R19, 0x1, R38 ;  /* 0x00000001131b7824 */ /* 0x000fc800078e0226 */
[C---:B------:R-:W-:Y:S01]  /*5400*/  VIADD R68, R27.reuse, 0x8 ;  /* 0x000000081b447836 */ /* 0x040fe20000000000 */
[C---:B------:R-:W-:Y:S01]  /*5410*/  ISETP.GT.AND P2, PT, R27.reuse, RZ, PT ;  /* 0x000000ff1b00720c */ /* 0x040fe20003f44270 */
[----:B------:R5:W-:Y:S01]  /*5420*/  MUFU.TANH R13, R85 ;  /* 0x00000055000d7308 */ /* 0x000be20000002400 */
[C---:B------:R-:W-:Y:S02]  /*5430*/  ISETP.GT.AND P3, PT, R27.reuse, 0x1, PT ;  /* 0x000000011b00780c */ /* 0x040fe40003f64270 */
[----:B------:R-:W-:Y:S02]  /*5440*/  FSEL R25, R4, -INF , P2 ;  /* 0xff80000004197808 */ /* 0x000fe40001000000 */
[----:B------:R-:W-:Y:S02]  /*5450*/  ISETP.GT.AND P2, PT, R27, 0x8, PT ;  /* 0x000000081b00780c */ /* 0x000fe40003f44270 */
[----:B-1----:R-:W-:Y:S01]  /*5460*/  FSEL R189, R7, -INF , P3 ;  /* 0xff80000007bd7808 */ /* 0x002fe20001800000 */
[----:B------:R-:W-:Y:S01]  /*5470*/  FMUL.FTZ R7, R73, UR53 ;  /* 0x0000003549077c20 */ /* 0x000fe20008410000 */
[----:B------:R-:W-:Y:S01]  /*5480*/  FMNMX.FTZ R4, R25, R5, !PT ;  /* 0x0000000519047209 */ /* 0x000fe20007810000 */
[----:B------:R-:W-:Y:S01]  /*5490*/  MUFU.TANH R35, R35 ;  /* 0x0000002300237308 */ /* 0x000fe20000002400 */
[----:B------:R-:W-:-:S02]  /*54a0*/  ISETP.GT.AND P3, PT, R27, 0x9, PT ;  /* 0x000000091b00780c */ /* 0x000fc40003f64270 */
[----:B--2---:R-:W-:Y:S02]  /*54b0*/  FSEL R191, R191, -INF , P2 ;  /* 0xff800000bfbf7808 */ /* 0x004fe40001000000 */
[----:B------:R-:W-:Y:S02]  /*54c0*/  FMNMX.FTZ R38, R189, R4, !PT ;  /* 0x00000004bd267209 */ /* 0x000fe40007810000 */
[----:B------:R-:W-:Y:S01]  /*54d0*/  ISETP.GT.AND P2, PT, R27, 0x10, PT ;  /* 0x000000101b00780c */ /* 0x000fe20003f44270 */
[----:B------:R1:W2:Y:S01]  /*54e0*/  MUFU.TANH R4, R61 ;  /* 0x0000003d00047308 */ /* 0x0002a20000002400 */
[----:B---3--:R-:W-:Y:S02]  /*54f0*/  FSEL R193, R193, -INF , P3 ;  /* 0xff800000c1c17808 */ /* 0x008fe40001800000 */
[----:B------:R-:W-:Y:S02]  /*5500*/  FMNMX.FTZ R38, R191, R38, !PT ;  /* 0x00000026bf267209 */ /* 0x000fe40007810000 */
[----:B------:R-:W-:-:S02]  /*5510*/  ISETP.GT.AND P3, PT, R27, 0x11, PT ;  /* 0x000000111b00780c */ /* 0x000fc40003f64270 */
[----:B----4-:R-:W-:Y:S01]  /*5520*/  FSEL R187, R187, -INF , P2 ;  /* 0xff800000bbbb7808 */ /* 0x010fe20001000000 */
[----:B------:R-:W3:Y:S01]  /*5530*/  MUFU.TANH R7, R7 ;  /* 0x0000000700077308 */ /* 0x000ee20000002400 */
[----:B------:R-:W-:Y:S02]  /*5540*/  FMNMX.FTZ R38, R193, R38, !PT ;  /* 0x00000026c1267209 */ /* 0x000fe40007810000 */
[----:B------:R-:W-:Y:S02]  /*5550*/  ISETP.GT.AND P2, PT, R27, 0x18, PT ;  /* 0x000000181b00780c */ /* 0x000fe40003f44270 */
[----:B------:R-:W-:Y:S02]  /*5560*/  FSEL R183, R183, -INF , P3 ;  /* 0xff800000b7b77808 */ /* 0x000fe40001800000 */
[----:B------:R-:W-:Y:S01]  /*5570*/  FMNMX.FTZ R38, R187, R38, !PT ;  /* 0x00000026bb267209 */ /* 0x000fe20007810000 */
[----:B------:R-:W-:Y:S01]  /*5580*/  MUFU.TANH R36, R36 ;  /* 0x0000002400247308 */ /* 0x000fe20000002400 */
[----:B------:R-:W-:-:S02]  /*5590*/  ISETP.GT.AND P3, PT, R27, 0x19, PT ;  /* 0x000000191b00780c */ /* 0x000fc40003f64270 */
[----:B------:R-:W-:Y:S02]  /*55a0*/  FSEL R181, R181, -INF , P2 ;  /* 0xff800000b5b57808 */ /* 0x000fe40001000000 */
[----:B------:R-:W-:Y:S02]  /*55b0*/  FMNMX.FTZ R38, R183, R38, !PT ;  /* 0x00000026b7267209 */ /* 0x000fe40007810000 */
[----:B------:R-:W-:Y:S01]  /*55c0*/  ISETP.GT.AND P2, PT, R27, 0x20, PT ;  /* 0x000000201b00780c */ /* 0x000fe20003f44270 */
[----:B------:R-:W-:Y:S01]  /*55d0*/  MUFU.TANH R37, R37 ;  /* 0x0000002500257308 */ /* 0x000fe20000002400 */
[----:B------:R-:W-:Y:S02]  /*55e0*/  FSEL R29, R29, -INF , P3 ;  /* 0xff8000001d1d7808 */ /* 0x000fe40001800000 */
[----:B------:R-:W-:Y:S02]  /*55f0*/  FMNMX.FTZ R38, R181, R38, !PT ;  /* 0x00000026b5267209 */ /* 0x000fe40007810000 */
[----:B------:R-:W-:-:S02]  /*5600*/  ISETP.GT.AND P3, PT, R27, 0x21, PT ;  /* 0x000000211b00780c */ /* 0x000fc40003f64270 */
[----:B------:R-:W-:Y:S01]  /*5610*/  FSEL R179, R40, -INF , P2 ;  /* 0xff80000028b37808 */ /* 0x000fe20001000000 */
[----:B------:R-:W-:Y:S01]  /*5620*/  FMUL.FTZ R40, R62, UR53 ;  /* 0x000000353e287c20 */ /* 0x000fe20008410000 */
[----:B------:R-:W-:Y:S01]  /*5630*/  FMNMX.FTZ R38, R29, R38, !PT ;  /* 0x000000261d267209 */ /* 0x000fe20007810000 */
[----:B------:R-:W-:Y:S01]  /*5640*/  MUFU.TANH R42, R42 ;  /* 0x0000002a002a7308 */ /* 0x000fe20000002400 */
[----:B------:R-:W-:Y:S02]  /*5650*/  ISETP.GT.AND P2, PT, R27, 0x28, PT ;  /* 0x000000281b00780c */ /* 0x000fe40003f44270 */
[----:B------:R-:W-:Y:S02]  /*5660*/  FSEL R177, R41, -INF , P3 ;  /* 0xff80000029b17808 */ /* 0x000fe40001800000 */
[----:B------:R-:W-:Y:S02]  /*5670*/  FMNMX.FTZ R38, R179, R38, !PT ;  /* 0x00000026b3267209 */ /* 0x000fe40007810000 */
[----:B------:R-:W-:Y:S01]  /*5680*/  ISETP.GT.AND P3, PT, R27, 0x29, PT ;  /* 0x000000291b00780c */ /* 0x000fe20003f64270 */
[----:B------:R-:W4:Y:S01]  /*5690*/  MUFU.TANH R41, R80 ;  /* 0x0000005000297308 */ /* 0x000f220000002400 */
[----:B------:R-:W-:-:S02]  /*56a0*/  FMNMX.FTZ R38, R177, R38, !PT ;  /* 0x00000026b1267209 */ /* 0x000fc40007810000 */
[C---:B------:R-:W-:Y:S02]  /*56b0*/  ISETP.GT.AND P4, PT, R68.reuse, RZ, PT ;  /* 0x000000ff4400720c */ /* 0x040fe40003f84270 */
[C---:B------:R-:W-:Y:S02]  /*56c0*/  ISETP.GT.AND P5, PT, R68.reuse, 0x1, PT ;  /* 0x000000014400780c */ /* 0x040fe40003fa4270 */
[----:B0-----:R-:W-:Y:S01]  /*56d0*/  FSEL R63, R9, -INF , P4 ;  /* 0xff800000093f7808 */ /* 0x001fe20002000000 */
[----:B------:R-:W0:Y:S01]  /*56e0*/  MUFU.TANH R40, R40 ;  /* 0x0000002800287308 */ /* 0x000e220000002400 */
[C---:B------:R-:W-:Y:S02]  /*56f0*/  ISETP.GT.AND P6, PT, R68.reuse, 0x9, PT ;  /* 0x000000094400780c */ /* 0x040fe40003fc4270 */
[----:B------:R-:W-:-:S04]  /*5700*/  ISETP.GT.AND P4, PT, R68, 0x10, PT ;  /* 0x000000104400780c */ /* 0x000fc80003f84270 */
[----:B-----5:R-:W-:Y:S01]  /*5710*/  FSEL R77, R12, -INF , P4 ;  /* 0xff8000000c4d7808 */ /* 0x020fe20002000000 */
[----:B------:R-:W-:Y:S01]  /*5720*/  MUFU.TANH R46, R46 ;  /* 0x0000002e002e7308 */ /* 0x000fe20000002400 */
[----:B------:R-:W-:-:S04]  /*5730*/  ISETP.GT.AND P4, PT, R68, 0x20, PT ;  /* 0x000000204400780c */ /* 0x000fc80003f84270 */
[----:B------:R-:W-:Y:S02]  /*5740*/  FSEL R85, R26, -INF , P4 ;  /* 0xff8000001a557808 */ /* 0x000fe40002000000 */
[----:B------:R-:W-:Y:S01]  /*5750*/  ISETP.GT.AND P4, PT, R68, 0x30, PT ;  /* 0x000000304400780c */ /* 0x000fe20003f84270 */
[----:B------:R-:W-:Y:S08]  /*5760*/  MUFU.TANH R50, R50 ;  /* 0x0000003200327308 */ /* 0x000ff00000002400 */
[----:B------:R-:W-:Y:S08]  /*5770*/  MUFU.TANH R54, R54 ;  /* 0x0000003600367308 */ /* 0x000ff00000002400 */
[----:B------:R-:W-:Y:S01]  /*5780*/  MUFU.TANH R58, R58 ;  /* 0x0000003a003a7308 */ /* 0x000fe20000002400 */
[----:B------:R-:W-:-:S02]  /*5790*/  WARPGROUP.DEPBAR.LE gsb0, 0x0 ;  /* 0x00008000000079c5 */ /* 0x000fc40000010000 */
[----:B------:R-:W-:Y:S01]  /*57a0*/  WARPGROUP.ARRIVE ;  /* 0x00000000000079c5 */ /* 0x000fe20000000000 */
[----:B------:R-:W-:Y:S01]  /*57b0*/  FSEL R175, R44, -INF , P2 ;  /* 0xff8000002caf7808 */ /* 0x000fe20001000000 */
[----:B------:R-:W-:Y:S01]  /*57c0*/  FMUL.FTZ R44, R66, UR53 ;  /* 0x00000035422c7c20 */ /* 0x000fe20008410000 */
[----:B------:R-:W-:Y:S01]  /*57d0*/  ISETP.GT.AND P2, PT, R27, 0x30, PT ;  /* 0x000000301b00780c */ /* 0x000fe20003f44270 */
[----:B------:R-:W-:Y:S01]  /*57e0*/  FMUL.FTZ R66, R87, UR53 ;  /* 0x0000003557427c20 */ /* 0x000fe20008410000 */
[----:B------:R-:W-:Y:S01]  /*57f0*/  FSEL R173, R45, -INF , P3 ;  /* 0xff8000002dad7808 */ /* 0x000fe20001800000 */
[----:B------:R-:W-:Y:S01]  /*5800*/  HGMMA.64x128x16.F32 R88, R168, gdesc[UR4].tnspB, R88, gsb0 ;  /* 0x41e00004a8587df0 */ /* 0x000fe20008000858 */
[----:B------:R-:W-:Y:S01]  /*5810*/  UIADD3 UR6, UR10, 0x200, URZ ;  /* 0x000002000a067890 */ /* 0x000fe2000fffe03f */
[----:B------:R-:W-:Y:S01]  /*5820*/  FMNMX.FTZ R38, R175, R38, !PT ;  /* 0x00000026af267209 */ /* 0x000fe20007810000 */
[----:B------:R-:W-:Y:S01]  /*5830*/  UMOV UR7, 0x40000040 ;  /* 0x4000004000077882 */ /* 0x000fe20000000000 */
[----:B------:R-:W-:Y:S01]  /*5840*/  ISETP.GT.AND P3, PT, R27, 0x31, PT ;  /* 0x000000311b00780c */ /* 0x000fe20003f64270 */
[----:B------:R-:W5:Y:S01]  /*5850*/  MUFU.TANH R44, R44 ;  /* 0x0000002c002c7308 */ /* 0x000f620000002400 */
[----:B------:R-:W-:-:S07]  /*5860*/  FMNMX.FTZ R38, R173, R38, !PT ;  /* 0x00000026ad267209 */ /* 0x000fce0007810000 */
[----:B------:R-:W-:Y:S01]  /*5870*/  MUFU.TANH R66, R66 ;  /* 0x0000004200427308 */ /* 0x000fe20000002400 */
[----:B------:R-:W-:Y:S02]  /*5880*/  WARPGROUP.DEPBAR.LE gsb0, 0x0 ;  /* 0x00008000000079c5 */ /* 0x000fe40000010000 */
[----:B------:R-:W-:Y:S01]  /*5890*/  WARPGROUP.ARRIVE ;  /* 0x00000000000079c5 */ /* 0x000fe20000000000 */
[----:B------:R-:W-:Y:S01]  /*58a0*/  FSEL R171, R48, -INF , P2 ;  /* 0xff80000030ab7808 */ /* 0x000fe20001000000 */
[----:B------:R-:W-:Y:S01]  /*58b0*/  FMUL.FTZ R48, R67, UR53 ;  /* 0x0000003543307c20 */ /* 0x000fe20008410000 */
[----:B------:R-:W-:Y:S02]  /*58c0*/  ISETP.GT.AND P2, PT, R27, 0x38, PT ;  /* 0x000000381b00780c */ /* 0x000fe40003f44270 */
[----:B------:R-:W-:Y:S01]  /*58d0*/  FSEL R169, R49, -INF , P3 ;  /* 0xff80000031a97808 */ /* 0x000fe20001800000 */
[----:B------:R-:W-:Y:S01]  /*58e0*/  HGMMA.64x128x16.F32 R88, R152, gdesc[UR4].tnspB, R88, gsb0 ;  /* 0x41e0000498587df0 */ /* 0x000fe20008000858 */
[----:B------:R-:W-:Y:S01]  /*58f0*/  FMNMX.FTZ R38, R171, R38, !PT ;  /* 0x00000026ab267209 */ /* 0x000fe20007810000 */
[----:B------:R-:W-:Y:S01]  /*5900*/  UIADD3 UR6, UR10, 0x280, URZ ;  /* 0x000002800a067890 */ /* 0x000fe2000fffe03f */
[----:B------:R-:W-:Y:S01]  /*5910*/  ISETP.GT.AND P3, PT, R27, 0x39, PT ;  /* 0x000000391b00780c */ /* 0x000fe20003f64270 */
[----:B------:R-:W-:Y:S01]  /*5920*/  UMOV UR7, 0x40000040 ;  /* 0x4000004000077882 */ /* 0x000fe20000000000 */
[----:B------:R-:W-:Y:S01]  /*5930*/  FSEL R73, R52, -INF , P2 ;  /* 0xff80000034497808 */ /* 0x000fe20001000000 */
[----:B------:R-:W-:Y:S01]  /*5940*/  FMUL.FTZ R52, R71, UR53 ;  /* 0x0000003547347c20 */ /* 0x000fe20008410000 */
[----:B------:R-:W-:Y:S01]  /*5950*/  FMNMX.FTZ R38, R169, R38, !PT ;  /* 0x00000026a9267209 */ /* 0x000fe20007810000 */
[----:B------:R-:W5:Y:S01]  /*5960*/  MUFU.TANH R48, R48 ;  /* 0x0000003000307308 */ /* 0x000f620000002400 */
[----:B------:R-:W-:-:S02]  /*5970*/  ISETP.GT.AND P2, PT, R27, 0x40, PT ;  /* 0x000000401b00780c */ /* 0x000fc40003f44270 */
[----:B------:R-:W-:Y:S02]  /*5980*/  FSEL R69, R53, -INF , P3 ;  /* 0xff80000035457808 */ /* 0x000fe40001800000 */
[----:B------:R-:W-:Y:S02]  /*5990*/  FMNMX.FTZ R38, R73, R38, !PT ;  /* 0x0000002649267209 */ /* 0x000fe40007810000 */
[----:B------:R-:W-:Y:S01]  /*59a0*/  ISETP.GT.AND P3, PT, R27, 0x41, PT ;  /* 0x000000411b00780c */ /* 0x000fe20003f64270 */
[----:B------:R-:W5:Y:S01]  /*59b0*/  MUFU.TANH R52, R52 ;  /* 0x0000003400347308 */ /* 0x000f620000002400 */
[----:B------:R-:W-:Y:S01]  /*59c0*/  FSEL R65, R56, -INF , P2 ;  /* 0xff80000038417808 */ /* 0x000fe20001000000 */
[----:B------:R-:W-:Y:S01]  /*59d0*/  FMUL.FTZ R56, R75, UR53 ;  /* 0x000000354b387c20 */ /* 0x000fe20008410000 */
[----:B------:R-:W-:Y:S02]  /*59e0*/  FMNMX.FTZ R38, R69, R38, !PT ;  /* 0x0000002645267209 */ /* 0x000fe40007810000 */
[----:B------:R-:W-:-:S02]  /*59f0*/  ISETP.GT.AND P2, PT, R27, 0x48, PT ;  /* 0x000000481b00780c */ /* 0x000fc40003f44270 */
[----:B-1----:R-:W-:Y:S01]  /*5a00*/  FSEL R61, R57, -INF , P3 ;  /* 0xff800000393d7808 */ /* 0x002fe20001800000 */
[----:B------:R-:W1:Y:S01]  /*5a10*/  MUFU.TANH R56, R56 ;  /* 0x0000003800387308 */ /* 0x000e620000002400 */
[----:B------:R-:W-:Y:S02]  /*5a20*/  FMNMX.FTZ R38, R65, R38, !PT ;  /* 0x0000002641267209 */ /* 0x000fe40007810000 */
[----:B------:R-:W-:Y:S02]  /*5a30*/  ISETP.GT.AND P3, PT, R27, 0x49, PT ;  /* 0x000000491b00780c */ /* 0x000fe40003f64270 */
[----:B------:R-:W-:Y:S01]  /*5a40*/  FSEL R53, R60, -INF , P2 ;  /* 0xff8000003c357808 */ /* 0x000fe20001000000 */
[----:B------:R-:W-:Y:S01]  /*5a50*/  FMUL.FTZ R60, R79, UR53 ;  /* 0x000000354f3c7c20 */ /* 0x000fe20008410000 */
[----:B------:R-:W-:Y:S02]  /*5a60*/  FMNMX.FTZ R38, R61, R38, !PT ;  /* 0x000000263d267209 */ /* 0x000fe40007810000 */
[----:B------:R-:W-:-:S02]  /*5a70*/  ISETP.GT.AND P2, PT, R27, 0x50, PT ;  /* 0x000000501b00780c */ /* 0x000fc40003f44270 */
[----:B--2---:R-:W-:Y:S01]  /*5a80*/  FSEL R49, R4, -INF , P3 ;  /* 0xff80000004317808 */ /* 0x004fe20001800000 */
[----:B------:R-:W2:Y:S01]  /*5a90*/  MUFU.TANH R60, R60 ;  /* 0x0000003c003c7308 */ /* 0x000ea20000002400 */
[----:B------:R-:W-:Y:S01]  /*5aa0*/  FMNMX.FTZ R38, R53, R38, !PT ;  /* 0x0000002635267209 */ /* 0x000fe20007810000 */
[----:B------:R-:W0:Y:S01]  /*5ab0*/  LDC R4, c[0x0][0x988] ;  /* 0x00026200ff047b82 */ /* 0x000e220000000800 */
[----:B------:R-:W-:Y:S02]  /*5ac0*/  ISETP.GT.AND P3, PT, R27, 0x51, PT ;  /* 0x000000511b00780c */ /* 0x000fe40003f64270 */
[----:B------:R-:W-:Y:S01]  /*5ad0*/  FSEL R57, R64, -INF , P2 ;  /* 0xff80000040397808 */ /* 0x000fe20001000000 */
[----:B------:R-:W-:Y:S01]  /*5ae0*/  FMUL.FTZ R64, R83, UR53 ;  /* 0x0000003553407c20 */ /* 0x000fe20008410000 */
[----:B------:R-:W-:Y:S02]  /*5af0*/  FMNMX.FTZ R38, R49, R38, !PT ;  /* 0x0000002631267209 */ /* 0x000fe40007810000 */
[----:B------:R-:W-:-:S02]  /*5b00*/  ISETP.GT.AND P2, PT, R27, 0x58, PT ;  /* 0x000000581b00780c */ /* 0x000fc40003f44270 */
[----:B------:R-:W-:Y:S01]  /*5b10*/  FSEL R59, R59, -INF , P3 ;  /* 0xff8000003b3b7808 */ /* 0x000fe20001800000 */
[----:B------:R-:W2:Y:S01]  /*5b20*/  MUFU.TANH R64, R64 ;  /* 0x0000004000407308 */ /* 0x000ea20000002400 */
[----:B------:R-:W-:Y:S02]  /*5b30*/  FMNMX.FTZ R38, R57, R38, !PT ;  /* 0x0000002639267209 */ /* 0x000fe40007810000 */
[----:B------:R-:W-:Y:S02]  /*5b40*/  ISETP.GT.AND P3, PT, R27, 0x59, PT ;  /* 0x000000591b00780c */ /* 0x000fe40003f64270 */
[----:B------:R-:W-:Y:S02]  /*5b50*/  FSEL R55, R55, -INF , P2 ;  /* 0xff80000037377808 */ /* 0x000fe40001000000 */
[----:B------:R-:W-:Y:S02]  /*5b60*/  FMNMX.FTZ R38, R59, R38, !PT ;  /* 0x000000263b267209 */ /* 0x000fe40007810000 */
[----:B------:R-:W-:-:S02]  /*5b70*/  ISETP.GT.AND P2, PT, R27, 0x60, PT ;  /* 0x000000601b00780c */ /* 0x000fc40003f44270 */
[----:B------:R-:W-:Y:S02]  /*5b80*/  FSEL R51, R51, -INF , P3 ;  /* 0xff80000033337808 */ /* 0x000fe40001800000 */
[----:B------:R-:W-:Y:S02]  /*5b90*/  FMNMX.FTZ R38, R55, R38, !PT ;  /* 0x0000002637267209 */ /* 0x000fe40007810000 */
[----:B------:R-:W-:Y:S02]  /*5ba0*/  ISETP.GT.AND P3, PT, R27, 0x61, PT ;  /* 0x000000611b00780c */ /* 0x000fe40003f64270 */
[----:B------:R-:W-:Y:S02]  /*5bb0*/  FSEL R47, R47, -INF , P2 ;  /* 0xff8000002f2f7808 */ /* 0x000fe40001000000 */
[----:B------:R-:W-:Y:S02]  /*5bc0*/  FMNMX.FTZ R38, R51, R38, !PT ;  /* 0x0000002633267209 */ /* 0x000fe40007810000 */
[----:B------:R-:W-:-:S02]  /*5bd0*/  ISETP.GT.AND P2, PT, R27, 0x68, PT ;  /* 0x000000681b00780c */ /* 0x000fc40003f44270 */
[----:B---3--:R-:W-:Y:S02]  /*5be0*/  FSEL R45, R7, -INF , P3 ;  /* 0xff800000072d7808 */ /* 0x008fe40001800000 */
        /* <DEDUP_REMOVED lines=8> */
[----:B----4-:R-:W-:Y:S02]  /*5c70*/  FSEL R41, R41, -INF , P2 ;  /* 0xff80000029297808 */ /* 0x010fe40001000000 */
[----:B------:R-:W-:Y:S02]  /*5c80*/  FMNMX.FTZ R38, R39, R38, !PT ;  /* 0x0000002627267209 */ /* 0x000fe40007810000 */
[----:B------:R-:W-:-:S02]  /*5c90*/  ISETP.GT.AND P2, PT, R27, 0x78, PT ;  /* 0x000000781b00780c */ /* 0x000fc40003f44270 */
[----:B------:R-:W-:Y:S02]  /*5ca0*/  FSEL R15, R15, -INF , P3 ;  /* 0xff8000000f0f7808 */ /* 0x000fe40001800000 */
[----:B------:R-:W-:Y:S02]  /*5cb0*/  FMNMX.FTZ R38, R41, R38, !PT ;  /* 0x0000002629267209 */ /* 0x000fe40007810000 */
[----:B------:R-:W-:Y:S02]  /*5cc0*/  ISETP.GT.AND P3, PT, R27, 0x79, PT ;  /* 0x000000791b00780c */ /* 0x000fe40003f64270 */
[----:B------:R-:W-:Y:S02]  /*5cd0*/  FSEL R21, R21, -INF , P2 ;  /* 0xff80000015157808 */ /* 0x000fe40001000000 */
[----:B------:R-:W-:Y:S02]  /*5ce0*/  FMNMX.FTZ R38, R15, R38, !PT ;  /* 0x000000260f267209 */ /* 0x000fe40007810000 */
[----:B------:R-:W-:-:S02]  /*5cf0*/  FSEL R13, R13, -INF , P3 ;  /* 0xff8000000d0d7808 */ /* 0x000fc40001800000 */
[----:B------:R-:W-:Y:S02]  /*5d00*/  FMNMX.FTZ R38, R21, R38, !PT ;  /* 0x0000002615267209 */ /* 0x000fe40007810000 */
[----:B------:R-:W-:Y:S02]  /*5d10*/  FSEL R71, R8, -INF , P5 ;  /* 0xff80000008477808 */ /* 0x000fe40002800000 */
[----:B------:R-:W-:Y:S02]  /*5d20*/  FMNMX.FTZ R38, R13, R38, !PT ;  /* 0x000000260d267209 */ /* 0x000fe40007810000 */
[----:B------:R-:W-:Y:S02]  /*5d30*/  ISETP.GT.AND P3, PT, R68, 0x8, PT ;  /* 0x000000084400780c */ /* 0x000fe40003f64270 */
[----:B------:R-:W-:Y:S01]  /*5d40*/  FMNMX.FTZ R8, R63, R6, !PT ;  /* 0x000000063f087209 */ /* 0x000fe20007810000 */
[----:B------:R-:W3:Y:S01]  /*5d50*/  SHFL.BFLY PT, R7, R38, 0x2, 0x1f ;  /* 0x0c401f0026077f89 */ /* 0x000ee200000e0000 */
[----:B------:R-:W-:-:S02]  /*5d60*/  FSEL R67, R10, -INF , P3 ;  /* 0xff8000000a437808 */ /* 0x000fc40001800000 */
[----:B------:R-:W-:Y:S02]  /*5d70*/  FMNMX.FTZ R8, R71, R8, !PT ;  /* 0x0000000847087209 */ /* 0x000fe40007810000 */
[----:B------:R-:W-:Y:S02]  /*5d80*/  FSEL R75, R11, -INF , P6 ;  /* 0xff8000000b4b7808 */ /* 0x000fe40003000000 */
[----:B------:R-:W-:Y:S02]  /*5d90*/  FMNMX.FTZ R8, R67, R8, !PT ;  /* 0x0000000843087209 */ /* 0x000fe40007810000 */
[C---:B------:R-:W-:Y:S02]  /*5da0*/  ISETP.GT.AND P5, PT, R68.reuse, 0x11, PT ;  /* 0x000000114400780c */ /* 0x040fe40003fa4270 */
[----:B------:R-:W-:Y:S02]  /*5db0*/  FMNMX.FTZ R8, R75, R8, !PT ;  /* 0x000000084b087209 */ /* 0x000fe40007810000 */
[----:B------:R-:W-:-:S02]  /*5dc0*/  ISETP.GT.AND P3, PT, R68, 0x18, PT ;  /* 0x000000184400780c */ /* 0x000fc40003f64270 */
[----:B------:R-:W-:Y:S02]  /*5dd0*/  FSEL R79, R14, -INF , P5 ;  /* 0xff8000000e4f7808 */ /* 0x000fe40002800000 */
[----:B------:R-:W-:Y:S02]  /*5de0*/  FMNMX.FTZ R8, R77, R8, !PT ;  /* 0x000000084d087209 */ /* 0x000fe40007810000 */
[----:B------:R-:W-:Y:S02]  /*5df0*/  ISETP.GT.AND P6, PT, R68, 0x19, PT ;  /* 0x000000194400780c */ /* 0x000fe40003fc4270 */
[----:B------:R-:W-:Y:S02]  /*5e00*/  FSEL R81, R20, -INF , P3 ;  /* 0xff80000014517808 */ /* 0x000fe40001800000 */
[----:B------:R-:W-:Y:S02]  /*5e10*/  FMNMX.FTZ R8, R79, R8, !PT ;  /* 0x000000084f087209 */ /* 0x000fe40007810000 */
[----:B---3--:R-:W-:Y:S01]  /*5e20*/  FMNMX.FTZ R62, R38, R7, !PT ;  /* 0x00000007263e7209 */ /* 0x008fe20007810000 */
[----:B------:R-:W-:-:S02]  /*5e30*/  WARPGROUP.DEPBAR.LE gsb0, 0x0 ;  /* 0x00008000000079c5 */ /* 0x000fc40000010000 */
[----:B------:R-:W-:Y:S01]  /*5e40*/  WARPGROUP.ARRIVE ;  /* 0x00000000000079c5 */ /* 0x000fe20000000000 */
[----:B------:R-:W-:Y:S01]  /*5e50*/  FSEL R83, R24, -INF , P6 ;  /* 0xff80000018537808 */ /* 0x000fe20003000000 */
[----:B------:R-:W3:Y:S01]  /*5e60*/  SHFL.BFLY PT, R7, R62, 0x1, 0x1f ;  /* 0x0c201f003e077f89 */ /* 0x000ee200000e0000 */
[----:B------:R-:W-:Y:S02]  /*5e70*/  FMNMX.FTZ R8, R81, R8, !PT ;  /* 0x0000000851087209 */ /* 0x000fe40007810000 */
[C---:B------:R-:W-:Y:S01]  /*5e80*/  ISETP.GT.AND P5, PT, R68.reuse, 0x21, PT ;  /* 0x000000214400780c */ /* 0x040fe20003fa4270 */
[----:B------:R-:W-:Y:S01]  /*5e90*/  HGMMA.64x128x16.F32 R88, R156, gdesc[UR4].tnspB, R88, gsb0 ;  /* 0x41e000049c587df0 */ /* 0x000fe20008000858 */
[----:B------:R-:W-:Y:S01]  /*5ea0*/  UIADD3 UR6, UR10, 0x300, URZ ;  /* 0x000003000a067890 */ /* 0x000fe2000fffe03f */
[----:B------:R-:W-:Y:S01]  /*5eb0*/  FMNMX.FTZ R8, R83, R8, !PT ;  /* 0x0000000853087209 */ /* 0x000fe20007810000 */
[----:B------:R-:W-:Y:S01]  /*5ec0*/  UMOV UR7, 0x40000040 ;  /* 0x4000004000077882 */ /* 0x000fe20000000000 */
        /* <DEDUP_REMOVED lines=8> */
[----:B---3--:R-:W-:Y:S01]  /*5f50*/  FMNMX.FTZ R7, R62, R7, !PT ;  /* 0x000000073e077209 */ /* 0x008fe20007810000 */
[----:B------:R-:W-:Y:S01]  /*5f60*/  FMUL.FTZ R62, R86, UR53 ;  /* 0x00000035563e7c20 */ /* 0x000fe20008410000 */
[C---:B------:R-:W-:Y:S02]  /*5f70*/  ISETP.GT.AND P5, PT, R68.reuse, 0x31, PT ;  /* 0x000000314400780c */ /* 0x040fe40003fa4270 */
[C---:B------:R-:W-:Y:S01]  /*5f80*/  FSETP.NEU.FTZ.AND P2, PT, R7.reuse, -INF , PT ;  /* 0xff8000000700780b */ /* 0x040fe20003f5d000 */
[----:B0-----:R-:W-:Y:S01]  /*5f90*/  FMUL.FTZ R38, R7, R4 ;  /* 0x0000000407267220 */ /* 0x001fe20000410000 */
[----:B------:R-:W-:Y:S01]  /*5fa0*/  FMNMX.FTZ R8, R155, R8, !PT ;  /* 0x000000089b087209 */ /* 0x000fe20007810000 */
[----:B------:R-:W0:Y:S01]  /*5fb0*/  MUFU.TANH R62, R62 ;  /* 0x0000003e003e7308 */ /* 0x000e220000002400 */
[----:B------:R-:W-:-:S02]  /*5fc0*/  ISETP.GT.AND P3, PT, R68, 0x38, PT ;  /* 0x000000384400780c */ /* 0x000fc40003f64270 */
[----:B------:R-:W-:Y:S02]  /*5fd0*/  FSEL R38, R38, RZ, P2 ;  /* 0x000000ff26267208 */ /* 0x000fe40001000000 */
[----:B------:R-:W-:-:S03]  /*5fe0*/  FSEL R20, R7, RZ, P2 ;  /* 0x000000ff07147208 */ /* 0x000fc60001000000 */
[-CC-:B------:R-:W-:Y:S01]  /*5ff0*/  FFMA.FTZ R172, R179, R4.reuse, -R38.reuse ;  /* 0x00000004b3ac7223 */ /* 0x180fe20000010826 */
[----:B------:R-:W-:Y:S01]  /*6000*/  FSEL R179, R32, -INF , P4 ;  /* 0xff80000020b37808 */ /* 0x000fe20002000000 */
        /* <DEDUP_REMOVED lines=11> */
[C---:B------:R-:W-:Y:S01]  /*60c0*/  ISETP.GT.AND P5, PT, R68.reuse, 0x40, PT ;  /* 0x000000404400780c */ /* 0x040fe20003fa4270 */
        /* <DEDUP_REMOVED lines=31> */
[----:B-----5:R-:W-:Y:S01]  /*62c0*/  FSEL R189, R44, -INF , P3 ;  /* 0xff8000002cbd7808 */ /* 0x020fe20001800000 */
[--C-:B------:R-:W-:Y:S01]  /*62d0*/  FFMA.FTZ R39, R39, R4, -R38.reuse ;  /* 0x0000000427277223 */ /* 0x100fe20000010826 */
[----:B------:R-:W-:Y:S01]  /*62e0*/  FMNMX.FTZ R8, R187, R8, !PT ;  /* 0x00000008bb087209 */ /* 0x000fe20007810000 */
[-CC-:B------:R-:W-:Y:S01]  /*62f0*/  FFMA.FTZ R12, R41, R4.reuse, -R38.reuse ;  /* 0x00000004290c7223 */ /* 0x180fe20000010826 */
[----:B------:R-:W-:Y:S01]  /*6300*/  ISETP.GT.AND P5, PT, R68, 0x58, PT ;  /* 0x000000584400780c */ /* 0x000fe20003fa4270 */
[-CC-:B------:R-:W-:Y:S01]  /*6310*/  FFMA.FTZ R15, R15, R4.reuse, -R38.reuse ;  /* 0x000000040f0f7223 */ /* 0x180fe20000010826 */
[----:B------:R-:W-:Y:S01]  /*6320*/  FSEL R169, R48, -INF , P4 ;  /* 0xff80000030a97808 */ /* 0x000fe20002000000 */
[----:B------:R-:W-:Y:S01]  /*6330*/  FFMA.FTZ R21, R21, R4, -R38 ;  /* 0x0000000415157223 */ /* 0x000fe20000010826 */
[----:B------:R-:W-:Y:S01]  /*6340*/  FMNMX.FTZ R8, R189, R8, !PT ;  /* 0x00000008bd087209 */ /* 0x000fe20007810000 */
[----:B------:R-:W-:Y:S01]  /*6350*/  MUFU.EX2 R180, R180 ;  /* 0x000000b400b47308 */ /* 0x000fe20000000800 */
[----:B------:R-:W-:-:S02]  /*6360*/  ISETP.GT.AND P3, PT, R68, 0x59, PT ;  /* 0x000000594400780c */ /* 0x000fc40003f64270 */
[----:B------:R-:W-:Y:S01]  /*6370*/  FSEL R171, R46, -INF , P5 ;  /* 0xff8000002eab7808 */ /* 0x000fe20002800000 */
[----:B------:R-:W-:Y:S01]  /*6380*/  IMAD.U32 R46, RZ, RZ, UR43 ;  /* 0x0000002bff2e7e24 */ /* 0x000fe2000f8e00ff */
[----:B------:R-:W-:Y:S02]  /*6390*/  FMNMX.FTZ R8, R169, R8, !PT ;  /* 0x00000008a9087209 */ /* 0x000fe40007810000 */
[----:B------:R-:W-:Y:S01]  /*63a0*/  ISETP.GT.AND P4, PT, R68, 0x60, PT ;  /* 0x000000604400780c */ /* 0x000fe20003f84270 */
[----:B------:R-:W-:Y:S01]  /*63b0*/  MUFU.EX2 R25, R25 ;  /* 0x0000001900197308 */ /* 0x000fe20000000800 */
[----:B------:R-:W-:Y:S02]  /*63c0*/  FSEL R73, R52, -INF , P3 ;  /* 0xff80000034497808 */ /* 0x000fe40001800000 */
[----:B------:R-:W-:Y:S02]  /*63d0*/  FMNMX.FTZ R8, R171, R8, !PT ;  /* 0x00000008ab087209 */ /* 0x000fe40007810000 */
[----:B------:R-:W-:-:S02]  /*63e0*/  ISETP.GT.AND P5, PT, R68, 0x61, PT ;  /* 0x000000614400780c */ /* 0x000fc40003fa4270 */
[----:B------:R-:W-:Y:S01]  /*63f0*/  FSEL R191, R50, -INF , P4 ;  /* 0xff80000032bf7808 */ /* 0x000fe20002000000 */
[----:B------:R-:W-:Y:S01]  /*6400*/  MUFU.EX2 R182, R182 ;  /* 0x000000b600b67308 */ /* 0x000fe20000000800 */
[----:B------:R-:W-:Y:S01]  /*6410*/  FMNMX.FTZ R8, R73, R8, !PT ;  /* 0x0000000849087209 */ /* 0x000fe20007810000 */
[----:B------:R-:W-:Y:S01]  /*6420*/  IMAD.U32 R50, RZ, RZ, UR55 ;  /* 0x00000037ff327e24 */ /* 0x000fe2000f8e00ff */
[----:B------:R-:W-:Y:S01]  /*6430*/  ISETP.GT.AND P3, PT, R68, 0x68, PT ;  /* 0x000000684400780c */ /* 0x000fe20003f64270 */
[----:B------:R-:W-:Y:S01]  /*6440*/  UMOV UR55, UR43 ;  /* 0x0000002b00377c82 */ /* 0x000fe20008000000 */
[----:B-1----:R-:W-:Y:S02]  /*6450*/  FSEL R193, R56, -INF , P5 ;  /* 0xff80000038c17808 */ /* 0x002fe40002800000 */
[----:B------:R-:W-:Y:S01]  /*6460*/  FMNMX.FTZ R8, R191, R8, !PT ;  /* 0x00000008bf087209 */ /* 0x000fe20007810000 */
[----:B------:R-:W-:Y:S01]  /*6470*/  MUFU.EX2 R27, R27 ;  /* 0x0000001b001b7308 */ /* 0x000fe20000000800 */
[----:B------:R-:W-:-:S02]  /*6480*/  ISETP.GT.AND P4, PT, R68, 0x69, PT ;  /* 0x000000694400780c */ /* 0x000fc40003f84270 */
[----:B------:R-:W-:Y:S02]  /*6490*/  FSEL R195, R54, -INF , P3 ;  /* 0xff80000036c37808 */ /* 0x000fe40001800000 */
[----:B------:R-:W-:Y:S02]  /*64a0*/  FMNMX.FTZ R8, R193, R8, !PT ;  /* 0x00000008c1087209 */ /* 0x000fe40007810000 */
[----:B------:R-:W-:Y:S01]  /*64b0*/  ISETP.GT.AND P5, PT, R68, 0x70, PT ;  /* 0x000000704400780c */ /* 0x000fe20003fa4270 */
[----:B------:R-:W-:Y:S01]  /*64c0*/  MUFU.EX2 R176, R176 ;  /* 0x000000b000b07308 */ /* 0x000fe20000000800 */
[----:B--2---:R-:W-:Y:S02]  /*64d0*/  FSEL R65, R60, -INF , P4 ;  /* 0xff8000003c417808 */ /* 0x004fe40002000000 */
[----:B------:R-:W-:Y:S02]  /*64e0*/  FMNMX.FTZ R8, R195, R8, !PT ;  /* 0x00000008c3087209 */ /* 0x000fe40007810000 */
[----:B------:R-:W-:-:S02]  /*64f0*/  ISETP.GT.AND P3, PT, R68, 0x71, PT ;  /* 0x000000714400780c */ /* 0x000fc40003f64270 */
[----:B------:R-:W-:Y:S01]  /*6500*/  FSEL R197, R58, -INF , P5 ;  /* 0xff8000003ac57808 */ /* 0x000fe20002800000 */
[----:B------:R-:W-:Y:S01]  /*6510*/  MUFU.EX2 R11, R11 ;  /* 0x0000000b000b7308 */ /* 0x000fe20000000800 */
[----:B------:R-:W-:Y:S02]  /*6520*/  FMNMX.FTZ R8, R65, R8, !PT ;  /* 0x0000000841087209 */ /* 0x000fe40007810000 */
[----:B------:R-:W-:Y:S02]  /*6530*/  ISETP.GT.AND P4, PT, R68, 0x78, PT ;  /* 0x000000784400780c */ /* 0x000fe40003f84270 */
[----:B------:R-:W-:Y:S02]  /*6540*/  FSEL R199, R64, -INF , P3 ;  /* 0xff80000040c77808 */ /* 0x000fe40001800000 */
[----:B------:R-:W-:Y:S01]  /*6550*/  FMNMX.FTZ R8, R197, R8, !PT ;  /* 0x00000008c5087209 */ /* 0x000fe20007810000 */
[----:B------:R-:W-:Y:S01]  /*6560*/  MUFU.EX2 R178, R178 ;  /* 0x000000b200b27308 */ /* 0x000fe20000000800 */
[----:B------:R-:W-:-:S02]  /*6570*/  ISETP.GT.AND P5, PT, R68, 0x79, PT ;  /* 0x000000794400780c */ /* 0x000fc40003fa4270 */
[----:B0-----:R-:W-:Y:S01]  /*6580*/  FSEL R201, R62, -INF , P4 ;  /* 0xff8000003ec97808 */ /* 0x001fe20002000000 */
[----:B------:R-:W-:Y:S02]  /*6590*/  WARPGROUP.DEPBAR.LE gsb0, 0x0 ;  /* 0x00008000000079c5 */ /* 0x000fe40000010000 */
[----:B------:R-:W-:Y:S01]  /*65a0*/  WARPGROUP.ARRIVE ;  /* 0x00000000000079c5 */ /* 0x000fe20000000000 */
[----:B------:R-:W-:Y:S01]  /*65b0*/  FMNMX.FTZ R8, R199, R8, !PT ;  /* 0x00000008c7087209 */ /* 0x000fe20007810000 */
[-CC-:B------:R-:W-:Y:S01]  /*65c0*/  FFMA.FTZ R156, R57, R4.reuse, -R38.reuse ;  /* 0x00000004399c7223 */ /* 0x180fe20000010826 */
[----:B------:R-:W-:Y:S01]  /*65d0*/  FSEL R157, R66, -INF , P5 ;  /* 0xff800000429d7808 */ /* 0x000fe20002800000 */
[--C-:B------:R-:W-:Y:S01]  /*65e0*/  FFMA.FTZ R158, R55, R4, -R38.reuse ;  /* 0x00000004379e7223 */ /* 0x100fe20000010826 */
[----:B------:R-:W-:Y:S01]  /*65f0*/  FMNMX.FTZ R8, R201, R8, !PT ;  /* 0x00000008c9087209 */ /* 0x000fe20007810000 */
[----:B------:R-:W-:Y:S01]  /*6600*/  HGMMA.64x128x16.F32 R88, R160, gdesc[UR4].tnspB, R88, gsb0 ;  /* 0x41e00004a0587df0 */ /* 0x000fe20008000858 */
[----:B------:R-:W-:Y:S01]  /*6610*/  UIADD3 UR6, UR10, 0x380, URZ ;  /* 0x000003800a067890 */ /* 0x000fe2000fffe03f */
[----:B------:R-:W-:Y:S01]  /*6620*/  MUFU.EX2 R29, R29 ;  /* 0x0000001d001d7308 */ /* 0x000fe20000000800 */
[----:B------:R-:W-:Y:S01]  /*6630*/  FMNMX.FTZ R9, R157, R8, !PT ;  /* 0x000000089d097209 */ /* 0x000fe20007810000 */
[----:B------:R-:W-:Y:S01]  /*6640*/  UMOV UR7, 0x40000040 ;  /* 0x4000004000077882 */ /* 0x000fe20000000000 */
[----:B------:R-:W-:Y:S01]  /*6650*/  FFMA.FTZ R8, R47, R4, -R38 ;  /* 0x000000042f087223 */ /* 0x000fe20000010826 */
[----:B------:R-:W-:-:S02]  /*6660*/  @!P1 LEA R46, R46, UR41, 0x3 ;  /* 0x000000292e2e9c11 */ /* 0x000fc4000f8e18ff */
[----:B------:R-:W0:Y:S01]  /*6670*/  SHFL.BFLY PT, R10, R9, 0x2, 0x1f ;  /* 0x0c401f00090a7f89 */ /* 0x000e2200000e0000 */
[----:B------:R-:W-:Y:S01]  /*6680*/  @!P1 LEA R50, R50, UR41, 0x3 ;  /* 0x0000002932329c11 */ /* 0x000fe2000f8e18ff */
[----:B------:R-:W-:Y:S01]  /*6690*/  MUFU.EX2 R172, R172 ;  /* 0x000000ac00ac7308 */ /* 0x000fe20000000800 */
[----:B------:R-:W-:-:S03]  /*66a0*/  @!P1 VIADD R46, R46, 0x28840 ;  /* 0x000288402e2e9836 */ /* 0x000fc60000000000 */
[----:B------:R-:W-:Y:S02]  /*66b0*/  @!P1 VIADD R50, R50, 0x28860 ;  /* 0x0002886032329836 */ /* 0x000fe40000000000 */
[----:B------:R-:W-:Y:S02]  /*66c0*/  @!P1 PRMT R46, RZ, 0x654, R46 ;  /* 0x00000654ff2e9816 */ /* 0x000fe4000000002e */
[----:B------:R-:W-:Y:S01]  /*66d0*/  MUFU.EX2 R31, R31 ;  /* 0x0000001f001f7308 */ /* 0x000fe20000000800 */
[----:B------:R-:W-:-:S07]  /*66e0*/  @!P1 PRMT R50, RZ, 0x654, R50 ;  /* 0x00000654ff329816 */ /* 0x000fce0000000032 */
[----:B------:R-:W-:Y:S01]  /*66f0*/  MUFU.EX2 R174, R174 ;  /* 0x000000ae00ae7308 */ /* 0x000fe20000000800 */
[----:B0-----:R-:W-:Y:S01]  /*6700*/  FMNMX.FTZ R14, R9, R10, !PT ;  /* 0x0000000a090e7209 */ /* 0x001fe20007810000 */
[-CC-:B------:R-:W-:Y:S01]  /*6710*/  FFMA.FTZ R10, R43, R4.reuse, -R38.reuse ;  /* 0x000000042b0a7223 */ /* 0x180fe20000010826 */
[----:B------:R-:W-:Y:S01]  /*6720*/  FFMA.FTZ R38, R13, R4, -R38 ;  /* 0x000000040d267223 */ /* 0x000fe20000010826 */
[----:B------:R-:W-:-:S04]  /*6730*/  FADD.FTZ R13, -R20, R5 ;  /* 0x00000005140d7221 */ /* 0x000fc80000010100 */
[----:B------:R-:W-:Y:S01]  /*6740*/  MUFU.EX2 R33, R33 ;  /* 0x0000002100217308 */ /* 0x000fe20000000800 */
[----:B------:R-:W0:Y:S01]  /*6750*/  SHFL.BFLY PT, R9, R14, 0x1, 0x1f ;  /* 0x0c201f000e097f89 */ /* 0x000e2200000e0000 */
[----:B------:R-:W-:-:S06]  /*6760*/  FMUL.FTZ R13, R13, R4 ;  /* 0x000000040d0d7220 */ /* 0x000fcc0000410000 */
[----:B------:R-:W-:Y:S08]  /*6770*/  MUFU.EX2 R168, R168 ;  /* 0x000000a800a87308 */ /* 0x000ff00000000800 */
[----:B------:R-:W1:Y:S08]  /*6780*/  MUFU.EX2 R13, R13 ;  /* 0x0000000d000d7308 */ /* 0x000e700000000800 */
[----:B------:R-:W2:Y:S01]  /*6790*/  MUFU.EX2 R35, R35 ;  /* 0x0000002300237308 */ /* 0x000ea20000000800 */
[----:B0-----:R-:W-:-:S04]  /*67a0*/  FMNMX.FTZ R9, R14, R9, !PT ;  /* 0x000000090e097209 */ /* 0x001fc80007810000 */
[C---:B------:R-:W-:Y:S01]  /*67b0*/  FSETP.NEU.FTZ.AND P2, PT, R9.reuse, -INF , PT ;  /* 0xff8000000900780b */ /* 0x040fe20003f5d000 */
[----:B------:R-:W-:Y:S02]  /*67c0*/  FMUL.FTZ R34, R9, R4 ;  /* 0x0000000409227220 */ /* 0x000fe40000410000 */
[----:B------:R-:W-:Y:S01]  /*67d0*/  MUFU.EX2 R170, R170 ;  /* 0x000000aa00aa7308 */ /* 0x000fe20000000800 */
[----:B-1----:R-:W-:Y:S01]  /*67e0*/  FFMA.FTZ R40, R13, R3, R180 ;  /* 0x000000030d287223 */ /* 0x002fe200000100b4 */
[C---:B------:R-:W-:Y:S02]  /*67f0*/  F2FP.F16.F32.PACK_AB R180, R25.reuse, R180 ;  /* 0x000000b419b4723e */ /* 0x040fe400000000ff */
[----:B------:R-:W-:Y:S01]  /*6800*/  FSEL R34, R34, RZ, P2 ;  /* 0x000000ff22227208 */ /* 0x000fe20001000000 */
[----:B------:R-:W-:-:S03]  /*6810*/  FADD.FTZ R3, R25, R40 ;  /* 0x0000002819037221 */ /* 0x000fc60000010000 */
        /* <DEDUP_REMOVED lines=18> */
[----:B------:R-:W-:Y:S01]  /*6940*/  FSEL R3, R9, RZ, P2 ;  /* 0x000000ff09037208 */ /* 0x000fe20001000000 */
[-CC-:B------:R-:W-:Y:S01]  /*6950*/  FFMA.FTZ R55, R87, R4.reuse, -R34.reuse ;  /* 0x0000000457377223 */ /* 0x180fe20000010822 */
[-C--:B------:R-:W-:Y:S01]  /*6960*/  FFMA.FTZ R32, R153, R4.reuse, -R34 ;  /* 0x0000000499207223 */ /* 0x080fe20000010822 */
[----:B------:R-:W-:Y:S01]  /*6970*/  FADD.FTZ R37, R29, R44 ;  /* 0x0000002c1d257221 */ /* 0x000fe20000010000 */
[-C--:B------:R-:W-:Y:S01]  /*6980*/  FFMA.FTZ R57, R155, R4.reuse, -R34 ;  /* 0x000000049b397223 */ /* 0x080fe20000010822 */
[----:B------:R-:W-:Y:S01]  /*6990*/  FADD.FTZ R67, -R3, R6 ;  /* 0x0000000603437221 */ /* 0x000fe20000010100 */
[----:B------:R-:W-:Y:S01]  /*69a0*/  IADD3 R3, -R22, 0xb, RZ ;  /* 0x0000000b16037810 */ /* 0x000fe20007ffe1ff */
[----:B------:R-:W-:Y:S01]  /*69b0*/  FADD.FTZ R44, R172, R37 ;  /* 0x00000025ac2c7221 */ /* 0x000fe20000010000 */
[----:B------:R0:W-:Y:S01]  /*69c0*/  MUFU.EX2 R21, R63 ;  /* 0x0000003f00157308 */ /* 0x0001e20000000800 */
[-C--:B------:R-:W-:Y:S01]  /*69d0*/  FMUL.FTZ R6, R67, R4.reuse ;  /* 0x0000000443067220 */ /* 0x080fe20000410000 */
[-C--:B------:R-:W-:Y:S01]  /*69e0*/  FFMA.FTZ R36, R179, R4.reuse, -R34 ;  /* 0x00000004b3247223 */ /* 0x080fe20000010822 */
[----:B------:R-:W-:Y:S01]  /*69f0*/  FADD.FTZ R71, R31, R44 ;  /* 0x0000002c1f477221 */ /* 0x000fe20000010000 */
[--C-:B------:R-:W-:Y:S01]  /*6a00*/  FFMA.FTZ R59, R177, R4, -R34.reuse ;  /* 0x00000004b13b7223 */ /* 0x100fe20000010822 */
[----:B------:R-:W-:Y:S01]  /*6a10*/  F2FP.F16.F32.PACK_AB R176, R11, R176 ;  /* 0x000000b00bb0723e */ /* 0x000fe200000000ff */
[-CC-:B------:R-:W-:Y:S01]  /*6a20*/  FFMA.FTZ R153, R183, R4.reuse, -R34.reuse ;  /* 0x00000004b7997223 */ /* 0x180fe20000010822 */
[----:B------:R-:W-:Y:S01]  /*6a30*/  FADD.FTZ R44, R174, R71 ;  /* 0x00000047ae2c7221 */ /* 0x000fe20000010000 */
[----:B------:R-:W-:Y:S01]  /*6a40*/  MUFU.EX2 R6, R6 ;  /* 0x0000000600067308 */ /* 0x000fe20000000800 */
[-CC-:B0-----:R-:W-:Y:S01]  /*6a50*/  FFMA.FTZ R63, R175, R4.reuse, -R34.reuse ;  /* 0x00000004af3f7223 */ /* 0x181fe20000010822 */
        /* <DEDUP_REMOVED lines=17> */
[----:B------:R-:W-:-:S02]  /*6b70*/  PLOP3.LUT P2, PT, PT, PT, UP0, 0x80, 0x0 ;  /* 0x000000000000781c */ /* 0x000fc40003f4f008 */
[----:B------:R-:W-:Y:S02]  /*6b80*/  F2FP.F16.F32.PACK_AB R182, R27, R182 ;  /* 0x000000b61bb6723e */ /* 0x000fe400000000ff */
[----:B------:R-:W-:Y:S01]  /*6b90*/  F2FP.F16.F32.PACK_AB R178, R29, R178 ;  /* 0x000000b21db2723e */ /* 0x000fe200000000ff */
[----:B------:R-:W-:Y:S01]  /*6ba0*/  MUFU.EX2 R24, R24 ;  /* 0x0000001800187308 */ /* 0x000fe20000000800 */
[----:B------:R-:W-:Y:S02]  /*6bb0*/  F2FP.F16.F32.PACK_AB R172, R31, R172 ;  /* 0x000000ac1fac723e */ /* 0x000fe400000000ff */
[----:B------:R-:W-:Y:S02]  /*6bc0*/  F2FP.F16.F32.PACK_AB R174, R33, R174 ;  /* 0x000000ae21ae723e */ /* 0x000fe400000000ff */
[----:B--2---:R-:W-:Y:S01]  /*6bd0*/  F2FP.F16.F32.PACK_AB R168, R35, R168 ;  /* 0x000000a823a8723e */ /* 0x004fe200000000ff */
[----:B------:R-:W-:Y:S02]  /*6be0*/  WARPGROUP.DEPBAR.LE gsb0, 0x0 ;  /* 0x00008000000079c5 */ /* 0x000fe40000010000 */
[----:B------:R-:W-:Y:S01]  /*6bf0*/  WARPGROUP.ARRIVE ;  /* 0x00000000000079c5 */ /* 0x000fe20000000000 */
[----:B------:R-:W-:Y:S05]  /*6c00*/  MUFU.EX2 R154, R154 ;  /* 0x0000009a009a7308 */ /* 0x000fea0000000800 */
[----:B------:R-:W-:Y:S03]  /*6c10*/  HGMMA.64x128x16.F32 R88, R164, gdesc[UR4].tnspB, R88, gsb0 ;  /* 0x41e00004a4587df0 */ /* 0x000fe60008000858 */
[----:B------:R-:W0:Y:S08]  /*6c20*/  MUFU.EX2 R41, R41 ;  /* 0x0000002900297308 */ /* 0x000e300000000800 */
[----:B------:R-:W-:Y:S08]  /*6c30*/  MUFU.EX2 R49, R49 ;  /* 0x0000003100317308 */ /* 0x000ff00000000800 */
[----:B------:R-:W-:Y:S01]  /*6c40*/  MUFU.EX2 R26, R26 ;  /* 0x0000001a001a7308 */ /* 0x000fe20000000800 */
[----:B0-----:R-:W-:-:S07]  /*6c50*/  F2FP.F16.F32.PACK_AB R183, R41, R24 ;  /* 0x0000001829b7723e */ /* 0x001fce00000000ff */
[----:B------:R-:W-:Y:S08]  /*6c60*/  MUFU.EX2 R156, R156 ;  /* 0x0000009c009c7308 */ /* 0x000ff00000000800 */
        /* <DEDUP_REMOVED lines=11> */
[----:B------:R-:W1:Y:S08]  /*6d20*/  MUFU.EX2 R45, R45 ;  /* 0x0000002d002d7308 */ /* 0x000e700000000800 */
[----:B------:R-:W-:Y:S01]  /*6d30*/  MUFU.EX2 R32, R32 ;  /* 0x0000002000207308 */ /* 0x000fe20000000800 */
[----:B0-----:R-:W-:-:S07]  /*6d40*/  F2FP.F16.F32.PACK_AB R173, R55, R30 ;  /* 0x0000001e37ad723e */ /* 0x001fce00000000ff */
        /* <DEDUP_REMOVED lines=9> */
[-C--:B------:R-:W-:Y:S01]  /*6de0*/  FMUL.FTZ R90, R90, R6.reuse ;  /* 0x000000065a5a7220 */ /* 0x080fe20000410000 */
[-C--:B------:R-:W-:Y:S01]  /*6df0*/  FMUL.FTZ R91, R91, R6.reuse ;  /* 0x000000065b5b7220 */ /* 0x080fe20000410000 */
[-C--:B------:R-:W-:Y:S01]  /*6e00*/  FMUL.FTZ R94, R94, R6.reuse ;  /* 0x000000065e5e7220 */ /* 0x080fe20000410000 */
[----:B------:R-:W-:Y:S01]  /*6e10*/  FADD.FTZ R48, R170, R3 ;  /* 0x00000003aa307221 */ /* 0x000fe20000010000 */
[-C--:B------:R-:W-:Y:S01]  /*6e20*/  FMUL.FTZ R95, R95, R6.reuse ;  /* 0x000000065f5f7220 */ /* 0x080fe20000410000 */
[----:B------:R0:W-:Y:S01]  /*6e30*/  @!P1 SYNCS.ARRIVE.TRANS64.RED.A1T0 RZ, [R50+URZ], RZ ;  /* 0x000000ff32ff99a7 */ /* 0x0001e2000810043f */
[----:B------:R2:W3:Y:S01]  /*6e40*/  MUFU.EX2 R5, R38 ;  /* 0x0000002600057308 */ /* 0x0004e20000000800 */
[----:B------:R-:W-:Y:S01]  /*6e50*/  FADD.FTZ R3, R69, R48 ;  /* 0x0000003045037221 */ /* 0x000fe20000010000 */
[-C--:B------:R-:W-:Y:S01]  /*6e60*/  FMUL.FTZ R98, R98, R6.reuse ;  /* 0x0000000662627220 */ /* 0x080fe20000410000 */
[-C--:B------:R-:W-:Y:S01]  /*6e70*/  FMUL.FTZ R99, R99, R6.reuse ;  /* 0x0000000663637220 */ /* 0x080fe20000410000 */
[----:B------:R-:W-:Y:S01]  /*6e80*/  FMUL.FTZ R102, R102, R6 ;  /* 0x0000000666667220 */ /* 0x000fe20000410000 */
[----:B-1----:R-:W-:Y:S01]  /*6e90*/  FADD.FTZ R46, R152, R3 ;  /* 0x00000003982e7221 */ /* 0x002fe20000010000 */
[----:B------:R-:W-:Y:S01]  /*6ea0*/  FFMA.FTZ R3, R6, R0, R21 ;  /* 0x0000000006037223 */ /* 0x000fe20000010015 */
[----:B------:R-:W-:Y:S01]  /*6eb0*/  FMUL.FTZ R103, R103, R6 ;  /* 0x0000000667677220 */ /* 0x000fe20000410000 */
[----:B------:R-:W1:Y:S01]  /*6ec0*/  MUFU.EX2 R12, R12 ;  /* 0x0000000c000c7308 */ /* 0x000e620000000800 */
[----:B------:R-:W-:Y:S01]  /*6ed0*/  FADD.FTZ R67, R61, R46 ;  /* 0x0000002e3d437221 */ /* 0x000fe20000010000 */
[----:B------:R-:W-:Y:S01]  /*6ee0*/  FADD.FTZ R3, R20, R3 ;  /* 0x0000000314037221 */ /* 0x000fe20000010000 */
[-CC-:B--2---:R-:W-:Y:S01]  /*6ef0*/  FFMA.FTZ R38, R181, R4.reuse, -R34.reuse ;  /* 0x00000004b5267223 */ /* 0x184fe20000010822 */
[----:B------:R-:W-:Y:S01]  /*6f00*/  FFMA.FTZ R34, R157, R4, -R34 ;  /* 0x000000049d227223 */ /* 0x000fe20000010822 */
[----:B------:R-:W-:Y:S01]  /*6f10*/  FADD.FTZ R46, R154, R67 ;  /* 0x000000439a2e7221 */ /* 0x000fe20000010000 */
[----:B------:R-:W-:Y:S01]  /*6f20*/  FADD.FTZ R0, R24, R3 ;  /* 0x0000000318007221 */ /* 0x000fe20000010000 */
[----:B------:R-:W-:Y:S01]  /*6f30*/  FMUL.FTZ R106, R106, R6 ;  /* 0x000000066a6a7220 */ /* 0x000fe20000410000 */
[----:B------:R-:W-:Y:S01]  /*6f40*/  MUFU.EX2 R59, R59 ;  /* 0x0000003b003b7308 */ /* 0x000fe20000000800 */
[----:B------:R-:W-:Y:S01]  /*6f50*/  FADD.FTZ R67, R49, R46 ;  /* 0x0000002e31437221 */ /* 0x000fe20000010000 */
[----:B------:R-:W-:Y:S01]  /*6f60*/  FADD.FTZ R3, R41, R0 ;  /* 0x0000000029037221 */ /* 0x000fe20000010000 */
[----:B---3--:R-:W-:Y:S01]  /*6f70*/  F2FP.F16.F32.PACK_AB R166, R5, R14 ;  /* 0x0000000e05a6723e */ /* 0x008fe200000000ff */
        /* <DEDUP_REMOVED lines=20> */
[----:B------:R-:W4:Y:S01]  /*70c0*/  MUFU.EX2 R63, R63 ;  /* 0x0000003f003f7308 */ /* 0x000f220000000800 */
        /* <DEDUP_REMOVED lines=16> */
[----:B--2---:R-:W-:Y:S01]  /*71d0*/  FADD.FTZ R11, R15, R46 ;  /* 0x0000002e0f0b7221 */ /* 0x004fe20000010000 */
[----:B------:R-:W-:Y:S01]  /*71e0*/  FADD.FTZ R3, R59, R0 ;  /* 0x000000003b037221 */ /* 0x000fe20000010000 */
[-C--:B------:R-:W-:Y:S01]  /*71f0*/  FMUL.FTZ R135, R135, R6.reuse ;  /* 0x0000000687877220 */ /* 0x080fe20000410000 */
[-C--:B------:R-:W-:Y:S01]  /*7200*/  FMUL.FTZ R138, R138, R6.reuse ;  /* 0x000000068a8a7220 */ /* 0x080fe20000410000 */
[----:B------:R-:W-:Y:S01]  /*7210*/  FADD.FTZ R8, R14, R11 ;  /* 0x0000000b0e087221 */ /* 0x000fe20000010000 */
[----:B---3--:R-:W-:Y:S01]  /*7220*/  FADD.FTZ R0, R38, R3 ;  /* 0x0000000326007221 */ /* 0x008fe20000010000 */
[-C--:B------:R-:W-:Y:S01]  /*7230*/  FMUL.FTZ R139, R139, R6.reuse ;  /* 0x000000068b8b7220 */ /* 0x080fe20000410000 */
[----:B------:R-:W2:Y:S01]  /*7240*/  MUFU.EX2 R155, R155 ;  /* 0x0000009b009b7308 */ /* 0x000ea20000000800 */
[----:B------:R-:W-:Y:S01]  /*7250*/  FADD.FTZ R3, R5, R8 ;  /* 0x0000000805037221 */ /* 0x000fe20000010000 */
[----:B----4-:R-:W-:Y:S01]  /*7260*/  FADD.FTZ R0, R63, R0 ;  /* 0x000000003f007221 */ /* 0x010fe20000010000 */
[-C--:B------:R-:W-:Y:S01]  /*7270*/  FMUL.FTZ R142, R142, R6.reuse ;  /* 0x000000068e8e7220 */ /* 0x080fe20000410000 */
[-C--:B------:R-:W-:Y:S01]  /*7280*/  FMUL.FTZ R143, R143, R6.reuse ;  /* 0x000000068f8f7220 */ /* 0x080fe20000410000 */
[-C--:B------:R-:W-:Y:S01]  /*7290*/  FMUL.FTZ R146, R146, R6.reuse ;  /* 0x0000000692927220 */ /* 0x080fe20000410000 */
[----:B-----5:R-:W-:Y:S01]  /*72a0*/  FADD.FTZ R5, R153, R0 ;  /* 0x0000000099057221 */ /* 0x020fe20000010000 */
[-C--:B------:R-:W-:Y:S01]  /*72b0*/  FMUL.FTZ R147, R147, R6.reuse ;  /* 0x0000000693937220 */ /* 0x080fe20000410000 */
[----:B------:R-:W3:Y:S01]  /*72c0*/  MUFU.EX2 R42, R42 ;  /* 0x0000002a002a7308 */ /* 0x000ee20000000800 */
[-C--:B------:R-:W-:Y:S01]  /*72d0*/  FMUL.FTZ R150, R150, R6.reuse ;  /* 0x0000000696967220 */ /* 0x080fe20000410000 */
[----:B-1----:R-:W-:Y:S01]  /*72e0*/  FADD.FTZ R0, R40, R5 ;  /* 0x0000000528007221 */ /* 0x002fe20000010000 */
[----:B------:R-:W-:Y:S01]  /*72f0*/  FMUL.FTZ R151, R151, R6 ;  /* 0x0000000697977220 */ /* 0x000fe20000410000 */
[----:B------:R-:W-:Y:S01]  /*7300*/  F2FP.F16.F32.PACK_AB R170, R69, R170 ;  /* 0x000000aa45aa723e */ /* 0x000fe200000000ff */
[-C--:B------:R-:W-:Y:S01]  /*7310*/  FMUL.FTZ R88, R88, R13.reuse ;  /* 0x0000000d58587220 */ /* 0x080fe20000410000 */
[----:B------:R-:W-:Y:S01]  /*7320*/  F2FP.F16.F32.PACK_AB R152, R61, R152 ;  /* 0x000000983d98723e */ /* 0x000fe200000000ff */
[-C--:B------:R-:W-:Y:S01]  /*7330*/  FMUL.FTZ R89, R89, R13.reuse ;  /* 0x0000000d59597220 */ /* 0x080fe20000410000 */
[----:B------:R-:W1:Y:S01]  /*7340*/  MUFU.EX2 R37, R37 ;  /* 0x0000002500257308 */ /* 0x000e620000000800 */
        /* <DEDUP_REMOVED lines=48> */
[----:B--2---:R-:W-:Y:S01]  /*7650*/  FADD.FTZ R0, R161, R0 ;  /* 0x00000000a1007221 */ /* 0x004fe20000010000 */
[----:B------:R-:W-:Y:S01]  /*7660*/  F2FP.F16.F32.PACK_AB R175, R57, R32 ;  /* 0x0000002039af723e */ /* 0x000fe200000000ff */
[----:B------:R-:W-:Y:S01]  /*7670*/  IMAD.MOV.U32 R5, RZ, RZ, R7 ;  /* 0x000000ffff057224 */ /* 0x000fe200078e0007 */
[----:B------:R-:W-:Y:S01]  /*7680*/  F2FP.F16.F32.PACK_AB R169, R59, R36 ;  /* 0x000000243ba9723e */ /* 0x000fe200000000ff */
[----:B------:R-:W-:Y:S01]  /*7690*/  IMAD.MOV.U32 R6, RZ, RZ, R9 ;  /* 0x000000ffff067224 */ /* 0x000fe200078e0009 */
[----:B------:R-:W-:-:S02]  /*76a0*/  F2FP.F16.F32.PACK_AB R171, R63, R38 ;  /* 0x000000263fab723e */ /* 0x000fc400000000ff */
[----:B------:R-:W2:Y:S01]  /*76b0*/  MUFU.EX2 R65, R65 ;  /* 0x0000004100417308 */ /* 0x000ea20000000800 */
[----:B---3--:R-:W-:Y:S01]  /*76c0*/  FADD.FTZ R0, R193, R0 ;  /* 0x00000000c1007221 */ /* 0x008fe20000010000 */
[----:B------:R-:W-:Y:S02]  /*76d0*/  F2FP.F16.F32.PACK_AB R153, R40, R153 ;  /* 0x000000992899723e */ /* 0x000fe400000000ff */
[----:B------:R-:W-:Y:S02]  /*76e0*/  F2FP.F16.F32.PACK_AB R155, R42, R155 ;  /* 0x0000009b2a9b723e */ /* 0x000fe400000000ff */
[----:B------:R-:W-:Y:S02]  /*76f0*/  F2FP.F16.F32.PACK_AB R157, R44, R37 ;  /* 0x000000252c9d723e */ /* 0x000fe400000000ff */
[----:B------:R-:W3:Y:S01]  /*7700*/  MUFU.EX2 R165, R197 ;  /* 0x000000c500a57308 */ /* 0x000ee20000000800 */
[----:B-1----:R-:W-:Y:S01]  /*7710*/  FADD.FTZ R0, R163, R0 ;  /* 0x00000000a3007221 */ /* 0x002fe20000010000 */
[----:B------:R-:W-:-:S02]  /*7720*/  F2FP.F16.F32.PACK_AB R159, R73, R159 ;  /* 0x0000009f499f723e */ /* 0x000fc400000000ff */
[----:B------:R-:W-:-:S04]  /*7730*/  F2FP.F16.F32.PACK_AB R161, R193, R161 ;  /* 0x000000a1c1a1723e */ /* 0x000fc800000000ff */
        /* <DEDUP_REMOVED lines=11> */
[----:B0-----:R-:W-:Y:S06]  /*77f0*/  @P2 BRA `(.L_x_2049) ;  /* 0xffffffcc00e02947 */ /* 0x001fec000383ffff */
.L_x_2040:
[----:B------:R-:W-:-:S13]  /*7800*/  ISETP.LE.AND P2, PT, RZ, UR56, PT ;  /* 0x00000038ff007c0c */ /* 0x000fda000bf43270 */
[----:B------:R-:W-:Y:S05]  /*7810*/  @!P2 BRA `(.L_x_2050) ;  /* 0x0000002400fca947 */ /* 0x000fea0003800000 */
[----:B------:R-:W-:Y:S01]  /*7820*/  IMAD.MOV.U32 R6, RZ, RZ, R9 ;  /* 0x000000ffff067224 */ /* 0x000fe200078e0009 */
[----:B------:R-:W-:Y:S01]  /*7830*/  MOV R8, R7 ;  /* 0x0000000700087202 */ /* 0x000fe20000000f00 */
[----:B------:R-:W-:Y:S01]  /*7840*/  UMOV UR52, UR44 ;  /* 0x0000002c00347c82 */ /* 0x000fe20008000000 */
[----:B------:R-:W-:Y:S01]  /*7850*/  UMOV UR51, UR43 ;  /* 0x0000002b00337c82 */ /* 0x000fe20008000000 */
[----:B------:R-:W-:-:S05]  /*7860*/  ULDC UR47, c[0x0][0x9d8] ;  /* 0x00027600002f7ab9 */ /* 0x000fca0000000800 */
.L_x_2059:
        /* <DEDUP_REMOVED lines=9> */
.L_x_2052:
[----:B------:R-:W-:Y:S01]  /*7900*/  ULEA UR6, UR43, UR41, 0x3 ;  /* 0x000000292b067291 */ /* 0x000fe2000f8e183f */
[----:B------:R-:W-:-:S05]  /*7910*/  IMAD.U32 R4, RZ, RZ, UR44 ;  /* 0x0000002cff047e24 */ /* 0x000fca000f8e00ff */
[----:B------:R-:W-:-:S04]  /*7920*/  SHF.L.U32 R4, R4, 0x1f, RZ ;  /* 0x0000001f04047819 */ /* 0x000fc800000006ff */
[----:B------:R0:W1:Y:S01]  /*7930*/  SYNCS.PHASECHK.TRANS64.TRYWAIT P2, [UR6+0x28830], R4 ;  /* 0x02883004ff0075a7 */ /* 0x0000620008040146 */
[----:B------:R-:W-:Y:S05]  /*7940*/  @!P0 BRA `(.L_x_2053) ;  /* 0x0000000000048947 */ /* 0x000fea0003800000 */
[----:B------:R-:W-:Y:S01]  /*7950*/  BPT.TRAP 0x1 ;  /* 0x000000040000795c */ /* 0x000fe20000300000 */
.L_x_2053:
[----:B-1----:R-:W-:Y:S05]  /*7960*/  @P2 BRA `(.L_x_2051) ;  /* 0x0000000000082947 */ /* 0x002fea0003800000 */
[----:B------:R-:W1:Y:S02]  /*7970*/  SYNCS.PHASECHK.TRANS64.TRYWAIT P2, [UR6+0x28830], R4 ;  /* 0x02883004ff0075a7 */ /* 0x000e640008040146 */
[----:B-1----:R-:W-:Y:S05]  /*7980*/  @!P2 BRA `(.L_x_2054) ;  /* 0x000000a0001ca947 */ /* 0x002fea0003800000 */
.L_x_2051:
        /* <DEDUP_REMOVED lines=45> */
.L_x_2056:
[----:B------:R-:W-:Y:S01]  /*7c60*/  ULEA UR6, UR51, UR41, 0x3 ;  /* 0x0000002933067291 */ /* 0x000fe2000f8e183f */
[----:B------:R-:W-:-:S05]  /*7c70*/  IMAD.U32 R4, RZ, RZ, UR52 ;  /* 0x00000034ff047e24 */ /* 0x000fca000f8e00ff */
[----:B------:R-:W-:-:S04]  /*7c80*/  SHF.L.U32 R4, R4, 0x1f, RZ ;  /* 0x0000001f04047819 */ /* 0x000fc800000006ff */
[----:B------:R0:W1:Y:S01]  /*7c90*/  SYNCS.PHASECHK.TRANS64.TRYWAIT P2, [UR6+0x28850], R4 ;  /* 0x02885004ff0075a7 */ /* 0x0000620008040146 */
[----:B------:R-:W-:Y:S05]  /*7ca0*/  @!P0 BRA `(.L_x_2057) ;  /* 0x0000000000048947 */ /* 0x000fea0003800000 */
[----:B------:R-:W-:Y:S01]  /*7cb0*/  BPT.TRAP 0x1 ;  /* 0x000000040000795c */ /* 0x000fe20000300000 */
.L_x_2057:
[----:B-1----:R-:W-:Y:S05]  /*7cc0*/  @P2 BRA `(.L_x_2055) ;  /* 0x0000000000082947 */ /* 0x002fea0003800000 */
[----:B------:R-:W1:Y:S02]  /*7cd0*/  SYNCS.PHASECHK.TRANS64.TRYWAIT P2, [UR6+0x28850], R4 ;  /* 0x02885004ff0075a7 */ /* 0x000e640008040146 */
[----:B-1----:R-:W-:Y:S05]  /*7ce0*/  @!P2 BRA `(.L_x_2058) ;  /* 0x0000009c005ca947 */ /* 0x002fea0003800000 */
.L_x_2055:
        /* <DEDUP_REMOVED lines=27> */
[----:B------:R-:W-:Y:S01]  /*7ea0*/  MUFU.TANH R187, R187 ;  /* 0x000000bb00bb7308 */ /* 0x000fe20000002400 */
[----:B------:R-:W-:Y:S01]  /*7eb0*/  UMOV UR7, 0x40000040 ;  /* 0x4000004000077882 */ /* 0x000fe20000000000 */
[----:B0-----:R-:W-:Y:S01]  /*7ec0*/  FMNMX.FTZ R4, R5, R8, !PT ;  /* 0x0000000805047209 */ /* 0x001fe20007810000 */
[----:B------:R-:W-:Y:S01]  /*7ed0*/  FMUL.FTZ R47, R55, UR47 ;  /* 0x0000002f372f7c20 */ /* 0x000fe20008410000 */
[----:B------:R-:W-:Y:S01]  /*7ee0*/  FMUL.FTZ R55, R56, UR47 ;  /* 0x0000002f38377c20 */ /* 0x000fe20008410000 */
[----:B------:R-:W-:Y:S01]  /*7ef0*/  FMUL.FTZ R11, R26, UR47 ;  /* 0x0000002f1a0b7c20 */ /* 0x000fe20008410000 */
[----:B------:R-:W-:Y:S01]  /*7f00*/  FMUL.FTZ R57, R57, UR47 ;  /* 0x0000002f39397c20 */ /* 0x000fe20008410000 */
[----:B-1----:R-:W-:Y:S01]  /*7f10*/  FMNMX.FTZ R4, R9, R4, !PT ;  /* 0x0000000409047209 */ /* 0x002fe20007810000 */
        /* <DEDUP_REMOVED lines=38> */
[----:B------:R-:W-:Y:S01]  /*8180*/  ISETP.LT.AND P2, PT, RZ, UR56, PT ;  /* 0x00000038ff007c0c */ /* 0x000fe2000bf41270 */
[----:B------:R-:W-:Y:S01]  /*8190*/  UMOV UR52, UR44 ;  /* 0x0000002c00347c82 */ /* 0x000fe20008000000 */
[----:B------:R-:W-:Y:S08]  /*81a0*/  MUFU.TANH R199, R199 ;  /* 0x000000c700c77308 */ /* 0x000ff00000002400 */
[----:B------:R-:W-:Y:S08]  /*81b0*/  MUFU.TANH R201, R201 ;  /* 0x000000c900c97308 */ /* 0x000ff00000002400 */
[----:B------:R-:W-:Y:S08]  /*81c0*/  MUFU.TANH R203, R203 ;  /* 0x000000cb00cb7308 */ /* 0x000ff00000002400 */
[----:B------:R-:W-:Y:S08]  /*81d0*/  MUFU.TANH R205, R205 ;  /* 0x000000cd00cd7308 */ /* 0x000ff00000002400 */
[----:B------:R-:W-:Y:S08]  /*81e0*/  MUFU.TANH R55, R55 ;  /* 0x0000003700377308 */ /* 0x000ff00000002400 */
[----:B------:R-:W0:Y:S08]  /*81f0*/  MUFU.TANH R11, R11 ;  /* 0x0000000b000b7308 */ /* 0x000e300000002400 */
[----:B------:R-:W-:Y:S08]  /*8200*/  MUFU.TANH R57, R57 ;  /* 0x0000003900397308 */ /* 0x000ff00000002400 */
[----:B------:R-:W1:Y:S01]  /*8210*/  MUFU.TANH R13, R13 ;  /* 0x0000000d000d7308 */ /* 0x000e620000002400 */
[----:B0-----:R-:W-:-:S07]  /*8220*/  FMNMX.FTZ R12, R11, R6, !PT ;  /* 0x000000060b0c7209 */ /* 0x001fce0007810000 */
[----:B------:R-:W-:Y:S08]  /*8230*/  MUFU.TANH R207, R207 ;  /* 0x000000cf00cf7308 */ /* 0x000ff00000002400 */
[----:B------:R-:W0:Y:S01]  /*8240*/  MUFU.TANH R15, R15 ;  /* 0x0000000f000f7308 */ /* 0x000e220000002400 */
[----:B-1----:R-:W-:-:S07]  /*8250*/  FMNMX.FTZ R12, R13, R12, !PT ;  /* 0x0000000c0d0c7209 */ /* 0x002fce0007810000 */
[----:B------:R-:W-:Y:S08]  /*8260*/  MUFU.TANH R61, R61 ;  /* 0x0000003d003d7308 */ /* 0x000ff00000002400 */
[----:B------:R-:W1:Y:S01]  /*8270*/  MUFU.TANH R21, R21 ;  /* 0x0000001500157308 */ /* 0x000e620000002400 */
[----:B0-----:R-:W-:Y:S01]  /*8280*/  FMNMX.FTZ R12, R15, R12, !PT ;  /* 0x0000000c0f0c7209 */ /* 0x001fe20007810000 */
[----:B------:R-:W-:-:S02]  /*8290*/  WARPGROUP.DEPBAR.LE gsb0, 0x0 ;  /* 0x00008000000079c5 */ /* 0x000fc40000010000 */
[----:B------:R-:W-:Y:S01]  /*82a0*/  WARPGROUP.ARRIVE ;  /* 0x00000000000079c5 */ /* 0x000fe20000000000 */
[----:B------:R-:W-:Y:S01]  /*82b0*/  FMUL.FTZ R181, R28, UR47 ;  /* 0x0000002f1cb57c20 */ /* 0x000fe20008410000 */
[----:B------:R-:W-:Y:S02]  /*82c0*/  FMUL.FTZ R183, R29, UR47 ;  /* 0x0000002f1db77c20 */ /* 0x000fe40008410000 */
[----:B------:R-:W0:Y:S01]  /*82d0*/  MUFU.TANH R25, R25 ;  /* 0x0000001900197308 */ /* 0x000e220000002400 */
[----:B------:R-:W-:Y:S01]  /*82e0*/  FMUL.FTZ R29, R38, UR47 ;  /* 0x0000002f261d7c20 */ /* 0x000fe20008410000 */
[----:B------:R-:W-:Y:S01]  /*82f0*/  HGMMA.64x128x16.F32 R88, R176, gdesc[UR4].tnspB, R88, gsb0 ;  /* 0x41e00004b0587df0 */ /* 0x000fe20008000858 */
[----:B------:R-:W-:Y:S01]  /*8300*/  UIADD3 UR6, UR10, 0x100, URZ ;  /* 0x000001000a067890 */ /* 0x000fe2000fffe03f */
[----:B------:R-:W-:-:S04]  /*8310*/  UMOV UR7, 0x40000040 ;  /* 0x4000004000077882 */ /* 0x000fc80000000000 */
[----:B------:R-:W2:Y:S01]  /*8320*/  MUFU.TANH R181, R181 ;  /* 0x000000b500b57308 */ /* 0x000ea20000002400 */
[----:B-1----:R-:W-:-:S07]  /*8330*/  FMNMX.FTZ R12, R21, R12, !PT ;  /* 0x0000000c150c7209 */ /* 0x002fce0007810000 */
[----:B------:R-:W1:Y:S01]  /*8340*/  MUFU.TANH R183, R183 ;  /* 0x000000b700b77308 */ /* 0x000e620000002400 */
[----:B0-----:R-:W-:-:S07]  /*8350*/  FMNMX.FTZ R12, R25, R12, !PT ;  /* 0x0000000c190c7209 */ /* 0x001fce0007810000 */
[----:B------:R-:W0:Y:S01]  /*8360*/  MUFU.TANH R27, R27 ;  /* 0x0000001b001b7308 */ /* 0x000e220000002400 */
[----:B--2---:R-:W-:-:S07]  /*8370*/  FMNMX.FTZ R4, R181, R4, !PT ;  /* 0x00000004b5047209 */ /* 0x004fce0007810000 */
[----:B------:R-:W-:Y:S01]  /*8380*/  MUFU.TANH R209, R209 ;  /* 0x000000d100d17308 */ /* 0x000fe20000002400 */
[----:B-1----:R-:W-:-:S04]  /*8390*/  FMNMX.FTZ R4, R183, R4, !PT ;  /* 0x00000004b7047209 */ /* 0x002fc80007810000 */
[----:B------:R-:W-:-:S03]  /*83a0*/  FMNMX.FTZ R4, R187, R4, !PT ;  /* 0x00000004bb047209 */ /* 0x000fc60007810000 */
[----:B------:R-:W1:Y:S01]  /*83b0*/  MUFU.TANH R29, R29 ;  /* 0x0000001d001d7308 */ /* 0x000e620000002400 */
[----:B------:R-:W-:Y:S02]  /*83c0*/  FMNMX.FTZ R4, R189, R4, !PT ;  /* 0x00000004bd047209 */ /* 0x000fe40007810000 */
[----:B0-----:R-:W-:Y:S02]  /*83d0*/  FMNMX.FTZ R12, R27, R12, !PT ;  /* 0x0000000c1b0c7209 */ /* 0x001fe40007810000 */
[----:B------:R-:W-:-:S03]  /*83e0*/  FMNMX.FTZ R4, R191, R4, !PT ;  /* 0x00000004bf047209 */ /* 0x000fc60007810000 */
[----:B------:R-:W-:Y:S01]  /*83f0*/  MUFU.TANH R211, R211 ;  /* 0x000000d300d37308 */ /* 0x000fe20000002400 */
[----:B------:R-:W-:-:S04]  /*8400*/  FMNMX.FTZ R4, R193, R4, !PT ;  /* 0x00000004c1047209 */ /* 0x000fc80007810000 */
[----:B------:R-:W-:-:S03]  /*8410*/  FMNMX.FTZ R4, R195, R4, !PT ;  /* 0x00000004c3047209 */ /* 0x000fc60007810000 */
[----:B------:R-:W0:Y:S01]  /*8420*/  MUFU.TANH R31, R31 ;  /* 0x0000001f001f7308 */ /* 0x000e220000002400 */
[----:B------:R-:W-:Y:S02]  /*8430*/  FMNMX.FTZ R4, R197, R4, !PT ;  /* 0x00000004c5047209 */ /* 0x000fe40007810000 */
[----:B-1----:R-:W-:Y:S02]  /*8440*/  FMNMX.FTZ R12, R29, R12, !PT ;  /* 0x0000000c1d0c7209 */ /* 0x002fe40007810000 */
[----:B------:R-:W-:-:S03]  /*8450*/  FMNMX.FTZ R4, R199, R4, !PT ;  /* 0x00000004c7047209 */ /* 0x000fc60007810000 */
        /* <DEDUP_REMOVED lines=15> */
[----:B------:R-:W-:Y:S01]  /*8550*/  MUFU.TANH R219, R219 ;  /* 0x000000db00db7308 */ /* 0x000fe20000002400 */
[----:B------:R-:W-:Y:S02]  /*8560*/  WARPGROUP.DEPBAR.LE gsb0, 0x0 ;  /* 0x00008000000079c5 */ /* 0x000fe40000010000 */
[----:B------:R-:W-:Y:S01]  /*8570*/  WARPGROUP.ARRIVE ;  /* 0x00000000000079c5 */ /* 0x000fe20000000000 */
[----:B------:R-:W-:Y:S01]  /*8580*/  FMUL.FTZ R177, R45, UR47 ;  /* 0x0000002f2db17c20 */ /* 0x000fe20008410000 */
[----:B------:R-:W-:Y:S01]  /*8590*/  FMUL.FTZ R179, R48, UR47 ;  /* 0x0000002f30b37c20 */ /* 0x000fe20008410000 */
[----:B------:R-:W-:Y:S02]  /*85a0*/  FMUL.FTZ R45, R54, UR47 ;  /* 0x0000002f362d7c20 */ /* 0x000fe40008410000 */
[----:B------:R-:W0:Y:S01]  /*85b0*/  MUFU.TANH R43, R43 ;  /* 0x0000002b002b7308 */ /* 0x000e220000002400 */
[----:B------:R-:W-:Y:S01]  /*85c0*/  HGMMA.64x128x16.F32 R88, R172, gdesc[UR4].tnspB, R88, gsb0 ;  /* 0x41e00004ac587df0 */ /* 0x000fe20008000858 */
[----:B------:R-:W-:Y:S01]  /*85d0*/  UIADD3 UR6, UR10, 0x180, URZ ;  /* 0x000001800a067890 */ /* 0x000fe2000fffe03f */
[----:B-1----:R-:W-:Y:S01]  /*85e0*/  FMNMX.FTZ R12, R41, R12, !PT ;  /* 0x0000000c290c7209 */ /* 0x002fe20007810000 */
[----:B------:R-:W-:-:S04]  /*85f0*/  UMOV UR7, 0x40000040 ;  /* 0x4000004000077882 */ /* 0x000fc80000000000 */
[----:B------:R-:W1:Y:S08]  /*8600*/  MUFU.TANH R177, R177 ;  /* 0x000000b100b17308 */ /* 0x000e700000002400 */
[----:B------:R-:W2:Y:S01]  /*8610*/  MUFU.TANH R179, R179 ;  /* 0x000000b300b37308 */ /* 0x000ea20000002400 */
[----:B0-----:R-:W-:-:S07]  /*8620*/  FMNMX.FTZ R12, R43, R12, !PT ;  /* 0x0000000c2b0c7209 */ /* 0x001fce0007810000 */
[----:B------:R-:W-:Y:S01]  /*8630*/  MUFU.TANH R221, R221 ;  /* 0x000000dd00dd7308 */ /* 0x000fe20000002400 */
[----:B-1----:R-:W-:-:S07]  /*8640*/  FMNMX.FTZ R4, R177, R4, !PT ;  /* 0x00000004b1047209 */ /* 0x002fce0007810000 */
[----:B------:R-:W0:Y:S01]  /*8650*/  MUFU.TANH R45, R45 ;  /* 0x0000002d002d7308 */ /* 0x000e220000002400 */
[----:B--2---:R-:W-:-:S04]  /*8660*/  FMNMX.FTZ R4, R179, R4, !PT ;  /* 0x00000004b3047209 */ /* 0x004fc80007810000 */
[----:B------:R-:W-:-:S03]  /*8670*/  FMNMX.FTZ R4, R201, R4, !PT ;  /* 0x00000004c9047209 */ /* 0x000fc60007810000 */
[----:B------:R-:W-:Y:S01]  /*8680*/  MUFU.TANH R85, R85 ;  /* 0x0000005500557308 */ /* 0x000fe20000002400 */
[----:B------:R-:W-:-:S04]  /*8690*/  FMNMX.FTZ R4, R203, R4, !PT ;  /* 0x00000004cb047209 */ /* 0x000fc80007810000 */
[----:B------:R-:W-:-:S03]  /*86a0*/  FMNMX.FTZ R4, R205, R4, !PT ;  /* 0x00000004cd047209 */ /* 0x000fc60007810000 */
[----:B------:R-:W1:Y:S01]  /*86b0*/  MUFU.TANH R47, R47 ;  /* 0x0000002f002f7308 */ /* 0x000e620000002400 */
[----:B------:R-:W-:Y:S02]  /*86c0*/  FMNMX.FTZ R4, R55, R4, !PT ;  /* 0x0000000437047209 */ /* 0x000fe40007810000 */
[----:B0-----:R-:W-:Y:S02]  /*86d0*/  FMNMX.FTZ R12, R45, R12, !PT ;  /* 0x0000000c2d0c7209 */ /* 0x001fe40007810000 */
[----:B------:R-:W-:-:S03]  /*86e0*/  FMNMX.FTZ R4, R57, R4, !PT ;  /* 0x0000000439047209 */ /* 0x000fc60007810000 */
[----:B------:R-:W0:Y:S01]  /*86f0*/  MUFU.TANH R49, R49 ;  /* 0x0000003100317308 */ /* 0x000e220000002400 */
[----:B------:R-:W-:-:S04]  /*8700*/  FMNMX.FTZ R4, R207, R4, !PT ;  /* 0x00000004cf047209 */ /* 0x000fc80007810000 */
[----:B------:R-:W-:-:S03]  /*8710*/  FMNMX.FTZ R4, R61, R4, !PT ;  /* 0x000000043d047209 */ /* 0x000fc60007810000 */
[----:B------:R-:W2:Y:S01]  /*8720*/  MUFU.TANH R51, R51 ;  /* 0x0000003300337308 */ /* 0x000ea20000002400 */
[----:B-1----:R-:W-:-:S07]  /*8730*/  FMNMX.FTZ R12, R47, R12, !PT ;  /* 0x0000000c2f0c7209 */ /* 0x002fce0007810000 */
[----:B------:R-:W1:Y:S01]  /*8740*/  MUFU.TANH R53, R53 ;  /* 0x0000003500357308 */ /* 0x000e620000002400 */
[----:B0-----:R-:W-:-:S07]  /*8750*/  FMNMX.FTZ R12, R49, R12, !PT ;  /* 0x0000000c310c7209 */ /* 0x001fce0007810000 */
[----:B------:R-:W0:Y:S01]  /*8760*/  MUFU.TANH R59, R59 ;  /* 0x0000003b003b7308 */ /* 0x000e220000002400 */
[----:B--2---:R-:W-:-:S07]  /*8770*/  FMNMX.FTZ R12, R51, R12, !PT ;  /* 0x0000000c330c7209 */ /* 0x004fce0007810000 */
[----:B------:R-:W2:Y:S01]  /*8780*/  MUFU.TANH R63, R63 ;  /* 0x0000003f003f7308 */ /* 0x000ea20000002400 */
[----:B-1----:R-:W-:-:S07]  /*8790*/  FMNMX.FTZ R12, R53, R12, !PT ;  /* 0x0000000c350c7209 */ /* 0x002fce0007810000 */
[----:B------:R-:W-:Y:S01]  /*87a0*/  MUFU.TANH R69, R69 ;  /* 0x0000004500457308 */ /* 0x000fe20000002400 */
[----:B0-----:R-:W-:-:S07]  /*87b0*/  FMNMX.FTZ R12, R59, R12, !PT ;  /* 0x0000000c3b0c7209 */ /* 0x001fce0007810000 */
        /* <DEDUP_REMOVED lines=15> */
[----:B------:R-:W-:-:S05]  /*88b0*/  UMOV UR7, 0x40000040 ;  /* 0x4000004000077882 */ /* 0x000fca0000000000 */
[----:B------:R-:W0:Y:S08]  /*88c0*/  MUFU.TANH R173, R173 ;  /* 0x000000ad00ad7308 */ /* 0x000e300000002400 */
[----:B------:R-:W1:Y:S08]  /*88d0*/  MUFU.TANH R175, R175 ;  /* 0x000000af00af7308 */ /* 0x000e700000002400 */
[----:B------:R-:W2:Y:S01]  /*88e0*/  MUFU.TANH R65, R65 ;  /* 0x0000004100417308 */ /* 0x000ea20000002400 */
[----:B0-----:R-:W-:-:S07]  /*88f0*/  FMNMX.FTZ R4, R173, R4, !PT ;  /* 0x00000004ad047209 */ /* 0x001fce0007810000 */
[----:B------:R-:W0:Y:S01]  /*8900*/  MUFU.TANH R67, R67 ;  /* 0x0000004300437308 */ /* 0x000e220000002400 */
[----:B-1----:R-:W-:-:S04]  /*8910*/  FMNMX.FTZ R4, R175, R4, !PT ;  /* 0x00000004af047209 */ /* 0x002fc80007810000 */
[----:B------:R-:W-:-:S04]  /*8920*/  FMNMX.FTZ R4, R209, R4, !PT ;  /* 0x00000004d1047209 */ /* 0x000fc80007810000 */
[----:B------:R-:W-:Y:S02]  /*8930*/  FMNMX.FTZ R4, R211, R4, !PT ;  /* 0x00000004d3047209 */ /* 0x000fe40007810000 */
[----:B--2---:R-:W-:Y:S02]  /*8940*/  FMNMX.FTZ R12, R65, R12, !PT ;  /* 0x0000000c410c7209 */ /* 0x004fe40007810000 */
[----:B------:R-:W-:-:S04]  /*8950*/  FMNMX.FTZ R4, R213, R4, !PT ;  /* 0x00000004d5047209 */ /* 0x000fc80007810000 */
[----:B------:R-:W-:Y:S02]  /*8960*/  FMNMX.FTZ R4, R73, R4, !PT ;  /* 0x0000000449047209 */ /* 0x000fe40007810000 */
[----:B0-----:R-:W-:Y:S02]  /*8970*/  FMNMX.FTZ R12, R67, R12, !PT ;  /* 0x0000000c430c7209 */ /* 0x001fe40007810000 */
        /* <DEDUP_REMOVED lines=11> */
[----:B------:R-:W0:Y:S02]  /*8a30*/  SHFL.BFLY PT, R7, R4, 0x2, 0x1f ;  /* 0x0c401f0004077f89 */ /* 0x000e2400000e0000 */
[----:B0-----:R-:W-:Y:S02]  /*8a40*/  FMNMX.FTZ R7, R4, R7, !PT ;  /* 0x0000000704077209 */ /* 0x001fe40007810000 */
[----:B------:R-:W0:Y:S03]  /*8a50*/  LDC R4, c[0x0][0x988] ;  /* 0x00026200ff047b82 */ /* 0x000e260000000800 */
[----:B------:R-:W1:Y:S02]  /*8a60*/  SHFL.BFLY PT, R10, R7, 0x1, 0x1f ;  /* 0x0c201f00070a7f89 */ /* 0x000e6400000e0000 */
[----:B-1----:R-:W-:-:S05]  /*8a70*/  FMNMX.FTZ R7, R7, R10, !PT ;  /* 0x0000000a07077209 */ /* 0x002fca0007810000 */
[C---:B0-----:R-:W-:Y:S01]  /*8a80*/  FMUL.FTZ R10, R7.reuse, R4 ;  /* 0x00000004070a7220 */ /* 0x041fe20000410000 */
[----:B------:R-:W-:-:S03]  /*8a90*/  FADD.FTZ R223, -R7, R8 ;  /* 0x0000000807df7221 */ /* 0x000fc60000010100 */
        /* <DEDUP_REMOVED lines=9> */
[-C--:B------:R-:W-:Y:S01]  /*8b30*/  FMUL.FTZ R8, R223, R4.reuse ;  /* 0x00000004df087220 */ /* 0x080fe20000410000 */
[----:B------:R-:W-:Y:S01]  /*8b40*/  HGMMA.64x128x16.F32 R88, R152, gdesc[UR4].tnspB, R88, gsb0 ;  /* 0x41e0000498587df0 */ /* 0x000fe20008000858 */
[----:B------:R-:W-:Y:S01]  /*8b50*/  UIADD3 UR6, UR10, 0x280, URZ ;  /* 0x000002800a067890 */ /* 0x000fe2000fffe03f */
[----:B------:R-:W0:Y:S01]  /*8b60*/  MUFU.TANH R169, R169 ;  /* 0x000000a900a97308 */ /* 0x000e220000002400 */
[----:B------:R-:W-:Y:S01]  /*8b70*/  UMOV UR7, 0x40000040 ;  /* 0x4000004000077882 */ /* 0x000fe20000000000 */
[-CC-:B------:R-:W-:Y:S01]  /*8b80*/  FFMA.FTZ R5, R5, R4.reuse, -R10.reuse ;  /* 0x0000000405057223 */ /* 0x180fe2000001080a */
[-CC-:B------:R-:W-:Y:S01]  /*8b90*/  FFMA.FTZ R182, R181, R4.reuse, -R10.reuse ;  /* 0x00000004b5b67223 */ /* 0x180fe2000001080a */
[-CC-:B------:R-:W-:Y:S01]  /*8ba0*/  FFMA.FTZ R174, R199, R4.reuse, -R10.reuse ;  /* 0x00000004c7ae7223 */ /* 0x180fe2000001080a */
[-CC-:B------:R-:W-:Y:S01]  /*8bb0*/  FFMA.FTZ R191, R177, R4.reuse, -R10.reuse ;  /* 0x00000004b1bf7223 */ /* 0x180fe2000001080a */
[-CC-:B------:R-:W-:Y:S01]  /*8bc0*/  FFMA.FTZ R168, R179, R4.reuse, -R10.reuse ;  /* 0x00000004b3a87223 */ /* 0x180fe2000001080a */
[-CC-:B------:R-:W-:Y:S01]  /*8bd0*/  FFMA.FTZ R193, R201, R4.reuse, -R10.reuse ;  /* 0x00000004c9c17223 */ /* 0x180fe2000001080a */
[----:B------:R-:W1:Y:S01]  /*8be0*/  MUFU.TANH R171, R171 ;  /* 0x000000ab00ab7308 */ /* 0x000e620000002400 */
[-CC-:B------:R-:W-:Y:S01]  /*8bf0*/  FFMA.FTZ R170, R203, R4.reuse, -R10.reuse ;  /* 0x00000004cbaa7223 */ /* 0x180fe2000001080a */
[-CC-:B------:R-:W-:Y:S01]  /*8c00*/  FFMA.FTZ R73, R73, R4.reuse, -R10.reuse ;  /* 0x0000000449497223 */ /* 0x180fe2000001080a */
[-CC-:B------:R-:W-:Y:S01]  /*8c10*/  FFMA.FTZ R77, R77, R4.reuse, -R10.reuse ;  /* 0x000000044d4d7223 */ /* 0x180fe2000001080a */
[-CC-:B------:R-:W-:Y:S01]  /*8c20*/  FFMA.FTZ R20, R217, R4.reuse, -R10.reuse ;  /* 0x00000004d9147223 */ /* 0x180fe2000001080a */
[-CC-:B------:R-:W-:Y:S01]  /*8c30*/  FFMA.FTZ R195, R219, R4.reuse, -R10.reuse ;  /* 0x00000004dbc37223 */ /* 0x180fe2000001080a */
[-CC-:B------:R-:W-:Y:S01]  /*8c40*/  FFMA.FTZ R221, R221, R4.reuse, -R10.reuse ;  /* 0x00000004dddd7223 */ /* 0x180fe2000001080a */
[----:B------:R-:W-:Y:S01]  /*8c50*/  FFMA.FTZ R85, R85, R4, -R10 ;  /* 0x0000000455557223 */ /* 0x000fe2000001080a */
[----:B------:R-:W-:Y:S01]  /*8c60*/  MUFU.EX2 R8, R8 ;  /* 0x0000000800087308 */ /* 0x000fe20000000800 */
[----:B0-----:R-:W-:-:S04]  /*8c70*/  FMNMX.FTZ R12, R169, R12, !PT ;  /* 0x0000000ca90c7209 */ /* 0x001fc80007810000 */
[----:B------:R-:W-:-:S03]  /*8c80*/  FMNMX.FTZ R12, R83, R12, !PT ;  /* 0x0000000c530c7209 */ /* 0x000fc60007810000 */
[----:B------:R-:W0:Y:S01]  /*8c90*/  MUFU.EX2 R5, R5 ;  /* 0x0000000500057308 */ /* 0x000e220000000800 */
[----:B-1----:R-:W-:-:S04]  /*8ca0*/  FMNMX.FTZ R12, R171, R12, !PT ;  /* 0x0000000cab0c7209 */ /* 0x002fc80007810000 */
[----:B------:R-:W-:Y:S01]  /*8cb0*/  FMNMX.FTZ R9, R87, R12, !PT ;  /* 0x0000000c57097209 */ /* 0x000fe20007810000 */
[----:B------:R-:W-:Y:S02]  /*8cc0*/  FFMA.FTZ R12, R213, R4, -R10 ;  /* 0x00000004d50c7223 */ /* 0x000fe4000001080a */
[----:B------:R-:W1:Y:S02]  /*8cd0*/  MUFU.EX2 R180, R180 ;  /* 0x000000b400b47308 */ /* 0x000e640000000800 */
[----:B------:R-:W2:Y:S06]  /*8ce0*/  SHFL.BFLY PT, R14, R9, 0x2, 0x1f ;  /* 0x0c401f00090e7f89 */ /* 0x000eac00000e0000 */
[----:B------:R-:W3:Y:S01]  /*8cf0*/  MUFU.EX2 R182, R182 ;  /* 0x000000b600b67308 */ /* 0x000ee20000000800 */
[----:B0-----:R-:W-:-:S07]  /*8d00*/  FFMA.FTZ R3, R8, R3, R5 ;  /* 0x0000000308037223 */ /* 0x001fce0000010005 */
[----:B------:R-:W-:Y:S01]  /*8d10*/  MUFU.EX2 R176, R176 ;  /* 0x000000b000b07308 */ /* 0x000fe20000000800 */
[C---:B-1----:R-:W-:Y:S01]  /*8d20*/  FADD.FTZ R3, R180.reuse, R3 ;  /* 0x00000003b4037221 */ /* 0x042fe20000010000 */
[----:B------:R-:W-:-:S06]  /*8d30*/  F2FP.F16.F32.PACK_AB R180, R180, R5 ;  /* 0x00000005b4b4723e */ /* 0x000fcc00000000ff */
[----:B------:R-:W-:Y:S01]  /*8d40*/  MUFU.EX2 R178, R178 ;  /* 0x000000b200b27308 */ /* 0x000fe20000000800 */
[----:B---3--:R-:W-:Y:S01]  /*8d50*/  FADD.FTZ R44, R182, R3 ;  /* 0x00000003b62c7221 */ /* 0x008fe20000010000 */
[----:B--2---:R-:W-:Y:S01]  /*8d60*/  FMNMX.FTZ R24, R9, R14, !PT ;  /* 0x0000000e09187209 */ /* 0x004fe20007810000 */
[----:B------:R-:W-:-:S04]  /*8d70*/  FFMA.FTZ R14, R215, R4, -R10 ;  /* 0x00000004d70e7223 */ /* 0x000fc8000001080a */
[----:B------:R-:W0:Y:S01]  /*8d80*/  SHFL.BFLY PT, R9, R24, 0x1, 0x1f ;  /* 0x0c201f0018097f89 */ /* 0x000e2200000e0000 */
[----:B------:R-:W-:Y:S08]  /*8d90*/  MUFU.EX2 R187, R187 ;  /* 0x000000bb00bb7308 */ /* 0x000ff00000000800 */
[----:B------:R-:W-:Y:S08]  /*8da0*/  MUFU.EX2 R172, R172 ;  /* 0x000000ac00ac7308 */ /* 0x000ff00000000800 */
[----:B------:R-:W-:Y:S01]  /*8db0*/  MUFU.EX2 R174, R174 ;  /* 0x000000ae00ae7308 */ /* 0x000fe20000000800 */
[----:B0-----:R-:W-:-:S07]  /*8dc0*/  FMNMX.FTZ R9, R24, R9, !PT ;  /* 0x0000000918097209 */ /* 0x001fce0007810000 */
[----:B------:R-:W-:Y:S01]  /*8dd0*/  MUFU.EX2 R191, R191 ;  /* 0x000000bf00bf7308 */ /* 0x000fe20000000800 */
[----:B------:R-:W-:-:S04]  /*8de0*/  FMUL.FTZ R40, R9, R4 ;  /* 0x0000000409287220 */ /* 0x000fc80000410000 */
[-CC-:B------:R-:W-:Y:S01]  /*8df0*/  FFMA.FTZ R181, R13, R4.reuse, -R40.reuse ;  /* 0x000000040db57223 */ /* 0x180fe20000010828 */
[-CC-:B------:R-:W-:Y:S01]  /*8e00*/  FFMA.FTZ R177, R25, R4.reuse, -R40.reuse ;  /* 0x0000000419b17223 */ /* 0x180fe20000010828 */
[-CC-:B------:R-:W-:Y:S01]  /*8e10*/  FFMA.FTZ R36, R21, R4.reuse, -R40.reuse ;  /* 0x0000000415247223 */ /* 0x180fe20000010828 */
[----:B------:R-:W-:Y:S01]  /*8e20*/  IADD3 R21, -R22, 0xb, RZ ;  /* 0x0000000b16157810 */ /* 0x000fe20007ffe1ff */
        /* <DEDUP_REMOVED lines=21> */
[----:B------:R-:W-:-:S05]  /*8f80*/  FFMA.FTZ R83, R83, R4, -R40 ;  /* 0x0000000453537223 */ /* 0x000fca0000010828 */
[----:B------:R-:W-:Y:S08]  /*8f90*/  MUFU.EX2 R34, R34 ;  /* 0x0000002200227308 */ /* 0x000ff00000000800 */
[----:B------:R-:W-:Y:S01]  /*8fa0*/  MUFU.EX2 R179, R179 ;  /* 0x000000b300b37308 */ /* 0x000fe20000000800 */
[----:B------:R-:W-:Y:S02]  /*8fb0*/  WARPGROUP.DEPBAR.LE gsb0, 0x0 ;  /* 0x00008000000079c5 */ /* 0x000fe40000010000 */
[----:B------:R-:W-:Y:S01]  /*8fc0*/  WARPGROUP.ARRIVE ;  /* 0x00000000000079c5 */ /* 0x000fe20000000000 */
[-CC-:B------:R-:W-:Y:S01]  /*8fd0*/  FFMA.FTZ R153, R183, R4.reuse, -R10.reuse ;  /* 0x00000004b7997223 */ /* 0x180fe2000001080a */
[-CC-:B------:R-:W-:Y:S01]  /*8fe0*/  FFMA.FTZ R152, R55, R4.reuse, -R10.reuse ;  /* 0x0000000437987223 */ /* 0x180fe2000001080a */
[-C--:B------:R-:W-:Y:S01]  /*8ff0*/  FFMA.FTZ R55, R57, R4.reuse, -R10 ;  /* 0x0000000439377223 */ /* 0x080fe2000001080a */
[-C--:B------:R-:W-:Y:S01]  /*9000*/  FFMA.FTZ R183, R15, R4.reuse, -R40 ;  /* 0x000000040fb77223 */ /* 0x080fe20000010828 */
[-CC-:B------:R-:W-:Y:S01]  /*9010*/  FFMA.FTZ R155, R189, R4.reuse, -R10.reuse ;  /* 0x00000004bd9b7223 */ /* 0x180fe2000001080a */
[----:B------:R-:W-:Y:S01]  /*9020*/  HGMMA.64x128x16.F32 R88, R156, gdesc[UR4].tnspB, R88, gsb0 ;  /* 0x41e000049c587df0 */ /* 0x000fe20008000858 */
[----:B------:R-:W-:Y:S01]  /*9030*/  UIADD3 UR6, UR10, 0x300, URZ ;  /* 0x000003000a067890 */ /* 0x000fe2000fffe03f */
[----:B------:R-:W-:Y:S01]  /*9040*/  FFMA.FTZ R57, R61, R4, -R10 ;  /* 0x000000043d397223 */ /* 0x000fe2000001080a */
[----:B------:R-:W-:Y:S01]  /*9050*/  UMOV UR7, 0x40000040 ;  /* 0x4000004000077882 */ /* 0x000fe20000000000 */
[----:B------:R-:W-:-:S02]  /*9060*/  IMAD.U32 R15, RZ, RZ, UR43 ;  /* 0x0000002bff0f7e24 */ /* 0x000fc4000f8e00ff */
[-CC-:B------:R-:W-:Y:S01]  /*9070*/  FFMA.FTZ R189, R197, R4.reuse, -R10.reuse ;  /* 0x00000004c5bd7223 */ /* 0x180fe2000001080a */
[-CC-:B------:R-:W-:Y:S01]  /*9080*/  FFMA.FTZ R154, R207, R4.reuse, -R10.reuse ;  /* 0x00000004cf9a7223 */ /* 0x180fe2000001080a */
[-C--:B------:R-:W-:Y:S01]  /*9090*/  FFMA.FTZ R61, R175, R4.reuse, -R10 ;  /* 0x00000004af3d7223 */ /* 0x080fe2000001080a */
[----:B------:R-:W-:Y:S01]  /*90a0*/  MUFU.EX2 R183, R183 ;  /* 0x000000b700b77308 */ /* 0x000fe20000000800 */
[----:B------:R-:W-:Y:S01]  /*90b0*/  @!P1 LEA R15, R15, UR41, 0x3 ;  /* 0x000000290f0f9c11 */ /* 0x000fe2000f8e18ff */
[----:B------:R-:W-:-:S04]  /*90c0*/  FFMA.FTZ R175, R37, R4, -R40 ;  /* 0x0000000425af7223 */ /* 0x000fc80000010828 */
[----:B------:R-:W-:Y:S02]  /*90d0*/  @!P1 VIADD R25, R15, 0x28840 ;  /* 0x000288400f199836 */ /* 0x000fe40000000000 */
[----:B------:R-:W-:Y:S01]  /*90e0*/  FFMA.FTZ R15, R49, R4, -R40 ;  /* 0x00000004310f7223 */ /* 0x000fe20000010828 */
[----:B------:R-:W0:Y:S02]  /*90f0*/  MUFU.EX2 R153, R153 ;  /* 0x0000009900997308 */ /* 0x000e240000000800 */
[----:B------:R-:W-:-:S06]  /*9100*/  @!P1 PRMT R25, RZ, 0x654, R25 ;  /* 0x00000654ff199816 */ /* 0x000fcc0000000019 */
[----:B------:R-:W-:Y:S08]  /*9110*/  MUFU.EX2 R155, R155 ;  /* 0x0000009b009b7308 */ /* 0x000ff00000000800 */
[----:B------:R-:W-:Y:S01]  /*9120*/  MUFU.EX2 R38, R38 ;  /* 0x0000002600267308 */ /* 0x000fe20000000800 */
[----:B0-----:R-:W-:-:S07]  /*9130*/  F2FP.F16.F32.PACK_AB R182, R153, R182 ;  /* 0x000000b699b6723e */ /* 0x001fce00000000ff */
        /* <DEDUP_REMOVED lines=42> */
[----:B------:R-:W-:Y:S01]  /*93e0*/  MUFU.EX2 R75, R75 ;  /* 0x0000004b004b7308 */ /* 0x000fe20000000800 */
[----:B------:R-:W-:-:S02]  /*93f0*/  WARPGROUP.DEPBAR.LE gsb0, 0x0 ;  /* 0x00008000000079c5 */ /* 0x000fc40000010000 */
[----:B------:R-:W-:Y:S01]  /*9400*/  WARPGROUP.ARRIVE ;  /* 0x00000000000079c5 */ /* 0x000fe20000000000 */
[----:B------:R-:W-:Y:S01]  /*9410*/  FADD.FTZ R161, -R9, R6 ;  /* 0x0000000609a17221 */ /* 0x000fe20000010100 */
[----:B------:R-:W-:-:S03]  /*9420*/  FFMA.FTZ R6, R45, R4, -R40 ;  /* 0x000000042d067223 */ /* 0x000fc60000010828 */
[----:B------:R-:W-:Y:S01]  /*9430*/  FMUL.FTZ R161, R161, R4 ;  /* 0x00000004a1a17220 */ /* 0x000fe20000410000 */
[----:B------:R-:W-:Y:S01]  /*9440*/  HGMMA.64x128x16.F32 R88, R164, gdesc[UR4].tnspB, R88, gsb0 ;  /* 0x41e00004a4587df0 */ /* 0x000fe20008000858 */
[----:B------:R-:W-:Y:S01]  /*9450*/  MUFU.EX2 R14, R14 ;  /* 0x0000000e000e7308 */ /* 0x000fe20000000800 */
[----:B------:R-:W-:Y:S01]  /*9460*/  UIADD3 UR6, UR56, -0x1, URZ ;  /* 0xffffffff38067890 */ /* 0x000fe2000fffe03f */
[----:B0-----:R-:W-:-:S06]  /*9470*/  F2FP.F16.F32.PACK_AB R160, R73, R12 ;  /* 0x0000000c49a0723e */ /* 0x001fcc00000000ff */
[----:B------:R-:W0:Y:S01]  /*9480*/  MUFU.EX2 R197, R161 ;  /* 0x000000a100c57308 */ /* 0x000e220000000800 */
[----:B------:R-:W-:-:S07]  /*9490*/  UMOV UR56, UR6 ;  /* 0x0000000600387c82 */ /* 0x000fce0008000000 */
[----:B------:R-:W-:Y:S08]  /*94a0*/  MUFU.EX2 R6, R6 ;  /* 0x0000000600067308 */ /* 0x000ff00000000800 */
[----:B------:R-:W1:Y:S01]  /*94b0*/  MUFU.EX2 R77, R77 ;  /* 0x0000004d004d7308 */ /* 0x000e620000000800 */
[----:B0-----:R-:W-:-:S04]  /*94c0*/  FFMA.FTZ R42, R197, R0, R10 ;  /* 0x00000000c52a7223 */ /* 0x001fc8000001000a */
[C---:B------:R-:W-:Y:S01]  /*94d0*/  FADD.FTZ R42, R181.reuse, R42 ;  /* 0x0000002ab52a7221 */ /* 0x040fe20000010000 */
[----:B------:R-:W-:Y:S02]  /*94e0*/  F2FP.F16.F32.PACK_AB R181, R181, R10 ;  /* 0x0000000ab5b5723e */ /* 0x000fe400000000ff */
[----:B------:R-:W0:Y:S01]  /*94f0*/  MUFU.EX2 R0, R53 ;  /* 0x0000003500007308 */ /* 0x000e220000000800 */
[----:B------:R-:W-:Y:S01]  /*9500*/  FADD.FTZ R3, R183, R42 ;  /* 0x0000002ab7037221 */ /* 0x000fe20000010000 */
[----:B------:R-:W-:-:S03]  /*9510*/  F2FP.F16.F32.PACK_AB R183, R36, R183 ;  /* 0x000000b724b7723e */ /* 0x000fc600000000ff */
[----:B------:R-:W-:-:S03]  /*9520*/  FADD.FTZ R42, R36, R3 ;  /* 0x00000003242a7221 */ /* 0x000fc60000010000 */
[----:B------:R-:W-:Y:S01]  /*9530*/  MUFU.EX2 R79, R79 ;  /* 0x0000004f004f7308 */ /* 0x000fe20000000800 */
[----:B------:R-:W-:Y:S01]  /*9540*/  FADD.FTZ R3, R177, R42 ;  /* 0x0000002ab1037221 */ /* 0x000fe20000010000 */
[C---:B------:R-:W-:Y:S02]  /*9550*/  F2FP.F16.F32.PACK_AB R177, R34.reuse, R177 ;  /* 0x000000b122b1723e */ /* 0x040fe400000000ff */
[----:B-1----:R-:W-:Y:S01]  /*9560*/  F2FP.F16.F32.PACK_AB R162, R77, R14 ;  /* 0x0000000e4da2723e */ /* 0x002fe200000000ff */
        /* <DEDUP_REMOVED lines=24> */
[----:B--2---:R-:W-:Y:S01]  /*96f0*/  IMAD.U32 R25, RZ, RZ, UR51 ;  /* 0x00000033ff197e24 */ /* 0x004fe2000f8e00ff */
[----:B------:R-:W-:Y:S01]  /*9700*/  UMOV UR51, UR43 ;  /* 0x0000002b00337c82 */ /* 0x000fe20008000000 */
[-C--:B------:R-:W-:Y:S01]  /*9710*/  FMUL.FTZ R101, R101, R8.reuse ;  /* 0x0000000865657220 */ /* 0x080fe20000410000 */
[-C--:B------:R-:W-:Y:S01]  /*9720*/  FMUL.FTZ R104, R104, R8.reuse ;  /* 0x0000000868687220 */ /* 0x080fe20000410000 */
[-C--:B------:R-:W-:Y:S01]  /*9730*/  FMUL.FTZ R105, R105, R8.reuse ;  /* 0x0000000869697220 */ /* 0x080fe20000410000 */
[----:B------:R-:W-:Y:S01]  /*9740*/  @!P1 LEA R25, R25, UR41, 0x3 ;  /* 0x0000002919199c11 */ /* 0x000fe2000f8e18ff */
[-C--:B------:R-:W-:Y:S01]  /*9750*/  FMUL.FTZ R108, R108, R8.reuse ;  /* 0x000000086c6c7220 */ /* 0x080fe20000410000 */
[-C--:B------:R-:W-:Y:S01]  /*9760*/  FMUL.FTZ R109, R109, R8.reuse ;  /* 0x000000086d6d7220 */ /* 0x080fe20000410000 */
[-C--:B------:R-:W-:Y:S01]  /*9770*/  FMUL.FTZ R112, R112, R8.reuse ;  /* 0x0000000870707220 */ /* 0x080fe20000410000 */
[----:B------:R-:W-:Y:S01]  /*9780*/  FMUL.FTZ R113, R113, R8 ;  /* 0x0000000871717220 */ /* 0x000fe20000410000 */
[----:B-1----:R-:W-:-:S02]  /*9790*/  @!P1 VIADD R21, R25, 0x28860 ;  /* 0x0002886019159836 */ /* 0x002fc40000000000 */
[-C--:B------:R-:W-:Y:S01]  /*97a0*/  FMUL.FTZ R116, R116, R8.reuse ;  /* 0x0000000874747220 */ /* 0x080fe20000410000 */
[-C--:B------:R-:W-:Y:S01]  /*97b0*/  FMUL.FTZ R117, R117, R8.reuse ;  /* 0x0000000875757220 */ /* 0x080fe20000410000 */
[-C--:B------:R-:W-:Y:S01]  /*97c0*/  FMUL.FTZ R120, R120, R8.reuse ;  /* 0x0000000878787220 */ /* 0x080fe20000410000 */
[-C--:B------:R-:W-:Y:S01]  /*97d0*/  FMUL.FTZ R121, R121, R8.reuse ;  /* 0x0000000879797220 */ /* 0x080fe20000410000 */
[----:B------:R-:W-:Y:S01]  /*97e0*/  @!P1 PRMT R25, RZ, 0x654, R21 ;  /* 0x00000654ff199816 */ /* 0x000fe20000000015 */
[----:B------:R-:W-:Y:S01]  /*97f0*/  FADD.FTZ R21, R153, R44 ;  /* 0x0000002c99157221 */ /* 0x000fe20000010000 */
[-C--:B------:R-:W-:Y:S01]  /*9800*/  FMUL.FTZ R124, R124, R8.reuse ;  /* 0x000000087c7c7220 */ /* 0x080fe20000410000 */
[----:B------:R-:W-:Y:S01]  /*9810*/  FMUL.FTZ R125, R125, R8 ;  /* 0x000000087d7d7220 */ /* 0x000fe20000410000 */
[----:B------:R1:W-:Y:S01]  /*9820*/  @!P1 SYNCS.ARRIVE.TRANS64.RED.A1T0 RZ, [R25+URZ], RZ ;  /* 0x000000ff19ff99a7 */ /* 0x0003e2000810043f */
[----:B------:R-:W-:Y:S01]  /*9830*/  FADD.FTZ R44, R176, R21 ;  /* 0x00000015b02c7221 */ /* 0x000fe20000010000 */
[----:B------:R-:W-:Y:S01]  /*9840*/  F2FP.F16.F32.PACK_AB R176, R155, R176 ;  /* 0x000000b09bb0723e */ /* 0x000fe200000000ff */
[-C--:B------:R-:W-:Y:S01]  /*9850*/  FMUL.FTZ R128, R128, R8.reuse ;  /* 0x0000000880807220 */ /* 0x080fe20000410000 */
[----:B------:R-:W-:Y:S01]  /*9860*/  FMUL.FTZ R129, R129, R8 ;  /* 0x0000000881817220 */ /* 0x000fe20000410000 */
[----:B------:R-:W-:Y:S01]  /*9870*/  FADD.FTZ R21, R155, R44 ;  /* 0x0000002c9b157221 */ /* 0x000fe20000010000 */
[----:B0-----:R-:W-:Y:S01]  /*9880*/  F2FP.F16.F32.PACK_AB R155, R59, R0 ;  /* 0x000000003b9b723e */ /* 0x001fe200000000ff */
[-C--:B------:R-:W-:Y:S01]  /*9890*/  FMUL.FTZ R132, R132, R8.reuse ;  /* 0x0000000884847220 */ /* 0x080fe20000410000 */
[----:B-1----:R-:W-:Y:S01]  /*98a0*/  FADD.FTZ R25, R175, R42 ;  /* 0x0000002aaf197221 */ /* 0x002fe20000010000 */
[----:B------:R-:W-:Y:S01]  /*98b0*/  FADD.FTZ R44, R178, R21 ;  /* 0x00000015b22c7221 */ /* 0x000fe20000010000 */
[C---:B------:R-:W-:Y:S01]  /*98c0*/  F2FP.F16.F32.PACK_AB R175, R26.reuse, R175 ;  /* 0x000000af1aaf723e */ /* 0x040fe200000000ff */
        /* <DEDUP_REMOVED lines=23> */
[----:B------:R-:W-:Y:S01]  /*9a40*/  FMUL.FTZ R149, R149, R8 ;  /* 0x0000000895957220 */ /* 0x000fe20000410000 */
[----:B------:R-:W-:Y:S01]  /*9a50*/  F2FP.F16.F32.PACK_AB R178, R187, R178 ;  /* 0x000000b2bbb2723e */ /* 0x000fe200000000ff */
[----:B------:R-:W-:Y:S01]  /*9a60*/  MUFU.EX2 R40, R40 ;  /* 0x0000002800287308 */ /* 0x000fe20000000800 */
[----:B------:R-:W-:Y:S01]  /*9a70*/  FADD.FTZ R25, R193, R44 ;  /* 0x0000002cc1197221 */ /* 0x000fe20000010000 */
[----:B------:R-:W-:Y:S01]  /*9a80*/  F2FP.F16.F32.PACK_AB R172, R189, R172 ;  /* 0x000000acbdac723e */ /* 0x000fe200000000ff */
[-C--:B------:R-:W-:Y:S01]  /*9a90*/  FMUL.FTZ R90, R90, R197.reuse ;  /* 0x000000c55a5a7220 */ /* 0x080fe20000410000 */
[----:B------:R-:W-:Y:S01]  /*9aa0*/  F2FP.F16.F32.PACK_AB R174, R191, R174 ;  /* 0x000000aebfae723e */ /* 0x000fe200000000ff */
[----:B------:R-:W-:Y:S01]  /*9ab0*/  FADD.FTZ R42, R170, R25 ;  /* 0x00000019aa2a7221 */ /* 0x000fe20000010000 */
[----:B------:R-:W-:Y:S01]  /*9ac0*/  F2FP.F16.F32.PACK_AB R170, R157, R170 ;  /* 0x000000aa9daa723e */ /* 0x000fe200000000ff */
[-C--:B------:R-:W-:Y:S01]  /*9ad0*/  FMUL.FTZ R91, R91, R197.reuse ;  /* 0x000000c55b5b7220 */ /* 0x080fe20000410000 */
[----:B------:R-:W0:Y:S01]  /*9ae0*/  MUFU.EX2 R44, R71 ;  /* 0x00000047002c7308 */ /* 0x000e220000000800 */
[----:B------:R-:W-:Y:S01]  /*9af0*/  FADD.FTZ R5, R157, R42 ;  /* 0x0000002a9d057221 */ /* 0x000fe20000010000 */
[----:B------:R-:W-:Y:S01]  /*9b00*/  F2FP.F16.F32.PACK_AB R168, R193, R168 ;  /* 0x000000a8c1a8723e */ /* 0x000fe200000000ff */
[----:B------:R-:W-:Y:S01]  /*9b10*/  FMUL.FTZ R94, R94, R197 ;  /* 0x000000c55e5e7220 */ /* 0x000fe20000410000 */
[----:B------:R-:W-:Y:S01]  /*9b20*/  F2FP.F16.F32.PACK_AB R153, R32, R15 ;  /* 0x0000000f2099723e */ /* 0x000fe200000000ff */
[----:B------:R-:W-:Y:S01]  /*9b30*/  FADD.FTZ R34, R152, R5 ;  /* 0x0000000598227221 */ /* 0x000fe20000010000 */
[----:B------:R-:W-:Y:S01]  /*9b40*/  FADD.FTZ R5, R15, R10 ;  /* 0x0000000a0f057221 */ /* 0x000fe20000010000 */
[----:B------:R-:W-:Y:S01]  /*9b50*/  F2FP.F16.F32.PACK_AB R152, R55, R152 ;  /* 0x000000983798723e */ /* 0x000fe200000000ff */
[-C--:B------:R-:W-:Y:S01]  /*9b60*/  FMUL.FTZ R95, R95, R197.reuse ;  /* 0x000000c55f5f7220 */ /* 0x080fe20000410000 */
[----:B------:R-:W-:Y:S01]  /*9b70*/  FADD.FTZ R25, R55, R34 ;  /* 0x0000002237197221 */ /* 0x000fe20000010000 */
[----:B------:R-:W-:Y:S01]  /*9b80*/  FADD.FTZ R5, R32, R5 ;  /* 0x0000000520057221 */ /* 0x000fe20000010000 */
[----:B------:R-:W1:Y:S01]  /*9b90*/  MUFU.EX2 R34, R81 ;  /* 0x0000005100227308 */ /* 0x000e620000000800 */
[----:B------:R-:W-:Y:S01]  /*9ba0*/  F2FP.F16.F32.PACK_AB R157, R65, R46 ;  /* 0x0000002e419d723e */ /* 0x000fe200000000ff */
[----:B------:R-:W-:Y:S01]  /*9bb0*/  FADD.FTZ R10, R154, R25 ;  /* 0x000000199a0a7221 */ /* 0x000fe20000010000 */
[----:B------:R-:W-:Y:S01]  /*9bc0*/  FADD.FTZ R5, R0, R5 ;  /* 0x0000000500057221 */ /* 0x000fe20000010000 */
[C---:B------:R-:W-:Y:S01]  /*9bd0*/  F2FP.F16.F32.PACK_AB R154, R57.reuse, R154 ;  /* 0x0000009a399a723e */ /* 0x040fe200000000ff */
[-C--:B------:R-:W-:Y:S01]  /*9be0*/  FMUL.FTZ R98, R98, R197.reuse ;  /* 0x000000c562627220 */ /* 0x080fe20000410000 */
[----:B------:R-:W-:Y:S01]  /*9bf0*/  FADD.FTZ R25, R57, R10 ;  /* 0x0000000a39197221 */ /* 0x000fe20000010000 */
[----:B------:R-:W-:Y:S01]  /*9c00*/  FADD.FTZ R5, R59, R5 ;  /* 0x000000053b057221 */ /* 0x000fe20000010000 */
[----:B0-----:R-:W-:Y:S01]  /*9c10*/  F2FP.F16.F32.PACK_AB R161, R75, R44 ;  /* 0x0000002c4ba1723e */ /* 0x001fe200000000ff */
[-C--:B------:R-:W-:Y:S01]  /*9c20*/  FMUL.FTZ R99, R99, R197.reuse ;  /* 0x000000c563637220 */ /* 0x080fe20000410000 */
[----:B------:R-:W-:Y:S01]  /*9c30*/  FADD.FTZ R10, R156, R25 ;  /* 0x000000199c0a7221 */ /* 0x000fe20000010000 */
[----:B------:R-:W-:Y:S01]  /*9c40*/  FADD.FTZ R5, R46, R5 ;  /* 0x000000052e057221 */ /* 0x000fe20000010000 */
[C---:B------:R-:W-:Y:S01]  /*9c50*/  F2FP.F16.F32.PACK_AB R156, R61.reuse, R156 ;  /* 0x0000009c3d9c723e */ /* 0x040fe200000000ff */
[-C--:B------:R-:W-:Y:S01]  /*9c60*/  FMUL.FTZ R102, R102, R197.reuse ;  /* 0x000000c566667220 */ /* 0x080fe20000410000 */
[----:B------:R-:W-:Y:S01]  /*9c70*/  FADD.FTZ R11, R61, R10 ;  /* 0x0000000a3d0b7221 */ /* 0x000fe20000010000 */
[----:B------:R-:W-:Y:S01]  /*9c80*/  FADD.FTZ R5, R65, R5 ;  /* 0x0000000541057221 */ /* 0x000fe20000010000 */
[----:B------:R-:W-:Y:S01]  /*9c90*/  F2FP.F16.F32.PACK_AB R164, R195, R20 ;  /* 0x00000014c3a4723e */ /* 0x000fe200000000ff */
[-C--:B------:R-:W-:Y:S01]  /*9ca0*/  FMUL.FTZ R103, R103, R197.reuse ;  /* 0x000000c567677220 */ /* 0x080fe20000410000 */
[----:B------:R-:W-:Y:S01]  /*9cb0*/  FADD.FTZ R10, R158, R11 ;  /* 0x0000000b9e0a7221 */ /* 0x000fe20000010000 */
[----:B------:R-:W-:Y:S01]  /*9cc0*/  FADD.FTZ R5, R48, R5 ;  /* 0x0000000530057221 */ /* 0x000fe20000010000 */
[C---:B------:R-:W-:Y:S01]  /*9cd0*/  F2FP.F16.F32.PACK_AB R158, R159.reuse, R158 ;  /* 0x0000009e9f9e723e */ /* 0x040fe200000000ff */
[-C--:B------:R-:W-:Y:S01]  /*9ce0*/  FMUL.FTZ R106, R106, R197.reuse ;  /* 0x000000c56a6a7220 */ /* 0x080fe20000410000 */
[----:B------:R-:W-:Y:S01]  /*9cf0*/  FADD.FTZ R11, R159, R10 ;  /* 0x0000000a9f0b7221 */ /* 0x000fe20000010000 */
[C---:B------:R-:W-:Y:S01]  /*9d00*/  FADD.FTZ R5, R69.reuse, R5 ;  /* 0x0000000545057221 */ /* 0x040fe20000010000 */
        /* <DEDUP_REMOVED lines=8> */
[----:B------:R-:W0:Y:S01]  /*9d90*/  MUFU.EX2 R6, R21 ;  /* 0x0000001500067308 */ /* 0x000e220000000800 */
[----:B------:R-:W-:Y:S01]  /*9da0*/  F2FP.F16.F32.PACK_AB R165, R83, R26 ;  /* 0x0000001a53a5723e */ /* 0x000fe200000000ff */
        /* <DEDUP_REMOVED lines=15> */
[----:B0-----:R-:W-:Y:S01]  /*9ea0*/  F2FP.F16.F32.PACK_AB R167, R40, R6 ;  /* 0x0000000628a7723e */ /* 0x001fe200000000ff */
        /* <DEDUP_REMOVED lines=22> */
.L_x_2050:
[----:B------:R-:W-:Y:S06]  /*a010*/  BAR.ARV 0x8, 0x120 ;  /* 0x0204800000007b1d */ /* 0x000fec0000002000 */
[----:B------:R-:W-:Y:S05]  /*a020*/  @!P0 BRA `(.L_x_2060) ;  /* 0x0000000000048947 */ /* 0x000fea0003800000 */
[----:B------:R-:W-:Y:S01]  /*a030*/  BPT.TRAP 0x1 ;  /* 0x000000040000795c */ /* 0x000fe20000300000 */
.L_x_2060:
[----:B------:R-:W-:Y:S01]  /*a040*/  ULEA UR5, UR43, UR41, 0x3 ;  /* 0x000000292b057291 */ /* 0x000fe2000f8e183f */
[----:B------:R-:W-:-:S05]  /*a050*/  IMAD.U32 R5, RZ, RZ, UR44 ;  /* 0x0000002cff057e24 */ /* 0x000fca000f8e00ff */
[----:B------:R-:W-:-:S04]  /*a060*/  SHF.L.U32 R5, R5, 0x1f, RZ ;  /* 0x0000001f05057819 */ /* 0x000fc800000006ff */
[----:B------:R0:W1:Y:S01]  /*a070*/  SYNCS.PHASECHK.TRANS64.TRYWAIT P2, [UR5+0x28850], R5 ;  /* 0x02885005ff0075a7 */ /* 0x0000620008040145 */
[----:B------:R-:W-:Y:S05]  /*a080*/  @!P0 BRA `(.L_x_2061) ;  /* 0x0000000000048947 */ /* 0x000fea0003800000 */
[----:B------:R-:W-:Y:S01]  /*a090*/  BPT.TRAP 0x1 ;  /* 0x000000040000795c */ /* 0x000fe20000300000 */
.L_x_2061:
[----:B-1----:R-:W-:Y:S05]  /*a0a0*/  @P2 BRA `(.L_x_2062) ;  /* 0x0000000000082947 */ /* 0x002fea0003800000 */
[----:B------:R-:W1:Y:S02]  /*a0b0*/  SYNCS.PHASECHK.TRANS64.TRYWAIT P0, [UR5+0x28850], R5 ;  /* 0x02885005ff0075a7 */ /* 0x000e640008000145 */
[----:B-1----:R-:W-:Y:S05]  /*a0c0*/  @!P0 BRA `(.L_x_2063) ;  /* 0x00000078007c8947 */ /* 0x002fea0003800000 */
.L_x_2062:
[----:B------:R-:W-:Y:S01]  /*a0d0*/  UIADD3 UR41, UR41, 0x400, URZ ;  /* 0x0000040029297890 */ /* 0x000fe2000fffe03f */
[----:B------:R-:W-:Y:S01]  /*a0e0*/  WARPGROUP.ARRIVE ;  /* 0x00000000000079c5 */ /* 0x000fe20000000000 */
[----:B------:R-:W-:Y:S01]  /*a0f0*/  UMOV UR7, 0x40000040 ;  /* 0x4000004000077882 */ /* 0x000fe20000000000 */
[----:B-1----:R-:W1:Y:S01]  /*a100*/  SHFL.BFLY PT, R6, R3, 0x2, 0x1f ;  /* 0x0c401f0003067f89 */ /* 0x002e6200000e0000 */
[----:B------:R-:W-:Y:S01]  /*a110*/  USHF.R.U32.HI UR41, URZ, 0x4, UR41 ;  /* 0x000000043f297899 */ /* 0x000fe20008011629 */
[----:B------:R-:W-:Y:S01]  /*a120*/  MOV R21, RZ ;  /* 0x000000ff00157202 */ /* 0x000fe20000000f00 */
[----:B------:R-:W-:Y:S01]  /*a130*/  IMAD.MOV.U32 R10, RZ, RZ, RZ ;  /* 0x000000ffff0a7224 */ /* 0x000fe200078e00ff */
[----:B0-----:R-:W0:Y:S01]  /*a140*/  SHFL.BFLY PT, R5, R0, 0x2, 0x1f ;  /* 0x0c401f0000057f89 */ /* 0x001e2200000e0000 */
[----:B------:R-:W-:Y:S02]  /*a150*/  ULOP3.LUT UR41, UR41, 0x3fff, URZ, 0xc0, !UPT ;  /* 0x00003fff29297892 */ /* 0x000fe4000f8ec03f */
[----:B------:R-:W-:-:S02]  /*a160*/  UIADD3 UR45, UR45, 0x1, URZ ;  /* 0x000000012d2d7890 */ /* 0x000fc4000fffe03f */
[----:B------:R-:W-:-:S04]  /*a170*/  ULOP3.LUT UR4, UR41, 0x4000000, URZ, 0xfc, !UPT ;  /* 0x0400000029047892 */ /* 0x000fc8000f8efc3f */
[----:B------:R-:W-:Y:S02]  /*a180*/  ULEA UR4, UR43, UR4, 0xb ;  /* 0x000000042b047291 */ /* 0x000fe4000f8e583f */
[----:B------:R-:W-:-:S04]  /*a190*/  UIADD3 UR43, UR43, 0x1, URZ ;  /* 0x000000012b2b7890 */ /* 0x000fc8000fffe03f */
[----:B------:R-:W-:Y:S01]  /*a1a0*/  UISETP.NE.AND UP0, UPT, UR43, 0x2, UPT ;  /* 0x000000022b00788c */ /* 0x000fe2000bf05270 */
[----:B------:R-:W-:Y:S02]  /*a1b0*/  UMOV UR6, UR4 ;  /* 0x0000000400067c82 */ /* 0x000fe40008000000 */
[----:B------:R-:W-:Y:S01]  /*a1c0*/  HGMMA.64x128x16.F32 R88, R180, gdesc[UR4].tnspB, R88, gsb0 ;  /* 0x41e00004b4587df0 */ /* 0x000fe20008000858 */
[----:B------:R-:W-:Y:S01]  /*a1d0*/  UIADD3 UR6, UR4, 0x80, URZ ;  /* 0x0000008004067890 */ /* 0x000fe2000fffe03f */
[----:B-1----:R-:W-:Y:S01]  /*a1e0*/  FADD.FTZ R6, R6, R3 ;  /* 0x0000000306067221 */ /* 0x002fe20000010000 */
[----:B------:R-:W-:Y:S01]  /*a1f0*/  UMOV UR7, 0x40000040 ;  /* 0x4000004000077882 */ /* 0x000fe20000000000 */
[----:B------:R-:W-:Y:S02]  /*a200*/  IMAD.MOV.U32 R3, RZ, RZ, -0x800000 ;  /* 0xff800000ff037424 */ /* 0x000fe400078e00ff */
[----:B0-----:R-:W-:Y:S01]  /*a210*/  FADD.FTZ R8, R5, R0 ;  /* 0x0000000005087221 */ /* 0x001fe20000010000 */
[----:B------:R-:W-:Y:S01]  /*a220*/  IMAD.MOV.U32 R0, RZ, RZ, -0x800000 ;  /* 0xff800000ff007424 */ /* 0x000fe200078e00ff */
[----:B------:R-:W0:Y:S01]  /*a230*/  SHFL.BFLY PT, R5, R6, 0x1, 0x1f ;  /* 0x0c201f0006057f89 */ /* 0x000e2200000e0000 */
[----:B------:R-:W-:-:S03]  /*a240*/  USEL UR43, UR43, URZ, UP0 ;  /* 0x0000003f2b2b7287 */ /* 0x000fc60008000000 */
[----:B------:R-:W1:Y:S01]  /*a250*/  SHFL.BFLY PT, R11, R8, 0x1, 0x1f ;  /* 0x0c201f00080b7f89 */ /* 0x000e6200000e0000 */
[----:B0-----:R-:W-:Y:S01]  /*a260*/  FADD.FTZ R12, R6, R5 ;  /* 0x00000005060c7221 */ /* 0x001fe20000010000 */
[----:B-1----:R-:W-:-:S04]  /*a270*/  FADD.FTZ R13, R8, R11 ;  /* 0x0000000b080d7221 */ /* 0x002fc80000010000 */
[----:B------:R-:W-:Y:S01]  /*a280*/  FSETP.NE.FTZ.AND P0, PT, R12, RZ, PT ;  /* 0x000000ff0c00720b */ /* 0x000fe20003f15000 */
[----:B------:R-:W-:Y:S01]  /*a290*/  IMAD.U32 R8, RZ, RZ, UR5 ;  /* 0x00000005ff087e24 */ /* 0x000fe2000f8e00ff */
[----:B------:R-:W-:-:S03]  /*a2a0*/  FSETP.NE.FTZ.AND P2, PT, R13, RZ, PT ;  /* 0x000000ff0d00720b */ /* 0x000fc60003f55000 */
[----:B------:R-:W-:-:S05]  /*a2b0*/  @!P1 VIADD R8, R8, 0x28860 ;  /* 0x0002886008089836 */ /* 0x000fca0000000000 */
[----:B------:R-:W-:-:S03]  /*a2c0*/  @!P1 PRMT R8, RZ, 0x654, R8 ;  /* 0x00000654ff089816 */ /* 0x000fc60000000008 */
[----:B------:R-:W0:Y:S01]  /*a2d0*/  @P0 MUFU.LG2 R5, R12 ;  /* 0x0000000c00050308 */ /* 0x000e220000000c00 */
[C---:B------:R-:W-:Y:S01]  /*a2e0*/  @P0 FMUL.FTZ R6, R4.reuse, 0.69314718246459960938 ;  /* 0x3f31721804060820 */ /* 0x040fe20000410000 */
[----:B------:R-:W-:-:S06]  /*a2f0*/  @P2 FMUL.FTZ R15, R4, 0.69314718246459960938 ;  /* 0x3f317218040f2820 */ /* 0x000fcc0000410000 */
        /* <DEDUP_REMOVED lines=78> */
[-C--:B0-----:R-:W-:Y:S01]  /*a7e0*/  FMUL.FTZ R93, R90, R10.reuse ;  /* 0x0000000a5a5d7220 */ /* 0x081fe20000410000 */
        /* <DEDUP_REMOVED lines=30> */
[----:B------:R-:W-:-:S07]  /*a9d0*/  FMUL.FTZ R151, R151, R10 ;  /* 0x0000000a97977220 */ /* 0x000fce0000410000 */
.L_x_2033:
        /* <DEDUP_REMOVED lines=15> */
[----:B------:R-:W-:Y:S01]  /*aad0*/  F2FP.F16.F32.PACK_AB R148, R35, R38 ;  /* 0x000000262394723e */ /* 0x000fe200000000ff */
[----:B------:R-:W-:Y:S01]  /*aae0*/  ULDC.64 UR6, c[0x0][0xbd8] ;  /* 0x0002f60000067ab9 */ /* 0x000fe20000000a00 */
[----:B------:R-:W-:Y:S01]  /*aaf0*/  F2FP.F16.F32.PACK_AB R149, R33, R36 ;  /* 0x000000242195723e */ /* 0x000fe200000000ff */
[----:B------:R-:W-:Y:S01]  /*ab00*/  UISETP.NE.AND.EX UP0, UPT, UR9, URZ, UPT, UP0 ;  /* 0x0000003f0900728c */ /* 0x000fe2000bf05300 */
[----:B------:R-:W-:Y:S01]  /*ab10*/  F2FP.F16.F32.PACK_AB R150, R21, R34 ;  /* 0x000000221596723e */ /* 0x000fe200000000ff */
[----:B------:R-:W-:Y:S01]  /*ab20*/  UISETP.NE.U32.AND UP1, UPT, UR6, URZ, UPT ;  /* 0x0000003f0600728c */ /* 0x000fe2000bf25070 */
[----:B------:R-:W-:Y:S01]  /*ab30*/  F2FP.F16.F32.PACK_AB R151, R151, R32 ;  /* 0x000000209797723e */ /* 0x000fe200000000ff */
[----:B------:R-:W-:-:S02]  /*ab40*/  USHF.L.U32 UR10, UR37, 0x2, URZ ;  /* 0x00000002250a7899 */ /* 0x000fc4000800063f */
[----:B------:R-:W-:Y:S02]  /*ab50*/  UISETP.NE.AND.EX UP1, UPT, UR7, URZ, UPT, UP1 ;  /* 0x0000003f0700728c */ /* 0x000fe4000bf25310 */
[----:B------:R-:W-:Y:S02]  /*ab60*/  USHF.L.U64.HI UR11, UR37, 0x2, UR38 ;  /* 0x00000002250b7899 */ /* 0x000fe40008010226 */
[----:B------:R-:W-:Y:S02]  /*ab70*/  UIADD3 UR4, UP2, UR10, UR6, URZ ;  /* 0x000000060a047290 */ /* 0x000fe4000ff5e03f */
[----:B------:R-:W-:Y:S02]  /*ab80*/  @UP0 UIADD3 UR6, UP3, UR10, UR8, URZ ;  /* 0x000000080a060290 */ /* 0x000fe4000ff7e03f */
[----:B------:R-:W-:Y:S02]  /*ab90*/  UIADD3.X UR8, UR11, UR7, URZ, UP2, !UPT ;  /* 0x000000070b087290 */ /* 0x000fe400097fe43f */
[----:B------:R-:W-:Y:S01]  /*aba0*/  @UP0 UIADD3.X UR7, UR11, UR9, URZ, UP3, !UPT ;  /* 0x000000090b070290 */ /* 0x000fe20009ffe43f */
[----:B------:R-:W-:-:S02]  /*abb0*/  MOV R24, R20 ;  /* 0x0000001400187202 */ /* 0x000fc40000000f00 */
[----:B0-----:R-:W-:-:S03]  /*abc0*/  MOV R25, R5 ;  /* 0x0000000500197202 */ /* 0x001fc60000000f00 */
[----:B------:R-:W-:-:S03]  /*abd0*/  IMAD.WIDE R4, R185, 0x2, R24 ;  /* 0x00000002b9047825 */ /* 0x000fc600078e0218 */
[C---:B------:R-:W-:Y:S02]  /*abe0*/  LOP3.LUT R9, R4.reuse, 0x380, RZ, 0xc0, !PT ;  /* 0x0000038004097812 */ /* 0x040fe400078ec0ff */
[C---:B------:R-:W-:Y:S02]  /*abf0*/  IADD3 R91, P5, R4.reuse, 0x40, RZ ;  /* 0x00000040045b7810 */ /* 0x040fe40007fbe0ff */
[C---:B------:R-:W-:Y:S02]  /*ac00*/  IADD3 R95, P4, R4.reuse, 0x60, RZ ;  /* 0x00000060045f7810 */ /* 0x040fe40007f9e0ff */
[----:B------:R-:W-:Y:S01]  /*ac10*/  SHF.R.U64 R9, R9, 0x3, RZ ;  /* 0x0000000309097819 */ /* 0x000fe200000012ff */
[--C-:B------:R-:W-:Y:S01]  /*ac20*/  IMAD.X R29, RZ, RZ, R5.reuse, P5 ;  /* 0x000000ffff1d7224 */ /* 0x100fe200028e0605 */
[C---:B------:R-:W-:Y:S01]  /*ac30*/  IADD3 R45, P6, R4.reuse, 0x20, RZ ;  /* 0x00000020042d7810 */ /* 0x040fe20007fde0ff */
[----:B------:R-:W-:Y:S01]  /*ac40*/  IMAD.X R27, RZ, RZ, R5, P4 ;  /* 0x000000ffff1b7224 */ /* 0x000fe200020e0605 */
[----:B------:R-:W-:-:S02]  /*ac50*/  IADD3 R97, P3, R4, 0x4000, RZ ;  /* 0x0000400004617810 */ /* 0x000fc40007f7e0ff */
[C---:B------:R-:W-:Y:S01]  /*ac60*/  IADD3 R99, P2, R4.reuse, 0x4020, RZ ;  /* 0x0000402004637810 */ /* 0x040fe20007f5e0ff */
[--C-:B------:R-:W-:Y:S01]  /*ac70*/  IMAD.X R31, RZ, RZ, R5.reuse, P6 ;  /* 0x000000ffff1f7224 */ /* 0x100fe200030e0605 */
[C---:B------:R-:W-:Y:S01]  /*ac80*/  IADD3 R101, P1, R4.reuse, 0x4040, RZ ;  /* 0x0000404004657810 */ /* 0x040fe20007f3e0ff */
[--C-:B------:R-:W-:Y:S01]  /*ac90*/  IMAD.X R11, RZ, RZ, R5.reuse, P3 ;  /* 0x000000ffff0b7224 */ /* 0x100fe200018e0605 */
[----:B------:R-:W-:Y:S01]  /*aca0*/  BAR.SYNC.DEFER_BLOCKING 0x1, 0x100 ;  /* 0x0044000000007b1d */ /* 0x000fe20000010000 */
[----:B------:R-:W-:Y:S02]  /*acb0*/  IADD3 R103, P0, R4, 0x4060, RZ ;  /* 0x0000406004677810 */ /* 0x000fe40007f1e0ff */
[----:B------:R-:W-:Y:S02]  /*acc0*/  LOP3.LUT R26, R91, 0x380, RZ, 0xc0, !PT ;  /* 0x000003805b1a7812 */ /* 0x000fe400078ec0ff */
[----:B------:R-:W-:Y:S01]  /*acd0*/  LOP3.LUT R4, R9, R4, RZ, 0x3c, !PT ;  /* 0x0000000409047212 */ /* 0x000fe200078e3cff */
[--C-:B------:R-:W-:Y:S01]  /*ace0*/  IMAD.X R9, RZ, RZ, R5.reuse, P2 ;  /* 0x000000ffff097224 */ /* 0x100fe200010e0605 */
[----:B------:R-:W-:Y:S01]  /*acf0*/  LOP3.LUT R44, R95, 0x380, RZ, 0xc0, !PT ;  /* 0x000003805f2c7812 */ /* 0x000fe200078ec0ff */
[----:B------:R-:W-:Y:S01]  /*ad00*/  IMAD.X R13, RZ, RZ, R5, P0 ;  /* 0x000000ffff0d7224 */ /* 0x000fe200000e0605 */
[----:B------:R-:W-:-:S02]  /*ad10*/  SHF.R.U64 R26, R26, 0x3, RZ ;  /* 0x000000031a1a7819 */ /* 0x000fc400000012ff */
[-C--:B------:R-:W-:Y:S02]  /*ad20*/  IADD3.X R15, RZ, R5.reuse, RZ, P1, !PT ;  /* 0x00000005ff0f7210 */ /* 0x080fe40000ffe4ff */
[----:B------:R-:W-:Y:S02]  /*ad30*/  SHF.R.U64 R44, R44, 0x3, RZ ;  /* 0x000000032c2c7819 */ /* 0x000fe400000012ff */
[----:B------:R-:W-:Y:S02]  /*ad40*/  MOV R90, R4 ;  /* 0x00000004005a7202 */ /* 0x000fe40000000f00 */
[----:B------:R-:W-:Y:S02]  /*ad50*/  LOP3.LUT R10, R45, 0x380, RZ, 0xc0, !PT ;  /* 0x000003802d0a7812 */ /* 0x000fe400078ec0ff */
[----:B------:R-:W-:Y:S02]  /*ad60*/  F2FP.F16.F32.PACK_AB R5, R12, R93 ;  /* 0x0000005d0c05723e */ /* 0x000fe400000000ff */
[----:B------:R-:W-:-:S02]  /*ad70*/  LOP3.LUT R46, R97, 0x380, RZ, 0xc0, !PT ;  /* 0x00000380612e7812 */ /* 0x000fc400078ec0ff */
[----:B------:R-:W-:Y:S02]  /*ad80*/  LOP3.LUT R12, R99, 0x380, RZ, 0xc0, !PT ;  /* 0x00000380630c7812 */ /* 0x000fe400078ec0ff */
[----:B------:R-:W-:Y:S02]  /*ad90*/  LOP3.LUT R28, R26, R91, RZ, 0x3c, !PT ;  /* 0x0000005b1a1c7212 */ /* 0x000fe400078e3cff */
[----:B------:R-:W-:Y:S02]  /*ada0*/  LOP3.LUT R26, R44, R95, RZ, 0x3c, !PT ;  /* 0x0000005f2c1a7212 */ /* 0x000fe400078e3cff */
[----:B------:R-:W-:Y:S02]  /*adb0*/  SHF.R.U64 R10, R10, 0x3, RZ ;  /* 0x000000030a0a7819 */ /* 0x000fe400000012ff */
[----:B------:R-:W-:Y:S02]  /*adc0*/  LOP3.LUT R44, R103, 0x380, RZ, 0xc0, !PT ;  /* 0x00000380672c7812 */ /* 0x000fe400078ec0ff */
[----:B------:R-:W-:-:S02]  /*add0*/  SHF.R.U64 R46, R46, 0x3, RZ ;  /* 0x000000032e2e7819 */ /* 0x000fc400000012ff */
[----:B------:R-:W-:Y:S02]  /*ade0*/  F2FP.F16.F32.PACK_AB R4, R14, R153 ;  /* 0x000000990e04723e */ /* 0x000fe400000000ff */
[----:B------:R-:W-:Y:S02]  /*adf0*/  SHF.R.U64 R12, R12, 0x3, RZ ;  /* 0x000000030c0c7819 */ /* 0x000fe400000012ff */
[----:B------:R-:W-:Y:S01]  /*ae00*/  LOP3.LUT R14, R101, 0x380, RZ, 0xc0, !PT ;  /* 0x00000380650e7812 */ /* 0x000fe200078ec0ff */
[----:B------:R0:W-:Y:S01]  /*ae10*/  STSM.16.M88.4 [R90], R4 ;  /* 0x000000045a007844 */ /* 0x0001e20000000200 */
[----:B------:R-:W-:Y:S02]  /*ae20*/  LOP3.LUT R30, R10, R45, RZ, 0x3c, !PT ;  /* 0x0000002d0a1e7212 */ /* 0x000fe400078e3cff */
[----:B------:R-:W-:Y:S02]  /*ae30*/  SHF.R.U64 R44, R44, 0x3, RZ ;  /* 0x000000032c2c7819 */ /* 0x000fe400000012ff */
[----:B------:R-:W-:-:S02]  /*ae40*/  LOP3.LUT R10, R46, R97, RZ, 0x3c, !PT ;  /* 0x000000612e0a7212 */ /* 0x000fc400078e3cff */
[----:B------:R-:W-:Y:S02]  /*ae50*/  LOP3.LUT R8, R12, R99, RZ, 0x3c, !PT ;  /* 0x000000630c087212 */ /* 0x000fe400078e3cff */
[----:B------:R-:W-:Y:S02]  /*ae60*/  SHF.R.U64 R14, R14, 0x3, RZ ;  /* 0x000000030e0e7819 */ /* 0x000fe400000012ff */
[----:B------:R-:W-:Y:S02]  /*ae70*/  LOP3.LUT R12, R44, R103, RZ, 0x3c, !PT ;  /* 0x000000672c0c7212 */ /* 0x000fe400078e3cff */
[----:B------:R-:W-:Y:S02]  /*ae80*/  MOV R45, R10 ;  /* 0x0000000a002d7202 */ /* 0x000fe40000000f00 */
[----:B------:R-:W-:Y:S02]  /*ae90*/  MOV R44, R8 ;  /* 0x00000008002c7202 */ /* 0x000fe40000000f00 */
[----:B------:R-:W-:-:S02]  /*aea0*/  LOP3.LUT R14, R14, R101, RZ, 0x3c, !PT ;  /* 0x000000650e0e7212 */ /* 0x000fc400078e3cff */
[----:B------:R-:W-:Y:S02]  /*aeb0*/  MOV R30, R30 ;  /* 0x0000001e001e7202 */ /* 0x000fe40000000f00 */
[----:B------:R-:W-:Y:S02]  /*aec0*/  F2FP.F16.F32.PACK_AB R8, R87, R92 ;  /* 0x0000005c5708723e */ /* 0x000fe400000000ff */
[----:B------:R-:W-:Y:S02]  /*aed0*/  F2FP.F16.F32.PACK_AB R9, R85, R88 ;  /* 0x000000585509723e */ /* 0x000fe400000000ff */
[----:B------:R-:W-:Y:S02]  /*aee0*/  F2FP.F16.F32.PACK_AB R10, R83, R86 ;  /* 0x00000056530a723e */ /* 0x000fe400000000ff */
[----:B------:R-:W-:Y:S02]  /*aef0*/  F2FP.F16.F32.PACK_AB R11, R81, R84 ;  /* 0x00000054510b723e */ /* 0x000fe400000000ff */
[----:B------:R-:W-:-:S02]  /*af00*/  MOV R46, R26 ;  /* 0x0000001a002e7202 */ /* 0x000fc40000000f00 */
[----:B------:R-:W-:Y:S01]  /*af10*/  MOV R89, R28 ;  /* 0x0000001c00597202 */ /* 0x000fe20000000f00 */
[----:B------:R1:W-:Y:S01]  /*af20*/  STSM.16.M88.4 [R30], R8 ;  /* 0x000000081e007844 */ /* 0x0003e20000000200 */
[----:B------:R-:W-:Y:S02]  /*af30*/  MOV R27, R14 ;  /* 0x0000000e001b7202 */ /* 0x000fe40000000f00 */
[----:B------:R-:W-:Y:S02]  /*af40*/  MOV R26, R12 ;  /* 0x0000000c001a7202 */ /* 0x000fe40000000f00 */
[----:B0-----:R-:W-:Y:S02]  /*af50*/  F2FP.F16.F32.PACK_AB R4, R79, R82 ;  /* 0x000000524f04723e */ /* 0x001fe400000000ff */
[----:B------:R-:W-:Y:S02]  /*af60*/  F2FP.F16.F32.PACK_AB R5, R77, R80 ;  /* 0x000000504d05723e */ /* 0x000fe400000000ff */
[----:B------:R-:W-:-:S02]  /*af70*/  F2FP.F16.F32.PACK_AB R6, R75, R78 ;  /* 0x0000004e4b06723e */ /* 0x000fc400000000ff */
[----:B------:R-:W-:Y:S02]  /*af80*/  F2FP.F16.F32.PACK_AB R7, R73, R76 ;  /* 0x0000004c4907723e */ /* 0x000fe400000000ff */
[----:B------:R-:W-:Y:S02]  /*af90*/  F2FP.F16.F32.PACK_AB R12, R71, R74 ;  /* 0x0000004a470c723e */ /* 0x000fe400000000ff */
[----:B------:R-:W-:Y:S01]  /*afa0*/  F2FP.F16.F32.PACK_AB R13, R69, R72 ;  /* 0x00000048450d723e */ /* 0x000fe200000000ff */
[----:B------:R0:W-:Y:S01]  /*afb0*/  STSM.16.M88.4 [R89], R4 ;  /* 0x0000000459007844 */ /* 0x0001e20000000200 */
[----:B------:R-:W-:Y:S02]  /*afc0*/  F2FP.F16.F32.PACK_AB R14, R67, R70 ;  /* 0x00000046430e723e */ /* 0x000fe400000000ff */
[----:B------:R-:W-:Y:S02]  /*afd0*/  F2FP.F16.F32.PACK_AB R15, R65, R68 ;  /* 0x00000044410f723e */ /* 0x000fe400000000ff */
[----:B-1----:R-:W-:-:S02]  /*afe0*/  F2FP.F16.F32.PACK_AB R8, R63, R66 ;  /* 0x000000423f08723e */ /* 0x002fc400000000ff */
[----:B------:R-:W-:Y:S01]  /*aff0*/  F2FP.F16.F32.PACK_AB R9, R61, R64 ;  /* 0x000000403d09723e */ /* 0x000fe200000000ff */
[----:B------:R-:W-:Y:S01]  /*b000*/  STSM.16.M88.4 [R46], R12 ;  /* 0x0000000c2e007844 */ /* 0x000fe20000000200 */
[----:B------:R-:W-:Y:S02]  /*b010*/  F2FP.F16.F32.PACK_AB R10, R59, R62 ;  /* 0x0000003e3b0a723e */ /* 0x000fe400000000ff */
[----:B------:R-:W-:Y:S02]  /*b020*/  F2FP.F16.F32.PACK_AB R11, R57, R60 ;  /* 0x0000003c390b723e */ /* 0x000fe400000000ff */
[----:B------:R-:W-:Y:S02]  /*b030*/  F2FP.F16.F32.PACK_AB R28, R55, R58 ;  /* 0x0000003a371c723e */ /* 0x000fe400000000ff */
[----:B------:R-:W-:Y:S01]  /*b040*/  F2FP.F16.F32.PACK_AB R29, R53, R56 ;  /* 0x00000038351d723e */ /* 0x000fe200000000ff */
[----:B------:R1:W-:Y:S01]  /*b050*/  STSM.16.M88.4 [R45], R8 ;  /* 0x000000082d007844 */ /* 0x0003e20000000200 */
[----:B------:R-:W-:Y:S01]  /*b060*/  F2FP.F16.F32.PACK_AB R30, R51, R54 ;  /* 0x00000036331e723e */ /* 0x000fe200000000ff */
[----:B0-----:R-:W-:Y:S01]  /*b070*/  IMAD.U32 R4, RZ, RZ, UR4 ;  /* 0x00000004ff047e24 */ /* 0x001fe2000f8e00ff */
[----:B------:R-:W-:Y:S01]  /*b080*/  F2FP.F16.F32.PACK_AB R31, R49, R52 ;  /* 0x00000034311f723e */ /* 0x000fe200000000ff */
[----:B------:R-:W-:Y:S01]  /*b090*/  IMAD.U32 R5, RZ, RZ, UR8 ;  /* 0x00000008ff057e24 */ /* 0x000fe2000f8e00ff */
[----:B------:R-:W-:-:S02]  /*b0a0*/  F2FP.F16.F32.PACK_AB R52, R43, R50 ;  /* 0x000000322b34723e */ /* 0x000fc400000000ff */
[----:B------:R-:W-:Y:S01]  /*b0b0*/  F2FP.F16.F32.PACK_AB R53, R41, R48 ;  /* 0x000000302935723e */ /* 0x000fe200000000ff */
[----:B------:R0:W-:Y:S01]  /*b0c0*/  STSM.16.M88.4 [R44], R28 ;  /* 0x0000001c2c007844 */ /* 0x0001e20000000200 */
[----:B------:R-:W-:Y:S02]  /*b0d0*/  F2FP.F16.F32.PACK_AB R54, R39, R42 ;  /* 0x0000002a2736723e */ /* 0x000fe400000000ff */
[----:B------:R-:W-:Y:S02]  /*b0e0*/  F2FP.F16.F32.PACK_AB R55, R37, R40 ;  /* 0x000000282537723e */ /* 0x000fe400000000ff */
[----:B------:R-:W-:Y:S02]  /*b0f0*/  PLOP3.LUT P0, PT, PT, PT, UP1, 0x80, 0x0 ;  /* 0x000000000000781c */ /* 0x000fe40003f0f018 */
[----:B------:R-:W-:Y:S01]  /*b100*/  PLOP3.LUT P2, PT, PT, PT, UP0, 0x80, 0x0 ;  /* 0x000000000000781c */ /* 0x000fe20003f4f008 */
[----:B------:R0:W-:Y:S04]  /*b110*/  STSM.16.M88.4 [R27], R52 ;  /* 0x000000341b007844 */ /* 0x0001e80000000200 */
[----:B------:R0:W-:Y:S01]  /*b120*/  STSM.16.M88.4 [R26], R148 ;  /* 0x000000941a007844 */ /* 0x0001e20000000200 */
[----:B------:R-:W-:Y:S01]  /*b130*/  BAR.SYNC.DEFER_BLOCKING 0x1, 0x100 ;  /* 0x0044000000007b1d */ /* 0x000fe20000010000 */
[----:B------:R-:W-:-:S02]  /*b140*/  IMAD.U32 R6, RZ, RZ, UR6 ;  /* 0x00000006ff067e24 */ /* 0x000fc4000f8e00ff */
[----:B------:R-:W-:-:S03]  /*b150*/  IMAD.U32 R7, RZ, RZ, UR7 ;  /* 0x00000007ff077e24 */ /* 0x000fc6000f8e00ff */
[----:B-1----:R-:W2:Y:S04]  /*b160*/  @P0 LDG.E R8, desc[UR48][R4.64] ;  /* 0x0000003004080981 */ /* 0x002ea8000c1e1900 */
[----:B------:R-:W3:Y:S01]  /*b170*/  @P2 LDG.E R6, desc[UR48][R6.64] ;  /* 0x0000003006062981 */ /* 0x000ee2000c1e1900 */
[----:B------:R-:W-:Y:S01]  /*b180*/  IMAD R9, R16, 0x40, R2 ;  /* 0x0000004010097824 */ /* 0x000fe200078e0202 */
[----:B------:R-:W-:Y:S01]  /*b190*/  UMOV UR4, URZ ;  /* 0x0000003f00047c82 */ /* 0x000fe20008000000 */
[----:B------:R-:W-:Y:S02]  /*b1a0*/  ULDC UR10, c[0x0][0xa88] ;  /* 0x0002a200000a7ab9 */ /* 0x000fe40000000800 */
[----:B------:R-:W-:-:S03]  /*b1b0*/  IMAD.WIDE R24, R9, 0x2, R24 ;  /* 0x0000000209187825 */ /* 0x000fc600078e0218 */
[----:B------:R-:W-:Y:S02]  /*b1c0*/  IADD3 R9, P1, R24, 0x1000, RZ ;  /* 0x0000100018097810 */ /* 0x000fe40007f3e0ff */
[----:B--2---:R-:W-:Y:S02]  /*b1d0*/  @P0 R2UR UR4, R8 ;  /* 0x00000000080402ca */ /* 0x004fe400000e0000 */
[----:B---3--:R-:W-:Y:S01]  /*b1e0*/  @P2 R2UR UR10, R6 ;  /* 0x00000000060a22ca */ /* 0x008fe200000e0000 */
[----:B0-----:R-:W-:-:S14]  /*b1f0*/  @P2 BRA `(.L_x_2066) ;  /* 0x0000000000182947 */ /* 0x001fdc0003800000 */
[----:B------:R-:W-:Y:S05]  /*b200*/  @!P0 BRA `(.L_x_2066) ;  /* 0x0000000000148947 */ /* 0x000fea0003800000 */
[----:B------:R-:W2:Y:S04]  /*b210*/  LDG.E R7, desc[UR48][R4.64] ;  /* 0x0000003004077981 */ /* 0x000ea8000c1e1900 */
[----:B------:R-:W3:Y:S01]  /*b220*/  LDG.E R6, desc[UR48][R4.64+0x4] ;  /* 0x0000043004067981 */ /* 0x000ee2000c1e1900 */
[----:B--2---:R-:W-:Y:S02]  /*b230*/  R2UR UR6, R7 ;  /* 0x00000000070672ca */ /* 0x004fe400000e0000 */
[----:B---3--:R-:W-:-:S13]  /*b240*/  R2UR UR10, R6 ;  /* 0x00000000060a72ca */ /* 0x008fda00000e0000 */
[----:B------:R-:W-:-:S12]  /*b250*/  UIADD3 UR10, -UR6, UR10, URZ ;  /* 0x0000000a060a7290 */ /* 0x000fd8000fffe13f */
.L_x_2066:
[----:B------:R-:W-:Y:S01]  /*b260*/  USHF.R.S32.HI UR14, URZ, 0x1f, UR39 ;  /* 0x0000001f3f0e7899 */ /* 0x000fe20008011427 */
[----:B------:R-:W-:Y:S01]  /*b270*/  IMAD.U32 R8, RZ, RZ, UR40 ;  /* 0x00000028ff087e24 */ /* 0x000fe2000f8e00ff */
[----:B------:R-:W-:Y:S01]  /*b280*/  ULDC.64 UR12, c[0x0][0xb70] ;  /* 0x0002dc00000c7ab9 */ /* 0x000fe20000000a00 */
[----:B------:R-:W-:Y:S01]  /*b290*/  USHF.R.S32.HI UR9, URZ, 0x1f, UR4 ;  /* 0x0000001f3f097899 */ /* 0x000fe20008011404 */
[----:B------:R-:W-:Y:S01]  /*b2a0*/  IADD3 R13, P2, R24, 0x2000, RZ ;  /* 0x00002000180d7810 */ /* 0x000fe20007f5e0ff */
[----:B------:R-:W-:Y:S01]  /*b2b0*/  UIMAD UR11, UR14, UR12, URZ ;  /* 0x0000000c0e0b72a4 */ /* 0x000fe2000f8e023f */
[----:B------:R-:W-:Y:S01]  /*b2c0*/  IMAD R8, R8, 0x80, R19 ;  /* 0x0000008008087824 */ /* 0x000fe200078e0213 */
[----:B------:R-:W-:Y:S01]  /*b2d0*/  UMOV UR8, UR4 ;  /* 0x0000000400087c82 */ /* 0x000fe20008000000 */
[----:B------:R-:W-:Y:S01]  /*b2e0*/  USEL UR38, UR38, URZ, !UP1 ;  /* 0x0000003f26267287 */ /* 0x000fe2000c800000 */
[----:B------:R-:W-:Y:S01]  /*b2f0*/  IADD3 R7, P6, R24, 0x3000, RZ ;  /* 0x0000300018077810 */ /* 0x000fe20007fde0ff */
[----:B------:R-:W-:Y:S01]  /*b300*/  UIMAD.WIDE.U32 UR6, UR39, UR12, UR8 ;  /* 0x0000000c270672a5 */ /* 0x000fe2000f8e0008 */
[----:B------:R-:W-:Y:S01]  /*b310*/  SHF.R.S32.HI R5, RZ, 0x1f, R8 ;  /* 0x0000001fff057819 */ /* 0x000fe20000011408 */
[----:B------:R-:W-:Y:S01]  /*b320*/  UIMAD UR11, UR39, UR13, UR11 ;  /* 0x0000000d270b72a4 */ /* 0x000fe2000f8e020b */
[----:B------:R-:W-:Y:S01]  /*b330*/  LOP3.LUT R12, R13, 0x380, RZ, 0xc0, !PT ;  /* 0x000003800d0c7812 */ /* 0x000fe200078ec0ff */
[----:B------:R-:W-:Y:S01]  /*b340*/  USEL UR37, UR37, URZ, !UP1 ;  /* 0x0000003f25257287 */ /* 0x000fe2000c800000 */
[----:B------:R-:W-:Y:S01]  /*b350*/  LOP3.LUT R4, R7, 0x380, RZ, 0xc0, !PT ;  /* 0x0000038007047812 */ /* 0x000fe200078ec0ff */
[----:B------:R-:W-:Y:S01]  /*b360*/  ULDC.64 UR12, c[0x0][0xb78] ;  /* 0x0002de00000c7ab9 */ /* 0x000fe20000000a00 */
[----:B------:R-:W-:Y:S01]  /*b370*/  UIADD3 UR7, UR7, UR11, URZ ;  /* 0x0000000b07077290 */ /* 0x000fe2000fffe03f */
[----:B------:R-:W-:Y:S01]  /*b380*/  SHF.R.U64 R12, R12, 0x3, RZ ;  /* 0x000000030c0c7819 */ /* 0x000fe200000012ff */
[----:B------:R-:W-:Y:S01]  /*b390*/  UIMAD UR8, UR38, UR12, URZ ;  /* 0x0000000c260872a4 */ /* 0x000fe2000f8e023f */
[----:B------:R-:W-:Y:S01]  /*b3a0*/  SHF.R.U64 R4, R4, 0x3, RZ ;  /* 0x0000000304047819 */ /* 0x000fe200000012ff */
[----:B------:R-:W-:Y:S01]  /*b3b0*/  UIMAD.WIDE.U32 UR6, UR37, UR12, UR6 ;  /* 0x0000000c250672a5 */ /* 0x000fe2000f8e0006 */
[----:B------:R-:W-:Y:S01]  /*b3c0*/  LOP3.LUT R12, R12, R13, RZ, 0x3c, !PT ;  /* 0x0000000d0c0c7212 */ /* 0x000fe200078e3cff */
[----:B------:R-:W-:Y:S01]  /*b3d0*/  UIMAD UR8, UR37, UR13, UR8 ;  /* 0x0000000d250872a4 */ /* 0x000fe2000f8e0208 */
[----:B------:R-:W-:Y:S01]  /*b3e0*/  IADD3 R37, P5, R24, 0x4000, RZ ;  /* 0x0000400018257810 */ /* 0x000fe20007fbe0ff */
[--C-:B------:R-:W-:Y:S01]  /*b3f0*/  IMAD.X R13, RZ, RZ, R25.reuse, P2 ;  /* 0x000000ffff0d7224 */ /* 0x100fe200010e0619 */
[----:B------:R-:W-:Y:S01]  /*b400*/  LOP3.LUT R4, R4, R7, RZ, 0x3c, !PT ;  /* 0x0000000704047212 */ /* 0x000fe200078e3cff */
[----:B------:R-:W-:Y:S01]  /*b410*/  IMAD.X R29, RZ, RZ, R25, P1 ;  /* 0x000000ffff1d7224 */ /* 0x000fe200008e0619 */
[----:B------:R-:W-:Y:S01]  /*b420*/  IADD3 R6, P0, R8, UR6, RZ ;  /* 0x0000000608067c10 */ /* 0x000fe2000ff1e0ff */
[----:B------:R-:W-:Y:S01]  /*b430*/  IMAD.U32 R10, RZ, RZ, UR8 ;  /* 0x00000008ff0a7e24 */ /* 0x000fe2000f8e00ff */
[C---:B------:R-:W-:Y:S01]  /*b440*/  IADD3 R41, P4, R24.reuse, 0x5000, RZ ;  /* 0x0000500018297810 */ /* 0x040fe20007f9e0ff */
[----:B------:R-:W-:Y:S01]  /*b450*/  ULDC.64 UR12, c[0x0][0xaa0] ;  /* 0x0002a800000c7ab9 */ /* 0x000fe20000000a00 */
[----:B------:R-:W-:-:S02]  /*b460*/  IADD3 R27, P3, R24, 0x6000, RZ ;  /* 0x00006000181b7810 */ /* 0x000fc40007f7e0ff */
[----:B------:R-:W-:Y:S01]  /*b470*/  IADD3.X R5, R5, UR7, R10, P0, !PT ;  /* 0x0000000705057c10 */ /* 0x000fe200087fe40a */
[----:B------:R-:W-:Y:S01]  /*b480*/  ULDC.64 UR6, c[0x0][0xb40] ;  /* 0x0002d00000067ab9 */ /* 0x000fe20000000a00 */
[----:B------:R-:W-:Y:S02]  /*b490*/  IADD3 R7, P2, R24, 0x7000, RZ ;  /* 0x0000700018077810 */ /* 0x000fe40007f5e0ff */
[C---:B------:R-:W-:Y:S02]  /*b4a0*/  LEA R44, P0, R6.reuse, UR6, 0x2 ;  /* 0x00000006062c7c11 */ /* 0x040fe4000f8010ff */
[----:B------:R-:W-:Y:S02]  /*b4b0*/  LOP3.LUT R28, R9, 0x380, RZ, 0xc0, !PT ;  /* 0x00000380091c7812 */ /* 0x000fe400078ec0ff */
[----:B------:R-:W-:Y:S02]  /*b4c0*/  LEA.HI.X R45, R6, UR7, R5, 0x2, P0 ;  /* 0x00000007062d7c11 */ /* 0x000fe400080f1405 */
[----:B------:R-:W-:-:S02]  /*b4d0*/  LOP3.LUT P0, RZ, R23, 0x3, RZ, 0xc0, !PT ;  /* 0x0000000317ff7812 */ /* 0x000fc4000780c0ff */
[C---:B------:R-:W-:Y:S02]  /*b4e0*/  IADD3 R5, R8.reuse, 0x8, RZ ;  /* 0x0000000808057810 */ /* 0x040fe40007ffe0ff */
[----:B------:R-:W-:Y:S02]  /*b4f0*/  ISETP.GE.OR P1, PT, R8, UR10, P0 ;  /* 0x0000000a08007c0c */ /* 0x000fe40008726670 */
[----:B------:R-:W-:Y:S01]  /*b500*/  ISETP.GE.OR P0, PT, R5, UR10, P0 ;  /* 0x0000000a05007c0c */ /* 0x000fe20008706670 */
[----:B------:R-:W-:Y:S01]  /*b510*/  IMAD.X R5, RZ, RZ, R25, P6 ;  /* 0x000000ffff057224 */ /* 0x000fe200030e0619 */
[----:B------:R-:W-:Y:S02]  /*b520*/  LOP3.LUT R36, R37, 0x380, RZ, 0xc0, !PT ;  /* 0x0000038025247812 */ /* 0x000fe400078ec0ff */
[----:B------:R-:W-:Y:S02]  /*b530*/  LOP3.LUT R40, R41, 0x380, RZ, 0xc0, !PT ;  /* 0x0000038029287812 */ /* 0x000fe400078ec0ff */
[----:B------:R-:W-:-:S02]  /*b540*/  LOP3.LUT R26, R27, 0x380, RZ, 0xc0, !PT ;  /* 0x000003801b1a7812 */ /* 0x000fc400078ec0ff */
[----:B------:R-:W-:Y:S02]  /*b550*/  LOP3.LUT R33, R24, 0x380, RZ, 0xc0, !PT ;  /* 0x0000038018217812 */ /* 0x000fe400078ec0ff */
[----:B------:R-:W-:Y:S01]  /*b560*/  LOP3.LUT R6, R7, 0x380, RZ, 0xc0, !PT ;  /* 0x0000038007067812 */ /* 0x000fe200078ec0ff */
[----:B------:R-:W-:Y:S01]  /*b570*/  @!P1 STG.E desc[UR48][R44.64], R3 ;  /* 0x000000032c009986 */ /* 0x000fe2000c101930 */
[----:B------:R-:W-:Y:S02]  /*b580*/  SHF.R.U64 R28, R28, 0x3, RZ ;  /* 0x000000031c1c7819 */ /* 0x000fe400000012ff */
[----:B------:R-:W-:Y:S01]  /*b590*/  SHF.R.U64 R36, R36, 0x3, RZ ;  /* 0x0000000324247819 */ /* 0x000fe200000012ff */
[----:B------:R-:W-:Y:S01]  /*b5a0*/  UIMAD UR6, UR9, UR12, URZ ;  /* 0x0000000c090672a4 */ /* 0x000fe2000f8e023f */
[----:B------:R-:W-:Y:S01]  /*b5b0*/  SHF.R.U64 R40, R40, 0x3, RZ ;  /* 0x0000000328287819 */ /* 0x000fe200000012ff */
[----:B------:R0:W-:Y:S01]  /*b5c0*/  @!P0 STG.E desc[UR48][R44.64+0x20], R0 ;  /* 0x000020002c008986 */ /* 0x0001e2000c101930 */
[----:B------:R-:W-:Y:S01]  /*b5d0*/  SHF.R.U64 R26, R26, 0x3, RZ ;  /* 0x000000031a1a7819 */ /* 0x000fe200000012ff */
[----:B------:R-:W-:Y:S01]  /*b5e0*/  ULDC.64 UR8, c[0x0][0xae0] ;  /* 0x0002b80000087ab9 */ /* 0x000fe20000000a00 */
[----:B------:R-:W-:Y:S01]  /*b5f0*/  SHF.R.U64 R33, R33, 0x3, RZ ;  /* 0x0000000321217819 */ /* 0x000fe200000012ff */
[----:B------:R-:W5:Y:S01]  /*b600*/  LD.E.128 R12, desc[UR48][R12.64] ;  /* 0x000000300c0c7980 */ /* 0x000f62000c101d00 */
[----:B------:R-:W-:-:S02]  /*b610*/  SHF.R.U64 R6, R6, 0x3, RZ ;  /* 0x0000000306067819 */ /* 0x000fc400000012ff */
[----:B------:R-:W-:Y:S01]  /*b620*/  LOP3.LUT R28, R28, R9, RZ, 0x3c, !PT ;  /* 0x000000091c1c7212 */ /* 0x000fe200078e3cff */
[--C-:B------:R-:W-:Y:S01]  /*b630*/  IMAD.X R9, RZ, RZ, R25.reuse, P2 ;  /* 0x000000ffff097224 */ /* 0x100fe200010e0619 */
[----:B------:R-:W-:Y:S01]  /*b640*/  LOP3.LUT R36, R36, R37, RZ, 0x3c, !PT ;  /* 0x0000002524247212 */ /* 0x000fe200078e3cff */
[--C-:B------:R-:W-:Y:S01]  /*b650*/  IMAD.X R37, RZ, RZ, R25.reuse, P5 ;  /* 0x000000ffff257224 */ /* 0x100fe200028e0619 */
[----:B------:R-:W-:Y:S01]  /*b660*/  LOP3.LUT R40, R40, R41, RZ, 0x3c, !PT ;  /* 0x0000002928287212 */ /* 0x000fe200078e3cff */
[--C-:B------:R-:W-:Y:S01]  /*b670*/  IMAD.X R41, RZ, RZ, R25.reuse, P4 ;  /* 0x000000ffff297224 */ /* 0x100fe200020e0619 */
[----:B------:R-:W-:Y:S01]  /*b680*/  LOP3.LUT R26, R26, R27, RZ, 0x3c, !PT ;  /* 0x0000001b1a1a7212 */ /* 0x000fe200078e3cff */
[--C-:B------:R-:W-:Y:S01]  /*b690*/  IMAD.X R27, RZ, RZ, R25.reuse, P3 ;  /* 0x000000ffff1b7224 */ /* 0x100fe200018e0619 */
[----:B------:R-:W-:Y:S01]  /*b6a0*/  LOP3.LUT R32, R33, R24, RZ, 0x3c, !PT ;  /* 0x0000001821207212 */ /* 0x000fe200078e3cff */
[----:B------:R-:W-:Y:S01]  /*b6b0*/  IMAD.MOV.U32 R33, RZ, RZ, R25 ;  /* 0x000000ffff217224 */ /* 0x000fe200078e0019 */
[----:B------:R-:W-:Y:S01]  /*b6c0*/  LOP3.LUT R8, R6, R7, RZ, 0x3c, !PT ;  /* 0x0000000706087212 */ /* 0x000fe200078e3cff */
[----:B0-----:R-:W-:Y:S01]  /*b6d0*/  IMAD.U32 R45, RZ, RZ, UR12 ;  /* 0x0000000cff2d7e24 */ /* 0x001fe2000f8e00ff */
[----:B------:R-:W-:Y:S01]  /*b6e0*/  SHF.R.S32.HI R3, RZ, 0x1f, R2 ;  /* 0x0000001fff037819 */ /* 0x000fe20000011402 */
[----:B------:R-:W5:Y:S01]  /*b6f0*/  LD.E.128 R28, desc[UR48][R28.64] ;  /* 0x000000301c1c7980 */ /* 0x000f62000c101d00 */
[----:B------:R-:W-:-:S03]  /*b700*/  UIMAD UR6, UR4, UR13, UR6 ;  /* 0x0000000d040672a4 */ /* 0x000fc6000f8e0206 */
[----:B------:R-:W5:Y:S01]  /*b710*/  LD.E.128 R32, desc[UR48][R32.64] ;  /* 0x0000003020207980 */ /* 0x000f62000c101d00 */
[----:B------:R-:W-:-:S03]  /*b720*/  IMAD.WIDE.U32 R44, R45, UR4, R2 ;  /* 0x000000042d2c7c25 */ /* 0x000fc6000f8e0002 */
[----:B------:R-:W5:Y:S04]  /*b730*/  LD.E.128 R4, desc[UR48][R4.64] ;  /* 0x0000003004047980 */ /* 0x000f68000c101d00 */
[----:B------:R-:W5:Y:S04]  /*b740*/  LD.E.128 R36, desc[UR48][R36.64] ;  /* 0x0000003024247980 */ /* 0x000f68000c101d00 */
[----:B------:R-:W5:Y:S04]  /*b750*/  LD.E.128 R40, desc[UR48][R40.64] ;  /* 0x0000003028287980 */ /* 0x000f68000c101d00 */
[----:B------:R-:W5:Y:S04]  /*b760*/  LD.E.128 R24, desc[UR48][R26.64] ;  /* 0x000000301a187980 */ /* 0x000f68000c101d00 */
[----:B------:R-:W5:Y:S01]  /*b770*/  LD.E.128 R8, desc[UR48][R8.64] ;  /* 0x0000003008087980 */ /* 0x000f62000c101d00 */
[----:B------:R-:W-:Y:S01]  /*b780*/  UIMAD UR4, UR14, UR8, URZ ;  /* 0x000000080e0472a4 */ /* 0x000fe2000f8e023f */
[----:B------:R-:W-:Y:S01]  /*b790*/  @!PT LDS RZ, [RZ] ;  /* 0x00000000fffff984 */ /* 0x000fe20000000800 */
[----:B------:R-:W-:Y:S01]  /*b7a0*/  @!PT LDS RZ, [RZ] ;  /* 0x00000000fffff984 */ /* 0x000fe20000000800 */
[----:B------:R-:W-:Y:S01]  /*b7b0*/  @!PT LDS RZ, [RZ] ;  /* 0x00000000fffff984 */ /* 0x000fe20000000800 */
[----:B------:R-:W-:Y:S01]  /*b7c0*/  @!PT LDS RZ, [RZ] ;  /* 0x00000000fffff984 */ /* 0x000fe20000000800 */
[----:B------:R0:W-:Y:S06]  /*b7d0*/  MEMBAR.ALL.CTA ;  /* 0x0000000000007992 */ /* 0x0001ec0000008000 */
[----:B0-----:R-:W0:Y:S01]  /*b7e0*/  FENCE.VIEW.ASYNC.S ;  /* 0x00000000000073c6 */ /* 0x001e220000000000 */
[----:B------:R-:W-:Y:S01]  /*b7f0*/  VIADD R45, R45, UR6 ;  /* 0x000000062d2d7c36 */ /* 0x000fe20008000000 */
[----:B------:R-:W-:Y:S01]  /*b800*/  UIMAD UR10, UR40, -0x80, UR10 ;  /* 0xffffff80280a78a4 */ /* 0x000fe2000f8e020a */
[----:B------:R-:W-:Y:S01]  /*b810*/  IMAD.U32 R3, RZ, RZ, UR8 ;  /* 0x00000008ff037e24 */ /* 0x000fe2000f8e00ff */
[----:B------:R-:W-:Y:S01]  /*b820*/  UIMAD UR4, UR39, UR9, UR4 ;  /* 0x00000009270472a4 */ /* 0x000fe2000f8e0204 */
[----:B------:R-:W-:-:S02]  /*b830*/  ULDC.64 UR6, c[0x0][0xae8] ;  /* 0x0002ba0000067ab9 */ /* 0x000fc40000000a00 */
[----:B------:R-:W-:Y:S01]  /*b840*/  IMAD.WIDE.U32 R44, R3, UR39, R44 ;  /* 0x00000027032c7c25 */ /* 0x000fe2000f8e002c */
[----:B------:R-:W-:-:S03]  /*b850*/  ISETP.GE.AND P2, PT, R16, UR10, PT ;  /* 0x0000000a10007c0c */ /* 0x000fc6000bf46270 */
[----:B------:R-:W-:Y:S01]  /*b860*/  VIADD R45, R45, UR4 ;  /* 0x000000042d2d7c36 */ /* 0x000fe20008000000 */
[----:B------:R-:W-:Y:S01]  /*b870*/  UIMAD UR4, UR38, UR6, URZ ;  /* 0x00000006260472a4 */ /* 0x000fe2000f8e023f */
[----:B------:R-:W-:Y:S02]  /*b880*/  VIADD R20, R20, 0x28820 ;  /* 0x0002882014147836 */ /* 0x000fe40000000000 */
[C---:B------:R-:W-:Y:S02]  /*b890*/  VIADD R17, R16.reuse, 0x60 ;  /* 0x0000006010117836 */ /* 0x040fe40000000000 */
[----:B------:R-:W-:Y:S01]  /*b8a0*/  IMAD.U32 R49, RZ, RZ, UR6 ;  /* 0x00000006ff317e24 */ /* 0x000fe2000f8e00ff */
[----:B------:R-:W-:Y:S01]  /*b8b0*/  UIMAD UR4, UR37, UR7, UR4 ;  /* 0x00000007250472a4 */ /* 0x000fe2000f8e0204 */
[----:B------:R-:W-:Y:S01]  /*b8c0*/  VIADD R3, R16, 0x40 ;  /* 0x0000004010037836 */ /* 0x000fe20000000000 */
[----:B------:R-:W-:Y:S01]  /*b8d0*/  PRMT R20, RZ, 0x654, R20 ;  /* 0x00000654ff147816 */ /* 0x000fe20000000014 */
[----:B------:R-:W-:Y:S01]  /*b8e0*/  IMAD.WIDE.U32 R48, R49, UR37, R44 ;  /* 0x0000002531307c25 */ /* 0x000fe2000f8e002c */
[----:B------:R-:W-:-:S02]  /*b8f0*/  ISETP.GE.AND P1, PT, R17, UR10, PT ;  /* 0x0000000a11007c0c */ /* 0x000fc4000bf26270 */
[----:B------:R-:W-:Y:S01]  /*b900*/  ISETP.GE.AND P0, PT, R3, UR10, PT ;  /* 0x0000000a03007c0c */ /* 0x000fe2000bf06270 */
[----:B------:R-:W-:Y:S01]  /*b910*/  IMAD.U32 R3, RZ, RZ, UR40 ;  /* 0x00000028ff037e24 */ /* 0x000fe2000f8e00ff */
[--C-:B------:R-:W-:Y:S01]  /*b920*/  SHF.R.S32.HI R17, RZ, 0x1f, R16.reuse ;  /* 0x0000001fff117819 */ /* 0x100fe20000011410 */
[----:B0-----:R0:W-:Y:S01]  /*b930*/  SYNCS.ARRIVE.TRANS64.RED.A1T0 RZ, [R20+URZ], RZ ;  /* 0x000000ff14ff79a7 */ /* 0x0011e2000810043f */
[----:B------:R-:W-:Y:S01]  /*b940*/  IADD3 R0, R16, 0x20, RZ ;  /* 0x0000002010007810 */ /* 0x000fe20007ffe0ff */
[----:B------:R-:W-:Y:S01]  /*b950*/  VIADD R53, R49, UR4 ;  /* 0x0000000431357c36 */ /* 0x000fe20008000000 */
[----:B------:R-:W-:Y:S01]  /*b960*/  BSSY B1, `(.L_x_2067) ;  /* 0x0000014000017945 */ /* 0x000fe20003800000 */
[----:B------:R-:W-:Y:S01]  /*b970*/  IMAD.WIDE R44, R3, 0x80, R16 ;  /* 0x00000080032c7825 */ /* 0x000fe200078e0210 */
[----:B------:R-:W-:Y:S02]  /*b980*/  ISETP.GE.AND P4, PT, R0, UR10, PT ;  /* 0x0000000a00007c0c */ /* 0x000fe4000bf86270 */
[----:B------:R-:W-:Y:S11]  /*b990*/  @P2 BRA `(.L_x_2068) ;  /* 0x0000000000402947 */ /* 0x000ff60003800000 */
[----:B------:R-:W-:Y:S01]  /*b9a0*/  ULDC.64 UR6, c[0x0][0xad8] ;  /* 0x0002b60000067ab9 */ /* 0x000fe20000000a00 */
[C---:B------:R-:W-:Y:S01]  /*b9b0*/  VIADD R0, R2.reuse, 0x40 ;  /* 0x0000004002007836 */ /* 0x040fe20000000000 */
[----:B------:R-:W-:Y:S01]  /*b9c0*/  ULDC UR4, c[0x0][0xa8c] ;  /* 0x0002a30000047ab9 */ /* 0x000fe20000000800 */
[----:B------:R-:W-:Y:S01]  /*b9d0*/  IMAD R3, R45, UR6, RZ ;  /* 0x000000062d037c24 */ /* 0x000fe2000f8e02ff */
[----:B------:R-:W-:Y:S01]  /*b9e0*/  ISETP.GE.AND P2, PT, R2, UR4, PT ;  /* 0x0000000402007c0c */ /* 0x000fe2000bf46270 */
[----:B0-----:R-:W-:Y:S01]  /*b9f0*/  IMAD.MOV.U32 R20, RZ, RZ, R48 ;  /* 0x000000ffff147224 */ /* 0x001fe200078e0030 */
[----:B------:R-:W-:Y:S01]  /*ba00*/  ISETP.GE.AND P3, PT, R0, UR4, PT ;  /* 0x0000000400007c0c */ /* 0x000fe2000bf66270 */
[----:B------:R-:W-:Y:S02]  /*ba10*/  IMAD.MOV.U32 R21, RZ, RZ, R53 ;  /* 0x000000ffff157224 */ /* 0x000fe400078e0035 */
[C---:B------:R-:W-:Y:S02]  /*ba20*/  IMAD R3, R44.reuse, UR7, R3 ;  /* 0x000000072c037c24 */ /* 0x040fe4000f8e0203 */
[----:B------:R-:W-:Y:S01]  /*ba30*/  IMAD.WIDE.U32 R20, R44, UR6, R20 ;  /* 0x000000062c147c25 */ /* 0x000fe2000f8e0014 */
[----:B------:R-:W-:-:S02]  /*ba40*/  ULDC.64 UR6, c[0x0][0xa80] ;  /* 0x0002a00000067ab9 */ /* 0x000fc40000000a00 */
[----:B------:R-:W-:Y:S02]  /*ba50*/  LEA R50, P5, R20, UR6, 0x1 ;  /* 0x0000000614327c11 */ /* 0x000fe4000f8a08ff */
[----:B------:R-:W-:-:S04]  /*ba60*/  IADD3 R3, R21, R3, RZ ;  /* 0x0000000315037210 */ /* 0x000fc80007ffe0ff */
[----:B------:R-:W-:-:S05]  /*ba70*/  LEA.HI.X R51, R20, UR7, R3, 0x1, P5 ;  /* 0x0000000714337c11 */ /* 0x000fca000a8f0c03 */
[----:B-----5:R1:W-:Y:S04]  /*ba80*/  @!P2 STG.E.128 desc[UR48][R50.64], R32 ;  /* 0x000000203200a986 */ /* 0x0203e8000c101d30 */
[----:B------:R1:W-:Y:S02]  /*ba90*/  @!P3 STG.E.128 desc[UR48][R50.64+0x80], R36 ;  /* 0x000080243200b986 */ /* 0x0003e4000c101d30 */
.L_x_2068:
[----:B------:R-:W-:Y:S05]  /*baa0*/  BSYNC B1 ;  /* 0x0000000000017941 */ /* 0x000fea0003800000 */
.L_x_2067:
[----:B------:R-:W-:Y:S04]  /*bab0*/  BSSY B1, `(.L_x_2069) ;  /* 0x0000014000017945 */ /* 0x000fe80003800000 */
[----:B------:R-:W-:Y:S05]  /*bac0*/  @P4 BRA `(.L_x_2070) ;  /* 0x0000000000484947 */ /* 0x000fea0003800000 */
[----:B------:R-:W-:Y:S01]  /*bad0*/  IADD3 R3, P2, R44, 0x20, RZ ;  /* 0x000000202c037810 */ /* 0x000fe20007f5e0ff */
[----:B------:R-:W-:Y:S01]  /*bae0*/  ULDC.64 UR6, c[0x0][0xad8] ;  /* 0x0002b60000067ab9 */ /* 0x000fe20000000a00 */
[----:B0-----:R-:W-:Y:S01]  /*baf0*/  IMAD.MOV.U32 R20, RZ, RZ, R48 ;  /* 0x000000ffff147224 */ /* 0x001fe200078e0030 */
[----:B------:R-:W-:Y:S01]  /*bb00*/  ULDC UR4, c[0x0][0xa8c] ;  /* 0x0002a30000047ab9 */ /* 0x000fe20000000800 */
[----:B------:R-:W-:Y:S01]  /*bb10*/  IMAD.MOV.U32 R21, RZ, RZ, R53 ;  /* 0x000000ffff157224 */ /* 0x000fe200078e0035 */
[C---:B------:R-:W-:Y:S01]  /*bb20*/  ISETP.GE.AND P3, PT, R2.reuse, UR4, PT ;  /* 0x0000000402007c0c */ /* 0x040fe2000bf66270 */
[----:B------:R-:W-:Y:S02]  /*bb30*/  IMAD.X R0, RZ, RZ, R45, P2 ;  /* 0x000000ffff007224 */ /* 0x000fe400010e062d */
[----:B-1---5:R-:W-:Y:S02]  /*bb40*/  VIADD R32, R2, 0x40 ;  /* 0x0000004002207836 */ /* 0x022fe40000000000 */
        /* <DEDUP_REMOVED lines=8> */
[----:B------:R2:W-:Y:S04]  /*bbd0*/  @!P3 STG.E.128 desc[UR48][R32.64], R28 ;  /* 0x0000001c2000b986 */ /* 0x0005e8000c101d30 */
[----:B------:R2:W-:Y:S02]  /*bbe0*/  @!P4 STG.E.128 desc[UR48][R32.64+0x80], R40 ;  /* 0x000080282000c986 */ /* 0x0005e4000c101d30 */
.L_x_2070:
[----:B------:R-:W-:Y:S05]  /*bbf0*/  BSYNC B1 ;  /* 0x0000000000017941 */ /* 0x000fea0003800000 */
.L_x_2069:
        /* <DEDUP_REMOVED lines=9> */
[----:B--2--5:R-:W-:Y:S02]  /*bc90*/  VIADD R28, R2, 0x40 ;  /* 0x00000040021c7836 */ /* 0x024fe40000000000 */
        /* <DEDUP_REMOVED lines=10> */
.L_x_2072:
[----:B------:R-:W-:Y:S05]  /*bd40*/  BSYNC B1 ;  /* 0x0000000000017941 */ /* 0x000fea0003800000 */
.L_x_2071:
[----:B------:R-:W-:Y:S05]  /*bd50*/  @P1 BRA `(.L_x_2073) ;  /* 0x0000000c00081947 */ /* 0x000fea0003800000 */
[----:B------:R-:W-:Y:S01]  /*bd60*/  IADD3 R3, P0, R44, 0x60, RZ ;  /* 0x000000602c037810 */ /* 0x000fe20007f1e0ff */
[----:B------:R-:W-:Y:S01]  /*bd70*/  ULDC.64 UR6, c[0x0][0xad8] ;  /* 0x0002b60000067ab9 */ /* 0x000fe20000000a00 */
[----:B---3-5:R-:W-:Y:S01]  /*bd80*/  IMAD.MOV.U32 R12, RZ, RZ, R48 ;  /* 0x000000ffff0c7224 */ /* 0x028fe200078e0030 */
[----:B------:R-:W-:Y:S01]  /*bd90*/  ULDC UR4, c[0x0][0xa8c] ;  /* 0x0002a30000047ab9 */ /* 0x000fe20000000800 */
[----:B------:R-:W-:Y:S01]  /*bda0*/  IADD3.X R44, RZ, R45, RZ, P0, !PT ;  /* 0x0000002dff2c7210 */ /* 0x000fe200007fe4ff */
[----:B------:R-:W-:Y:S01]  /*bdb0*/  IMAD.MOV.U32 R13, RZ, RZ, R53 ;  /* 0x000000ffff0d7224 */ /* 0x000fe200078e0035 */
[C---:B------:R-:W-:Y:S01]  /*bdc0*/  ISETP.GE.AND P1, PT, R2.reuse, UR4, PT ;  /* 0x0000000402007c0c */ /* 0x040fe2000bf26270 */
[----:B------:R-:W-:Y:S02]  /*bdd0*/  VIADD R0, R2, 0x40 ;  /* 0x0000004002007836 */ /* 0x000fe40000000000 */
[----:B------:R-:W-:Y:S02]  /*bde0*/  IMAD R44, R44, UR6, RZ ;  /* 0x000000062c2c7c24 */ /* 0x000fe4000f8e02ff */
[----:B------:R-:W-:-:S04]  /*bdf0*/  IMAD.WIDE.U32 R12, R3, UR6, R12 ;  /* 0x00000006030c7c25 */ /* 0x000fc8000f8e000c */
        /* <DEDUP_REMOVED lines=10> */
.L_x_2065:
[----:B------:R-:W-:Y:S01]  /*bea0*/  ULDC.64 UR6, c[0x0][0xbe0] ;  /* 0x0002f80000067ab9 */ /* 0x000fe20000000a00 */
[----:B------:R-:W-:Y:S02]  /*beb0*/  USHF.L.U32 UR4, UR37, 0x2, URZ ;  /* 0x0000000225047899 */ /* 0x000fe4000800063f */
[----:B------:R-:W-:Y:S01]  /*bec0*/  UISETP.NE.U32.AND UP0, UPT, UR6, URZ, UPT ;  /* 0x0000003f0600728c */ /* 0x000fe2000bf05070 */
[----:B------:R-:W-:Y:S01]  /*bed0*/  ULDC.64 UR8, c[0x0][0xbd8] ;  /* 0x0002f60000087ab9 */ /* 0x000fe20000000a00 */
[----:B------:R-:W-:Y:S02]  /*bee0*/  USHF.L.U64.HI UR10, UR37, 0x2, UR38 ;  /* 0x00000002250a7899 */ /* 0x000fe40008010226 */
[----:B------:R-:W-:Y:S02]  /*bef0*/  UISETP.NE.AND.EX UP1, UPT, UR7, URZ, UPT, UP0 ;  /* 0x0000003f0700728c */ /* 0x000fe4000bf25300 */
[----:B------:R-:W-:-:S04]  /*bf00*/  UISETP.NE.U32.AND UP0, UPT, UR8, URZ, UPT ;  /* 0x0000003f0800728c */ /* 0x000fc8000bf05070 */
[----:B------:R-:W-:Y:S01]  /*bf10*/  PLOP3.LUT P2, PT, PT, PT, UP1, 0x80, 0x0 ;  /* 0x000000000000781c */ /* 0x000fe20003f4f018 */
[----:B------:R-:W-:-:S04]  /*bf20*/  UISETP.NE.AND.EX UP0, UPT, UR9, URZ, UPT, UP0 ;  /* 0x0000003f0900728c */ /* 0x000fc8000bf05300 */
[----:B------:R-:W-:Y:S02]  /*bf30*/  @UP1 UIADD3 UR6, UP2, UR4, UR6, URZ ;  /* 0x0000000604061290 */ /* 0x000fe4000ff5e03f */
[----:B------:R-:W-:Y:S02]  /*bf40*/  PLOP3.LUT P1, PT, PT, PT, UP0, 0x80, 0x0 ;  /* 0x000000000000781c */ /* 0x000fe40003f2f008 */
[----:B------:R-:W-:Y:S02]  /*bf50*/  @UP1 UIADD3.X UR7, UR10, UR7, URZ, UP2, !UPT ;  /* 0x000000070a071290 */ /* 0x000fe400097fe43f */
[----:B------:R-:W-:Y:S01]  /*bf60*/  UIADD3 UR4, UP1, UR4, UR8, URZ ;  /* 0x0000000804047290 */ /* 0x000fe2000ff3e03f */
[----:B------:R-:W-:-:S03]  /*bf70*/  IMAD.U32 R6, RZ, RZ, UR6 ;  /* 0x00000006ff067e24 */ /* 0x000fc6000f8e00ff */
[----:B------:R-:W-:Y:S01]  /*bf80*/  IMAD.U32 R7, RZ, RZ, UR7 ;  /* 0x00000007ff077e24 */ /* 0x000fe2000f8e00ff */
[----:B------:R-:W-:Y:S01]  /*bf90*/  UIADD3.X UR6, UR10, UR9, URZ, UP1, !UPT ;  /* 0x000000090a067290 */ /* 0x000fe20008ffe43f */
[----:B------:R-:W-:-:S03]  /*bfa0*/  IMAD.MOV.U32 R9, RZ, RZ, RZ ;  /* 0x000000ffff097224 */ /* 0x000fc600078e00ff */
[----:B------:R-:W2:Y:S01]  /*bfb0*/  @P2 LDG.E R6, desc[UR48][R6.64] ;  /* 0x0000003006062981 */ /* 0x000ea2000c1e1900 */
[----:B------:R-:W-:Y:S02]  /*bfc0*/  IMAD.U32 R4, RZ, RZ, UR4 ;  /* 0x00000004ff047e24 */ /* 0x000fe4000f8e00ff */
[----:B------:R-:W-:-:S05]  /*bfd0*/  IMAD.U32 R5, RZ, RZ, UR6 ;  /* 0x00000006ff057e24 */ /* 0x000fca000f8e00ff */
[----:B------:R0:W5:Y:S01]  /*bfe0*/  @P1 LDG.E R9, desc[UR48][R4.64] ;  /* 0x0000003004091981 */ /* 0x000162000c1e1900 */
[----:B------:R-:W-:Y:S01]  /*bff0*/  ULDC UR4, c[0x0][0xa88] ;  /* 0x0002a20000047ab9 */ /* 0x000fe20000000800 */
[----:B------:R-:W-:Y:S02]  /*c000*/  ISETP.GT.AND P0, PT, R186, 0x7f, PT ;  /* 0x0000007fba00780c */ /* 0x000fe40003f04270 */
[----:B--2---:R-:W-:Y:S01]  /*c010*/  @P2 R2UR UR4, R6 ;  /* 0x00000000060422ca */ /* 0x004fe200000e0000 */
[----:B0-----:R-:W-:-:S14]  /*c020*/  @P2 BRA `(.L_x_2074) ;  /* 0x0000000000182947 */ /* 0x001fdc0003800000 */
[----:B------:R-:W-:Y:S05]  /*c030*/  @!P1 BRA `(.L_x_2074) ;  /* 0x0000000000149947 */ /* 0x000fea0003800000 */
[----:B------:R-:W2:Y:S04]  /*c040*/  LDG.E R3, desc[UR48][R4.64] ;  /* 0x0000003004037981 */ /* 0x000ea8000c1e1900 */
[----:B------:R-:W3:Y:S01]  /*c050*/  LDG.E R0, desc[UR48][R4.64+0x4] ;  /* 0x0000043004007981 */ /* 0x000ee2000c1e1900 */
[----:B--2---:R-:W-:Y:S02]  /*c060*/  R2UR UR6, R3 ;  /* 0x00000000030672ca */ /* 0x004fe400000e0000 */
[----:B---3--:R-:W-:-:S13]  /*c070*/  R2UR UR4, R0 ;  /* 0x00000000000472ca */ /* 0x008fda00000e0000 */
[----:B------:R-:W-:-:S12]  /*c080*/  UIADD3 UR4, -UR6, UR4, URZ ;  /* 0x0000000406047290 */ /* 0x000fd8000fffe13f */
.L_x_2074:
[----:B------:R-:W-:Y:S01]  /*c090*/  USHF.R.S32.HI UR8, URZ, 0x1f, UR39 ;  /* 0x0000001f3f087899 */ /* 0x000fe20008011427 */
[----:B------:R-:W-:Y:S01]  /*c0a0*/  BSSY B1, `(.L_x_2075) ;  /* 0x000001f000017945 */ /* 0x000fe20003800000 */
[----:B------:R-:W-:Y:S01]  /*c0b0*/  USEL UR37, UR37, URZ, !UP0 ;  /* 0x0000003f25257287 */ /* 0x000fe2000c000000 */
[----:B------:R-:W-:Y:S01]  /*c0c0*/  SHF.R.S32.HI R11, RZ, 0x1f, R2 ;  /* 0x0000001fff0b7819 */ /* 0x000fe20000011402 */
[----:B------:R-:W-:Y:S01]  /*c0d0*/  USEL UR38, UR38, URZ, !UP0 ;  /* 0x0000003f26267287 */ /* 0x000fe2000c000000 */
[----:B-----5:R-:W-:Y:S01]  /*c0e0*/  SHF.R.S32.HI R8, RZ, 0x1f, R9 ;  /* 0x0000001fff087819 */ /* 0x020fe20000011409 */
[----:B------:R-:W-:Y:S10]  /*c0f0*/  @P0 BRA `(.L_x_2076) ;  /* 0x0000000000640947 */ /* 0x000ff40003800000 */
[----:B------:R-:W0:Y:S01]  /*c100*/  S2R R3, SR_TID.X ;  /* 0x0000000000037919 */ /* 0x000e220000002100 */
[----:B------:R-:W-:-:S05]  /*c110*/  IMAD.U32 R0, RZ, RZ, UR40 ;  /* 0x00000028ff007e24 */ /* 0x000fca000f8e00ff */
[----:B0-----:R-:W-:-:S05]  /*c120*/  LEA R0, R0, R3, 0x7 ;  /* 0x0000000300007211 */ /* 0x001fca00078e38ff */
[----:B------:R-:W-:-:S05]  /*c130*/  VIADD R0, R0, 0xffffff80 ;  /* 0xffffff8000007836 */ /* 0x000fca0000000000 */
[----:B------:R-:W-:-:S13]  /*c140*/  ISETP.GE.AND P0, PT, R0, UR4, PT ;  /* 0x0000000400007c0c */ /* 0x000fda000bf06270 */
[----:B------:R-:W-:Y:S05]  /*c150*/  @P0 BRA `(.L_x_2076) ;  /* 0x00000000004c0947 */ /* 0x000fea0003800000 */
[C---:B------:R-:W-:Y:S01]  /*c160*/  IADD3 R4, P0, R0.reuse, R9, RZ ;  /* 0x0000000900047210 */ /* 0x040fe20007f1e0ff */
        /* <DEDUP_REMOVED lines=18> */
.L_x_2076:
[----:B------:R-:W-:Y:S05]  /*c290*/  BSYNC B1 ;  /* 0x0000000000017941 */ /* 0x000fea0003800000 */
.L_x_2075:
[----:B------:R-:W-:Y:S01]  /*c2a0*/  ULDC.64 UR6, c[0x0][0xaa0] ;  /* 0x0002a80000067ab9 */ /* 0x000fe20000000a00 */
[----:B0-----:R-:W-:Y:S01]  /*c2b0*/  IMAD.MOV.U32 R3, RZ, RZ, R11 ;  /* 0x000000ffff037224 */ /* 0x001fe200078e000b */
[----:B------:R-:W-:Y:S01]  /*c2c0*/  ULDC.64 UR10, c[0x0][0xae0] ;  /* 0x0002b800000a7ab9 */ /* 0x000fe20000000a00 */
[----:B------:R-:W-:Y:S01]  /*c2d0*/  IMAD R0, R8, UR6, RZ ;  /* 0x0000000608007c24 */ /* 0x000fe2000f8e02ff */
[----:B------:R-:W-:Y:S01]  /*c2e0*/  BSSY B1, `(.L_x_2077) ;  /* 0x000002c000017945 */ /* 0x000fe20003800000 */
[----:B------:R-:W-:Y:S01]  /*c2f0*/  IMAD.WIDE.U32 R4, R9, UR6, R2 ;  /* 0x0000000609047c25 */ /* 0x000fe2000f8e0002 */
[----:B------:R-:W-:-:S03]  /*c300*/  UIMAD UR6, UR8, UR10, URZ ;  /* 0x0000000a080672a4 */ /* 0x000fc6000f8e023f */
[----:B------:R-:W-:Y:S01]  /*c310*/  IMAD R9, R9, UR7, R0 ;  /* 0x0000000709097c24 */ /* 0x000fe2000f8e0200 */
[----:B------:R-:W-:Y:S01]  /*c320*/  UIMAD UR7, UR40, -0x80, UR4 ;  /* 0xffffff80280778a4 */ /* 0x000fe2000f8e0204 */
[----:B------:R-:W-:Y:S01]  /*c330*/  IMAD.U32 R3, RZ, RZ, UR10 ;  /* 0x0000000aff037e24 */ /* 0x000fe2000f8e00ff */
[----:B------:R-:W-:Y:S01]  /*c340*/  UIMAD UR6, UR39, UR11, UR6 ;  /* 0x0000000b270672a4 */ /* 0x000fe2000f8e0206 */
[----:B------:R-:W-:Y:S01]  /*c350*/  IMAD.IADD R5, R5, 0x1, R9 ;  /* 0x0000000105057824 */ /* 0x000fe200078e0209 */
[----:B------:R-:W-:Y:S01]  /*c360*/  ULDC.64 UR8, c[0x0][0xae8] ;  /* 0x0002ba0000087ab9 */ /* 0x000fe20000000a00 */
[C---:B------:R-:W-:Y:S01]  /*c370*/  VIADD R0, R16.reuse, 0x20 ;  /* 0x0000002010007836 */ /* 0x040fe20000000000 */
[----:B------:R-:W-:Y:S01]  /*c380*/  ISETP.GE.AND P2, PT, R16, UR7, PT ;  /* 0x0000000710007c0c */ /* 0x000fe2000bf46270 */
[----:B------:R-:W-:Y:S01]  /*c390*/  IMAD.WIDE.U32 R4, R3, UR39, R4 ;  /* 0x0000002703047c25 */ /* 0x000fe2000f8e0004 */
[----:B------:R-:W-:Y:S01]  /*c3a0*/  UIMAD UR4, UR38, UR8, URZ ;  /* 0x00000008260472a4 */ /* 0x000fe2000f8e023f */
[----:B------:R-:W-:-:S02]  /*c3b0*/  SHF.R.S32.HI R9, RZ, 0x1f, R16 ;  /* 0x0000001fff097819 */ /* 0x000fc40000011410 */
[----:B------:R-:W-:Y:S01]  /*c3c0*/  VIADD R5, R5, UR6 ;  /* 0x0000000605057c36 */ /* 0x000fe20008000000 */
[----:B------:R-:W-:Y:S01]  /*c3d0*/  UIMAD UR4, UR37, UR9, UR4 ;  /* 0x00000009250472a4 */ /* 0x000fe2000f8e0204 */
[----:B------:R-:W-:Y:S01]  /*c3e0*/  IMAD.U32 R7, RZ, RZ, UR8 ;  /* 0x00000008ff077e24 */ /* 0x000fe2000f8e00ff */
[----:B------:R-:W-:Y:S01]  /*c3f0*/  ISETP.GE.AND P3, PT, R0, UR7, PT ;  /* 0x0000000700007c0c */ /* 0x000fe2000bf66270 */
[C---:B------:R-:W-:Y:S01]  /*c400*/  VIADD R3, R16.reuse, 0x60 ;  /* 0x0000006010037836 */ /* 0x040fe20000000000 */
[----:B------:R-:W-:Y:S01]  /*c410*/  IADD3 R0, R16, 0x40, RZ ;  /* 0x0000004010007810 */ /* 0x000fe20007ffe0ff */
[----:B------:R-:W-:-:S03]  /*c420*/  IMAD.WIDE.U32 R6, R7, UR37, R4 ;  /* 0x0000002507067c25 */ /* 0x000fc6000f8e0004 */
[----:B------:R-:W-:Y:S01]  /*c430*/  ISETP.GE.AND P0, PT, R3, UR7, PT ;  /* 0x0000000703007c0c */ /* 0x000fe2000bf06270 */
[----:B------:R-:W-:Y:S01]  /*c440*/  IMAD.U32 R3, RZ, RZ, UR40 ;  /* 0x00000028ff037e24 */ /* 0x000fe2000f8e00ff */
[----:B------:R-:W-:Y:S01]  /*c450*/  ISETP.GE.AND P1, PT, R0, UR7, PT ;  /* 0x0000000700007c0c */ /* 0x000fe2000bf26270 */
[----:B------:R-:W-:Y:S02]  /*c460*/  IMAD.MOV.U32 R8, RZ, RZ, R16 ;  /* 0x000000ffff087224 */ /* 0x000fe400078e0010 */
[----:B------:R-:W-:Y:S02]  /*c470*/  VIADD R11, R7, UR4 ;  /* 0x00000004070b7c36 */ /* 0x000fe40008000000 */
[----:B------:R-:W-:Y:S01]  /*c480*/  IMAD.WIDE R8, R3, 0x80, R8 ;  /* 0x0000008003087825 */ /* 0x000fe200078e0208 */
[----:B------:R-:W-:Y:S07]  /*c490*/  @P2 BRA `(.L_x_2078) ;  /* 0x0000000000402947 */ /* 0x000fee0003800000 */
        /* <DEDUP_REMOVED lines=16> */
.L_x_2078:
[----:B------:R-:W-:Y:S05]  /*c5a0*/  BSYNC B1 ;  /* 0x0000000000017941 */ /* 0x000fea0003800000 */
.L_x_2077:
        /* <DEDUP_REMOVED lines=15> */
[----:B0-----:R-:W-:Y:S01]  /*c6a0*/  LEA R12, P2, R4, UR8, 0x1 ;  /* 0x00000008040c7c11 */ /* 0x001fe2000f8408ff */
[----:B------:R-:W-:-:S05]  /*c6b0*/  IMAD.IADD R3, R5, 0x1, R3 ;  /* 0x0000000105037824 */ /* 0x000fca00078e0203 */
[----:B------:R-:W-:-:S05]  /*c6c0*/  LEA.HI.X R13, R4, UR9, R3, 0x1, P2 ;  /* 0x00000009040d7c11 */ /* 0x000fca00090f0c03 */
[----:B------:R1:W-:Y:S04]  /*c6d0*/  @!P3 STG.E.128 desc[UR48][R12.64], RZ ;  /* 0x000000ff0c00b986 */ /* 0x0003e8000c101d30 */
[----:B------:R1:W-:Y:S02]  /*c6e0*/  @!P4 STG.E.128 desc[UR48][R12.64+0x80], RZ ;  /* 0x000080ff0c00c986 */ /* 0x0003e4000c101d30 */
.L_x_2080:
[----:B------:R-:W-:Y:S05]  /*c6f0*/  BSYNC B1 ;  /* 0x0000000000017941 */ /* 0x000fea0003800000 */
.L_x_2079:
        /* <DEDUP_REMOVED lines=15> */
[----:B01----:R-:W-:Y:S01]  /*c7f0*/  LEA R12, P1, R4, UR8, 0x1 ;  /* 0x00000008040c7c11 */ /* 0x003fe2000f8208ff */
[----:B------:R-:W-:-:S05]  /*c800*/  IMAD.IADD R3, R5, 0x1, R3 ;  /* 0x0000000105037824 */ /* 0x000fca00078e0203 */
[----:B------:R-:W-:-:S05]  /*c810*/  LEA.HI.X R13, R4, UR9, R3, 0x1, P1 ;  /* 0x00000009040d7c11 */ /* 0x000fca00088f0c03 */
[----:B------:R2:W-:Y:S04]  /*c820*/  @!P2 STG.E.128 desc[UR48][R12.64], RZ ;  /* 0x000000ff0c00a986 */ /* 0x0005e8000c101d30 */
[----:B------:R2:W-:Y:S02]  /*c830*/  @!P3 STG.E.128 desc[UR48][R12.64+0x80], RZ ;  /* 0x000080ff0c00b986 */ /* 0x0005e4000c101d30 */
.L_x_2082:
[----:B------:R-:W-:Y:S05]  /*c840*/  BSYNC B1 ;  /* 0x0000000000017941 */ /* 0x000fea0003800000 */
.L_x_2081:
[----:B------:R-:W-:Y:S05]  /*c850*/  @P0 BRA `(.L_x_2073) ;  /* 0x0000000000480947 */ /* 0x000fea0003800000 */
[----:B------:R-:W-:Y:S01]  /*c860*/  IADD3 R3, P0, R8, 0x60, RZ ;  /* 0x0000006008037810 */ /* 0x000fe20007f1e0ff */
[----:B------:R-:W-:Y:S01]  /*c870*/  ULDC.64 UR6, c[0x0][0xad8] ;  /* 0x0002b60000067ab9 */ /* 0x000fe20000000a00 */
[----:B------:R-:W-:Y:S01]  /*c880*/  MOV R4, R6 ;  /* 0x0000000600047202 */ /* 0x000fe20000000f00 */
[----:B------:R-:W-:Y:S01]  /*c890*/  IMAD.MOV.U32 R5, RZ, RZ, R11 ;  /* 0x000000ffff057224 */ /* 0x000fe200078e000b */
[----:B------:R-:W-:Y:S01]  /*c8a0*/  ULDC UR4, c[0x0][0xa8c] ;  /* 0x0002a30000047ab9 */ /* 0x000fe20000000800 */
[----:B------:R-:W-:Y:S01]  /*c8b0*/  IMAD.X R8, RZ, RZ, R9, P0 ;  /* 0x000000ffff087224 */ /* 0x000fe200000e0609 */
[C---:B------:R-:W-:Y:S01]  /*c8c0*/  ISETP.GE.AND P1, PT, R2.reuse, UR4, PT ;  /* 0x0000000402007c0c */ /* 0x040fe2000bf26270 */
[----:B------:R-:W-:Y:S02]  /*c8d0*/  VIADD R0, R2, 0x40 ;  /* 0x0000004002007836 */ /* 0x000fe40000000000 */
[----:B------:R-:W-:Y:S02]  /*c8e0*/  IMAD R8, R8, UR6, RZ ;  /* 0x0000000608087c24 */ /* 0x000fe4000f8e02ff */
        /* <DEDUP_REMOVED lines=9> */
.L_x_2073:
[----:B------:R-:W-:Y:S05]  /*c980*/  BSYNC B0 ;  /* 0x0000000000007941 */ /* 0x000fea0003800000 */
.L_x_2064:
[----:B------:R-:W-:Y:S02]  /*c990*/  ULDC UR4, c[0x0][0xc14] ;  /* 0x0003050000047ab9 */ /* 0x000fe40000000800 */
[----:B------:R-:W-:-:S13]  /*c9a0*/  ISETP.GE.AND P0, PT, R47, UR4, PT ;  /* 0x000000042f007c0c */ /* 0x000fda000bf06270 */
[----:B------:R-:W-:Y:S05]  /*c9b0*/  @!P0 BRA `(.L_x_2083) ;  /* 0xffffff4000f48947 */ /* 0x000fea000383ffff */
[----:B------:R-:W-:Y:S05]  /*c9c0*/  EXIT ;  /* 0x000000000000794d */ /* 0x000fea0003800000 */
.L_x_2028:
        /* <DEDUP_REMOVED lines=37> */
[----:B0-----:R-:W-:Y:S02]  /*cc20*/  SEL R3, R6, RZ, P0 ;  /* 0x000000ff06037207 */ /* 0x001fe40000000000 */
[----:B------:R-:W-:Y:S02]  /*cc30*/  ISETP.GE.U32.AND P0, PT, R7, 0x8, PT ;  /* 0x000000080700780c */ /* 0x000fe40003f06070 */
[----:B------:R-:W-:Y:S01]  /*cc40*/  MOV R6, RZ ;  /* 0x000000ff00067202 */ /* 0x000fe20000000f00 */
        /* <DEDUP_REMOVED lines=21> */
.L_x_2088:
        /* <DEDUP_REMOVED lines=15> */
.L_x_2087:
[----:B------:R-:W-:Y:S05]  /*ce90*/  BSYNC B0 ;  /* 0x0000000000007941 */ /* 0x000fea0003800000 */
.L_x_2086:
        /* <DEDUP_REMOVED lines=25> */
.L_x_2084:
        /* <DEDUP_REMOVED lines=20> */
.L_x_2089:
        /* <DEDUP_REMOVED lines=13> */
[----:B------:R-:W-:Y:S01]  /*d240*/  @!P0 IADD3 R4, R4, -R11, RZ ;  /* 0x8000000b04048210 */ /* 0x000fe20007ffe0ff */
        /* <DEDUP_REMOVED lines=42> */
.L_x_2085:
[----:B------:R-:W-:Y:S02]  /*d4f0*/  IMAD.MOV.U32 R17, RZ, RZ, RZ ;  /* 0x000000ffff117224 */ /* 0x000fe400078e00ff */
[----:B------:R-:W-:Y:S02]  /*d500*/  IMAD.U32 R16, RZ, RZ, UR6 ;  /* 0x00000006ff107e24 */ /* 0x000fe4000f8e00ff */
[----:B------:R-:W-:-:S07]  /*d510*/  IMAD.MOV.U32 R18, RZ, RZ, RZ ;  /* 0x000000ffff127224 */ /* 0x000fce00078e00ff */
.L_x_2090:
[----:B------:R-:W1:Y:S01]  /*d520*/  S2R R2, SR_TID.X ;  /* 0x0000000000027919 */ /* 0x000e620000002100 */
[----:B------:R-:W-:Y:S01]  /*d530*/  STL [R1+0x20], RZ ;  /* 0x000020ff01007387 */ /* 0x000fe20000100800 */
        /* <DEDUP_REMOVED lines=10> */
[----:B------:R1:W-:Y:S03]  /*d5e0*/  STL [R1], RZ ;  /* 0x000000ff01007387 */ /* 0x0003e60000100800 */
[----:B------:R-:W-:Y:S05]  /*d5f0*/  @P0 BRA `(.L_x_2091) ;  /* 0x0000003c00b00947 */ /* 0x000fea0003800000 */
[----:B-1----:R-:W-:Y:S01]  /*d600*/  IMAD.MOV.U32 R0, RZ, RZ, 0x1 ;  /* 0x00000001ff007424 */ /* 0x002fe200078e00ff */
[----:B------:R1:W-:Y:S01]  /*d610*/  STL [R1], RZ ;  /* 0x000000ff01007387 */ /* 0x0003e20000100800 */
[----:B------:R-:W-:Y:S01]  /*d620*/  ULDC UR37, c[0x0][0xc] ;  /* 0x0000030000257ab9 */ /* 0x000fe20000000800 */
[----:B------:R-:W-:Y:S02]  /*d630*/  ULDC.64 UR38, c[0x0][0x198] ;  /* 0x0000660000267ab9 */ /* 0x000fe40000000a00 */
[----:B------:R1:W-:Y:S04]  /*d640*/  STL [R1+0x8], R0 ;  /* 0x0000080001007387 */ /* 0x0003e80000100800 */
[----:B------:R1:W-:Y:S02]  /*d650*/  STL [R1+0x20], RZ ;  /* 0x000020ff01007387 */ /* 0x0003e40000100800 */
.L_x_2157:
[----:B--2---:R-:W2:Y:S02]  /*d660*/  LDC.64 R2, c[0x0][0xc60] ;  /* 0x00031800ff027b82 */ /* 0x004ea40000000a00 */
[----:B--2---:R-:W-:-:S05]  /*d670*/  IMAD.WIDE R2, R19, 0x4, R2 ;  /* 0x0000000413027825 */ /* 0x004fca00078e0202 */
[----:B------:R-:W2:Y:S01]  /*d680*/  LDG.E R5, desc[UR48][R2.64] ;  /* 0x0000003002057981 */ /* 0x000ea2000c1e1900 */
[----:B------:R-:W-:Y:S05]  /*d690*/  YIELD ;  /* 0x0000000000007946 */ /* 0x000fea0003800000 */
[----:B------:R-:W-:Y:S01]  /*d6a0*/  ULDC.64 UR4, c[0x0][0xa28] ;  /* 0x00028a0000047ab9 */ /* 0x000fe20000000a00 */
[----:B-1----:R-:W-:Y:S01]  /*d6b0*/  IMAD.MOV.U32 R0, RZ, RZ, RZ ;  /* 0x000000ffff007224 */ /* 0x002fe200078e00ff */
[----:B------:R-:W-:Y:S01]  /*d6c0*/  ISETP.NE.U32.AND P0, PT, RZ, UR4, PT ;  /* 0x00000004ff007c0c */ /* 0x000fe2000bf05070 */
[----:B------:R-:W-:Y:S01]  /*d6d0*/  IMAD.MOV.U32 R6, RZ, RZ, RZ ;  /* 0x000000ffff067224 */ /* 0x000fe200078e00ff */
[----:B------:R-:W-:-:S02]  /*d6e0*/  ULDC.64 UR6, c[0x0][0xa08] ;  /* 0x0002820000067ab9 */ /* 0x000fc40000000a00 */
[----:B------:R-:W-:Y:S02]  /*d6f0*/  ISETP.NE.AND.EX P0, PT, RZ, UR5, PT, P0 ;  /* 0x00000005ff007c0c */ /* 0x000fe4000bf05300 */
[----:B--2---:R-:W-:Y:S01]  /*d700*/  SHF.R.S32.HI R4, RZ, 0x1f, R5 ;  /* 0x0000001fff047819 */ /* 0x004fe20000011405 */
[----:B------:R1:W-:Y:S10]  /*d710*/  STL [R1+0x10], R5 ;  /* 0x0000100501007387 */ /* 0x0003f40000100800 */
[----:B------:R-:W-:-:S04]  /*d720*/  @P0 LEA R2, P1, R5, UR4, 0x2 ;  /* 0x0000000405020c11 */ /* 0x000fc8000f8210ff */
[C-C-:B------:R-:W-:Y:S01]  /*d730*/  @P0 LEA.HI.X R3, R5.reuse, UR5, R4.reuse, 0x2, P1 ;  /* 0x0000000505030c11 */ /* 0x140fe200088f1404 */
[----:B------:R-:W-:Y:S02]  /*d740*/  ULDC.64 UR4, c[0x0][0xa18] ;  /* 0x0002860000047ab9 */ /* 0x000fe40000000a00 */
[----:B------:R-:W-:Y:S02]  /*d750*/  ISETP.NE.U32.AND P1, PT, RZ, UR4, PT ;  /* 0x00000004ff007c0c */ /* 0x000fe4000bf25070 */
[C---:B------:R-:W-:Y:S01]  /*d760*/  SHF.L.U32 R11, R5.reuse, 0x2, RZ ;  /* 0x00000002050b7819 */ /* 0x040fe200000006ff */
[----:B------:R2:W5:Y:S01]  /*d770*/  @P0 LDG.E R0, desc[UR48][R2.64] ;  /* 0x0000003002000981 */ /* 0x000562000c1e1900 */
[----:B------:R-:W-:Y:S02]  /*d780*/  ISETP.NE.AND.EX P1, PT, RZ, UR5, PT, P1 ;  /* 0x00000005ff007c0c */ /* 0x000fe4000bf25310 */
[----:B------:R-:W-:Y:S01]  /*d790*/  SHF.L.U64.HI R10, R5, 0x2, R4 ;  /* 0x00000002050a7819 */ /* 0x000fe20000010204 */
[----:B------:R-:W-:Y:S04]  /*d7a0*/  STL [R1+0x18], R11 ;  /* 0x0000180b01007387 */ /* 0x000fe80000100800 */
[----:B------:R-:W-:Y:S06]  /*d7b0*/  STL [R1+0x1c], R10 ;  /* 0x00001c0a01007387 */ /* 0x000fec0000100800 */
[----:B------:R-:W-:-:S04]  /*d7c0*/  @P1 IADD3 R8, P0, R11, UR4, RZ ;  /* 0x000000040b081c10 */ /* 0x000fc8000ff1e0ff */
[C---:B------:R-:W-:Y:S01]  /*d7d0*/  @P1 IADD3.X R9, R10.reuse, UR5, RZ, P0, !PT ;  /* 0x000000050a091c10 */ /* 0x040fe200087fe4ff */
[----:B------:R-:W-:Y:S02]  /*d7e0*/  ULDC.64 UR4, c[0x0][0xa00] ;  /* 0x0002800000047ab9 */ /* 0x000fe40000000a00 */
[----:B------:R-:W-:Y:S02]  /*d7f0*/  ISETP.NE.U32.AND P2, PT, RZ, UR4, PT ;  /* 0x00000004ff007c0c */ /* 0x000fe4000bf45070 */
[C---:B--2---:R-:W-:Y:S02]  /*d800*/  IADD3 R2, P0, R11.reuse, UR4, RZ ;  /* 0x000000040b027c10 */ /* 0x044fe4000ff1e0ff */
[----:B------:R-:W-:Y:S02]  /*d810*/  ISETP.NE.AND.EX P2, PT, RZ, UR5, PT, P2 ;  /* 0x00000005ff007c0c */ /* 0x000fe4000bf45320 */
[----:B------:R-:W-:Y:S01]  /*d820*/  IADD3.X R3, R10, UR5, RZ, P0, !PT ;  /* 0x000000050a037c10 */ /* 0x000fe200087fe4ff */
[----:B------:R-:W-:Y:S01]  /*d830*/  ULDC UR4, c[0x0][0x288] ;  /* 0x0000a20000047ab9 */ /* 0x000fe20000000800 */
[----:B------:R-:W-:-:S04]  /*d840*/  IADD3 R4, P0, R11, UR6, RZ ;  /* 0x000000060b047c10 */ /* 0x000fc8000ff1e0ff */
[----:B-1----:R-:W-:-:S05]  /*d850*/  IADD3.X R5, R10, UR7, RZ, P0, !PT ;  /* 0x000000070a057c10 */ /* 0x002fca00087fe4ff */
[----:B------:R-:W2:Y:S01]  /*d860*/  @P2 LDG.E R6, desc[UR48][R2.64] ;  /* 0x0000003002062981 */ /* 0x000ea2000c1e1900 */
[----:B------:R-:W-:-:S03]  /*d870*/  ISETP.NE.U32.AND P0, PT, RZ, UR6, PT ;  /* 0x00000006ff007c0c */ /* 0x000fc6000bf05070 */
[----:B--2---:R1:W-:Y:S02]  /*d880*/  STL [R1+0x24], R6 ;  /* 0x0000240601007387 */ /* 0x0043e40000100800 */
[----:B-1----:R-:W-:Y:S01]  /*d890*/  IMAD.U32 R6, RZ, RZ, UR4 ;  /* 0x00000004ff067e24 */ /* 0x002fe2000f8e00ff */
[----:B------:R-:W-:-:S05]  /*d8a0*/  ULDC.64 UR4, c[0x0][0x3f8] ;  /* 0x0000fe0000047ab9 */ /* 0x000fca0000000a00 */
[----:B------:R1:W5:Y:S01]  /*d8b0*/  @P1 LDG.E R6, desc[UR48][R8.64] ;  /* 0x0000003008061981 */ /* 0x000362000c1e1900 */
[----:B------:R-:W-:Y:S01]  /*d8c0*/  UISETP.NE.U32.AND UP0, UPT, UR4, URZ, UPT ;  /* 0x0000003f0400728c */ /* 0x000fe2000bf05070 */
[----:B------:R-:W-:Y:S02]  /*d8d0*/  ISETP.NE.AND.EX P0, PT, RZ, UR7, PT, P0 ;  /* 0x00000007ff007c0c */ /* 0x000fe4000bf05300 */
[----:B------:R-:W-:Y:S01]  /*d8e0*/  ULDC UR4, c[0x0][0x404] ;  /* 0x0001010000047ab9 */ /* 0x000fe20000000800 */
[----:B------:R-:W-:-:S03]  /*d8f0*/  UISETP.NE.AND.EX UP0, UPT, UR5, URZ, UPT, UP0 ;  /* 0x0000003f0500728c */ /* 0x000fc6000bf05300 */
[----:B------:R-:W-:Y:S01]  /*d900*/  ULDC UR5, c[0x0][0x2e0] ;  /* 0x0000b80000057ab9 */ /* 0x000fe20000000800 */
[----:B------:R-:W-:-:S04]  /*d910*/  USEL UR4, UR4, 0x1, UP0 ;  /* 0x0000000104047887 */ /* 0x000fc80008000000 */
[----:B------:R-:W-:-:S06]  /*d920*/  UIMAD UR4, UR4, UR5, URZ ;  /* 0x00000005040472a4 */ /* 0x000fcc000f8e023f */
[----:B------:R-:W-:Y:S01]  /*d930*/  IMAD.U32 R7, RZ, RZ, UR4 ;  /* 0x00000004ff077e24 */ /* 0x000fe2000f8e00ff */
[----:B-1----:R-:W-:Y:S06]  /*d940*/  @P1 BRA `(.L_x_2092) ;  /* 0x0000000000101947 */ /* 0x002fec0003800000 */
[----:B------:R-:W-:Y:S05]  /*d950*/  @!P2 BRA `(.L_x_2092) ;  /* 0x00000000000ca947 */ /* 0x000fea0003800000 */
[----:B-----5:R-:W2:Y:S04]  /*d960*/  LDG.E R6, desc[UR48][R2.64] ;  /* 0x0000003002067981 */ /* 0x020ea8000c1e1900 */
[----:B------:R-:W2:Y:S02]  /*d970*/  LDG.E R9, desc[UR48][R2.64+0x4] ;  /* 0x0000043002097981 */ /* 0x000ea4000c1e1900 */
[----:B--2---:R-:W-:-:S07]  /*d980*/  IMAD.IADD R6, R9, 0x1, -R6 ;  /* 0x0000000109067824 */ /* 0x004fce00078e0a06 */
.L_x_2092:
[----:B------:R-:W-:Y:S01]  /*d990*/  IMAD.MOV.U32 R3, RZ, RZ, RZ ;  /* 0x000000ffff037224 */ /* 0x000fe200078e00ff */
[----:B------:R-:W-:-:S05]  /*d9a0*/  ULDC.64 UR4, c[0x0][0xa20] ;  /* 0x0002880000047ab9 */ /* 0x000fca0000000a00 */
[----:B------:R-:W2:Y:S01]  /*d9b0*/  @P0 LDG.E R3, desc[UR48][R4.64] ;  /* 0x0000003004030981 */ /* 0x000ea2000c1e1900 */
[----:B------:R-:W-:-:S04]  /*d9c0*/  ISETP.NE.U32.AND P1, PT, RZ, UR4, PT ;  /* 0x00000004ff007c0c */ /* 0x000fc8000bf25070 */
[----:B------:R-:W-:Y:S01]  /*d9d0*/  ISETP.NE.AND.EX P1, PT, RZ, UR5, PT, P1 ;  /* 0x00000005ff007c0c */ /* 0x000fe2000bf25310 */
[----:B--2--5:R-:W-:-:S05]  /*d9e0*/  IMAD.IADD R2, R3, 0x1, R0 ;  /* 0x0000000103027824 */ /* 0x024fca00078e0200 */
[----:B------:R1:W-:Y:S07]  /*d9f0*/  STL [R1+0x4], R2 ;  /* 0x0000040201007387 */ /* 0x0003ee0000100800 */
[----:B------:R-:W-:Y:S05]  /*da00*/  @!P1 BRA `(.L_x_2093) ;  /* 0x0000000000109947 */ /* 0x000fea0003800000 */
[----:B-1----:R-:W-:-:S04]  /*da10*/  IADD3 R2, P0, R11, UR4, RZ ;  /* 0x000000040b027c10 */ /* 0x002fc8000ff1e0ff */
[----:B------:R-:W-:-:S05]  /*da20*/  IADD3.X R3, R10, UR5, RZ, P0, !PT ;  /* 0x000000050a037c10 */ /* 0x000fca00087fe4ff */
[----:B------:R1:W5:Y:S01]  /*da30*/  LDG.E R7, desc[UR48][R2.64] ;  /* 0x0000003002077981 */ /* 0x000362000c1e1900 */
[----:B------:R-:W-:Y:S05]  /*da40*/  BRA `(.L_x_2094) ;  /* 0x0000000000107947 */ /* 0x000fea0003800000 */
.L_x_2093:
[----:B------:R-:W-:Y:S05]  /*da50*/  @!P0 BRA `(.L_x_2094) ;  /* 0x00000000000c8947 */ /* 0x000fea0003800000 */
[----:B-1----:R-:W2:Y:S04]  /*da60*/  LDG.E R2, desc[UR48][R4.64] ;  /* 0x0000003004027981 */ /* 0x002ea8000c1e1900 */
[----:B------:R-:W2:Y:S02]  /*da70*/  LDG.E R7, desc[UR48][R4.64+0x4] ;  /* 0x0000043004077981 */ /* 0x000ea4000c1e1900 */
[----:B--2---:R-:W-:-:S07]  /*da80*/  IMAD.IADD R7, R7, 0x1, -R2 ;  /* 0x0000000107077824 */ /* 0x004fce00078e0a02 */
.L_x_2094:
[----:B-----5:R-:W-:Y:S01]  /*da90*/  IMAD.IADD R7, R7, 0x1, -R0 ;  /* 0x0000000107077824 */ /* 0x020fe200078e0a00 */
[----:B------:R-:W-:Y:S01]  /*daa0*/  LEA R0, R17, 0xff, 0x7 ;  /* 0x000000ff11007811 */ /* 0x000fe200078e38ff */
[----:B------:R-:W-:Y:S03]  /*dab0*/  BSSY B6, `(.L_x_2095) ;  /* 0x00002df000067945 */ /* 0x000fe60003800000 */
[C---:B------:R-:W-:Y:S01]  /*dac0*/  IADD3 R6, R7.reuse, R0, -R6 ;  /* 0x0000000007067210 */ /* 0x040fe20007ffe806 */
[----:B------:R-:W-:-:S03]  /*dad0*/  VIADD R7, R7, 0x7f ;  /* 0x0000007f07077836 */ /* 0x000fc60000000000 */
[----:B-1----:R-:W-:Y:S02]  /*dae0*/  SHF.R.S32.HI R3, RZ, 0x1f, R6 ;  /* 0x0000001fff037819 */ /* 0x002fe40000011406 */
[----:B------:R-:W-:Y:S02]  /*daf0*/  SHF.R.S32.HI R0, RZ, 0x1f, R7 ;  /* 0x0000001fff007819 */ /* 0x000fe40000011407 */
[----:B------:R-:W-:Y:S02]  /*db00*/  LEA.HI R3, R3, R6, RZ, 0x7 ;  /* 0x0000000603037211 */ /* 0x000fe400078f38ff */
[----:B------:R-:W-:Y:S02]  /*db10*/  LEA.HI R0, R0, R7, RZ, 0x7 ;  /* 0x0000000700007211 */ /* 0x000fe400078f38ff */
[----:B------:R-:W-:Y:S02]  /*db20*/  SHF.R.S32.HI R3, RZ, 0x7, R3 ;  /* 0x00000007ff037819 */ /* 0x000fe40000011403 */
[----:B------:R-:W-:-:S04]  /*db30*/  SHF.R.S32.HI R0, RZ, 0x7, R0 ;  /* 0x00000007ff007819 */ /* 0x000fc80000011400 */
[----:B------:R-:W-:-:S04]  /*db40*/  VIMNMX R2, R0, R3, PT ;  /* 0x0000000300027248 */ /* 0x000fc80003fe0100 */
[----:B------:R-:W-:Y:S01]  /*db50*/  ISETP.GT.AND P0, PT, R2, RZ, PT ;  /* 0x000000ff0200720c */ /* 0x000fe20003f04270 */
[----:B------:R1:W-:-:S12]  /*db60*/  STL [R1+0x14], R2 ;  /* 0x0000140201007387 */ /* 0x0003d80000100800 */
[----:B-1----:R-:W-:Y:S05]  /*db70*/  @P0 BRA `(.L_x_2096) ;  /* 0x0000000000440947 */ /* 0x002fea0003800000 */
[----:B------:R-:W1:Y:S02]  /*db80*/  S2R R2, SR_TID.X ;  /* 0x0000000000027919 */ /* 0x000e640000002100 */
        /* <DEDUP_REMOVED lines=14> */
[----:B-1----:R-:W-:Y:S01]  /*dc70*/  IADD3 R16, R0, UR37, R7 ;  /* 0x0000002500107c10 */ /* 0x002fe2000fffe007 */
[----:B------:R-:W-:Y:S06]  /*dc80*/  BRA `(.L_x_2097) ;  /* 0x0000002c00047947 */ /* 0x000fec0003800000 */
.L_x_2096:
[----:B------:R-:W1:Y:S01]  /*dc90*/  S2R R3, SR_CgaCtaId ;  /* 0x0000000000037919 */ /* 0x000e620000008800 */
[----:B------:R-:W-:-:S04]  /*dca0*/  MOV R0, 0x400 ;  /* 0x0000040000007802 */ /* 0x000fc80000000f00 */
[----:B-1----:R-:W-:-:S05]  /*dcb0*/  LEA R2, R3, R0, 0x18 ;  /* 0x0000000003027211 */ /* 0x002fca00078ec0ff */
[----:B------:R1:W-:Y:S01]  /*dcc0*/  STL [R1+0xc], R2 ;  /* 0x00000c0201007387 */ /* 0x0003e20000100800 */
[----:B------:R-:W-:-:S05]  /*dcd0*/  VIADD R0, R2, 0x18400 ;  /* 0x0001840002007836 */ /* 0x000fca0000000000 */
[----:B------:R-:W-:-:S13]  /*dce0*/  LOP3.LUT P0, RZ, R0, 0x3ff, RZ, 0xc0, !PT ;  /* 0x000003ff00ff7812 */ /* 0x000fda000780c0ff */
[----:B-1----:R-:W-:Y:S05]  /*dcf0*/  @!P0 BRA `(.L_x_2098) ;  /* 0x0000000000408947 */ /* 0x002fea0003800000 */
[----:B------:R-:W-:Y:S01]  /*dd00*/  MOV R2, 0x0 ;  /* 0x0000000000027802 */ /* 0x000fe20000000f00 */
[----:B------:R-:W-:Y:S01]  /*dd10*/  ULDC.64 UR6, c[0x4][0xa0] ;  /* 0x0100280000067ab9 */ /* 0x000fe20000000a00 */
[----:B------:R-:W-:Y:S01]  /*dd20*/  ULDC.64 UR8, c[0x4][0xa8] ;  /* 0x01002a0000087ab9 */ /* 0x000fe20000000a00 */
[----:B------:R-:W-:Y:S01]  /*dd30*/  ULDC.64 UR4, c[0x4][0x8] ;  /* 0x0100020000047ab9 */ /* 0x000fe20000000a00 */
[----:B------:R-:W-:Y:S01]  /*dd40*/  MOV R4, UR6 ;  /* 0x0000000600047c02 */ /* 0x000fe20008000f00 */
[----:B------:R-:W-:Y:S01]  /*dd50*/  IMAD.U32 R5, RZ, RZ, UR7 ;  /* 0x00000007ff057e24 */ /* 0x000fe2000f8e00ff */
[----:B------:R-:W1:Y:S01]  /*dd60*/  LDC.64 R2, c[0x4][R2] ;  /* 0x0100000002027b82 */ /* 0x000e620000000a00 */
        /* <DEDUP_REMOVED lines=9> */
.L_x_2098:
        /* <DEDUP_REMOVED lines=11> */
[----:B------:R-:W-:Y:S02]  /*deb0*/  IMAD.U32 R6, RZ, RZ, UR8 ;  /* 0x00000008ff067e24 */ /* 0x000fe4000f8e00ff */
[----:B------:R-:W-:Y:S02]  /*dec0*/  IMAD.U32 R7, RZ, RZ, UR9 ;  /* 0x00000009ff077e24 */ /* 0x000fe4000f8e00ff */
[----:B------:R-:W-:-:S02]  /*ded0*/  IMAD.U32 R10, RZ, RZ, UR4 ;  /* 0x00000004ff0a7e24 */ /* 0x000fc4000f8e00ff */
[----:B------:R-:W-:Y:S02]  /*dee0*/  IMAD.U32 R11, RZ, RZ, UR5 ;  /* 0x00000005ff0b7e24 */ /* 0x000fe4000f8e00ff */
[----:B------:R-:W-:Y:S02]  /*def0*/  IMAD.MOV.U32 R8, RZ, RZ, 0x70 ;  /* 0x00000070ff087424 */ /* 0x000fe400078e00ff */
[----:B------:R-:W-:Y:S02]  /*df00*/  IMAD.MOV.U32 R12, RZ, RZ, 0x1 ;  /* 0x00000001ff0c7424 */ /* 0x000fe400078e00ff */
[----:B01----:R-:W-:-:S07]  /*df10*/  IMAD.MOV.U32 R13, RZ, RZ, RZ ;  /* 0x000000ffff0d7224 */ /* 0x003fce00078e00ff */
[----:B------:R-:W-:-:S07]  /*df20*/  LEPC R20, `(.L_x_2100) ;  /* 0x000000001014794e */ /* 0x000fce0000000000 */
[----:B--2---:R-:W-:Y:S05]  /*df30*/  CALL.ABS.NOINC R2 ;  /* 0x0000000002007343 */ /* 0x004fea0003c00000 */
.L_x_2100:
        /* <DEDUP_REMOVED lines=16> */
.L_x_2099:
[----:B------:R-:W2:Y:S01]  /*e040*/  LDL.LU R2, [R1+0x18] ;  /* 0x0000180001027983 */ /* 0x000ea20000300800 */
[----:B------:R-:W-:-:S03]  /*e050*/  ULDC.64 UR4, c[0x0][0x9f8] ;  /* 0x00027e0000047ab9 */ /* 0x000fc60000000a00 */
[----:B------:R-:W3:Y:S04]  /*e060*/  LDL.LU R0, [R1+0x1c] ;  /* 0x00001c0001007983 */ /* 0x000ee80000300800 */
[----:B------:R-:W4:Y:S04]  /*e070*/  LDL.LU R7, [R1+0x10] ;  /* 0x0000100001077983 */ /* 0x000f280000300800 */
[----:B------:R-:W4:Y:S01]  /*e080*/  LDL.LU R8, [R1+0x24] ;  /* 0x0000240001087983 */ /* 0x000f220000300800 */
[----:B------:R-:W-:-:S04]  /*e090*/  ISETP.NE.U32.AND P0, PT, RZ, UR4, PT ;  /* 0x00000004ff007c0c */ /* 0x000fc8000bf05070 */
[----:B------:R-:W-:Y:S01]  /*e0a0*/  ISETP.NE.AND.EX P0, PT, RZ, UR5, PT, P0 ;  /* 0x00000005ff007c0c */ /* 0x000fe2000bf05300 */
[----:B------:R-:W1:Y:S02]  /*e0b0*/  S2R R9, SR_TID.X ;  /* 0x0000000000097919 */ /* 0x000e640000002100 */
[----:B-1----:R-:W-:-:S04]  /*e0c0*/  LOP3.LUT R9, R9, 0x1f, RZ, 0xc0, !PT ;  /* 0x0000001f09097812 */ /* 0x002fc800078ec0ff */
        /* <DEDUP_REMOVED lines=8> */
[----:B------:R-:W1:Y:S01]  /*e150*/  LDC R0, c[0x0][0x428] ;  /* 0x00010a00ff007b82 */ /* 0x000e620000000800 */
[----:B----4-:R-:W-:-:S06]  /*e160*/  IMAD.MOV.U32 R4, RZ, RZ, R7 ;  /* 0x000000ffff047224 */ /* 0x010fcc00078e0007 */
[----:B------:R2:W5:Y:S01]  /*e170*/  @P0 LDG.E R4, desc[UR48][R2.64] ;  /* 0x0000003002040981 */ /* 0x000562000c1e1900 */
[----:B------:R-:W-:Y:S01]  /*e180*/  IMAD R17, R17, 0x80, R8 ;  /* 0x0000008011117824 */ /* 0x000fe200078e0208 */
[----:B------:R-:W-:Y:S02]  /*e190*/  PLOP3.LUT P1, PT, P6, PT, PT, 0x8, 0x0 ;  /* 0x000000000000781c */ /* 0x000fe4000372e170 */
[----:B-1----:R-:W-:Y:S01]  /*e1a0*/  ISETP.NE.AND P0, PT, R0, 0x1, PT ;  /* 0x000000010000780c */ /* 0x002fe20003f05270 */
[----:B------:R-:W-:-:S12]  /*e1b0*/  IMAD.MOV.U32 R0, RZ, RZ, R18 ;  /* 0x000000ffff007224 */ /* 0x000fd800078e0012 */
[----:B------:R-:W1:Y:S08]  /*e1c0*/  @P0 LDC R5, c[0x0][0x42c] ;  /* 0x00010b00ff050b82 */ /* 0x000e700000000800 */
[----:B------:R-:W3:Y:S01]  /*e1d0*/  @P0 LDC R6, c[0x0][0x430] ;  /* 0x00010c00ff060b82 */ /* 0x000ee20000000800 */
[----:B-1----:R-:W-:-:S05]  /*e1e0*/  @P0 IMAD.HI.U32 R5, R18, R5, RZ ;  /* 0x0000000512050227 */ /* 0x002fca00078e00ff */
[----:B---3--:R-:W-:Y:S02]  /*e1f0*/  @P0 SHF.R.U32.HI R0, RZ, R6, R5 ;  /* 0x00000006ff000219 */ /* 0x008fe40000011605 */
[----:B------:R-:W-:-:S04]  /*e200*/  ISETP.NE.U32.AND P0, PT, RZ, UR4, PT ;  /* 0x00000004ff007c0c */ /* 0x000fc8000bf05070 */
[----:B------:R-:W-:-:S04]  /*e210*/  ISETP.NE.AND.EX P0, PT, RZ, UR5, PT, P0 ;  /* 0x00000005ff007c0c */ /* 0x000fc8000bf05300 */
[----:B--2---:R-:W-:-:S09]  /*e220*/  SEL R7, R7, RZ, !P0 ;  /* 0x000000ff07077207 */ /* 0x004fd20004000000 */
.L_x_2101:
        /* <DEDUP_REMOVED lines=16> */
.L_x_2102:
        /* <DEDUP_REMOVED lines=15> */
[----:B-----5:R-:W-:Y:S02]  /*e420*/  SEL R6, R4, RZ, !P0 ;  /* 0x000000ff04067207 */ /* 0x020fe40004000000 */
[----:B--2---:R-:W-:Y:S01]  /*e430*/  IADD3 R5, R5, -0x1, RZ ;  /* 0xffffffff05057810 */ /* 0x004fe20007ffe0ff */
[----:B------:R-:W-:Y:S06]  /*e440*/  BRA.DIV UR4, `(.L_x_2103) ;  /* 0x0000003604b47947 */ /* 0x000fec000b800000 */
.L_x_2173:
[----:B------:R-:W-:Y:S01]  /*e450*/  UMOV UR4, 0xffffffff ;  /* 0xffffffff00047882 */ /* 0x000fe20000000000 */
[----:B0-----:R-:W-:Y:S02]  /*e460*/  SHF.R.S32.HI R13, RZ, 0x1f, R4 ;  /* 0x0000001fff0d7819 */ /* 0x001fe40000011404 */
[----:B------:R-:W-:Y:S05]  /*e470*/  BRA.DIV UR4, `(.L_x_2104) ;  /* 0x0000003604dc7947 */ /* 0x000fea000b800000 */
[----:B------:R-:W-:-:S13]  /*e480*/  ELECT P6, URZ, PT ;  /* 0x00000000003f782f */ /* 0x000fda00038c0000 */
.L_x_2176:
[----:B------:R-:W-:Y:S05]  /*e490*/  @!P6 BRA `(.L_x_2105) ;  /* 0x000000040010e947 */ /* 0x000fea0003800000 */
[----:B------:R-:W-:-:S04]  /*e4a0*/  ISETP.NE.U32.AND P0, PT, R2, RZ, PT ;  /* 0x000000ff0200720c */ /* 0x000fc80003f05070 */
[----:B------:R-:W-:-:S13]  /*e4b0*/  ISETP.NE.AND.EX P0, PT, R3, RZ, PT, P0 ;  /* 0x000000ff0300720c */ /* 0x000fda0003f05300 */
[----:B------:R-:W-:Y:S05]  /*e4c0*/  @!P0 BRA `(.L_x_2106) ;  /* 0x0000000000488947 */ /* 0x000fea0003800000 */
[----:B------:R-:W0:Y:S01]  /*e4d0*/  LDC R10, c[0x0][0x41c] ;  /* 0x00010700ff0a7b82 */ /* 0x000e220000000800 */
[----:B------:R-:W-:Y:S01]  /*e4e0*/  IMAD.MOV.U32 R6, RZ, RZ, R5 ;  /* 0x000000ffff067224 */ /* 0x000fe200078e0005 */
[----:B------:R-:W-:Y:S01]  /*e4f0*/  ULDC.64 UR4, c[0x0][0x408] ;  /* 0x0001020000047ab9 */ /* 0x000fe20000000a00 */
[----:B0-----:R-:W-:-:S13]  /*e500*/  ISETP.NE.AND P0, PT, R10, 0x1, PT ;  /* 0x000000010a00780c */ /* 0x001fda0003f05270 */
[----:B------:R-:W0:Y:S02]  /*e510*/  @P0 LDC.64 R8, c[0x0][0x420] ;  /* 0x00010800ff080b82 */ /* 0x000e240000000a00 */
[----:B0-----:R-:W-:-:S05]  /*e520*/  @P0 IMAD.HI.U32 R8, R5, R8, RZ ;  /* 0x0000000805080227 */ /* 0x001fca00078e00ff */
[----:B------:R-:W-:-:S04]  /*e530*/  @P0 SHF.R.U32.HI R6, RZ, R9, R8 ;  /* 0x00000009ff060219 */ /* 0x000fc80000011608 */
[--C-:B------:R-:W-:Y:S01]  /*e540*/  SHF.R.S32.HI R9, RZ, 0x1f, R6.reuse ;  /* 0x0000001fff097819 */ /* 0x100fe20000011406 */
[----:B------:R-:W-:-:S04]  /*e550*/  IMAD.MOV R8, RZ, RZ, -R6 ;  /* 0x000000ffff087224 */ /* 0x000fc800078e0a06 */
[----:B------:R-:W-:Y:S02]  /*e560*/  IMAD R5, R10, R8, R5 ;  /* 0x000000080a057224 */ /* 0x000fe400078e0205 */
[----:B------:R-:W-:-:S04]  /*e570*/  IMAD R8, R13, UR4, RZ ;  /* 0x000000040d087c24 */ /* 0x000fc8000f8e02ff */
[----:B------:R-:W-:Y:S02]  /*e580*/  IMAD R10, R4, UR5, R8 ;  /* 0x00000005040a7c24 */ /* 0x000fe4000f8e0208 */
[----:B------:R-:W-:-:S04]  /*e590*/  IMAD.MOV.U32 R8, RZ, RZ, R6 ;  /* 0x000000ffff087224 */ /* 0x000fc800078e0006 */
[----:B------:R-:W-:-:S04]  /*e5a0*/  IMAD.WIDE.U32 R8, R4, UR4, R8 ;  /* 0x0000000404087c25 */ /* 0x000fc8000f8e0008 */
[----:B------:R-:W-:Y:S01]  /*e5b0*/  IMAD.IADD R6, R9, 0x1, R10 ;  /* 0x0000000109067824 */ /* 0x000fe200078e020a */
[----:B------:R-:W-:-:S04]  /*e5c0*/  LEA R10, P0, R8, R2, 0x2 ;  /* 0x00000002080a7211 */ /* 0x000fc800078010ff */
[----:B------:R-:W-:-:S05]  /*e5d0*/  LEA.HI.X R11, R8, R3, R6, 0x2, P0 ;  /* 0x00000003080b7211 */ /* 0x000fca00000f1406 */
[----:B------:R0:W5:Y:S04]  /*e5e0*/  LDG.E R6, desc[UR48][R10.64] ;  /* 0x000000300a067981 */ /* 0x000168000c1e1900 */
.L_x_2106:
        /* <DEDUP_REMOVED lines=9> */
.L_x_2177:
        /* <DEDUP_REMOVED lines=11> */
.L_x_2108:
        /* <DEDUP_REMOVED lines=27> */
.L_x_2105:
        /* <DEDUP_REMOVED lines=34> */
[----:B------:R-:W-:-:S04]  /*eb00*/  LOP3.LUT R7, R7, 0xfffffffe, RZ, 0xc0, !PT ;  /* 0xfffffffe07077812 */ /* 0x000fc800078ec0ff */
[----:B------:R-:W-:-:S04]  /*eb10*/  IADD3 R7, R11, -R7, RZ ;  /* 0x800000070b077210 */ /* 0x000fc80007ffe0ff */
[----:B------:R-:W-:-:S04]  /*eb20*/  SHF.L.U32 R7, R7, 0x1f, RZ ;  /* 0x0000001f07077819 */ /* 0x000fc800000006ff */
[----:B------:R-:W1:Y:S02]  /*eb30*/  SYNCS.PHASECHK.TRANS64.TRYWAIT P0, [R9+URZ+0x28820], R7 ;  /* 0x02882007090075a7 */ /* 0x000e64000800017f */
[----:B01----:R-:W-:Y:S05]  /*eb40*/  @!P0 BRA `(.L_x_2110) ;  /* 0x00000030005c8947 */ /* 0x003fea0003800000 */
.L_x_2178:
[----:B------:R-:W-:Y:S05]  /*eb50*/  BSYNC B0 ;  /* 0x0000000000007941 */ /* 0x000fea0003800000 */
.L_x_2109:
[----:B0-----:R-:W2:Y:S01]  /*eb60*/  LDL R8, [R1+0x14] ;  /* 0x0000140001087983 */ /* 0x001ea20000100800 */
[----:B------:R-:W-:Y:S01]  /*eb70*/  BSSY B0, `(.L_x_2111) ;  /* 0x0000185000007945 */ /* 0x000fe20003800000 */
[----:B--2---:R-:W-:-:S13]  /*eb80*/  ISETP.GE.AND P0, PT, R8, 0x2, PT ;  /* 0x000000020800780c */ /* 0x004fda0003f06270 */
[----:B------:R-:W-:Y:S05]  /*eb90*/  @!P0 BRA `(.L_x_2112) ;  /* 0x0000001800088947 */ /* 0x000fea0003800000 */
[C---:B------:R-:W-:Y:S01]  /*eba0*/  LOP3.LUT R7, R8.reuse, 0x1, RZ, 0xc0, !PT ;  /* 0x0000000108077812 */ /* 0x040fe200078ec0ff */
[----:B------:R-:W-:Y:S01]  /*ebb0*/  VIADD R10, R8, 0xfffffffe ;  /* 0xfffffffe080a7836 */ /* 0x000fe20000000000 */
[----:B------:R-:W-:Y:S02]  /*ebc0*/  BSSY B1, `(.L_x_2113) ;  /* 0x0000088000017945 */ /* 0x000fe40003800000 */
[----:B------:R-:W-:Y:S01]  /*ebd0*/  ISETP.NE.U32.AND P0, PT, R7, 0x1, PT ;  /* 0x000000010700780c */ /* 0x000fe20003f05070 */
[----:B------:R-:W-:-:S12]  /*ebe0*/  IMAD.MOV.U32 R7, RZ, RZ, R10 ;  /* 0x000000ffff077224 */ /* 0x000fd800078e000a */
[----:B------:R-:W-:Y:S05]  /*ebf0*/  @!P0 BRA `(.L_x_2114) ;  /* 0x0000000800108947 */ /* 0x000fea0003800000 */
        /* <DEDUP_REMOVED lines=10> */
[----:B------:R-:W-:Y:S02]  /*eca0*/  IMAD.MOV.U32 R8, RZ, RZ, R6 ;  /* 0x000000ffff087224 */ /* 0x000fe400078e0006 */
[----:B------:R-:W-:Y:S01]  /*ecb0*/  IMAD.MOV.U32 R7, RZ, RZ, R10 ;  /* 0x000000ffff077224 */ /* 0x000fe200078e000a */
        /* <DEDUP_REMOVED lines=8> */
[----:B------:R-:W-:Y:S01]  /*ed40*/  @P0 SHF.R.U32.HI R7, RZ, R9, R8 ;  /* 0x00000009ff070219 */ /* 0x000fe20000011608 */
[----:B------:R-:W-:-:S03]  /*ed50*/  IMAD R8, R13, UR4, RZ ;  /* 0x000000040d087c24 */ /* 0x000fc6000f8e02ff */
[--C-:B------:R-:W-:Y:S01]  /*ed60*/  SHF.R.S32.HI R9, RZ, 0x1f, R7.reuse ;  /* 0x0000001fff097819 */ /* 0x100fe20000011407 */
[C---:B------:R-:W-:Y:S02]  /*ed70*/  IMAD R14, R4.reuse, UR5, R8 ;  /* 0x00000005040e7c24 */ /* 0x040fe4000f8e0208 */
[--C-:B------:R-:W-:Y:S02]  /*ed80*/  IMAD.MOV.U32 R8, RZ, RZ, R7.reuse ;  /* 0x000000ffff087224 */ /* 0x100fe400078e0007 */
[----:B------:R-:W-:Y:S02]  /*ed90*/  IMAD.MOV R7, RZ, RZ, -R7 ;  /* 0x000000ffff077224 */ /* 0x000fe400078e0a07 */
[----:B------:R-:W-:-:S04]  /*eda0*/  IMAD.WIDE.U32 R8, R4, UR4, R8 ;  /* 0x0000000404087c25 */ /* 0x000fc8000f8e0008 */
[----:B------:R-:W-:Y:S01]  /*edb0*/  IMAD.IADD R14, R14, 0x1, R9 ;  /* 0x000000010e0e7824 */ /* 0x000fe200078e0209 */
[----:B------:R-:W-:Y:S01]  /*edc0*/  LEA R2, P0, R8, R2, 0x2 ;  /* 0x0000000208027211 */ /* 0x000fe200078010ff */
[----:B------:R-:W-:-:S03]  /*edd0*/  IMAD R7, R15, R7, R10 ;  /* 0x000000070f077224 */ /* 0x000fc600078e020a */
[----:B------:R-:W-:-:S05]  /*ede0*/  LEA.HI.X R3, R8, R3, R14, 0x2, P0 ;  /* 0x0000000308037211 */ /* 0x000fca00000f140e */
[----:B------:R0:W5:Y:S04]  /*edf0*/  LDG.E R8, desc[UR48][R2.64] ;  /* 0x0000003002087981 */ /* 0x000168000c1e1900 */
.L_x_2117:
[----:B0-----:R-:W0:Y:S01]  /*ee00*/  S2R R3, SR_CgaCtaId ;  /* 0x0000000000037919 */ /* 0x001e220000008800 */
[----:B------:R-:W-:-:S04]  /*ee10*/  MOV R2, 0x400 ;  /* 0x0000040000027802 */ /* 0x000fc80000000f00 */
[----:B0-----:R-:W-:Y:S02]  /*ee20*/  LEA R2, R3, R2, 0x18 ;  /* 0x0000000203027211 */ /* 0x001fe400078ec0ff */
[----:B------:R-:W-:Y:S02]  /*ee30*/  SHF.L.U32 R3, R12, 0x1f, RZ ;  /* 0x0000001f0c037819 */ /* 0x000fe400000006ff */
[----:B------:R-:W-:-:S04]  /*ee40*/  LEA R2, R11, R2, 0x3 ;  /* 0x000000020b027211 */ /* 0x000fc800078e18ff */
[----:B------:R-:W0:Y:S02]  /*ee50*/  SYNCS.PHASECHK.TRANS64.TRYWAIT P0, [R2+URZ+0x28840], R3 ;  /* 0x02884003020075a7 */ /* 0x000e24000800017f */
[----:B0-----:R-:W-:Y:S05]  /*ee60*/  @!P0 BRA `(.L_x_2118) ;  /* 0x0000002c00b48947 */ /* 0x001fea0003800000 */
.L_x_2179:
        /* <DEDUP_REMOVED lines=11> */
.L_x_2119:
[----:B------:R-:W2:Y:S04]  /*ef20*/  LDL R17, [R1+0x4] ;  /* 0x0000040001117983 */ /* 0x000ea80000100800 */
[----:B0-----:R-:W3:Y:S01]  /*ef30*/  LDL.LU R3, [R1+0x8] ;  /* 0x0000080001037983 */ /* 0x001ee20000300800 */
        /* <DEDUP_REMOVED lines=31> */
.L_x_2180:
        /* <DEDUP_REMOVED lines=13> */
.L_x_2121:
        /* <DEDUP_REMOVED lines=31> */
.L_x_2116:
[----:B------:R-:W-:Y:S05]  /*f3f0*/  BSYNC B2 ;  /* 0x0000000000027941 */ /* 0x000fea0003800000 */
.L_x_2115:
[----:B------:R-:W2:Y:S04]  /*f400*/  LDL.LU R2, [R1+0x14] ;  /* 0x0000140001027983 */ /* 0x000ea80000300800 */
[----:B------:R0:W-:Y:S04]  /*f410*/  STL [R1], R11 ;  /* 0x0000000b01007387 */ /* 0x0001e80000100800 */
[----:B------:R0:W-:Y:S02]  /*f420*/  STL [R1+0x8], R12 ;  /* 0x0000080c01007387 */ /* 0x0001e40000100800 */
[----:B0-2---:R-:W-:-:S07]  /*f430*/  VIADD R7, R2, 0xfffffffd ;  /* 0xfffffffd02077836 */ /* 0x005fce0000000000 */
.L_x_2114:
[----:B------:R-:W-:Y:S05]  /*f440*/  BSYNC B1 ;  /* 0x0000000000017941 */ /* 0x000fea0003800000 */
.L_x_2113:
[----:B------:R-:W-:-:S13]  /*f450*/  ISETP.NE.AND P0, PT, R10, RZ, PT ;  /* 0x000000ff0a00720c */ /* 0x000fda0003f05270 */
[----:B------:R-:W-:Y:S05]  /*f460*/  @!P0 BRA `(.L_x_2112) ;  /* 0x0000000c00d48947 */ /* 0x000fea0003800000 */
[----:B------:R-:W-:-:S07]  /*f470*/  IMAD.MOV.U32 R10, RZ, RZ, R6 ;  /* 0x000000ffff0a7224 */ /* 0x000fce00078e0006 */
.L_x_2136:
        /* <DEDUP_REMOVED lines=32> */
.L_x_2124:
[----:B------:R-:W1:Y:S01]  /*f680*/  S2R R3, SR_CgaCtaId ;  /* 0x0000000000037919 */ /* 0x000e620000008800 */
[----:B------:R-:W-:-:S04]  /*f690*/  MOV R2, 0x400 ;  /* 0x0000040000027802 */ /* 0x000fc80000000f00 */
[----:B-1----:R-:W-:Y:S02]  /*f6a0*/  LEA R2, R3, R2, 0x18 ;  /* 0x0000000203027211 */ /* 0x002fe400078ec0ff */
[----:B------:R-:W-:-:S03]  /*f6b0*/  SHF.L.U32 R3, R9, 0x1f, RZ ;  /* 0x0000001f09037819 */ /* 0x000fc600000006ff */
[----:B------:R-:W-:-:S04]  /*f6c0*/  IMAD R2, R8, 0x8, R2 ;  /* 0x0000000808027824 */ /* 0x000fc800078e0202 */
[----:B------:R-:W1:Y:S02]  /*f6d0*/  SYNCS.PHASECHK.TRANS64.TRYWAIT P0, [R2+URZ+0x28840], R3 ;  /* 0x02884003020075a7 */ /* 0x000e64000800017f */
[----:B-1----:R-:W-:Y:S05]  /*f6e0*/  @!P0 BRA `(.L_x_2125) ;  /* 0x0000002400bc8947 */ /* 0x002fea0003800000 */
.L_x_2181:
        /* <DEDUP_REMOVED lines=11> */
.L_x_2126:
        /* <DEDUP_REMOVED lines=33> */
.L_x_2182:
        /* <DEDUP_REMOVED lines=8> */
.L_x_2128:
        /* <DEDUP_REMOVED lines=29> */
.L_x_2123:
[----:B------:R-:W-:Y:S05]  /*fc00*/  BSYNC B1 ;  /* 0x0000000000017941 */ /* 0x000fea0003800000 */
.L_x_2122:
        /* <DEDUP_REMOVED lines=10> */
[----:B------:R-:W-:Y:S01]  /*fcb0*/  VIADD R12, R7, 0xffffffff ;  /* 0xffffffff070c7836 */ /* 0x000fe20000000000 */
[----:B------:R-:W-:-:S04]  /*fcc0*/  ISETP.NE.U32.AND P0, PT, RZ, UR4, PT ;  /* 0x00000004ff007c0c */ /* 0x000fc8000bf05070 */
[----:B------:R-:W-:-:S13]  /*fcd0*/  ISETP.NE.AND.EX P0, PT, RZ, UR5, PT, P0 ;  /* 0x00000005ff007c0c */ /* 0x000fda000bf05300 */
[----:B------:R-:W-:Y:S05]  /*fce0*/  @!P0 BRA `(.L_x_2131) ;  /* 0x0000000000448947 */ /* 0x000fea0003800000 */
[----:B------:R-:W1:Y:S01]  /*fcf0*/  LDC R11, c[0x0][0x41c] ;  /* 0x00010700ff0b7b82 */ /* 0x000e620000000800 */
[----:B------:R-:W-:Y:S01]  /*fd00*/  ULDC.64 UR6, c[0x0][0x408] ;  /* 0x0001020000067ab9 */ /* 0x000fe20000000a00 */
[----:B-1----:R-:W-:-:S13]  /*fd10*/  ISETP.NE.AND P0, PT, R11, 0x1, PT ;  /* 0x000000010b00780c */ /* 0x002fda0003f05270 */
[----:B------:R-:W1:Y:S02]  /*fd20*/  @P0 LDC.64 R2, c[0x0][0x420] ;  /* 0x00010800ff020b82 */ /* 0x000e640000000a00 */
[----:B-1----:R-:W-:Y:S01]  /*fd30*/  @P0 IMAD.HI.U32 R10, R12, R2, RZ ;  /* 0x000000020c0a0227 */ /* 0x002fe200078e00ff */
[----:B------:R-:W-:-:S04]  /*fd40*/  MOV R2, R12 ;  /* 0x0000000c00027202 */ /* 0x000fc80000000f00 */
        /* <DEDUP_REMOVED lines=11> */
.L_x_2131:
[----:B------:R-:W2:Y:S01]  /*fe00*/  S2R R3, SR_CgaCtaId ;  /* 0x0000000000037919 */ /* 0x000ea20000008800 */
[----:B------:R-:W-:-:S04]  /*fe10*/  MOV R2, 0x400 ;  /* 0x0000040000027802 */ /* 0x000fc80000000f00 */
[----:B--2---:R-:W-:Y:S02]  /*fe20*/  LEA R2, R3, R2, 0x18 ;  /* 0x0000000203027211 */ /* 0x004fe400078ec0ff */
[----:B------:R-:W-:-:S03]  /*fe30*/  SHF.L.U32 R3, R14, 0x1f, RZ ;  /* 0x0000001f0e037819 */ /* 0x000fc600000006ff */
[----:B------:R-:W-:-:S04]  /*fe40*/  IMAD R2, R15, 0x8, R2 ;  /* 0x000000080f027824 */ /* 0x000fc800078e0202 */
[----:B------:R-:W2:Y:S02]  /*fe50*/  SYNCS.PHASECHK.TRANS64.TRYWAIT P0, [R2+URZ+0x28840], R3 ;  /* 0x02884003020075a7 */ /* 0x000ea4000800017f */
[----:B--2---:R-:W-:Y:S05]  /*fe60*/  @!P0 BRA `(.L_x_2132) ;  /* 0x0000002000048947 */ /* 0x004fea0003800000 */
.L_x_2183:
        /* <DEDUP_REMOVED lines=11> */
.L_x_2133:
        /* <DEDUP_REMOVED lines=33> */
.L_x_2184:
        /* <DEDUP_REMOVED lines=8> */
.L_x_2135:
        /* <DEDUP_REMOVED lines=8> */
[----:B0-----:R-:W-:-:S04]  /*10230*/  LEA R9, R11, R9, 0x18 ;  /* 0x000000090b097211 */ /* 0x001fc800078ec0ff */
[----:B------:R-:W-:-:S04]  /*10240*/  LEA R8, R8, R9, 0xf ;  /* 0x0000000908087211 */ /* 0x000fc800078e78ff */
        /* <DEDUP_REMOVED lines=18> */
.L_x_2130:
[----:B------:R-:W-:Y:S05]  /*10370*/  BSYNC B1 ;  /* 0x0000000000017941 */ /* 0x000fea0003800000 */
.L_x_2129:
[C---:B------:R-:W-:Y:S01]  /*10380*/  ISETP.GT.AND P0, PT, R7.reuse, 0x1, PT ;  /* 0x000000010700780c */ /* 0x040fe20003f04270 */
[----:B------:R-:W-:-:S04]  /*10390*/  VIADD R2, R7, 0xfffffffe ;  /* 0xfffffffe07027836 */ /* 0x000fc80000000000 */
[----:B------:R-:W-:-:S08]  /*103a0*/  IMAD.MOV.U32 R7, RZ, RZ, R2 ;  /* 0x000000ffff077224 */ /* 0x000fd000078e0002 */
[----:B------:R-:W-:Y:S05]  /*103b0*/  @P0 BRA `(.L_x_2136) ;  /* 0xfffffff000300947 */ /* 0x000fea000383ffff */
.L_x_2112:
[----:B------:R-:W-:Y:S05]  /*103c0*/  BSYNC B0 ;  /* 0x0000000000007941 */ /* 0x000fea0003800000 */
.L_x_2111:
        /* <DEDUP_REMOVED lines=17> */
.L_x_2138:
[----:B------:R-:W-:Y:S05]  /*104e0*/  BSYNC B0 ;  /* 0x0000000000007941 */ /* 0x000fea0003800000 */
.L_x_2137:
        /* <DEDUP_REMOVED lines=11> */
.L_x_2185:
        /* <DEDUP_REMOVED lines=11> */
.L_x_2142:
        /* <DEDUP_REMOVED lines=27> */
.L_x_2140:
[----:B------:R-:W-:Y:S05]  /*10800*/  BSYNC B0 ;  /* 0x0000000000007941 */ /* 0x000fea0003800000 */
.L_x_2139:
        /* <DEDUP_REMOVED lines=9> */
.L_x_2097:
[----:B------:R-:W-:Y:S05]  /*108a0*/  BSYNC B6 ;  /* 0x0000000000067941 */ /* 0x000fea0003800000 */
.L_x_2095:
[----:B------:R-:W-:-:S03]  /*108b0*/  UMOV UR4, 0xffffffff ;  /* 0xffffffff00047882 */ /* 0x000fc60000000000 */
[----:B------:R-:W-:Y:S05]  /*108c0*/  BRA.DIV UR4, `(.L_x_2143) ;  /* 0x0000001604a87947 */ /* 0x000fea000b800000 */
[----:B------:R2:W3:Y:S04]  /*108d0*/  SHFL.IDX PT, R4, R16, RZ, 0x1f ;  /* 0x00001fff10047589 */ /* 0x0004e800000e0000 */
[----:B------:R2:W4:Y:S02]  /*108e0*/  SHFL.IDX PT, R7, R16, 0x1, 0x1f ;  /* 0x00201f0010077f89 */ /* 0x00052400000e0000 */
.L_x_2189:
[----:B-1----:R-:W1:Y:S01]  /*108f0*/  S2R R0, SR_TID.X ;  /* 0x0000000000007919 */ /* 0x002e620000002100 */
[----:B------:R-:W-:Y:S01]  /*10900*/  ULDC UR4, c[0x0][0xc14] ;  /* 0x0003050000047ab9 */ /* 0x000fe20000000800 */
[----:B------:R-:W-:Y:S01]  /*10910*/  BSSY B0, `(.L_x_2144) ;  /* 0x000000b000007945 */ /* 0x000fe20003800000 */
[----:B------:R-:W-:Y:S01]  /*10920*/  IMAD.MOV.U32 R17, RZ, RZ, RZ ;  /* 0x000000ffff117224 */ /* 0x000fe200078e00ff */
[----:B-1----:R-:W-:Y:S02]  /*10930*/  LOP3.LUT R6, R0, 0x1f, RZ, 0xc0, !PT ;  /* 0x0000001f00067812 */ /* 0x002fe400078ec0ff */
[----:B------:R-:W-:Y:S02]  /*10940*/  MOV R0, UR4 ;  /* 0x0000000400007c02 */ /* 0x000fe40008000f00 */
[C---:B------:R-:W-:Y:S01]  /*10950*/  ISETP.NE.AND P0, PT, R6.reuse, 0x1f, PT ;  /* 0x0000001f0600780c */ /* 0x040fe20003f05270 */
[----:B------:R-:W-:-:S05]  /*10960*/  IMAD.IADD R5, R6, 0x1, R19 ;  /* 0x0000000106057824 */ /* 0x000fca00078e0213 */
[----:B------:R-:W-:-:S13]  /*10970*/  ISETP.GE.OR P0, PT, R5, R0, !P0 ;  /* 0x000000000500720c */ /* 0x000fda0004706670 */
[----:B------:R-:W-:Y:S05]  /*10980*/  @P0 BRA `(.L_x_2145) ;  /* 0x00000000000c0947 */ /* 0x000fea0003800000 */
[----:B------:R-:W1:Y:S02]  /*10990*/  LDC.64 R2, c[0x0][0xc58] ;  /* 0x00031600ff027b82 */ /* 0x000e640000000a00 */
[----:B-1----:R-:W-:-:S05]  /*109a0*/  IMAD.WIDE R2, R5, 0x4, R2 ;  /* 0x0000000405027825 */ /* 0x002fca00078e0202 */
[----:B------:R1:W5:Y:S02]  /*109b0*/  LDG.E R17, desc[UR48][R2.64] ;  /* 0x0000003002117981 */ /* 0x000364000c1e1900 */
.L_x_2145:
[----:B------:R-:W-:Y:S05]  /*109c0*/  BSYNC B0 ;  /* 0x0000000000007941 */ /* 0x000fea0003800000 */
.L_x_2144:
        /* <DEDUP_REMOVED lines=23> */
.L_x_2197:
[----:B------:R-:W-:Y:S02]  /*10b40*/  ULDC UR4, c[0x0][0xc10] ;  /* 0x0003040000047ab9 */ /* 0x000fe40000000800 */
[----:B------:R-:W-:-:S04]  /*10b50*/  IMAD.U32 R5, RZ, RZ, UR4 ;  /* 0x00000004ff057e24 */ /* 0x000fc8000f8e00ff */
[----:B-1----:R-:W-:-:S04]  /*10b60*/  IMAD R14, R14, R5, RZ ;  /* 0x000000050e0e7224 */ /* 0x002fc800078e02ff */
[----:B----4-:R-:W-:-:S05]  /*10b70*/  IMAD.IADD R7, R7, 0x1, R14 ;  /* 0x0000000107077824 */ /* 0x010fca00078e020e */
[----:B---3--:R-:W-:-:S13]  /*10b80*/  ISETP.GT.AND P0, PT, R7, R4, PT ;  /* 0x000000040700720c */ /* 0x008fda0003f04270 */
[----:B------:R-:W-:Y:S05]  /*10b90*/  @P0 BRA `(.L_x_2147) ;  /* 0x0000000000b40947 */ /* 0x000fea0003800000 */
[----:B------:R-:W1:Y:S02]  /*10ba0*/  LDC R0, c[0x0][0xc14] ;  /* 0x00030500ff007b82 */ /* 0x000e640000000800 */
.L_x_2152:
[----:B------:R-:W-:-:S05]  /*10bb0*/  VIADD R19, R19, 0x1f ;  /* 0x0000001f13137836 */ /* 0x000fca0000000000 */
[----:B-1----:R-:W-:-:S13]  /*10bc0*/  ISETP.GE.AND P0, PT, R19, R0, PT ;  /* 0x000000001300720c */ /* 0x002fda0003f06270 */
[----:B------:R-:W-:Y:S05]  /*10bd0*/  @P0 BRA `(.L_x_2148) ;  /* 0x0000000400ec0947 */ /* 0x000fea0003800000 */
[----:B0-----:R-:W0:Y:S01]  /*10be0*/  S2R R2, SR_TID.X ;  /* 0x0000000000027919 */ /* 0x001e220000002100 */
[----:B------:R-:W-:Y:S01]  /*10bf0*/  BSSY B0, `(.L_x_2149) ;  /* 0x000000a000007945 */ /* 0x000fe20003800000 */
[----:B------:R-:W-:Y:S01]  /*10c00*/  IMAD.MOV.U32 R17, RZ, RZ, RZ ;  /* 0x000000ffff117224 */ /* 0x000fe200078e00ff */
[----:B0-----:R-:W-:-:S04]  /*10c10*/  LOP3.LUT R6, R2, 0x1f, RZ, 0xc0, !PT ;  /* 0x0000001f02067812 */ /* 0x001fc800078ec0ff */
[C---:B------:R-:W-:Y:S02]  /*10c20*/  ISETP.NE.AND P1, PT, R6.reuse, 0x1f, PT ;  /* 0x0000001f0600780c */ /* 0x040fe40003f25270 */
[----:B------:R-:W-:-:S04]  /*10c30*/  IADD3 R5, R6, R19, RZ ;  /* 0x0000001306057210 */ /* 0x000fc80007ffe0ff */
[----:B------:R-:W-:-:S13]  /*10c40*/  ISETP.GE.OR P0, PT, R5, R0, !P1 ;  /* 0x000000000500720c */ /* 0x000fda0004f06670 */
[----:B------:R-:W-:Y:S05]  /*10c50*/  @P0 BRA `(.L_x_2150) ;  /* 0x00000000000c0947 */ /* 0x000fea0003800000 */
[----:B------:R-:W0:Y:S02]  /*10c60*/  LDC.64 R2, c[0x0][0xc58] ;  /* 0x00031600ff027b82 */ /* 0x000e240000000a00 */
[----:B0-----:R-:W-:-:S05]  /*10c70*/  IMAD.WIDE R2, R5, 0x4, R2 ;  /* 0x0000000405027825 */ /* 0x001fca00078e0202 */
[----:B------:R0:W5:Y:S02]  /*10c80*/  LDG.E R17, desc[UR48][R2.64] ;  /* 0x0000003002117981 */ /* 0x000164000c1e1900 */
.L_x_2150:
[----:B------:R-:W-:Y:S05]  /*10c90*/  BSYNC B0 ;  /* 0x0000000000007941 */ /* 0x000fea0003800000 */
.L_x_2149:
        /* <DEDUP_REMOVED lines=23> */
.L_x_2205:
[----:B------:R-:W-:Y:S02]  /*10e10*/  ULDC UR4, c[0x0][0xc10] ;  /* 0x0003040000047ab9 */ /* 0x000fe40000000800 */
[----:B------:R-:W-:-:S04]  /*10e20*/  IMAD.U32 R5, RZ, RZ, UR4 ;  /* 0x00000004ff057e24 */ /* 0x000fc8000f8e00ff */
[----:B-1----:R-:W-:-:S04]  /*10e30*/  IMAD R14, R14, R5, RZ ;  /* 0x000000050e0e7224 */ /* 0x002fc800078e02ff */
[----:B------:R-:W-:-:S05]  /*10e40*/  IMAD.IADD R7, R14, 0x1, R7 ;  /* 0x000000010e077824 */ /* 0x000fca00078e0207 */
[----:B------:R-:W-:-:S13]  /*10e50*/  ISETP.GT.AND P0, PT, R7, R4, PT ;  /* 0x000000040700720c */ /* 0x000fda0003f04270 */
[----:B------:R-:W-:Y:S05]  /*10e60*/  @!P0 BRA `(.L_x_2152) ;  /* 0xfffffffc00508947 */ /* 0x000fea000383ffff */
.L_x_2147:
        /* <DEDUP_REMOVED lines=8> */
.L_x_2209:
[----:B------:R-:W-:Y:S02]  /*10ef0*/  ISETP.NE.AND P0, PT, R3, RZ, PT ;  /* 0x000000ff0300720c */ /* 0x000fe40003f05270 */
[----:B------:R-:W-:-:S11]  /*10f00*/  MOV R7, RZ ;  /* 0x000000ff00077202 */ /* 0x000fd60000000f00 */
[----:B------:R-:W-:Y:S05]  /*10f10*/  @!P0 BRA `(.L_x_2154) ;  /* 0x0000000000108947 */ /* 0x000fea0003800000 */
[----:B------:R-:W-:Y:S01]  /*10f20*/  UMOV UR4, 0xffffffff ;  /* 0xffffffff00047882 */ /* 0x000fe20000000000 */
[----:B------:R-:W-:Y:S02]  /*10f30*/  VIADD R12, R6, 0xffffffff ;  /* 0xffffffff060c7836 */ /* 0x000fe40000000000 */
[----:B------:R-:W-:Y:S05]  /*10f40*/  BRA.DIV UR4, `(.L_x_2155) ;  /* 0x0000001a043c7947 */ /* 0x000fea000b800000 */
[----:B------:R3:W4:Y:S02]  /*10f50*/  SHFL.IDX PT, R7, R2, R12, 0x1f ;  /* 0x00001f0c02077589 */ /* 0x00072400000e0000 */
.L_x_2154:
        /* <DEDUP_REMOVED lines=53> */
[----:B------:R-:W-:Y:S01]  /*112b0*/  @!P0 IMAD.IADD R2, R2, 0x1, -R5 ;  /* 0x0000000102028824 */ /* 0x000fe200078e0a05 */
[----:B------:R-:W-:-:S04]  /*112c0*/  @!P0 IADD3 R3, R3, 0x1, RZ ;  /* 0x0000000103038810 */ /* 0x000fc80007ffe0ff */
        /* <DEDUP_REMOVED lines=12> */
.L_x_2148:
[----:B------:R-:W-:Y:S01]  /*11390*/  UMOV UR4, URZ ;  /* 0x0000003f00047c82 */ /* 0x000fe20008000000 */
[----:B------:R-:W-:Y:S01]  /*113a0*/  UMOV UR5, URZ ;  /* 0x0000003f00057c82 */ /* 0x000fe20008000000 */
[----:B------:R-:W-:Y:S01]  /*113b0*/  ULDC UR6, c[0x0][0xc14] ;  /* 0x0003050000067ab9 */ /* 0x000fe20000000800 */
[----:B--2---:R-:W-:Y:S02]  /*113c0*/  IMAD.MOV.U32 R16, RZ, RZ, R4 ;  /* 0x000000ffff107224 */ /* 0x004fe400078e0004 */
[----:B------:R-:W-:Y:S02]  /*113d0*/  IMAD.U32 R17, RZ, RZ, UR4 ;  /* 0x00000004ff117e24 */ /* 0x000fe4000f8e00ff */
[----:B------:R-:W-:Y:S02]  /*113e0*/  IMAD.U32 R18, RZ, RZ, UR5 ;  /* 0x00000005ff127e24 */ /* 0x000fe4000f8e00ff */
[----:B------:R-:W-:-:S07]  /*113f0*/  IMAD.U32 R19, RZ, RZ, UR6 ;  /* 0x00000006ff137e24 */ /* 0x000fce000f8e00ff */
.L_x_2156:
        /* <DEDUP_REMOVED lines=12> */
.L_x_2091:
[----:B-1----:R-:W3:Y:S01]  /*114c0*/  LDL.LU R0, [R1+0x20] ;  /* 0x0000200001007983 */ /* 0x002ee20000300800 */
[----:B------:R-:W-:Y:S01]  /*114d0*/  BSSY B0, `(.L_x_2158) ;  /* 0x000000b000007945 */ /* 0x000fe20003800000 */
[----:B------:R-:W1:Y:S01]  /*114e0*/  S2R R5, SR_CgaCtaId ;  /* 0x0000000000057919 */ /* 0x000e620000008800 */
[----:B---3--:R-:W-:-:S04]  /*114f0*/  IADD3 R0, R0, 0x1, RZ ;  /* 0x0000000100007810 */ /* 0x008fc80007ffe0ff */
        /* <DEDUP_REMOVED lines=8> */
.L_x_2212:
[----:B------:R-:W-:Y:S05]  /*11580*/  BSYNC B0 ;  /* 0x0000000000007941 */ /* 0x000fea0003800000 */
.L_x_2158:
[----:B------:R-:W-:-:S03]  /*11590*/  UMOV UR4, 0xffffffff ;  /* 0xffffffff00047882 */ /* 0x000fc60000000000 */
[----:B------:R-:W-:Y:S05]  /*115a0*/  BRA.DIV UR4, `(.L_x_2160) ;  /* 0x0000001204e07947 */ /* 0x000fea000b800000 */
[----:B------:R-:W2:Y:S02]  /*115b0*/  S2R R2, SR_TID.X ;  /* 0x0000000000027919 */ /* 0x000ea40000002100 */
[----:B--2---:R-:W-:-:S04]  /*115c0*/  SHF.R.U32.HI R2, RZ, 0x5, R2 ;  /* 0x00000005ff027819 */ /* 0x004fc80000011602 */
[----:B------:R-:W-:-:S05]  /*115d0*/  LOP3.LUT R2, R2, 0x3, RZ, 0xc0, !PT ;  /* 0x0000000302027812 */ /* 0x000fca00078ec0ff */
[----:B------:R2:W3:Y:S02]  /*115e0*/  SHFL.IDX PT, R14, R2, RZ, 0x1f ;  /* 0x00001fff020e7589 */ /* 0x0004e400000e0000 */
.L_x_2215:
[----:B---3--:R-:W-:Y:S01]  /*115f0*/  ISETP.NE.AND P0, PT, R14, RZ, PT ;  /* 0x000000ff0e00720c */ /* 0x008fe20003f05270 */
[----:B------:R-:W-:-:S12]  /*11600*/  BSSY B0, `(.L_x_2161) ;  /* 0x0000027000007945 */ /* 0x000fd80003800000 */
[----:B------:R-:W-:Y:S05]  /*11610*/  @P0 BRA `(.L_x_2162) ;  /* 0x0000000000940947 */ /* 0x000fea0003800000 */
[----:B------:R-:W-:-:S03]  /*11620*/  UMOV UR4, 0xffffffff ;  /* 0xffffffff00047882 */ /* 0x000fc60000000000 */
[----:B------:R-:W-:Y:S05]  /*11630*/  BRA.DIV UR4, `(.L_x_2163) ;  /* 0x0000001204f07947 */ /* 0x000fea000b800000 */
[----:B------:R-:W-:-:S13]  /*11640*/  ELECT P6, URZ, PT ;  /* 0x00000000003f782f */ /* 0x000fda00038c0000 */
.L_x_2218:
[----:B------:R-:W-:Y:S05]  /*11650*/  @!P6 BRA `(.L_x_2162) ;  /* 0x000000000084e947 */ /* 0x000fea0003800000 */
[----:B------:R-:W-:-:S06]  /*11660*/  ULOP3.LUT UR4, UR36, 0x2, URZ, 0xfc, !UPT ;  /* 0x0000000224047892 */ /* 0x000fcc000f8efc3f */
[----:B--2---:R-:W-:-:S05]  /*11670*/  IMAD.U32 R2, RZ, RZ, UR4 ;  /* 0x00000004ff027e24 */ /* 0x004fca000f8e00ff */
[----:B------:R-:W-:-:S13]  /*11680*/  ISETP.NE.AND P2, PT, R2, 0x3, PT ;  /* 0x000000030200780c */ /* 0x000fda0003f45270 */
[----:B------:R-:W-:Y:S05]  /*11690*/  @!P2 BRA `(.L_x_2164) ;  /* 0x000000000004a947 */ /* 0x000fea0003800000 */
[----:B------:R-:W-:Y:S01]  /*116a0*/  BPT.TRAP 0x1 ;  /* 0x000000040000795c */ /* 0x000fe20000300000 */
.L_x_2164:
        /* <DEDUP_REMOVED lines=14> */
.L_x_2219:
[----:B------:R-:W2:Y:S02]  /*11790*/  SYNCS.PHASECHK.TRANS64.TRYWAIT P0, [R7+URZ], R2 ;  /* 0x00000002070075a7 */ /* 0x000ea4000800017f */
[----:B--2---:R-:W-:Y:S05]  /*117a0*/  @!P0 BRA `(.L_x_2166) ;  /* 0x0000001000c88947 */ /* 0x004fea0003800000 */
.L_x_2220:
[----:B------:R-:W-:Y:S05]  /*117b0*/  @!P2 BRA `(.L_x_2167) ;  /* 0x000000000004a947 */ /* 0x000fea0003800000 */
[----:B------:R-:W-:Y:S01]  /*117c0*/  BPT.TRAP 0x1 ;  /* 0x000000040000795c */ /* 0x000fe20000300000 */
.L_x_2167:
[----:B------:R-:W3:Y:S01]  /*117d0*/  LDL.LU R4, [R1] ;  /* 0x0000000001047983 */ /* 0x000ee20000300800 */
[----:B------:R-:W-:-:S04]  /*117e0*/  VIADD R0, R0, 0x28860 ;  /* 0x0002886000007836 */ /* 0x000fc80000000000 */
[----:B---3--:R-:W-:-:S04]  /*117f0*/  IMAD R4, R4, 0x8, R0 ;  /* 0x0000000804047824 */ /* 0x008fc800078e0200 */
[----:B------:R-:W3:Y:S02]  /*11800*/  SYNCS.PHASECHK.TRANS64.TRYWAIT P0, [R4+URZ], R5 ;  /* 0x00000005040075a7 */ /* 0x000ee4000800017f */
[----:B---3--:R-:W-:Y:S05]  /*11810*/  @!P0 BRA `(.L_x_2168) ;  /* 0x0000001000c08947 */ /* 0x008fea0003800000 */
.L_x_2221:
[----:B------:R-:W-:-:S07]  /*11820*/  IMAD R3, R3, 0x8, R0 ;  /* 0x0000000803037824 */ /* 0x000fce00078e0200 */
.L_x_2169:
[----:B----4-:R4:W0:Y:S02]  /*11830*/  SYNCS.PHASECHK.TRANS64.TRYWAIT P0, [R3+URZ], R2 ;  /* 0x00000002030075a7 */ /* 0x010824000800017f */
[----:B0-----:R-:W-:Y:S05]  /*11840*/  @!P0 NANOSLEEP.SYNCS 0x989680 ;  /* 0x009896800000895d */ /* 0x001fea0003900000 */
[----:B------:R-:W0:Y:S02]  /*11850*/  @!P0 SYNCS.PHASECHK.TRANS64 P0, [R3+URZ], R2 ;  /* 0x00000002030085a7 */ /* 0x000e24000800007f */
[----:B0-----:R-:W-:Y:S05]  /*11860*/  @!P0 BRA `(.L_x_2169) ;  /* 0xfffffffc00f08947 */ /* 0x001fea000383ffff */
.L_x_2162:
[----:B------:R-:W-:Y:S05]  /*11870*/  BSYNC B0 ;  /* 0x0000000000007941 */ /* 0x000fea0003800000 */
.L_x_2161:
[----:B------:R-:W-:Y:S05]  /*11880*/  EXIT ;  /* 0x000000000000794d */ /* 0x000fea0003800000 */
.L_x_2035:
[----:B0-----:R-:W-:-:S04]  /*11890*/  MOV R3, UR41 ;  /* 0x0000002900037c02 */ /* 0x001fc80008000f00 */
[----:B------:R0:W1:Y:S03]  /*118a0*/  SYNCS.PHASECHK.TRANS64.TRYWAIT P1, [R3+URZ+0x28800], R0 ;  /* 0x02880000030075a7 */ /* 0x000066000802017f */
[----:B-1----:R-:W-:Y:S05]  /*118b0*/  @!P1 NANOSLEEP.SYNCS 0x989680 ;  /* 0x009896800000995d */ /* 0x002fea0003900000 */
[----:B------:R-:W1:Y:S02]  /*118c0*/  @!P1 SYNCS.PHASECHK.TRANS64 P1, [R3+URZ+0x28800], R0 ;  /* 0x02880000030095a7 */ /* 0x000e64000802007f */
[----:B-1----:R-:W-:Y:S05]  /*118d0*/  @!P1 BRA `(.L_x_2035) ;  /* 0xfffffffc00ec9947 */ /* 0x002fea000383ffff */
[----:B------:R-:W-:Y:S05]  /*118e0*/  BRA `(.L_x_2170) ;  /* 0xfffffefc00c47947 */ /* 0x000fea000383ffff */
.L_x_2039:
[----:B-1----:R1:W2:Y:S02]  /*118f0*/  SYNCS.PHASECHK.TRANS64.TRYWAIT P2, [R0+URZ+0x28830], R3 ;  /* 0x02883003000075a7 */ /* 0x0022a4000804017f */
[----:B--2---:R-:W-:Y:S05]  /*11900*/  @!P2 NANOSLEEP.SYNCS 0x989680 ;  /* 0x009896800000a95d */ /* 0x004fea0003900000 */
[----:B------:R-:W2:Y:S02]  /*11910*/  @!P2 SYNCS.PHASECHK.TRANS64 P2, [R0+URZ+0x28830], R3 ;  /* 0x028830030000a5a7 */ /* 0x000ea4000804007f */
[----:B--2---:R-:W-:Y:S05]  /*11920*/  @!P2 BRA `(.L_x_2039) ;  /* 0xfffffffc00f0a947 */ /* 0x004fea000383ffff */
[----:B------:R-:W-:Y:S05]  /*11930*/  BRA `(.L_x_2038) ;  /* 0xfffffefc00ec7947 */ /* 0x000fea000383ffff */
.L_x_2044:
[----:B-1----:R-:W-:-:S04]  /*11940*/  IMAD.U32 R7, RZ, RZ, UR6 ;  /* 0x00000006ff077e24 */ /* 0x002fc8000f8e00ff */
[----:B------:R1:W2:Y:S03]  /*11950*/  SYNCS.PHASECHK.TRANS64.TRYWAIT P2, [R7+URZ+0x28830], R4 ;  /* 0x02883004070075a7 */ /* 0x0002a6000804017f */
[----:B--2---:R-:W-:Y:S05]  /*11960*/  @!P2 NANOSLEEP.SYNCS 0x989680 ;  /* 0x009896800000a95d */ /* 0x004fea0003900000 */
[----:B------:R-:W2:Y:S02]  /*11970*/  @!P2 SYNCS.PHASECHK.TRANS64 P2, [R7+URZ+0x28830], R4 ;  /* 0x028830040700a5a7 */ /* 0x000ea4000804007f */
[----:B--2---:R-:W-:Y:S05]  /*11980*/  @!P2 BRA `(.L_x_2044) ;  /* 0xfffffffc00eca947 */ /* 0x004fea000383ffff */
[----:B------:R-:W-:Y:S05]  /*11990*/  BRA `(.L_x_2041) ;  /* 0xffffff2c00c07947 */ /* 0x000fea000383ffff */
.L_x_2048:
[----:B-1----:R-:W-:-:S04]  /*119a0*/  IMAD.U32 R7, RZ, RZ, UR6 ;  /* 0x00000006ff077e24 */ /* 0x002fc8000f8e00ff */
[----:B------:R1:W2:Y:S03]  /*119b0*/  SYNCS.PHASECHK.TRANS64.TRYWAIT P2, [R7+URZ+0x28850], R4 ;  /* 0x02885004070075a7 */ /* 0x0002a6000804017f */
[----:B--2---:R-:W-:Y:S05]  /*119c0*/  @!P2 NANOSLEEP.SYNCS 0x989680 ;  /* 0x009896800000a95d */ /* 0x004fea0003900000 */
[----:B------:R-:W2:Y:S02]  /*119d0*/  @!P2 SYNCS.PHASECHK.TRANS64 P2, [R7+URZ+0x28850], R4 ;  /* 0x028850040700a5a7 */ /* 0x000ea4000804007f */
[----:B--2---:R-:W-:Y:S05]  /*119e0*/  @!P2 BRA `(.L_x_2048) ;  /* 0xfffffffc00eca947 */ /* 0x004fea000383ffff */
[----:B------:R-:W-:Y:S05]  /*119f0*/  BRA `(.L_x_2045) ;  /* 0xffffff3000807947 */ /* 0x000fea000383ffff */
.L_x_2054:
[----:B-1----:R-:W-:-:S04]  /*11a00*/  IMAD.U32 R5, RZ, RZ, UR6 ;  /* 0x00000006ff057e24 */ /* 0x002fc8000f8e00ff */
[----:B------:R1:W2:Y:S03]  /*11a10*/  SYNCS.PHASECHK.TRANS64.TRYWAIT P2, [R5+URZ+0x28830], R4 ;  /* 0x02883004050075a7 */ /* 0x0002a6000804017f */
[----:B--2---:R-:W-:Y:S05]  /*11a20*/  @!P2 NANOSLEEP.SYNCS 0x989680 ;  /* 0x009896800000a95d */ /* 0x004fea0003900000 */
[----:B------:R-:W2:Y:S02]  /*11a30*/  @!P2 SYNCS.PHASECHK.TRANS64 P2, [R5+URZ+0x28830], R4 ;  /* 0x028830040500a5a7 */ /* 0x000ea4000804007f */
[----:B--2---:R-:W-:Y:S05]  /*11a40*/  @!P2 BRA `(.L_x_2054) ;  /* 0xfffffffc00eca947 */ /* 0x004fea000383ffff */
[----:B------:R-:W-:Y:S05]  /*11a50*/  BRA `(.L_x_2051) ;  /* 0xffffff5c00cc7947 */ /* 0x000fea000383ffff */
.L_x_2058:
[----:B-1----:R-:W-:-:S04]  /*11a60*/  IMAD.U32 R5, RZ, RZ, UR6 ;  /* 0x00000006ff057e24 */ /* 0x002fc8000f8e00ff */
[----:B------:R1:W2:Y:S03]  /*11a70*/  SYNCS.PHASECHK.TRANS64.TRYWAIT P2, [R5+URZ+0x28850], R4 ;  /* 0x02885004050075a7 */ /* 0x0002a6000804017f */
[----:B--2---:R-:W-:Y:S05]  /*11a80*/  @!P2 NANOSLEEP.SYNCS 0x989680 ;  /* 0x009896800000a95d */ /* 0x004fea0003900000 */
[----:B------:R-:W2:Y:S02]  /*11a90*/  @!P2 SYNCS.PHASECHK.TRANS64 P2, [R5+URZ+0x28850], R4 ;  /* 0x028850040500a5a7 */ /* 0x000ea4000804007f */
[----:B--2---:R-:W-:Y:S05]  /*11aa0*/  @!P2 BRA `(.L_x_2058) ;  /* 0xfffffffc00eca947 */ /* 0x004fea000383ffff */
[----:B------:R-:W-:Y:S05]  /*11ab0*/  BRA `(.L_x_2055) ;  /* 0xffffff60008c7947 */ /* 0x000fea000383ffff */
.L_x_2063:
[----:B-1----:R-:W-:-:S04]  /*11ac0*/  IMAD.U32 R6, RZ, RZ, UR5 ;  /* 0x00000005ff067e24 */ /* 0x002fc8000f8e00ff */
[----:B------:R1:W2:Y:S03]  /*11ad0*/  SYNCS.PHASECHK.TRANS64.TRYWAIT P0, [R6+URZ+0x28850], R5 ;  /* 0x02885005060075a7 */ /* 0x0002a6000800017f */
[----:B--2---:R-:W-:Y:S05]  /*11ae0*/  @!P0 NANOSLEEP.SYNCS 0x989680 ;  /* 0x009896800000895d */ /* 0x004fea0003900000 */
[----:B------:R-:W2:Y:S02]  /*11af0*/  @!P0 SYNCS.PHASECHK.TRANS64 P0, [R6+URZ+0x28850], R5 ;  /* 0x02885005060085a7 */ /* 0x000ea4000800007f */
[----:B--2---:R-:W-:Y:S05]  /*11b00*/  @!P0 BRA `(.L_x_2063) ;  /* 0xfffffffc00ec8947 */ /* 0x004fea000383ffff */
[----:B------:R-:W-:Y:S05]  /*11b10*/  BRA `(.L_x_2062) ;  /* 0xffffff84006c7947 */ /* 0x000fea000383ffff */
.L_x_2103:
        /* <DEDUP_REMOVED lines=11> */
.L_x_2172:
[----:B------:R-:W-:Y:S05]  /*11bd0*/  BSYNC B0 ;  /* 0x0000000000007941 */ /* 0x000fea0003800000 */
.L_x_2171:
[----:B------:R-:W-:Y:S05]  /*11be0*/  BRA `(.L_x_2173) ;  /* 0xffffffc800187947 */ /* 0x000fea000383ffff */
.L_x_2104:
[----:B------:R-:W-:Y:S01]  /*11bf0*/  BSSY B0, `(.L_x_2174) ;  /* 0x0000006000007945 */ /* 0x000fe20003800000 */
[----:B------:R-:W-:-:S07]  /*11c00*/  MOV R15, 0xffffffff ;  /* 0xffffffff000f7802 */ /* 0x000fce0000000f00 */
[----:B------:R-:W-:Y:S05]  /*11c10*/  WARPSYNC.COLLECTIVE R15, `(.L_x_2175) ;  /* 0x000000000f0c7348 */ /* 0x000fea0003c00000 */
[----:B------:R-:W-:Y:S02]  /*11c20*/  ELECT P6, UR62, PT ;  /* 0x00000000003e782f */ /* 0x000fe400038c0000 */
[----:B------:R-:W-:Y:S01]  /*11c30*/  MOV R14, UR62 ;  /* 0x0000003e000e7c02 */ /* 0x000fe20008000f00 */
[----:B------:R-:W-:Y:S10]  /*11c40*/  ENDCOLLECTIVE ;  /* 0x000000000000791b */ /* 0x000ff40003800000 */
.L_x_2175:
[----:B------:R-:W-:Y:S05]  /*11c50*/  BSYNC B0 ;  /* 0x0000000000007941 */ /* 0x000fea0003800000 */
.L_x_2174:
[----:B------:R-:W-:Y:S05]  /*11c60*/  BRA `(.L_x_2176) ;  /* 0xffffffc800087947 */ /* 0x000fea000383ffff */
.L_x_2107:
[----:B0-----:R0:W1:Y:S02]  /*11c70*/  SYNCS.PHASECHK.TRANS64.TRYWAIT P0, [R8+URZ+0x28840], R9 ;  /* 0x02884009080075a7 */ /* 0x001064000800017f */
[----:B-1----:R-:W-:Y:S05]  /*11c80*/  @!P0 NANOSLEEP.SYNCS 0x989680 ;  /* 0x009896800000895d */ /* 0x002fea0003900000 */
[----:B------:R-:W1:Y:S02]  /*11c90*/  @!P0 SYNCS.PHASECHK.TRANS64 P0, [R8+URZ+0x28840], R9 ;  /* 0x02884009080085a7 */ /* 0x000e64000800007f */
[----:B-1----:R-:W-:Y:S05]  /*11ca0*/  @!P0 BRA `(.L_x_2107) ;  /* 0xfffffffc00f08947 */ /* 0x002fea000383ffff */
[----:B------:R-:W-:Y:S05]  /*11cb0*/  BRA `(.L_x_2177) ;  /* 0xffffffc800707947 */ /* 0x000fea000383ffff */
.L_x_2110:
        /* <DEDUP_REMOVED lines=8> */
.L_x_2118:
[----:B0-----:R0:W1:Y:S02]  /*11d40*/  SYNCS.PHASECHK.TRANS64.TRYWAIT P0, [R2+URZ+0x28840], R3 ;  /* 0x02884003020075a7 */ /* 0x001064000800017f */
[----:B-1----:R-:W-:Y:S05]  /*11d50*/  @!P0 NANOSLEEP.SYNCS 0x989680 ;  /* 0x009896800000895d */ /* 0x002fea0003900000 */
[----:B------:R-:W1:Y:S02]  /*11d60*/  @!P0 SYNCS.PHASECHK.TRANS64 P0, [R2+URZ+0x28840], R3 ;  /* 0x02884003020085a7 */ /* 0x000e64000800007f */
[----:B-1----:R-:W-:Y:S05]  /*11d70*/  @!P0 BRA `(.L_x_2118) ;  /* 0xfffffffc00f08947 */ /* 0x002fea000383ffff */
[----:B------:R-:W-:Y:S05]  /*11d80*/  BRA `(.L_x_2179) ;  /* 0xffffffd000387947 */ /* 0x000fea000383ffff */
.L_x_2120:
[----:B0-----:R0:W1:Y:S02]  /*11d90*/  SYNCS.PHASECHK.TRANS64.TRYWAIT P0, [R2+URZ+0x60], R3 ;  /* 0x00006003020075a7 */ /* 0x001064000800017f */
[----:B-1----:R-:W-:Y:S05]  /*11da0*/  @!P0 NANOSLEEP.SYNCS 0x989680 ;  /* 0x009896800000895d */ /* 0x002fea0003900000 */
[----:B------:R-:W1:Y:S02]  /*11db0*/  @!P0 SYNCS.PHASECHK.TRANS64 P0, [R2+URZ+0x60], R3 ;  /* 0x00006003020085a7 */ /* 0x000e64000800007f */
[----:B-1----:R-:W-:Y:S05]  /*11dc0*/  @!P0 BRA `(.L_x_2120) ;  /* 0xfffffffc00f08947 */ /* 0x002fea000383ffff */
[----:B------:R-:W-:Y:S05]  /*11dd0*/  BRA `(.L_x_2180) ;  /* 0xffffffd000d47947 */ /* 0x000fea000383ffff */
.L_x_2125:
[----:B-1----:R1:W2:Y:S02]  /*11de0*/  SYNCS.PHASECHK.TRANS64.TRYWAIT P0, [R2+URZ+0x28840], R3 ;  /* 0x02884003020075a7 */ /* 0x0022a4000800017f */
[----:B--2---:R-:W-:Y:S05]  /*11df0*/  @!P0 NANOSLEEP.SYNCS 0x989680 ;  /* 0x009896800000895d */ /* 0x004fea0003900000 */
[----:B------:R-:W2:Y:S02]  /*11e00*/  @!P0 SYNCS.PHASECHK.TRANS64 P0, [R2+URZ+0x28840], R3 ;  /* 0x02884003020085a7 */ /* 0x000ea4000800007f */
[----:B--2---:R-:W-:Y:S05]  /*11e10*/  @!P0 BRA `(.L_x_2125) ;  /* 0xfffffffc00f08947 */ /* 0x004fea000383ffff */
[----:B------:R-:W-:Y:S05]  /*11e20*/  BRA `(.L_x_2181) ;  /* 0xffffffd800307947 */ /* 0x000fea000383ffff */
.L_x_2127:
[----:B0-----:R0:W1:Y:S02]  /*11e30*/  SYNCS.PHASECHK.TRANS64.TRYWAIT P1, [R2+URZ+0x60], R3 ;  /* 0x00006003020075a7 */ /* 0x001064000802017f */
[----:B-1----:R-:W-:Y:S05]  /*11e40*/  @!P1 NANOSLEEP.SYNCS 0x989680 ;  /* 0x009896800000995d */ /* 0x002fea0003900000 */
[----:B------:R-:W1:Y:S02]  /*11e50*/  @!P1 SYNCS.PHASECHK.TRANS64 P1, [R2+URZ+0x60], R3 ;  /* 0x00006003020095a7 */ /* 0x000e64000802007f */
[----:B-1----:R-:W-:Y:S05]  /*11e60*/  @!P1 BRA `(.L_x_2127) ;  /* 0xfffffffc00f09947 */ /* 0x002fea000383ffff */
[----:B------:R-:W-:Y:S05]  /*11e70*/  BRA `(.L_x_2182) ;  /* 0xffffffd800cc7947 */ /* 0x000fea000383ffff */
.L_x_2132:
[----:B--2---:R2:W3:Y:S02]  /*11e80*/  SYNCS.PHASECHK.TRANS64.TRYWAIT P0, [R2+URZ+0x28840], R3 ;  /* 0x02884003020075a7 */ /* 0x0044e4000800017f */
[----:B---3--:R-:W-:Y:S05]  /*11e90*/  @!P0 NANOSLEEP.SYNCS 0x989680 ;  /* 0x009896800000895d */ /* 0x008fea0003900000 */
[----:B------:R-:W3:Y:S02]  /*11ea0*/  @!P0 SYNCS.PHASECHK.TRANS64 P0, [R2+URZ+0x28840], R3 ;  /* 0x02884003020085a7 */ /* 0x000ee4000800007f */
[----:B---3--:R-:W-:Y:S05]  /*11eb0*/  @!P0 BRA `(.L_x_2132) ;  /* 0xfffffffc00f08947 */ /* 0x008fea000383ffff */
[----:B------:R-:W-:Y:S05]  /*11ec0*/  BRA `(.L_x_2183) ;  /* 0xffffffdc00e87947 */ /* 0x000fea000383ffff */
.L_x_2134:
[----:B0-----:R0:W1:Y:S02]  /*11ed0*/  SYNCS.PHASECHK.TRANS64.TRYWAIT P1, [R2+URZ+0x60], R9 ;  /* 0x00006009020075a7 */ /* 0x001064000802017f */
[----:B-1----:R-:W-:Y:S05]  /*11ee0*/  @!P1 NANOSLEEP.SYNCS 0x989680 ;  /* 0x009896800000995d */ /* 0x002fea0003900000 */
[----:B------:R-:W1:Y:S02]  /*11ef0*/  @!P1 SYNCS.PHASECHK.TRANS64 P1, [R2+URZ+0x60], R9 ;  /* 0x00006009020095a7 */ /* 0x000e64000802007f */
[----:B-1----:R-:W-:Y:S05]  /*11f00*/  @!P1 BRA `(.L_x_2134) ;  /* 0xfffffffc00f09947 */ /* 0x002fea000383ffff */
[----:B------:R-:W-:Y:S05]  /*11f10*/  BRA `(.L_x_2184) ;  /* 0xffffffe000847947 */ /* 0x000fea000383ffff */
.L_x_2141:
[----:B-1----:R1:W2:Y:S02]  /*11f20*/  SYNCS.PHASECHK.TRANS64.TRYWAIT P0, [R3+URZ+0x28860], R2 ;  /* 0x02886002030075a7 */ /* 0x0022a4000800017f */
[----:B--2---:R-:W-:Y:S05]  /*11f30*/  @!P0 NANOSLEEP.SYNCS 0x989680 ;  /* 0x009896800000895d */ /* 0x004fea0003900000 */
[----:B------:R-:W2:Y:S02]  /*11f40*/  @!P0 SYNCS.PHASECHK.TRANS64 P0, [R3+URZ+0x28860], R2 ;  /* 0x02886002030085a7 */ /* 0x000ea4000800007f */
[----:B--2---:R-:W-:Y:S05]  /*11f50*/  @!P0 BRA `(.L_x_2141) ;  /* 0xfffffffc00f08947 */ /* 0x004fea000383ffff */
[----:B------:R-:W-:Y:S05]  /*11f60*/  BRA `(.L_x_2185) ;  /* 0xffffffe4008c7947 */ /* 0x000fea000383ffff */
.L_x_2143:
        /* <DEDUP_REMOVED lines=8> */
.L_x_2187:
[----:B------:R-:W-:Y:S05]  /*11ff0*/  BSYNC B0 ;  /* 0x0000000000007941 */ /* 0x000fea0003800000 */
.L_x_2186:
        /* <DEDUP_REMOVED lines=8> */
.L_x_2188:
[----:B------:R-:W-:Y:S01]  /*12080*/  MOV R7, R14 ;  /* 0x0000000e00077202 */ /* 0x000fe20000000f00 */
[----:B------:R-:W-:Y:S06]  /*12090*/  BRA `(.L_x_2189) ;  /* 0xffffffe800147947 */ /* 0x000fec000383ffff */
.L_x_2146:
        /* <DEDUP_REMOVED lines=8> */
.L_x_2191:
[----:B------:R-:W-:Y:S05]  /*12120*/  BSYNC B0 ;  /* 0x0000000000007941 */ /* 0x000fea0003800000 */
.L_x_2190:
        /* <DEDUP_REMOVED lines=10> */
.L_x_2192:
[----:B------:R-:W-:Y:S01]  /*121d0*/  IMAD.MOV.U32 R12, RZ, RZ, 0x4 ;  /* 0x00000004ff0c7424 */ /* 0x000fe200078e00ff */
[----:B------:R-:W-:Y:S02]  /*121e0*/  SEL R2, R14, RZ, P0 ;  /* 0x000000ff0e027207 */ /* 0x000fe40000000000 */
[----:B------:R-:W-:-:S03]  /*121f0*/  ISETP.GE.U32.AND P0, PT, R6, 0x4, PT ;  /* 0x000000040600780c */ /* 0x000fc60003f06070 */
[----:B------:R-:W-:-:S05]  /*12200*/  IMAD.IADD R2, R13, 0x1, R2 ;  /* 0x000000010d027824 */ /* 0x000fca00078e0202 */
[----:B------:R-:W-:-:S07]  /*12210*/  MOV R13, R2 ;  /* 0x00000002000d7202 */ /* 0x000fce0000000f00 */
[----:B------:R-:W-:Y:S05]  /*12220*/  WARPSYNC.COLLECTIVE R15, `(.L_x_2193) ;  /* 0x000000000f087348 */ /* 0x000fea0003c00000 */
[----:B------:R0:W1:Y:S02]  /*12230*/  SHFL.UP P6, R14, R13, R12, R11 ;  /* 0x0400000c0d0e7389 */ /* 0x00006400000c000b */
[----:B01----:R-:W-:Y:S01]  /*12240*/  ENDCOLLECTIVE ;  /* 0x000000000000791b */ /* 0x003fe20003800000 */
.L_x_2193:
        /* <DEDUP_REMOVED lines=8> */
.L_x_2194:
        /* <DEDUP_REMOVED lines=8> */
.L_x_2195:
        /* <DEDUP_REMOVED lines=8> */
.L_x_2196:
[----:B------:R-:W-:Y:S05]  /*123d0*/  BRA `(.L_x_2197) ;  /* 0xffffffe400d87947 */ /* 0x000fea000383ffff */
.L_x_2151:
        /* <DEDUP_REMOVED lines=8> */
.L_x_2199:
[----:B------:R-:W-:Y:S05]  /*12460*/  BSYNC B0 ;  /* 0x0000000000007941 */ /* 0x000fea0003800000 */
.L_x_2198:
        /* <DEDUP_REMOVED lines=10> */
.L_x_2200:
        /* <DEDUP_REMOVED lines=8> */
.L_x_2201:
        /* <DEDUP_REMOVED lines=8> */
.L_x_2202:
        /* <DEDUP_REMOVED lines=8> */
.L_x_2203:
        /* <DEDUP_REMOVED lines=8> */
.L_x_2204:
[----:B------:R-:W-:Y:S05]  /*12710*/  BRA `(.L_x_2205) ;  /* 0xffffffe400bc7947 */ /* 0x000fea000383ffff */
.L_x_2153:
[----:B------:R-:W-:Y:S01]  /*12720*/  BSSY B0, `(.L_x_2206) ;  /* 0x0000006000007945 */ /* 0x000fe20003800000 */
[----:B------:R-:W-:Y:S01]  /*12730*/  PLOP3.LUT P6, PT, P6, PT, PT, 0x8, 0x0 ;  /* 0x000000000000781c */ /* 0x000fe200037ce170 */
[----:B------:R-:W-:-:S12]  /*12740*/  IMAD.MOV.U32 R15, RZ, RZ, -0x1 ;  /* 0xffffffffff0f7424 */ /* 0x000fd800078e00ff */
[----:B0-----:R-:W-:Y:S05]  /*12750*/  WARPSYNC.COLLECTIVE R15, `(.L_x_2207) ;  /* 0x000000000f087348 */ /* 0x001fea0003c00000 */
[----:B------:R-:W-:Y:S01]  /*12760*/  VOTE.ANY R14, PT, P6 ;  /* 0x00000000000e7806 */ /* 0x000fe200030e0100 */
[----:B0-----:R-:W-:Y:S06]  /*12770*/  ENDCOLLECTIVE ;  /* 0x000000000000791b */ /* 0x001fec0003800000 */
.L_x_2207:
[----:B------:R-:W-:Y:S05]  /*12780*/  BSYNC B0 ;  /* 0x0000000000007941 */ /* 0x000fea0003800000 */
.L_x_2206:
        /* <DEDUP_REMOVED lines=9> */
.L_x_2208:
[----:B------:R-:W-:Y:S01]  /*12820*/  IMAD.MOV.U32 R17, RZ, RZ, R14 ;  /* 0x000000ffff117224 */ /* 0x000fe200078e000e */
[----:B------:R-:W-:Y:S06]  /*12830*/  BRA `(.L_x_2209) ;  /* 0xffffffe400ac7947 */ /* 0x000fec000383ffff */
.L_x_2155:
[----:B------:R-:W-:Y:S01]  /*12840*/  BSSY B0, `(.L_x_2210) ;  /* 0x0000007000007945 */ /* 0x000fe20003800000 */
[----:B------:R-:W-:Y:S01]  /*12850*/  MOV R13, R2 ;  /* 0x00000002000d7202 */ /* 0x000fe20000000f00 */
[----:B------:R-:W-:Y:S02]  /*12860*/  IMAD.MOV.U32 R11, RZ, RZ, 0x1f ;  /* 0x0000001fff0b7424 */ /* 0x000fe400078e00ff */
[----:B------:R-:W-:-:S07]  /*12870*/  IMAD.MOV.U32 R15, RZ, RZ, -0x1 ;  /* 0xffffffffff0f7424 */ /* 0x000fce00078e00ff */
[----:B012---:R-:W-:Y:S05]  /*12880*/  WARPSYNC.COLLECTIVE R15, `(.L_x_2211) ;  /* 0x000000000f087348 */ /* 0x007fea0003c00000 */
[----:B------:R3:W4:Y:S02]  /*12890*/  SHFL.IDX P6, R14, R13, R12, R11 ;  /* 0x0000000c0d0e7389 */ /* 0x00072400000c000b */
[----:B01234-:R-:W-:Y:S01]  /*128a0*/  ENDCOLLECTIVE ;  /* 0x000000000000791b */ /* 0x01ffe20003800000 */
.L_x_2211:
[----:B------:R-:W-:Y:S05]  /*128b0*/  BSYNC B0 ;  /* 0x0000000000007941 */ /* 0x000fea0003800000 */
.L_x_2210:
[----:B------:R-:W-:Y:S01]  /*128c0*/  IMAD.MOV.U32 R7, RZ, RZ, R14 ;  /* 0x000000ffff077224 */ /* 0x000fe200078e000e */
[----:B------:R-:W-:Y:S06]  /*128d0*/  BRA `(.L_x_2154) ;  /* 0xffffffe400a07947 */ /* 0x000fec000383ffff */
.L_x_2159:
[----:B-1----:R1:W2:Y:S02]  /*128e0*/  SYNCS.PHASECHK.TRANS64.TRYWAIT P0, [R0+URZ+0x28820], R3 ;  /* 0x02882003000075a7 */ /* 0x0022a4000800017f */
[----:B--2---:R-:W-:Y:S05]  /*128f0*/  @!P0 NANOSLEEP.SYNCS 0x989680 ;  /* 0x009896800000895d */ /* 0x004fea0003900000 */
[----:B------:R-:W2:Y:S02]  /*12900*/  @!P0 SYNCS.PHASECHK.TRANS64 P0, [R0+URZ+0x28820], R3 ;  /* 0x02882003000085a7 */ /* 0x000ea4000800007f */
[----:B--2---:R-:W-:Y:S05]  /*12910*/  @!P0 BRA `(.L_x_2159) ;  /* 0xfffffffc00f08947 */ /* 0x004fea000383ffff */
[----:B------:R-:W-:Y:S05]  /*12920*/  BRA `(.L_x_2212) ;  /* 0xffffffec00147947 */ /* 0x000fea000383ffff */
.L_x_2160:
        /* <DEDUP_REMOVED lines=11> */
.L_x_2214:
[----:B------:R-:W-:Y:S05]  /*129e0*/  BSYNC B0 ;  /* 0x0000000000007941 */ /* 0x000fea0003800000 */
.L_x_2213:
[----:B------:R-:W-:Y:S05]  /*129f0*/  BRA `(.L_x_2215) ;  /* 0xffffffe800fc7947 */ /* 0x000fea000383ffff */
.L_x_2163:
[----:B------:R-:W-:Y:S01]  /*12a00*/  BSSY B1, `(.L_x_2216) ;  /* 0x0000006000017945 */ /* 0x000fe20003800000 */
[----:B------:R-:W-:-:S07]  /*12a10*/  IMAD.MOV.U32 R15, RZ, RZ, -0x1 ;  /* 0xffffffffff0f7424 */ /* 0x000fce00078e00ff */
[----:B012---:R-:W-:Y:S05]  /*12a20*/  WARPSYNC.COLLECTIVE R15, `(.L_x_2217) ;  /* 0x000000000f0c7348 */ /* 0x007fea0003c00000 */
[----:B------:R-:W-:Y:S02]  /*12a30*/  ELECT P6, UR62, PT ;  /* 0x00000000003e782f */ /* 0x000fe400038c0000 */
[----:B------:R-:W-:Y:S01]  /*12a40*/  MOV R14, UR62 ;  /* 0x0000003e000e7c02 */ /* 0x000fe20008000f00 */
[----:B012---:R-:W-:Y:S10]  /*12a50*/  ENDCOLLECTIVE ;  /* 0x000000000000791b */ /* 0x007ff40003800000 */
.L_x_2217:
[----:B------:R-:W-:Y:S05]  /*12a60*/  BSYNC B1 ;  /* 0x0000000000017941 */ /* 0x000fea0003800000 */
.L_x_2216:
[----:B------:R-:W-:Y:S05]  /*12a70*/  BRA `(.L_x_2218) ;  /* 0xffffffe800f47947 */ /* 0x000fea000383ffff */
.L_x_2165:
[----:B-1----:R1:W2:Y:S02]  /*12a80*/  SYNCS.PHASECHK.TRANS64.TRYWAIT P0, [R6+URZ], R5 ;  /* 0x00000005060075a7 */ /* 0x0022a4000800017f */
[----:B--2---:R-:W-:Y:S05]  /*12a90*/  @!P0 NANOSLEEP.SYNCS 0x989680 ;  /* 0x009896800000895d */ /* 0x004fea0003900000 */
[----:B------:R-:W2:Y:S02]  /*12aa0*/  @!P0 SYNCS.PHASECHK.TRANS64 P0, [R6+URZ], R5 ;  /* 0x00000005060085a7 */ /* 0x000ea4000800007f */
[----:B--2---:R-:W-:Y:S05]  /*12ab0*/  @!P0 BRA `(.L_x_2165) ;  /* 0xfffffffc00f08947 */ /* 0x004fea000383ffff */
[----:B------:R-:W-:Y:S05]  /*12ac0*/  BRA `(.L_x_2219) ;  /* 0xffffffec00307947 */ /* 0x000fea000383ffff */
.L_x_2166:
[----:B--2---:R2:W3:Y:S02]  /*12ad0*/  SYNCS.PHASECHK.TRANS64.TRYWAIT P0, [R7+URZ], R2 ;  /* 0x00000002070075a7 */ /* 0x0044e4000800017f */
[----:B---3--:R-:W-:Y:S05]  /*12ae0*/  @!P0 NANOSLEEP.SYNCS 0x989680 ;  /* 0x009896800000895d */ /* 0x008fea0003900000 */
[----:B------:R-:W3:Y:S02]  /*12af0*/  @!P0 SYNCS.PHASECHK.TRANS64 P0, [R7+URZ], R2 ;  /* 0x00000002070085a7 */ /* 0x000ee4000800007f */
[----:B---3--:R-:W-:Y:S05]  /*12b00*/  @!P0 BRA `(.L_x_2166) ;  /* 0xfffffffc00f08947 */ /* 0x008fea000383ffff */
[----:B------:R-:W-:Y:S05]  /*12b10*/  BRA `(.L_x_2220) ;  /* 0xffffffec00247947 */ /* 0x000fea000383ffff */
.L_x_2168:
[----:B---3--:R3:W4:Y:S02]  /*12b20*/  SYNCS.PHASECHK.TRANS64.TRYWAIT P0, [R4+URZ], R5 ;  /* 0x00000005040075a7 */ /* 0x008724000800017f */
[----:B----4-:R-:W-:Y:S05]  /*12b30*/  @!P0 NANOSLEEP.SYNCS 0x989680 ;  /* 0x009896800000895d */ /* 0x010fea0003900000 */
[----:B------:R-:W4:Y:S02]  /*12b40*/  @!P0 SYNCS.PHASECHK.TRANS64 P0, [R4+URZ], R5 ;  /* 0x00000005040085a7 */ /* 0x000f24000800007f */
[----:B----4-:R-:W-:Y:S05]  /*12b50*/  @!P0 BRA `(.L_x_2168) ;  /* 0xfffffffc00f08947 */ /* 0x010fea000383ffff */
[----:B------:R-:W-:Y:S05]  /*12b60*/  BRA `(.L_x_2221) ;  /* 0xffffffec002c7947 */ /* 0x000fea000383ffff */
.L_x_2222:
        /* <DEDUP_REMOVED lines=9> */
.L_x_2734:


//--------------------- .text._ZN7cutlass13device_kernelIN5flash11enable_sm90INS1_16FlashAttnFwdSm90INS1_25CollectiveMainloopFwdSm90ILi2EN4cute5tupleIJNS5_1CILi1EEES8_S8_EEENS6_IJNS7_ILi128EEESA_SA_EEELi128ENS_6half_tEfNS_4arch4Sm90ELb1ELb0ELb1ELb1ELb0ELb1ELb0ELb1ELb1ELb0ELb0ELb0EEENS1_21CollectiveEpilogueFwdISB_S9_SC_SE_Li256ELb1ELb0ELb0ELb0EEENS1_36VarlenDynamicPersistentTileSchedulerILi128ELi128ELi256ELi32ELb0ELb0ELb1ELb1ELb1ELb1EEEEEEEEEvNT_6ParamsE --------------------------
	.section	.text._ZN7cutlass13device_kernelIN5flash11enable_sm90INS1_16FlashAttnFwdSm90INS1_25CollectiveMainloopFwdSm90ILi2EN4cute5tupleIJNS5_1CILi1EEES8_S8_EEENS6_IJNS7_ILi128EEESA_SA_EEELi128ENS_6half_tEfNS_4arch4Sm90ELb1ELb0ELb1ELb1ELb0ELb1ELb0ELb1ELb1ELb0ELb0ELb0EEENS1_21CollectiveEpilogueFwdISB_S9_SC_SE_Li256ELb1ELb0ELb0ELb0EEENS1_36VarlenDynamicPersistentTileSchedulerILi128ELi128ELi256ELi32ELb0ELb0ELb1ELb1ELb1ELb1EEEEEEEEEvNT_6ParamsE,"ax",@progbits
	.align	128
.text._ZN7cutlass13device_kernelIN5flash11enable_sm90INS1_16FlashAttnFwdSm90INS1_25CollectiveMainloopFwdSm90ILi2EN4cute5tupleIJNS5_1CILi1EEES8_S8_EEENS6_IJNS7_ILi128EEESA_SA_EEELi128ENS_6half_tEfNS_4arch4Sm90ELb1ELb0ELb1ELb1ELb0ELb1ELb0ELb1ELb1ELb0ELb0ELb0EEENS1_21CollectiveEpilogueFwdISB_S9_SC_SE_Li256ELb1ELb0ELb0ELb0EEENS1_36VarlenDynamicPersistentTileSchedulerILi128ELi128ELi256ELi32ELb0ELb0ELb1ELb1ELb1ELb1EEEEEEEEEvNT_6ParamsE:
        .type           _ZN7cutlass13device_kernelIN5flash11enable_sm90INS1_16FlashAttnFwdSm90INS1_25CollectiveMainloopFwdSm90ILi2EN4cute5tupleIJNS5_1CILi1EEES8_S8_EEENS6_IJNS7_ILi128EEESA_SA_EEELi128ENS_6half_tEfNS_4arch4Sm90ELb1ELb0ELb1ELb1ELb0ELb1ELb0ELb1ELb1ELb0ELb0ELb0EEENS1_21CollectiveEpilogueFwdISB_S9_SC_SE_Li256ELb1ELb0ELb0ELb0EEENS1_36VarlenDynamicPersistentTileSchedulerILi128ELi128ELi256ELi32ELb0ELb0ELb1ELb1ELb1ELb1EEEEEEEEEvNT_6ParamsE,@function
        .size           _ZN7cutlass13device_kernelIN5flash11enable_sm90INS1_16FlashAttnFwdSm90INS1_25CollectiveMainloopFwdSm90ILi2EN4cute5tupleIJNS5_1CILi1EEES8_S8_EEENS6_IJNS7_ILi128EEESA_SA_EEELi128ENS_6half_tEfNS_4arch4Sm90ELb1ELb0ELb1ELb1ELb0ELb1ELb0ELb1ELb1ELb0ELb0ELb0EEENS1_21CollectiveEpilogueFwdISB_S9_SC_SE_Li256ELb1ELb0ELb0ELb0EEENS1_36VarlenDynamicPersistentTileSchedulerILi128ELi128ELi256ELi32ELb0ELb0ELb1ELb1ELb1ELb1EEEEEEEEEvNT_6ParamsE,(.L_x_2735 - _ZN7cutlass13device_kernelIN5flash11enable_sm90INS1_16FlashAttnFwdSm90INS1_25CollectiveMainloopFwdSm90ILi2EN4cute5tupleIJNS5_1CILi1EEES8_S8_EEENS6_IJNS7_ILi128EEESA_SA_EEELi128ENS_6half_tEfNS_4arch4Sm90ELb1ELb0ELb1ELb1ELb0ELb1ELb0ELb1ELb1ELb0ELb0ELb0EEENS1_21CollectiveEpilogueFwdISB_S9_SC_SE_Li256ELb1ELb0ELb0ELb0EEENS1_36VarlenDynamicPersistentTileSchedulerILi128ELi128ELi256ELi32ELb0ELb0ELb1ELb1ELb1ELb1EEEEEEEEEvNT_6ParamsE)
        .other          _ZN7cutlass13device_kernelIN5flash11enable_sm90INS1_16FlashAttnFwdSm90INS1_25CollectiveMainloopFwdSm90ILi2EN4cute5tupleIJNS5_1CILi1EEES8_S8_EEENS6_IJNS7_ILi128EEESA_SA_EEELi128ENS_6half_tEfNS_4arch4Sm90ELb1ELb0ELb1ELb1ELb0ELb1ELb0ELb1ELb1ELb0ELb0ELb0EEENS1_21CollectiveEpilogueFwdISB_S9_SC_SE_Li256ELb1ELb0ELb0ELb0EEENS1_36VarlenDynamicPersistentTileSchedulerILi128ELi128ELi256ELi32ELb0ELb0ELb1ELb1ELb1ELb1EEEEEEEEEvNT_6ParamsE,@"STO_CUDA_ENTRY STV_DEFAULT"
_ZN7cutlass13device_kernelIN5flash11enable_sm90INS1_16FlashAttnFwdSm90INS1_25CollectiveMainloopFwdSm90ILi2EN4cute5tupleIJNS5_1CILi1EEES8_S8_EEENS6_IJNS7_ILi128EEESA_SA_EEELi128ENS_6half_tEfNS_4arch4Sm90ELb1ELb0ELb1ELb1ELb0ELb1ELb0ELb1ELb1ELb0ELb0ELb0EEENS1_21CollectiveEpilogueFwdISB_S9_SC_SE_Li256ELb1ELb0ELb0ELb0EEENS1_36VarlenDynamicPersistentTileSchedulerILi128ELi128ELi256ELi32ELb0ELb0ELb1ELb1ELb1ELb1EEEEEEEEEvNT_6ParamsE:
        /* <DEDUP_REMOVED lines=26> */
.L_x_2224:
[----:B------:R-:W-:Y:S05]  /*01a0*/  BSYNC B0 ;  /* 0x0000000000007941 */ /* 0x000fea0003800000 */
.L_x_2223:
        /* <DEDUP_REMOVED lines=40> */
.L_x_2225:
        /* <DEDUP_REMOVED lines=22> */
.L_x_2226:
        /* <DEDUP_REMOVED lines=18> */
.L_x_2227:
        /* <DEDUP_REMOVED lines=22> */
.L_x_2228:
        /* <DEDUP_REMOVED lines=22> */
.L_x_2229:
[----:B--2---:R-:W-:Y:S01]  /*0970*/  ISETP.NE.AND P0, PT, R2, RZ, PT ;  /* 0x000000ff0200720c */ /* 0x004fe20003f05270 */
[----:B------:R-:W-:Y:S01]  /*0980*/  IMAD.MOV.U32 R2, RZ, RZ, 0x1 ;  /* 0x00000001ff027424 */ /* 0x000fe200078e00ff */
[----:B------:R-:W-:Y:S01]  /*0990*/  NOP ;  /* 0x0000000000007918 */ /* 0x000fe20000000000 */
[----:B------:R-:W-:Y:S01]  /*09a0*/  ULDC.64 UR38, c[0x0][0x208] ;  /* 0x0000820000267ab9 */ /* 0x000fe20000000a00 */
[----:B------:R-:W-:Y:S02]  /*09b0*/  BSSY B7, `(.L_x_2230) ;  /* 0x0001e26000077945 */ /* 0x000fe40003800000 */
[----:B------:R-:W-:-:S05]  /*09c0*/  SEL R2, R2, 0x2, !P0 ;  /* 0x0000000202027807 */ /* 0x000fca0004000000 */
[----:B------:R2:W-:Y:S01]  /*09d0*/  STL [R1+0x30], R2 ;  /* 0x0000300201007387 */ /* 0x0005e20000100800 */
[----:B01-34-:R-:W-:Y:S06]  /*09e0*/  BAR.SYNC.DEFER_BLOCKING 0x0 ;  /* 0x0000000000007b1d */ /* 0x01bfec0000010000 */
[----:B------:R-:W-:Y:S05]  /*09f0*/  @!P0 BRA `(.L_x_2231) ;  /* 0x0000018400508947 */ /* 0x000fea0003800000 */
.L_x_2232:
        /* <DEDUP_REMOVED lines=12> */
[----:B--2---:R-:W-:-:S02]  /*0ac0*/  IMAD.U32 R2, RZ, RZ, UR4 ;  /* 0x00000004ff027e24 */ /* 0x004fc4000f8e00ff */
[----:B------:R-:W-:-:S03]  /*0ad0*/  ULDC UR4, c[0x0][0xc14] ;  /* 0x0003050000047ab9 */ /* 0x000fc60000000800 */
[----:B------:R-:W0:Y:S01]  /*0ae0*/  LDS.128 R192, [R2+0x288d0] ;  /* 0x0288d00002c07984 */ /* 0x000e220000000c00 */
[----:B------:R-:W-:Y:S06]  /*0af0*/  BAR.ARV 0x4, 0x120 ;  /* 0x0104800000007b1d */ /* 0x000fec0000002000 */
[----:B0-----:R-:W-:-:S13]  /*0b00*/  ISETP.GE.AND P0, PT, R195, UR4, PT ;  /* 0x00000004c3007c0c */ /* 0x001fda000bf06270 */
[----:B------:R-:W-:Y:S05]  /*0b10*/  @P0 BRA `(.L_x_2233) ;  /* 0x000001e0003c0947 */ /* 0x000fea0003800000 */
[----:B------:R-:W2:Y:S01]  /*0b20*/  LDL.LU R11, [R1+0x30] ;  /* 0x00003000010b7983 */ /* 0x000ea20000300800 */
[----:B------:R-:W-:Y:S01]  /*0b30*/  IADD3 R233, R3, -0x80, RZ ;  /* 0xffffff8003e97810 */ /* 0x000fe20007ffe0ff */
[----:B------:R-:W-:Y:S01]  /*0b40*/  VIADD R226, R2, 0x10400 ;  /* 0x0001040002e27836 */ /* 0x000fe20000000000 */
[----:B------:R-:W-:Y:S02]  /*0b50*/  MOV R223, RZ ;  /* 0x000000ff00df7202 */ /* 0x000fe40000000f00 */
[----:B------:R-:W-:Y:S02]  /*0b60*/  CS2R R184, SRZ ;  /* 0x0000000000b87805 */ /* 0x000fe4000001ff00 */
[----:B------:R-:W-:Y:S02]  /*0b70*/  SHF.R.S32.HI R0, RZ, 0x1f, R233 ;  /* 0x0000001fff007819 */ /* 0x000fe400000114e9 */
[----:B------:R-:W-:Y:S02]  /*0b80*/  CS2R R190, SRZ ;  /* 0x0000000000be7805 */ /* 0x000fe4000001ff00 */
[----:B------:R-:W-:-:S02]  /*0b90*/  LEA.HI R4, R0, R233, RZ, 0x7 ;  /* 0x000000e900047211 */ /* 0x000fc400078f38ff */
[----:B------:R-:W-:Y:S02]  /*0ba0*/  LEA.HI R5, R0, R233, RZ, 0x5 ;  /* 0x000000e900057211 */ /* 0x000fe400078f28ff */
[C---:B------:R-:W-:Y:S02]  /*0bb0*/  LOP3.LUT R6, R4.reuse, 0xffffff80, RZ, 0xc0, !PT ;  /* 0xffffff8004067812 */ /* 0x040fe400078ec0ff */
        /* <DEDUP_REMOVED lines=8> */
[----:B------:R-:W-:Y:S02]  /*0c40*/  LEA.HI R10, R10, R227, RZ, 0x5 ;  /* 0x000000e30a0a7211 */ /* 0x000fe400078f28ff */
[--C-:B------:R-:W-:Y:S02]  /*0c50*/  SHF.R.S32.HI R6, RZ, 0x2, R7.reuse ;  /* 0x00000002ff067819 */ /* 0x100fe40000011407 */
[----:B------:R-:W-:-:S02]  /*0c60*/  SHF.R.S32.HI R3, RZ, 0x1f, R7 ;  /* 0x0000001fff037819 */ /* 0x000fc40000011407 */
[----:B------:R-:W-:Y:S02]  /*0c70*/  SHF.R.S32.HI R10, RZ, 0x5, R10 ;  /* 0x00000005ff0a7819 */ /* 0x000fe4000001140a */
[----:B------:R-:W-:Y:S02]  /*0c80*/  LEA.HI R8, R3, R6, RZ, 0x3 ;  /* 0x0000000603087211 */ /* 0x000fe400078f18ff */
[----:B------:R-:W-:Y:S02]  /*0c90*/  LEA.HI R3, R0, R233, RZ, 0x4 ;  /* 0x000000e900037211 */ /* 0x000fe400078f20ff */
[----:B------:R-:W-:Y:S02]  /*0ca0*/  LOP3.LUT R9, R8, 0xfffffff8, RZ, 0xc0, !PT ;  /* 0xfffffff808097812 */ /* 0x000fe400078ec0ff */
[----:B------:R-:W-:Y:S02]  /*0cb0*/  SHF.R.S32.HI R8, RZ, 0x4, R3 ;  /* 0x00000004ff087819 */ /* 0x000fe40000011403 */
[----:B------:R-:W-:Y:S01]  /*0cc0*/  IADD3 R4, R231, -R4, RZ ;  /* 0x80000004e7047210 */ /* 0x000fe20007ffe0ff */
[----:B------:R-:W-:Y:S01]  /*0cd0*/  IMAD.IADD R9, R6, 0x1, -R9 ;  /* 0x0000000106097824 */ /* 0x000fe200078e0a09 */
[----:B------:R-:W-:-:S02]  /*0ce0*/  LOP3.LUT R6, R3, 0x3fffff0, RZ, 0xc0, !PT ;  /* 0x03fffff003067812 */ /* 0x000fc400078ec0ff */
[----:B------:R-:W-:Y:S01]  /*0cf0*/  LEA.HI R3, R3, R8, RZ, 0x1 ;  /* 0x0000000803037211 */ /* 0x000fe200078f08ff */
[----:B------:R-:W-:Y:S01]  /*0d00*/  IMAD R9, R10, 0x10, R9 ;  /* 0x000000100a097824 */ /* 0x000fe200078e0209 */
[----:B------:R-:W-:Y:S02]  /*0d10*/  IADD3 R6, R233, -R6, RZ ;  /* 0x80000006e9067210 */ /* 0x000fe40007ffe0ff */
[----:B------:R-:W-:Y:S01]  /*0d20*/  LOP3.LUT R3, R3, 0x1ffffffe, RZ, 0xc0, !PT ;  /* 0x1ffffffe03037812 */ /* 0x000fe200078ec0ff */
[----:B------:R-:W-:Y:S01]  /*0d30*/  IMAD R213, R4, 0x40, R9 ;  /* 0x0000004004d57824 */ /* 0x000fe200078e0209 */
[----:B------:R-:W-:Y:S01]  /*0d40*/  LOP3.LUT R212, R7, 0x7ffffffc, RZ, 0xc0, !PT ;  /* 0x7ffffffc07d47812 */ /* 0x000fe200078ec0ff */
[----:B------:R-:W-:Y:S02]  /*0d50*/  IMAD R6, R6, 0x40, R5 ;  /* 0x0000004006067824 */ /* 0x000fe400078e0205 */
[----:B------:R-:W-:Y:S02]  /*0d60*/  IMAD.IADD R3, R8, 0x1, -R3 ;  /* 0x0000000108037824 */ /* 0x000fe400078e0a03 */
[----:B------:R-:W-:-:S02]  /*0d70*/  IMAD.IADD R212, R227, 0x1, -R212 ;  /* 0x00000001e3d47824 */ /* 0x000fc400078e0ad4 */
        /* <DEDUP_REMOVED lines=20> */
[----:B------:R-:W-:Y:S01]  /*0ec0*/  SHF.L.U32 R201, R188, 0x6, RZ ;  /* 0x00000006bcc97819 */ /* 0x000fe200000006ff */
[----:B------:R-:W-:Y:S01]  /*0ed0*/  IMAD.SHL.U32 R5, R5, 0x40, RZ ;  /* 0x0000004005057824 */ /* 0x000fe200078e00ff */
[----:B------:R-:W-:Y:S01]  /*0ee0*/  LEA.HI R4, R4, R189, RZ, 0x3 ;  /* 0x000000bd04047211 */ /* 0x000fe200078f18ff */
[----:B------:R-:W-:Y:S01]  /*0ef0*/  IMAD.SHL.U32 R0, R0, 0x40, RZ ;  /* 0x0000004000007824 */ /* 0x000fe200078e00ff */
[----:B------:R-:W-:Y:S01]  /*0f00*/  LOP3.LUT R3, R202, 0x1c0, RZ, 0xc0, !PT ;  /* 0x000001c0ca037812 */ /* 0x000fe200078ec0ff */
[----:B------:R-:W-:Y:S01]  /*0f10*/  IMAD.SHL.U32 R22, R219, 0x4, RZ ;  /* 0x00000004db167824 */ /* 0x000fe200078e00ff */
[----:B------:R-:W-:Y:S01]  /*0f20*/  LOP3.LUT R201, R201, 0x1c0, RZ, 0xc0, !PT ;  /* 0x000001c0c9c97812 */ /* 0x000fe200078ec0ff */
[----:B------:R-:W-:Y:S01]  /*0f30*/  VIADD R196, R16, 0x40 ;  /* 0x0000004010c47836 */ /* 0x000fe20000000000 */
[----:B------:R-:W-:-:S02]  /*0f40*/  LOP3.LUT R199, R199, 0x1c0, RZ, 0xc0, !PT ;  /* 0x000001c0c7c77812 */ /* 0x000fc400078ec0ff */
[----:B------:R-:W-:Y:S02]  /*0f50*/  SHF.L.U32 R4, R4, 0x6, RZ ;  /* 0x0000000604047819 */ /* 0x000fe400000006ff */
[----:B------:R-:W-:Y:S02]  /*0f60*/  LOP3.LUT R200, R200, 0x1c0, RZ, 0xc0, !PT ;  /* 0x000001c0c8c87812 */ /* 0x000fe400078ec0ff */
[----:B------:R-:W-:Y:S02]  /*0f70*/  SHF.R.U32.HI R209, RZ, 0x3, R3 ;  /* 0x00000003ffd17819 */ /* 0x000fe40000011603 */
[--C-:B------:R-:W-:Y:S02]  /*0f80*/  LOP3.LUT R214, R3, 0x38, R16.reuse, 0xf8, !PT ;  /* 0x0000003803d67812 */ /* 0x100fe400078ef810 */
[----:B------:R-:W-:Y:S02]  /*0f90*/  SHF.R.U32.HI R207, RZ, 0x3, R201 ;  /* 0x00000003ffcf7819 */ /* 0x000fe400000116c9 */
[----:B------:R-:W-:-:S02]  /*0fa0*/  LOP3.LUT R3, R201, 0x38, R16, 0xf8, !PT ;  /* 0x00000038c9037812 */ /* 0x000fc400078ef810 */
[----:B------:R-:W-:Y:S02]  /*0fb0*/  SHF.R.U32.HI R203, RZ, 0x3, R199 ;  /* 0x00000003ffcb7819 */ /* 0x000fe400000116c7 */
[----:B------:R-:W-:Y:S02]  /*0fc0*/  LOP3.LUT R7, R199, 0x38, R16, 0xf8, !PT ;  /* 0x00000038c7077812 */ /* 0x000fe400078ef810 */
[----:B------:R-:W-:Y:S02]  /*0fd0*/  LOP3.LUT R208, R5, 0xfffffe00, RZ, 0xc0, !PT ;  /* 0xfffffe0005d07812 */ /* 0x000fe400078ec0ff */
[----:B------:R-:W-:Y:S02]  /*0fe0*/  LOP3.LUT R204, R4, 0xfffffe00, RZ, 0xc0, !PT ;  /* 0xfffffe0004cc7812 */ /* 0x000fe400078ec0ff */
[----:B------:R-:W-:Y:S02]  /*0ff0*/  SHF.R.U32.HI R205, RZ, 0x3, R200 ;  /* 0x00000003ffcd7819 */ /* 0x000fe400000116c8 */
[----:B------:R-:W-:-:S02]  /*1000*/  LOP3.LUT R6, R200, 0x38, R16, 0xf8, !PT ;  /* 0x00000038c8067812 */ /* 0x000fc400078ef810 */
[----:B------:R-:W-:Y:S02]  /*1010*/  LOP3.LUT R206, R0, 0xfffffe00, RZ, 0xc0, !PT ;  /* 0xfffffe0000ce7812 */ /* 0x000fe400078ec0ff */
[----:B------:R-:W-:Y:S02]  /*1020*/  LOP3.LUT R214, R210, R214, R209, 0xf6, !PT ;  /* 0x000000d6d2d67212 */ /* 0x000fe400078ef6d1 */
[----:B------:R-:W-:Y:S02]  /*1030*/  LOP3.LUT R3, R208, R3, R207, 0xf6, !PT ;  /* 0x00000003d0037212 */ /* 0x000fe400078ef6cf */
[----:B------:R-:W-:Y:S01]  /*1040*/  LOP3.LUT R7, R204, R7, R203, 0xf6, !PT ;  /* 0x00000007cc077212 */ /* 0x000fe200078ef6cb */
[--C-:B------:R-:W-:Y:S01]  /*1050*/  IMAD R211, R214, 0x2, R226.reuse ;  /* 0x00000002d6d37824 */ /* 0x100fe200078e02e2 */
[----:B------:R-:W-:Y:S01]  /*1060*/  LOP3.LUT R229, R206, R6, R205, 0xf6, !PT ;  /* 0x00000006cee57212 */ /* 0x000fe200078ef6cd */
[----:B------:R-:W-:Y:S01]  /*1070*/  IMAD R230, R3, 0x2, R226 ;  /* 0x0000000203e67824 */ /* 0x000fe200078e02e2 */
[----:B------:R-:W-:Y:S01]  /*1080*/  SHF.R.S32.HI R19, RZ, 0x1f, R18 ;  /* 0x0000001fff137819 */ /* 0x000fe20000011412 */
[----:B------:R-:W-:Y:S01]  /*1090*/  IMAD R228, R7, 0x2, R226 ;  /* 0x0000000207e47824 */ /* 0x000fe200078e02e2 */
[----:B------:R-:W-:-:S02]  /*10a0*/  SHF.R.S32.HI R217, RZ, 0x1f, R188 ;  /* 0x0000001fffd97819 */ /* 0x000fc400000114bc */
[----:B------:R-:W-:Y:S02]  /*10b0*/  SHF.R.S32.HI R216, RZ, 0x1f, R187 ;  /* 0x0000001fffd87819 */ /* 0x000fe400000114bb */
[----:B------:R-:W-:Y:S02]  /*10c0*/  SHF.R.S32.HI R215, RZ, 0x1f, R189 ;  /* 0x0000001fffd77819 */ /* 0x000fe400000114bd */
[----:B------:R-:W-:Y:S02]  /*10d0*/  SHF.R.S32.HI R17, RZ, 0x1f, R16 ;  /* 0x0000001fff117819 */ /* 0x000fe40000011410 */
[----:B------:R-:W-:Y:S02]  /*10e0*/  IADD3 R186, R22, 0x20, RZ ;  /* 0x0000002016ba7810 */ /* 0x000fe40007ffe0ff */
[----:B------:R-:W-:Y:S02]  /*10f0*/  LEA R229, R229, R226, 0x1 ;  /* 0x000000e2e5e57211 */ /* 0x000fe400078e08ff */
[----:B--2---:R-:W-:-:S07]  /*1100*/  LOP3.LUT R197, R11, 0x1, RZ, 0xfc, !PT ;  /* 0x000000010bc57812 */ /* 0x004fce00078efcff */
.L_x_2454:
[----:B0----5:R-:W0:Y:S02]  /*1110*/  LDC.64 R4, c[0x0][0xc60] ;  /* 0x00031800ff047b82 */ /* 0x021e240000000a00 */
[----:B0-----:R-:W-:-:S05]  /*1120*/  IMAD.WIDE R4, R195, 0x4, R4 ;  /* 0x00000004c3047825 */ /* 0x001fca00078e0204 */
[----:B------:R-:W2:Y:S01]  /*1130*/  LDG.E R222, desc[UR38][R4.64] ;  /* 0x0000002604de7981 */ /* 0x000ea2000c1e1900 */
[----:B------:R-:W-:Y:S05]  /*1140*/  YIELD ;  /* 0x0000000000007946 */ /* 0x000fea0003800000 */
[----:B------:R-:W-:Y:S01]  /*1150*/  ULDC.64 UR4, c[0x0][0xa28] ;  /* 0x00028a0000047ab9 */ /* 0x000fe20000000a00 */
[----:B------:R-:W-:Y:S01]  /*1160*/  ULDC.64 UR8, c[0x0][0xa18] ;  /* 0x0002860000087ab9 */ /* 0x000fe20000000a00 */
[----:B------:R-:W-:Y:S01]  /*1170*/  ISETP.NE.U32.AND P1, PT, RZ, UR4, PT ;  /* 0x00000004ff007c0c */ /* 0x000fe2000bf25070 */
[----:B------:R-:W-:Y:S01]  /*1180*/  ULDC.64 UR6, c[0x0][0xa08] ;  /* 0x0002820000067ab9 */ /* 0x000fe20000000a00 */
[----:B------:R-:W-:Y:S01]  /*1190*/  IMAD.MOV.U32 R3, RZ, RZ, RZ ;  /* 0x000000ffff037224 */ /* 0x000fe200078e00ff */
[----:B------:R-:W-:-:S02]  /*11a0*/  ISETP.NE.U32.AND P0, PT, RZ, UR6, PT ;  /* 0x00000006ff007c0c */ /* 0x000fc4000bf05070 */
[----:B------:R-:W-:Y:S02]  /*11b0*/  ISETP.NE.AND.EX P1, PT, RZ, UR5, PT, P1 ;  /* 0x00000005ff007c0c */ /* 0x000fe4000bf25310 */
[----:B------:R-:W-:Y:S02]  /*11c0*/  ISETP.NE.AND.EX P0, PT, RZ, UR7, PT, P0 ;  /* 0x00000007ff007c0c */ /* 0x000fe4000bf05300 */
[----:B------:R-:W-:Y:S02]  /*11d0*/  MOV R29, RZ ;  /* 0x000000ff001d7202 */ /* 0x000fe40000000f00 */
[----:B--2---:R-:W-:Y:S01]  /*11e0*/  SHF.R.S32.HI R225, RZ, 0x1f, R222 ;  /* 0x0000001fffe17819 */ /* 0x004fe200000114de */
[----:B------:R-:W-:-:S06]  /*11f0*/  IMAD.SHL.U32 R220, R222, 0x4, RZ ;  /* 0x00000004dedc7824 */ /* 0x000fcc00078e00ff */
[C---:B---34-:R-:W-:Y:S02]  /*1200*/  @P1 LEA R6, P2, R222.reuse, UR4, 0x2 ;  /* 0x00000004de061c11 */ /* 0x058fe4000f8410ff */
[C-C-:B------:R-:W-:Y:S02]  /*1210*/  SHF.L.U64.HI R221, R222.reuse, 0x2, R225.reuse ;  /* 0x00000002dedd7819 */ /* 0x140fe400000102e1 */
[----:B------:R-:W-:Y:S02]  /*1220*/  @P1 LEA.HI.X R7, R222, UR5, R225, 0x2, P2 ;  /* 0x00000005de071c11 */ /* 0x000fe400090f14e1 */
[----:B------:R-:W-:Y:S01]  /*1230*/  ISETP.NE.U32.AND P2, PT, RZ, UR8, PT ;  /* 0x00000008ff007c0c */ /* 0x000fe2000bf45070 */
[----:B------:R-:W-:Y:S01]  /*1240*/  ULDC UR4, c[0x0][0x288] ;  /* 0x0000a20000047ab9 */ /* 0x000fe20000000800 */
[----:B------:R-:W-:Y:S01]  /*1250*/  IADD3 R8, P3, R220, UR6, RZ ;  /* 0x00000006dc087c10 */ /* 0x000fe2000ff7e0ff */
[----:B------:R0:W5:Y:S01]  /*1260*/  @P1 LDG.E R3, desc[UR38][R6.64] ;  /* 0x0000002606031981 */ /* 0x000162000c1e1900 */
[----:B------:R-:W-:Y:S01]  /*1270*/  ISETP.NE.AND.EX P2, PT, RZ, UR9, PT, P2 ;  /* 0x00000009ff007c0c */ /* 0x000fe2000bf45320 */
[----:B------:R-:W-:Y:S01]  /*1280*/  IMAD.U32 R195, RZ, RZ, UR4 ;  /* 0x00000004ffc37e24 */ /* 0x000fe2000f8e00ff */
[----:B------:R-:W-:Y:S01]  /*1290*/  IADD3.X R9, R221, UR7, RZ, P3, !PT ;  /* 0x00000007dd097c10 */ /* 0x000fe20009ffe4ff */
[----:B------:R-:W-:-:S04]  /*12a0*/  ULDC.64 UR4, c[0x0][0x3f8] ;  /* 0x0000fe0000047ab9 */ /* 0x000fc80000000a00 */
[----:B------:R0:W5:Y:S06]  /*12b0*/  @P0 LDG.E R29, desc[UR38][R8.64] ;  /* 0x00000026081d0981 */ /* 0x00016c000c1e1900 */
[----:B------:R-:W-:-:S04]  /*12c0*/  @P2 IADD3 R4, P1, R220, UR8, RZ ;  /* 0x00000008dc042c10 */ /* 0x000fc8000ff3e0ff */
[----:B------:R-:W-:-:S05]  /*12d0*/  @P2 IADD3.X R5, R221, UR9, RZ, P1, !PT ;  /* 0x00000009dd052c10 */ /* 0x000fca0008ffe4ff */
        /* <DEDUP_REMOVED lines=8> */
[----:B------:R-:W-:Y:S01]  /*1360*/  IMAD.U32 R24, RZ, RZ, UR5 ;  /* 0x00000005ff187e24 */ /* 0x000fe2000f8e00ff */
[----:B------:R-:W-:Y:S01]  /*1370*/  MOV R28, UR4 ;  /* 0x00000004001c7c02 */ /* 0x000fe20008000f00 */
[----:B------:R-:W-:Y:S01]  /*1380*/  IMAD.MOV.U32 R27, RZ, RZ, R222 ;  /* 0x000000ffff1b7224 */ /* 0x000fe200078e00de */
[----:B01----:R-:W-:Y:S06]  /*1390*/  @P2 BRA `(.L_x_2234) ;  /* 0x0000000000242947 */ /* 0x003fec0003800000 */
        /* <DEDUP_REMOVED lines=9> */
.L_x_2234:
[----:B------:R-:W-:Y:S01]  /*1430*/  ULDC.64 UR4, c[0x0][0xa20] ;  /* 0x0002880000047ab9 */ /* 0x000fe20000000a00 */
[----:B------:R-:W-:Y:S01]  /*1440*/  IMAD.MOV.U32 R224, RZ, RZ, R193 ;  /* 0x000000ffffe07224 */ /* 0x000fe200078e00c1 */
[----:B------:R-:W-:Y:S01]  /*1450*/  ISETP.NE.U32.AND P1, PT, RZ, UR4, PT ;  /* 0x00000004ff007c0c */ /* 0x000fe2000bf25070 */
[----:B------:R-:W-:-:S03]  /*1460*/  IMAD.MOV.U32 R218, RZ, RZ, R194 ;  /* 0x000000ffffda7224 */ /* 0x000fc600078e00c2 */
[----:B------:R-:W-:-:S13]  /*1470*/  ISETP.NE.AND.EX P1, PT, RZ, UR5, PT, P1 ;  /* 0x00000005ff007c0c */ /* 0x000fda000bf25310 */
[----:B------:R-:W-:Y:S05]  /*1480*/  @!P1 BRA `(.L_x_2235) ;  /* 0x0000000000109947 */ /* 0x000fea0003800000 */
[----:B------:R-:W-:-:S04]  /*1490*/  IADD3 R4, P0, R220, UR4, RZ ;  /* 0x00000004dc047c10 */ /* 0x000fc8000ff1e0ff */
[----:B------:R-:W-:-:S05]  /*14a0*/  IADD3.X R5, R221, UR5, RZ, P0, !PT ;  /* 0x00000005dd057c10 */ /* 0x000fca00087fe4ff */
[----:B------:R0:W5:Y:S01]  /*14b0*/  LDG.E R28, desc[UR38][R4.64] ;  /* 0x00000026041c7981 */ /* 0x000162000c1e1900 */
[----:B------:R-:W-:Y:S05]  /*14c0*/  BRA `(.L_x_2236) ;  /* 0x0000000000107947 */ /* 0x000fea0003800000 */
.L_x_2235:
[----:B------:R-:W-:Y:S05]  /*14d0*/  @!P0 BRA `(.L_x_2236) ;  /* 0x00000000000c8947 */ /* 0x000fea0003800000 */
[----:B------:R-:W2:Y:S04]  /*14e0*/  LDG.E R5, desc[UR38][R8.64] ;  /* 0x0000002608057981 */ /* 0x000ea8000c1e1900 */
[----:B------:R-:W2:Y:S02]  /*14f0*/  LDG.E R28, desc[UR38][R8.64+0x4] ;  /* 0x00000426081c7981 */ /* 0x000ea4000c1e1900 */
[----:B--2---:R-:W-:-:S07]  /*1500*/  IADD3 R28, -R5, R28, RZ ;  /* 0x0000001c051c7210 */ /* 0x004fce0007ffe1ff */
.L_x_2236:
[----:B------:R-:W-:Y:S02]  /*1510*/  ULDC.64 UR4, c[0x0][0xa10] ;  /* 0x0002840000047ab9 */ /* 0x000fe40000000a00 */
[----:B------:R-:W-:-:S04]  /*1520*/  ISETP.NE.U32.AND P0, PT, RZ, UR4, PT ;  /* 0x00000004ff007c0c */ /* 0x000fc8000bf05070 */
[----:B------:R-:W-:Y:S01]  /*1530*/  ISETP.NE.AND.EX P0, PT, RZ, UR5, PT, P0 ;  /* 0x00000005ff007c0c */ /* 0x000fe2000bf05300 */
[----:B-----5:R-:W-:Y:S01]  /*1540*/  IMAD.IADD R8, R28, 0x1, -R3 ;  /* 0x000000011c087824 */ /* 0x020fe200078e0a03 */
[----:B------:R-:W-:-:S11]  /*1550*/  ULDC.64 UR4, c[0x0][0xa30] ;  /* 0x00028c0000047ab9 */ /* 0x000fd60000000a00 */
[----:B0-----:R-:W0:Y:S02]  /*1560*/  @P0 LDC.64 R4, c[0x0][0xa10] ;  /* 0x00028400ff040b82 */ /* 0x001e240000000a00 */
[----:B0-----:R-:W-:-:S05]  /*1570*/  @P0 IMAD.WIDE R4, R27, 0x4, R4 ;  /* 0x000000041b040825 */ /* 0x001fca00078e0204 */
[----:B------:R-:W2:Y:S04]  /*1580*/  @P0 LDG.E R0, desc[UR38][R4.64] ;  /* 0x0000002604000981 */ /* 0x000ea8000c1e1900 */
[----:B------:R-:W2:Y:S01]  /*1590*/  @P0 LDG.E R9, desc[UR38][R4.64+0x4] ;  /* 0x0000042604090981 */ /* 0x000ea2000c1e1900 */
[----:B------:R-:W-:Y:S01]  /*15a0*/  LEA R3, R193, 0xff, 0x7 ;  /* 0x000000ffc1037811 */ /* 0x000fe200078e38ff */
[----:B------:R-:W-:Y:S01]  /*15b0*/  IMAD.MOV R25, RZ, RZ, -R8 ;  /* 0x000000ffff197224 */ /* 0x000fe200078e0a08 */
[----:B------:R-:W-:Y:S01]  /*15c0*/  ISETP.NE.U32.AND P1, PT, RZ, UR4, PT ;  /* 0x00000004ff007c0c */ /* 0x000fe2000bf25070 */
[----:B------:R-:W-:-:S03]  /*15d0*/  IMAD.MOV.U32 R117, RZ, RZ, R28 ;  /* 0x000000ffff757224 */ /* 0x000fc600078e001c */
[----:B------:R-:W-:Y:S02]  /*15e0*/  VIMNMX R25, RZ, R25, !PT ;  /* 0x00000019ff197248 */ /* 0x000fe40007fe0100 */
[----:B------:R-:W-:-:S13]  /*15f0*/  ISETP.NE.AND.EX P1, PT, RZ, UR5, PT, P1 ;  /* 0x00000005ff007c0c */ /* 0x000fda000bf25310 */
[----:B------:R-:W-:-:S04]  /*1600*/  @P1 IADD3 R6, P2, R220, UR4, RZ ;  /* 0x00000004dc061c10 */ /* 0x000fc8000ff5e0ff */
[----:B------:R-:W-:-:S05]  /*1610*/  @P1 IADD3.X R7, R221, UR5, RZ, P2, !PT ;  /* 0x00000005dd071c10 */ /* 0x000fca00097fe4ff */
[----:B------:R0:W5:Y:S01]  /*1620*/  @P1 LDG.E R117, desc[UR38][R6.64] ;  /* 0x0000002606751981 */ /* 0x000162000c1e1900 */
[----:B--2---:R-:W-:-:S05]  /*1630*/  @P0 IMAD.IADD R24, R9, 0x1, -R0 ;  /* 0x0000000109180824 */ /* 0x004fca00078e0a00 */
[----:B------:R-:W-:-:S04]  /*1640*/  IADD3 R198, R8, R24, RZ ;  /* 0x0000001808c67210 */ /* 0x000fc80007ffe0ff */
[C---:B------:R-:W-:Y:S01]  /*1650*/  IADD3 R4, R198.reuse, R3, -R195 ;  /* 0x00000003c6047210 */ /* 0x040fe20007ffe8c3 */
[----:B------:R-:W-:-:S03]  /*1660*/  VIADD R0, R198, 0x7f ;  /* 0x0000007fc6007836 */ /* 0x000fc60000000000 */
[----:B------:R-:W-:Y:S02]  /*1670*/  SHF.R.S32.HI R5, RZ, 0x1f, R4 ;  /* 0x0000001fff057819 */ /* 0x000fe40000011404 */
[----:B------:R-:W-:Y:S02]  /*1680*/  SHF.R.S32.HI R3, RZ, 0x1f, R0 ;  /* 0x0000001fff037819 */ /* 0x000fe40000011400 */
[----:B------:R-:W-:Y:S02]  /*1690*/  LEA.HI R5, R5, R4, RZ, 0x7 ;  /* 0x0000000405057211 */ /* 0x000fe400078f38ff */
[----:B------:R-:W-:Y:S02]  /*16a0*/  LEA.HI R3, R3, R0, RZ, 0x7 ;  /* 0x0000000003037211 */ /* 0x000fe400078f38ff */
[----:B------:R-:W-:Y:S02]  /*16b0*/  SHF.R.S32.HI R0, RZ, 0x7, R5 ;  /* 0x00000007ff007819 */ /* 0x000fe40000011405 */
[----:B------:R-:W-:-:S04]  /*16c0*/  SHF.R.S32.HI R3, RZ, 0x7, R3 ;  /* 0x00000007ff037819 */ /* 0x000fc80000011403 */
[----:B------:R-:W-:-:S05]  /*16d0*/  VIMNMX R123, R3, R0, PT ;  /* 0x00000000037b7248 */ /* 0x000fca0003fe0100 */
[----:B------:R-:W-:-:S05]  /*16e0*/  IMAD R3, R123, 0x80, -R8 ;  /* 0x000000807b037824 */ /* 0x000fca00078e0a08 */
[----:B------:R-:W-:-:S04]  /*16f0*/  VIMNMX R0, R3, R24, PT ;  /* 0x0000001803007248 */ /* 0x000fc80003fe0100 */
[----:B------:R-:W-:Y:S02]  /*1700*/  ISETP.GT.AND P0, PT, R0, R25, PT ;  /* 0x000000190000720c */ /* 0x000fe40003f04270 */
[----:B------:R-:W-:-:S05]  /*1710*/  SHF.R.U32.HI R25, RZ, 0x7, R25 ;  /* 0x00000007ff197819 */ /* 0x000fca0000011619 */
[----:B------:R-:W-:-:S06]  /*1720*/  IMAD.MOV.U32 R26, RZ, RZ, R25 ;  /* 0x000000ffff1a7224 */ /* 0x000fcc00078e0019 */
[----:B------:R-:W-:-:S04]  /*1730*/  @P0 IADD3 R0, R0, 0x7f, RZ ;  /* 0x0000007f00000810 */ /* 0x000fc80007ffe0ff */
[----:B------:R-:W-:-:S04]  /*1740*/  @P0 SHF.R.S32.HI R3, RZ, 0x1f, R0 ;  /* 0x0000001fff030819 */ /* 0x000fc80000011400 */
[----:B------:R-:W-:-:S04]  /*1750*/  @P0 LEA.HI R3, R3, R0, RZ, 0x7 ;  /* 0x0000000003030211 */ /* 0x000fc800078f38ff */
[----:B------:R-:W-:Y:S02]  /*1760*/  @P0 SHF.R.S32.HI R26, RZ, 0x7, R3 ;  /* 0x00000007ff1a0819 */ /* 0x000fe40000011403 */
        /* <DEDUP_REMOVED lines=23> */
.L_x_2239:
[----:B------:R-:W-:Y:S05]  /*18e0*/  BSYNC B6 ;  /* 0x0000000000067941 */ /* 0x000fea0003800000 */
.L_x_2238:
        /* <DEDUP_REMOVED lines=20> */
.L_x_2241:
[----:B------:R-:W-:Y:S05]  /*1a30*/  BSYNC B6 ;  /* 0x0000000000067941 */ /* 0x000fea0003800000 */
.L_x_2240:
[----:B------:R-:W-:Y:S01]  /*1a40*/  ULDC.64 UR4, c[0x0][0x9f8] ;  /* 0x00027e0000047ab9 */ /* 0x000fe20000000a00 */
[----:B------:R-:W0:Y:S01]  /*1a50*/  LDC R0, c[0x0][0x428] ;  /* 0x00010a00ff007b82 */ /* 0x000e220000000800 */
[----:B------:R-:W-:-:S07]  /*1a60*/  ISETP.NE.U32.AND P0, PT, RZ, UR4, PT ;  /* 0x00000004ff007c0c */ /* 0x000fce000bf05070 */
[----:B------:R-:W1:Y:S01]  /*1a70*/  LDC.64 R40, c[0x0][0x2f0] ;  /* 0x0000bc00ff287b82 */ /* 0x000e620000000a00 */
[----:B------:R-:W-:Y:S01]  /*1a80*/  ISETP.NE.AND.EX P0, PT, RZ, UR5, PT, P0 ;  /* 0x00000005ff007c0c */ /* 0x000fe2000bf05300 */
[----:B------:R-:W2:Y:S01]  /*1a90*/  S2R R21, SR_TID.X ;  /* 0x0000000000157919 */ /* 0x000ea20000002100 */
[----:B------:R-:W-:Y:S01]  /*1aa0*/  IMAD.IADD R85, R29, 0x1, R28 ;  /* 0x000000011d557824 */ /* 0x000fe200078e021c */
[----:B------:R-:W-:-:S04]  /*1ab0*/  ULDC.64 UR6, c[0x0][0xa08] ;  /* 0x0002820000067ab9 */ /* 0x000fc80000000a00 */
[----:B------:R-:W3:Y:S06]  /*1ac0*/  LDC.64 R108, c[0x0][0x3d8] ;  /* 0x0000f600ff6c7b82 */ /* 0x000eec0000000a00 */
[----:B------:R-:W-:Y:S02]  /*1ad0*/  @P0 IADD3 R4, P1, R220, UR4, RZ ;  /* 0x00000004dc040c10 */ /* 0x000fe4000ff3e0ff */
[----:B------:R-:W4:Y:S02]  /*1ae0*/  LDC R29, c[0x0][0x3d4] ;  /* 0x0000f500ff1d7b82 */ /* 0x000f240000000800 */
[----:B------:R-:W-:Y:S01]  /*1af0*/  @P0 IADD3.X R5, R221, UR5, RZ, P1, !PT ;  /* 0x00000005dd050c10 */ /* 0x000fe20008ffe4ff */
[----:B------:R-:W-:-:S04]  /*1b00*/  ULDC.64 UR4, c[0x0][0x2f8] ;  /* 0x0000be0000047ab9 */ /* 0x000fc80000000a00 */
[----:B------:R2:W4:Y:S01]  /*1b10*/  @P0 LDG.E R27, desc[UR38][R4.64] ;  /* 0x00000026041b0981 */ /* 0x000522000c1e1900 */
[----:B0-----:R-:W-:Y:S01]  /*1b20*/  ISETP.NE.AND P0, PT, R0, 0x1, PT ;  /* 0x000000010000780c */ /* 0x001fe20003f05270 */
[----:B-1----:R-:W-:Y:S01]  /*1b30*/  IMAD.SHL.U32 R92, R40, 0x20, RZ ;  /* 0x00000020285c7824 */ /* 0x002fe200078e00ff */
[----:B------:R-:W-:Y:S01]  /*1b40*/  SHF.R.S32.HI R35, RZ, 0x1f, R85 ;  /* 0x0000001fff237819 */ /* 0x000fe20000011455 */
[-C--:B------:R-:W-:Y:S01]  /*1b50*/  IMAD.WIDE.U32 R42, R18, R40.reuse, R16 ;  /* 0x00000028122a7225 */ /* 0x080fe200078e0010 */
[----:B------:R-:W-:Y:S02]  /*1b60*/  SHF.R.S32.HI R23, RZ, 0x1f, R22 ;  /* 0x0000001fff177819 */ /* 0x000fe40000011416 */
[----:B------:R-:W-:Y:S01]  /*1b70*/  SHF.L.U64.HI R93, R40, 0x5, R41 ;  /* 0x00000005285d7819 */ /* 0x000fe20000010229 */
[-C--:B------:R-:W-:Y:S01]  /*1b80*/  IMAD R6, R35, R40.reuse, RZ ;  /* 0x0000002823067224 */ /* 0x080fe200078e02ff */
[----:B---3--:R-:W-:Y:S01]  /*1b90*/  SHF.L.U64.HI R15, R108, 0x5, R109 ;  /* 0x000000056c0f7819 */ /* 0x008fe2000001026d */
[----:B--2---:R-:W-:Y:S01]  /*1ba0*/  IMAD.WIDE.U32 R4, R85, R40, RZ ;  /* 0x0000002855047225 */ /* 0x004fe200078e00ff */
[----:B------:R-:W-:-:S03]  /*1bb0*/  SHF.R.U32.HI R21, RZ, 0x7, R21 ;  /* 0x00000007ff157819 */ /* 0x000fc60000011615 */
[----:B------:R-:W0:Y:S01]  /*1bc0*/  @P0 LDC R3, c[0x0][0x42c] ;  /* 0x00010b00ff030b82 */ /* 0x000e220000000800 */
[----:B------:R-:W-:Y:S01]  /*1bd0*/  ISETP.NE.AND P6, PT, R21, 0x1, PT ;  /* 0x000000011500780c */ /* 0x000fe20003fc5270 */
[----:B------:R-:W-:Y:S01]  /*1be0*/  IMAD.WIDE.U32 R10, R18, R108, R16 ;  /* 0x0000006c120a7225 */ /* 0x000fe200078e0010 */
[----:B----4-:R-:W-:-:S03]  /*1bf0*/  ISETP.GE.AND P2, PT, R16, R29, PT ;  /* 0x0000001d1000720c */ /* 0x010fc60003f46270 */
[----:B------:R-:W-:Y:S02]  /*1c00*/  IMAD.WIDE.U32 R90, R18, R40, R92 ;  /* 0x00000028125a7225 */ /* 0x000fe400078e005c */
[----:B------:R-:W1:Y:S02]  /*1c10*/  @P0 LDC R7, c[0x0][0x430] ;  /* 0x00010c00ff070b82 */ /* 0x000e640000000800 */
[----:B------:R-:W-:Y:S02]  /*1c20*/  IMAD.SHL.U32 R116, R29, 0x2, RZ ;  /* 0x000000021d747824 */ /* 0x000fe400078e00ff */
[----:B------:R-:W-:Y:S01]  /*1c30*/  VIADD R126, R21, 0x8 ;  /* 0x00000008157e7836 */ /* 0x000fe20000000000 */
[C---:B------:R-:W-:Y:S01]  /*1c40*/  SHF.L.U64.HI R21, R40.reuse, 0x6, R41 ;  /* 0x0000000628157819 */ /* 0x040fe20000010229 */
        /* <DEDUP_REMOVED lines=12> */
[----:B------:R-:W-:-:S04]  /*1d10*/  ULDC.64 UR4, c[0x0][0x300] ;  /* 0x0000c00000047ab9 */ /* 0x000fc80000000a00 */
[----:B------:R-:W-:Y:S01]  /*1d20*/  IADD3 R5, R5, R3, RZ ;  /* 0x0000000305057210 */ /* 0x000fe20007ffe0ff */
[----:B0-----:R-:W-:-:S04]  /*1d30*/  IMAD R12, R19, R6, RZ ;  /* 0x00000006130c7224 */ /* 0x001fc800078e02ff */
[----:B------:R-:W-:Y:S01]  /*1d40*/  IMAD R87, R18, R7, R12 ;  /* 0x0000000712577224 */ /* 0x000fe200078e020c */
[----:B------:R-:W-:Y:S02]  /*1d50*/  SHF.R.S32.HI R0, RZ, 0x1f, R27 ;  /* 0x0000001fff007819 */ /* 0x000fe4000001141b */
[----:B------:R-:W-:Y:S02]  /*1d60*/  SEL R99, R27, RZ, !P0 ;  /* 0x000000ff1b637207 */ /* 0x000fe40004000000 */
[----:B------:R-:W-:Y:S02]  /*1d70*/  SEL R9, R0, RZ, !P0 ;  /* 0x000000ff00097207 */ /* 0x000fe40004000000 */
[----:B------:R-:W-:Y:S01]  /*1d80*/  IADD3 R84, P0, R18, R85, RZ ;  /* 0x0000005512547210 */ /* 0x000fe20007f1e0ff */
[----:B------:R-:W-:-:S04]  /*1d90*/  IMAD.WIDE.U32 R100, R99, UR4, R4 ;  /* 0x0000000463647c25 */ /* 0x000fc8000f8e0004 */
[----:B------:R-:W-:Y:S02]  /*1da0*/  IMAD R0, R9, UR4, RZ ;  /* 0x0000000409007c24 */ /* 0x000fe4000f8e02ff */
[----:B------:R-:W-:Y:S01]  /*1db0*/  IMAD.X R85, R19, 0x1, R35, P0 ;  /* 0x0000000113557824 */ /* 0x000fe200000e0623 */
[----:B------:R-:W-:Y:S01]  /*1dc0*/  IADD3 R35, P3, R100, 0x40, RZ ;  /* 0x0000004064237810 */ /* 0x000fe20007f7e0ff */
[----:B------:R-:W-:Y:S01]  /*1dd0*/  IMAD R33, R99, UR5, R0 ;  /* 0x0000000563217c24 */ /* 0x000fe2000f8e0200 */
[----:B------:R-:W-:Y:S05]  /*1de0*/  @!P6 WARPSYNC.ALL ;  /* 0x000000000000e948 */ /* 0x000fea0003800000 */
[----:B------:R-:W-:Y:S01]  /*1df0*/  ULDC.64 UR4, c[0x0][0x320] ;  /* 0x0000c80000047ab9 */ /* 0x000fe20000000a00 */
[----:B------:R-:W-:Y:S01]  /*1e00*/  IMAD R0, R19, R108, RZ ;  /* 0x0000006c13007224 */ /* 0x000fe200078e02ff */
[----:B------:R-:W-:Y:S01]  /*1e10*/  IADD3 R32, R101, R33, RZ ;  /* 0x0000002165207210 */ /* 0x000fe20007ffe0ff */
[----:B------:R-:W-:Y:S01]  /*1e20*/  IMAD R3, R8, UR4, RZ ;  /* 0x0000000408037c24 */ /* 0x000fe2000f8e02ff */
[----:B------:R-:W-:Y:S01]  /*1e30*/  @!P6 BAR.SYNC.DEFER_BLOCKING 0x9, 0x100 ;  /* 0x024400000000eb1d */ /* 0x000fe20000010000 */
[----:B------:R-:W-:Y:S01]  /*1e40*/  IMAD.WIDE.U32 R4, R194, UR4, R16 ;  /* 0x00000004c2047c25 */ /* 0x000fe2000f8e0010 */
[----:B------:R-:W-:-:S03]  /*1e50*/  IADD3 R33, P0, R100, R42, RZ ;  /* 0x0000002a64217210 */ /* 0x000fc60007f1e0ff */
[----:B------:R-:W-:Y:S01]  /*1e60*/  IMAD R3, R194, UR5, R3 ;  /* 0x00000005c2037c24 */ /* 0x000fe2000f8e0203 */
[----:B------:R-:W-:Y:S01]  /*1e70*/  ULDC.64 UR4, c[0x0][0x328] ;  /* 0x0000ca0000047ab9 */ /* 0x000fe20000000a00 */
[C---:B------:R-:W-:Y:S01]  /*1e80*/  IMAD R13, R18.reuse, R109, R0 ;  /* 0x0000006d120d7224 */ /* 0x040fe200078e0200 */
[----:B------:R-:W-:Y:S01]  /*1e90*/  P2R R0, PR, RZ, 0x4 ;  /* 0x00000004ff007803 */ /* 0x000fe20000000000 */
[----:B------:R-:W-:Y:S02]  /*1ea0*/  IMAD.IADD R5, R5, 0x1, R3 ;  /* 0x0000000105057824 */ /* 0x000fe400078e0203 */
[----:B------:R-:W-:Y:S02]  /*1eb0*/  IMAD R3, R9, UR4, RZ ;  /* 0x0000000409037c24 */ /* 0x000fe4000f8e02ff */
[----:B------:R-:W-:-:S04]  /*1ec0*/  IMAD.WIDE.U32 R8, R18, R6, R22 ;  /* 0x0000000612087225 */ /* 0x000fc800078e0016 */
[----:B------:R-:W-:Y:S01]  /*1ed0*/  IMAD R45, R99, UR5, R3 ;  /* 0x00000005632d7c24 */ /* 0x000fe2000f8e0203 */
[----:B------:R-:W-:Y:S01]  /*1ee0*/  SEL R3, R29, RZ, P2 ;  /* 0x000000ff1d037207 */ /* 0x000fe20001000000 */
[----:B------:R-:W-:Y:S02]  /*1ef0*/  IMAD.MOV.U32 R88, RZ, RZ, R8 ;  /* 0x000000ffff587224 */ /* 0x000fe400078e0008 */
[----:B------:R-:W-:Y:S01]  /*1f00*/  IMAD.WIDE.U32 R98, R99, UR4, R4 ;  /* 0x0000000463627c25 */ /* 0x000fe2000f8e0004 */
[----:B------:R-:W-:Y:S01]  /*1f10*/  IADD3 R3, R16, R3, RZ ;  /* 0x0000000310037210 */ /* 0x000fe20007ffe0ff */
[----:B------:R-:W-:Y:S02]  /*1f20*/  ULDC UR4, c[0x0][0x2e4] ;  /* 0x0000b90000047ab9 */ /* 0x000fe40000000800 */
[----:B------:R-:W-:Y:S01]  /*1f30*/  IMAD.WIDE.U32 R4, R18, R108, R22 ;  /* 0x0000006c12047225 */ /* 0x000fe200078e0016 */
[----:B------:R-:W-:Y:S02]  /*1f40*/  SHF.R.S32.HI R14, RZ, 0x1f, R3 ;  /* 0x0000001fff0e7819 */ /* 0x000fe40000011403 */
[----:B------:R-:W-:Y:S01]  /*1f50*/  ISETP.GE.AND P2, PT, R16, UR4, PT ;  /* 0x0000000410007c0c */ /* 0x000fe2000bf46270 */
[----:B------:R-:W-:Y:S01]  /*1f60*/  IMAD.IADD R89, R9, 0x1, R87 ;  /* 0x0000000109597824 */ /* 0x000fe200078e0257 */
[CC--:B------:R-:W-:Y:S01]  /*1f70*/  LEA.HI R8, R14.reuse, R3.reuse, RZ, 0x6 ;  /* 0x000000030e087211 */ /* 0x0c0fe200078f30ff */
[----:B------:R-:W-:Y:S01]  /*1f80*/  IMAD.IADD R5, R5, 0x1, R13 ;  /* 0x0000000105057824 */ /* 0x000fe200078e020d */
[----:B------:R-:W-:Y:S01]  /*1f90*/  LEA.HI R44, R14, R3, RZ, 0x3 ;  /* 0x000000030e2c7211 */ /* 0x000fe200078f18ff */
[----:B------:R-:W-:Y:S01]  /*1fa0*/  IMAD.IADD R11, R13, 0x1, R11 ;  /* 0x000000010d0b7824 */ /* 0x000fe200078e020b */
[----:B-----5:R-:W-:Y:S01]  /*1fb0*/  SHF.R.S32.HI R9, RZ, 0x1f, R117 ;  /* 0x0000001fff097819 */ /* 0x020fe20000011475 */
[----:B------:R-:W-:Y:S01]  /*1fc0*/  IMAD.SHL.U32 R8, R8, 0x80, RZ ;  /* 0x0000008008087824 */ /* 0x000fe200078e00ff */
[----:B------:R-:W-:Y:S01]  /*1fd0*/  LOP3.LUT R3, R44, 0x38, RZ, 0xc0, !PT ;  /* 0x000000382c037812 */ /* 0x000fe200078ec0ff */
[----:B------:R-:W-:Y:S01]  /*1fe0*/  IMAD.WIDE.U32 R12, R18, R6, R16 ;  /* 0x00000006120c7225 */ /* 0x000fe200078e0010 */
[----:B------:R-:W-:-:S02]  /*1ff0*/  LOP3.LUT R20, R199, 0x38, R44, 0xf8, !PT ;  /* 0x00000038c7147812 */ /* 0x000fc400078ef82c */
[----:B------:R-:W-:Y:S01]  /*2000*/  LOP3.LUT R115, R8, 0xffffe000, RZ, 0xc0, !PT ;  /* 0xffffe00008737812 */ /* 0x000fe200078ec0ff */
[----:B------:R-:W-:Y:S01]  /*2010*/  IMAD.WIDE.U32 R96, R117, R108, R4 ;  /* 0x0000006c75607225 */ /* 0x000fe200078e0004 */
[----:B------:R-:W-:Y:S02]  /*2020*/  LOP3.LUT R8, R3, 0x1c0, R202, 0xf8, !PT ;  /* 0x000001c003087812 */ /* 0x000fe400078ef8ca */
[----:B------:R-:W-:Y:S01]  /*2030*/  MOV R86, R12 ;  /* 0x0000000c00567202 */ /* 0x000fe20000000f00 */
[----:B------:R-:W-:Y:S01]  /*2040*/  IMAD R3, R19, R40, RZ ;  /* 0x0000002813037224 */ /* 0x000fe200078e02ff */
[--C-:B------:R-:W-:Y:S01]  /*2050*/  LOP3.LUT R14, R200, 0x38, R44.reuse, 0xf8, !PT ;  /* 0x00000038c80e7812 */ /* 0x100fe200078ef82c */
[----:B------:R-:W-:Y:S01]  /*2060*/  IMAD R4, R9, R6, RZ ;  /* 0x0000000609047224 */ /* 0x000fe200078e02ff */
[----:B------:R-:W-:Y:S01]  /*2070*/  LOP3.LUT R12, R201, 0x38, R44, 0xf8, !PT ;  /* 0x00000038c90c7812 */ /* 0x000fe200078ef82c */
[----:B------:R-:W-:Y:S01]  /*2080*/  IMAD R27, R18, R41, R3 ;  /* 0x00000029121b7224 */ /* 0x000fe200078e0203 */
[----:B------:R-:W-:Y:S01]  /*2090*/  LOP3.LUT R20, R20, R203, RZ, 0x3c, !PT ;  /* 0x000000cb14147212 */ /* 0x000fe200078e3cff */
[----:B------:R-:W-:Y:S01]  /*20a0*/  IMAD R39, R117, R7, R4 ;  /* 0x0000000775277224 */ /* 0x000fe200078e0204 */
[----:B------:R-:W-:Y:S01]  /*20b0*/  IADD3 R4, P1, R92, R90, RZ ;  /* 0x0000005a5c047210 */ /* 0x000fe20007f3e0ff */
[----:B------:R-:W-:Y:S01]  /*20c0*/  IMAD.IADD R5, R27, 0x1, R91 ;  /* 0x000000011b057824 */ /* 0x000fe200078e025b */
[----:B------:R-:W-:Y:S01]  /*20d0*/  LOP3.LUT R14, R14, R205, RZ, 0x3c, !PT ;  /* 0x000000cd0e0e7212 */ /* 0x000fe200078e3cff */
[-C--:B------:R-:W-:Y:S01]  /*20e0*/  IMAD R28, R9, R108.reuse, RZ ;  /* 0x0000006c091c7224 */ /* 0x080fe200078e02ff */
[----:B------:R-:W-:Y:S01]  /*20f0*/  LOP3.LUT R12, R12, R207, RZ, 0x3c, !PT ;  /* 0x000000cf0c0c7212 */ /* 0x000fe200078e3cff */
[----:B------:R-:W-:Y:S01]  /*2100*/  IMAD.IADD R87, R87, 0x1, R13 ;  /* 0x0000000157577824 */ /* 0x000fe200078e020d */
[----:B------:R-:W-:Y:S01]  /*2110*/  IADD3 R111, R20, R115, R204 ;  /* 0x00000073146f7210 */ /* 0x000fe20007ffe0cc */
[----:B------:R-:W-:Y:S01]  /*2120*/  IMAD.IADD R27, R43, 0x1, R27 ;  /* 0x000000012b1b7824 */ /* 0x000fe200078e021b */
[----:B------:R-:W-:Y:S01]  /*2130*/  LOP3.LUT R8, R8, R209, RZ, 0x3c, !PT ;  /* 0x000000d108087212 */ /* 0x000fe200078e3cff */
[----:B------:R-:W-:Y:S01]  /*2140*/  IMAD R31, R117, R109, R28 ;  /* 0x0000006d751f7224 */ /* 0x000fe200078e021c */
[----:B------:R-:W-:Y:S01]  /*2150*/  IADD3.X R20, R5, R93, RZ, P1, !PT ;  /* 0x0000005d05147210 */ /* 0x000fe20000ffe4ff */
[----:B------:R-:W-:Y:S01]  /*2160*/  IMAD.WIDE.U32 R94, R117, R108, R10 ;  /* 0x0000006c755e7225 */ /* 0x000fe200078e000a */
[----:B------:R-:W-:-:S02]  /*2170*/  IADD3 R112, R14, R115, R206 ;  /* 0x000000730e707210 */ /* 0x000fc40007ffe0ce */
[----:B------:R-:W-:Y:S01]  /*2180*/  IADD3 R107, P1, R4, R92, RZ ;  /* 0x0000005c046b7210 */ /* 0x000fe20007f3e0ff */
[CC--:B------:R-:W-:Y:S01]  /*2190*/  IMAD.WIDE.U32 R88, R117.reuse, R6.reuse, R88 ;  /* 0x0000000675587225 */ /* 0x0c0fe200078e0058 */
[-C--:B------:R-:W-:Y:S02]  /*21a0*/  IADD3 R113, R12, R115.reuse, R208 ;  /* 0x000000730c717210 */ /* 0x080fe40007ffe0d0 */
[----:B------:R-:W-:Y:S01]  /*21b0*/  SHF.L.U64.HI R14, R108, 0x6, R109 ;  /* 0x000000066c0e7819 */ /* 0x000fe2000001026d */
[----:B------:R-:W-:Y:S01]  /*21c0*/  IMAD.WIDE.U32 R86, R117, R6, R86 ;  /* 0x0000000675567225 */ /* 0x000fe200078e0056 */
[----:B------:R-:W-:Y:S02]  /*21d0*/  LOP3.LUT R34, R44, 0xfffffff8, RZ, 0xc0, !PT ;  /* 0xfffffff82c227812 */ /* 0x000fe400078ec0ff */
[C---:B------:R-:W-:Y:S01]  /*21e0*/  SHF.L.U64.HI R109, R108.reuse, 0x7, R109 ;  /* 0x000000076c6d7819 */ /* 0x040fe2000001026d */
[----:B------:R-:W-:Y:S01]  /*21f0*/  IMAD.X R36, R27, 0x1, R32, P0 ;  /* 0x000000011b247824 */ /* 0x000fe200000e0620 */
[----:B------:R-:W-:Y:S01]  /*2200*/  IADD3 R37, P0, R33, 0x40, RZ ;  /* 0x0000004021257810 */ /* 0x000fe20007f1e0ff */
[C---:B------:R-:W-:Y:S01]  /*2210*/  IMAD.SHL.U32 R13, R108.reuse, 0x20, RZ ;  /* 0x000000206c0d7824 */ /* 0x040fe200078e00ff */
[C---:B------:R-:W-:Y:S01]  /*2220*/  SHF.L.U32 R11, R108.reuse, 0x7, RZ ;  /* 0x000000076c0b7819 */ /* 0x040fe200000006ff */
[----:B------:R-:W-:Y:S01]  /*2230*/  IMAD.SHL.U32 R12, R108, 0x40, RZ ;  /* 0x000000406c0c7824 */ /* 0x000fe200078e00ff */
[----:B------:R-:W-:Y:S01]  /*2240*/  IADD3 R115, R8, R115, R210 ;  /* 0x0000007308737210 */ /* 0x000fe20007ffe0d2 */
[----:B------:R-:W-:Y:S01]  /*2250*/  IMAD.IADD R29, R97, 0x1, R31 ;  /* 0x00000001611d7824 */ /* 0x000fe200078e021f */
[C---:B------:R-:W-:Y:S01]  /*2260*/  SHF.L.U64.HI R10, R6.reuse, 0x5, R7 ;  /* 0x00000005060a7819 */ /* 0x040fe20000010207 */
[----:B------:R-:W-:Y:S01]  /*2270*/  IMAD.IADD R30, R31, 0x1, R95 ;  /* 0x000000011f1e7824 */ /* 0x000fe200078e025f */
[C-C-:B------:R-:W-:Y:S01]  /*2280*/  SHF.L.U64.HI R9, R6.reuse, 0x6, R7.reuse ;  /* 0x0000000606097819 */ /* 0x140fe20000010207 */
[C---:B------:R-:W-:Y:S01]  /*2290*/  IMAD.SHL.U32 R8, R6.reuse, 0x20, RZ ;  /* 0x0000002006087824 */ /* 0x040fe200078e00ff */
[C---:B------:R-:W-:Y:S01]  /*22a0*/  SHF.L.U64.HI R108, R6.reuse, 0x7, R7 ;  /* 0x00000007066c7819 */ /* 0x040fe20000010207 */
[----:B------:R-:W-:Y:S01]  /*22b0*/  IMAD.SHL.U32 R7, R6, 0x40, RZ ;  /* 0x0000004006077824 */ /* 0x000fe200078e00ff */
[----:B------:R-:W-:Y:S01]  /*22c0*/  SHF.L.U64.HI R3, R40, 0x7, R41 ;  /* 0x0000000728037819 */ /* 0x000fe20000010229 */
[----:B------:R-:W-:Y:S01]  /*22d0*/  IMAD.IADD R31, R89, 0x1, R39 ;  /* 0x00000001591f7824 */ /* 0x000fe200078e0227 */
[----:B------:R-:W-:Y:S01]  /*22e0*/  IADD3.X R28, R20, R93, RZ, P1, !PT ;  /* 0x0000005d141c7210 */ /* 0x000fe20000ffe4ff */
[----:B------:R-:W-:Y:S01]  /*22f0*/  IMAD.IADD R38, R39, 0x1, R87 ;  /* 0x0000000127267824 */ /* 0x000fe200078e0257 */
[----:B------:R-:W-:Y:S01]  /*2300*/  SHF.L.U32 R6, R6, 0x7, RZ ;  /* 0x0000000706067819 */ /* 0x000fe200000006ff */
[----:B------:R-:W-:Y:S01]  /*2310*/  IMAD.X R102, RZ, RZ, R32, P3 ;  /* 0x000000ffff667224 */ /* 0x000fe200018e0620 */
[----:B------:R-:W-:Y:S01]  /*2320*/  ISETP.GE.AND P1, PT, R196, UR4, PT ;  /* 0x00000004c4007c0c */ /* 0x000fe2000bf26270 */
[----:B------:R-:W-:Y:S01]  /*2330*/  IMAD.IADD R104, R99, 0x1, R45 ;  /* 0x0000000163687824 */ /* 0x000fe200078e022d */
[----:B------:R-:W-:-:S02]  /*2340*/  SHF.R.S32.HI R39, RZ, 0x3, R44 ;  /* 0x00000003ff277819 */ /* 0x000fc4000001142c */
[----:B------:R-:W-:Y:S02]  /*2350*/  SHF.R.S32.HI R41, RZ, 0x1f, R34 ;  /* 0x0000001fff297819 */ /* 0x000fe40000011422 */
[----:B------:R-:W-:-:S07]  /*2360*/  IADD3.X R103, RZ, R36, RZ, P0, !PT ;  /* 0x00000024ff677210 */ /* 0x000fce00007fe4ff */
.L_x_2327:
        /* <DEDUP_REMOVED lines=18> */
[----:B------:R-:W-:Y:S01]  /*2490*/  IMAD R47, R44, R11, R46 ;  /* 0x0000000b2c2f7224 */ /* 0x000fe200078e022e */
        /* <DEDUP_REMOVED lines=20> */
[----:B------:R-:W-:Y:S02]  /*25e0*/  CS2R R82, SRZ ;  /* 0x0000000000527805 */ /* 0x000fe4000001ff00 */
[----:B------:R-:W-:Y:S02]  /*25f0*/  IADD3.X R46, R122, R29, RZ, P0, !PT ;  /* 0x0000001d7a2e7210 */ /* 0x000fe400007fe4ff */
        /* <DEDUP_REMOVED lines=15> */
.L_x_2246:
[----:B------:R-:W-:Y:S05]  /*26f0*/  BSYNC B1 ;  /* 0x0000000000017941 */ /* 0x000fea0003800000 */
.L_x_2245:
[----:B------:R-:W-:Y:S01]  /*2700*/  ISETP.GE.AND P4, PT, R188, R114, PT ;  /* 0x00000072bc00720c */ /* 0x000fe20003f86270 */
[----:B0----5:R-:W-:Y:S01]  /*2710*/  IMAD.MOV.U32 R44, RZ, RZ, R72 ;  /* 0x000000ffff2c7224 */ /* 0x021fe200078e0048 */
[----:B------:R-:W-:Y:S01]  /*2720*/  MOV R46, R80 ;  /* 0x00000050002e7202 */ /* 0x000fe20000000f00 */
[----:B------:R-:W-:Y:S01]  /*2730*/  IMAD.MOV.U32 R45, RZ, RZ, R73 ;  /* 0x000000ffff2d7224 */ /* 0x000fe200078e0049 */
[----:B------:R-:W-:Y:S01]  /*2740*/  BSSY B1, `(.L_x_2247) ;  /* 0x0000024000017945 */ /* 0x000fe20003800000 */
[----:B------:R-:W-:Y:S01]  /*2750*/  IMAD.MOV.U32 R47, RZ, RZ, R81 ;  /* 0x000000ffff2f7224 */ /* 0x000fe200078e0051 */
[----:B------:R-:W-:Y:S02]  /*2760*/  PRMT R140, R140, 0x5410, R46 ;  /* 0x000054108c8c7816 */ /* 0x000fe4000000002e */
[----:B------:R-:W-:Y:S02]  /*2770*/  CS2R R68, SRZ ;  /* 0x0000000000447805 */ /* 0x000fe4000001ff00 */
[----:B------:R-:W-:Y:S01]  /*2780*/  PRMT R132, R44, 0x5410, R45 ;  /* 0x000054102c847816 */ /* 0x000fe2000000002d */
[----:B------:R-:W-:Y:S01]  /*2790*/  IMAD.MOV.U32 R44, RZ, RZ, R74 ;  /* 0x000000ffff2c7224 */ /* 0x000fe200078e004a */
[----:B------:R-:W-:Y:S01]  /*27a0*/  PRMT R139, R47, 0x7610, R139 ;  /* 0x000076102f8b7816 */ /* 0x000fe2000000008b */
[----:B------:R-:W-:Y:S01]  /*27b0*/  IMAD.MOV.U32 R45, RZ, RZ, R75 ;  /* 0x000000ffff2d7224 */ /* 0x000fe200078e004b */
[----:B------:R-:W-:Y:S01]  /*27c0*/  MOV R46, R82 ;  /* 0x00000052002e7202 */ /* 0x000fe20000000f00 */
[----:B------:R-:W-:Y:S01]  /*27d0*/  IMAD.MOV.U32 R47, RZ, RZ, R83 ;  /* 0x000000ffff2f7224 */ /* 0x000fe200078e0053 */
[----:B------:R-:W-:-:S02]  /*27e0*/  CS2R R66, SRZ ;  /* 0x0000000000427805 */ /* 0x000fc4000001ff00 */
[----:B------:R-:W-:Y:S02]  /*27f0*/  CS2R R70, SRZ ;  /* 0x0000000000467805 */ /* 0x000fe4000001ff00 */
[----:B------:R-:W-:Y:S02]  /*2800*/  PRMT R133, R44, 0x5410, R45 ;  /* 0x000054102c857816 */ /* 0x000fe4000000002d */
[----:B------:R-:W-:Y:S02]  /*2810*/  PRMT R140, R46, 0x7610, R140 ;  /* 0x000076102e8c7816 */ /* 0x000fe4000000008c */
        /* <DEDUP_REMOVED lines=22> */
.L_x_2248:
[----:B------:R-:W-:Y:S05]  /*2980*/  BSYNC B1 ;  /* 0x0000000000017941 */ /* 0x000fea0003800000 */
.L_x_2247:
[----:B------:R-:W-:Y:S01]  /*2990*/  ISETP.GE.AND P0, PT, R187, R114, PT ;  /* 0x00000072bb00720c */ /* 0x000fe20003f06270 */
[----:B0----5:R-:W-:Y:S01]  /*29a0*/  IMAD.MOV.U32 R44, RZ, RZ, R64 ;  /* 0x000000ffff2c7224 */ /* 0x021fe200078e0040 */
[----:B------:R-:W-:Y:S01]  /*29b0*/  MOV R46, R68 ;  /* 0x00000044002e7202 */ /* 0x000fe20000000f00 */
[----:B------:R-:W-:Y:S01]  /*29c0*/  IMAD.MOV.U32 R45, RZ, RZ, R65 ;  /* 0x000000ffff2d7224 */ /* 0x000fe200078e0041 */
[----:B------:R-:W-:Y:S01]  /*29d0*/  BSSY B1, `(.L_x_2249) ;  /* 0x0000028000017945 */ /* 0x000fe20003800000 */
[----:B------:R-:W-:Y:S01]  /*29e0*/  IMAD.MOV.U32 R47, RZ, RZ, R69 ;  /* 0x000000ffff2f7224 */ /* 0x000fe200078e0045 */
[----:B------:R-:W-:Y:S02]  /*29f0*/  CS2R R48, SRZ ;  /* 0x0000000000307805 */ /* 0x000fe4000001ff00 */
        /* <DEDUP_REMOVED lines=10> */
[----:B------:R-:W-:Y:S02]  /*2aa0*/  CS2R R62, SRZ ;  /* 0x00000000003e7805 */ /* 0x000fe4000001ff00 */
[----:B------:R-:W-:Y:S02]  /*2ab0*/  PRMT R128, R47, 0x5410, R46 ;  /* 0x000054102f807816 */ /* 0x000fe4000000002e */
[----:B------:R-:W-:Y:S02]  /*2ac0*/  CS2R R52, SRZ ;  /* 0x0000000000347805 */ /* 0x000fe4000001ff00 */
[----:B------:R-:W-:-:S02]  /*2ad0*/  CS2R R50, SRZ ;  /* 0x0000000000327805 */ /* 0x000fc4000001ff00 */
        /* <DEDUP_REMOVED lines=23> */
.L_x_2250:
[----:B------:R-:W-:Y:S05]  /*2c50*/  BSYNC B1 ;  /* 0x0000000000017941 */ /* 0x000fea0003800000 */
.L_x_2249:
        /* <DEDUP_REMOVED lines=31> */
.L_x_2252:
[----:B------:R-:W-:Y:S05]  /*2e50*/  BSYNC B1 ;  /* 0x0000000000017941 */ /* 0x000fea0003800000 */
.L_x_2251:
[----:B01---5:R-:W-:Y:S01]  /*2e60*/  IMAD.MOV.U32 R45, RZ, RZ, R57 ;  /* 0x000000ffff2d7224 */ /* 0x023fe200078e0039 */
[----:B------:R-:W-:Y:S01]  /*2e70*/  MOV R44, R56 ;  /* 0x00000038002c7202 */ /* 0x000fe20000000f00 */
[----:B------:R-:W-:Y:S01]  /*2e80*/  IMAD.MOV.U32 R46, RZ, RZ, R60 ;  /* 0x000000ffff2e7224 */ /* 0x000fe200078e003c */
[----:B------:R-:W-:Y:S01]  /*2e90*/  ISETP.NE.AND P0, PT, R197, 0x3, PT ;  /* 0x00000003c500780c */ /* 0x000fe20003f05270 */
        /* <DEDUP_REMOVED lines=19> */
[----:B------:R-:W-:-:S05]  /*2fd0*/  IMAD.MOV.U32 R47, RZ, RZ, R55 ;  /* 0x000000ffff2f7224 */ /* 0x000fca00078e0037 */
[----:B------:R-:W-:Y:S01]  /*2fe0*/  PRMT R131, R46, 0x5410, R47 ;  /* 0x000054102e837816 */ /* 0x000fe2000000002f */
[----:B------:R-:W-:Y:S06]  /*2ff0*/  @!P0 BRA `(.L_x_2253) ;  /* 0x0000000000048947 */ /* 0x000fec0003800000 */
[----:B------:R-:W-:Y:S01]  /*3000*/  BPT.TRAP 0x1 ;  /* 0x000000040000795c */ /* 0x000fe20000300000 */
.L_x_2253:
[----:B------:R-:W-:Y:S01]  /*3010*/  LEA R105, R184, R2, 0x3 ;  /* 0x00000002b8697211 */ /* 0x000fe200078e18ff */
[----:B------:R-:W-:Y:S01]  /*3020*/  BSSY B1, `(.L_x_2254) ;  /* 0x0000004000017945 */ /* 0x000fe20003800000 */
[----:B------:R-:W-:-:S04]  /*3030*/  SHF.L.U32 R122, R191, 0x1f, RZ ;  /* 0x0000001fbf7a7819 */ /* 0x000fc800000006ff */
[----:B------:R-:W0:Y:S02]  /*3040*/  SYNCS.PHASECHK.TRANS64.TRYWAIT P6, [R105+URZ+0x28890], R122 ;  /* 0x0288907a690075a7 */ /* 0x000e2400080c017f */
[----:B0-----:R-:W-:Y:S05]  /*3050*/  @!P6 BRA `(.L_x_2255) ;  /* 0x000001b800f4e947 */ /* 0x001fea0003800000 */
.L_x_2558:
[----:B------:R-:W-:Y:S05]  /*3060*/  BSYNC B1 ;  /* 0x0000000000017941 */ /* 0x000fea0003800000 */
.L_x_2254:
        /* <DEDUP_REMOVED lines=53> */
.L_x_2261:
[----:B------:R-:W-:Y:S05]  /*33c0*/  BSYNC B3 ;  /* 0x0000000000037941 */ /* 0x000fea0003800000 */
.L_x_2260:
[----:B------:R-:W-:Y:S02]  /*33d0*/  ULDC.64 UR4, c[0x0][0x2d8] ;  /* 0x0000b60000047ab9 */ /* 0x000fe40000000a00 */
[----:B------:R-:W-:-:S04]  /*33e0*/  LEA R76, P3, R77, UR4, 0x1 ;  /* 0x000000044d4c7c11 */ /* 0x000fc8000f8608ff */
[----:B------:R-:W-:-:S05]  /*33f0*/  LEA.HI.X R77, R77, UR5, R144, 0x1, P3 ;  /* 0x000000054d4d7c11 */ /* 0x000fca00098f0c90 */
[----:B--2---:R1:W-:Y:S04]  /*3400*/  STG.E.128 desc[UR38][R76.64], R44 ;  /* 0x0000002c4c007986 */ /* 0x0043e8000c101d26 */
.L_x_2259:
[----:B------:R-:W-:Y:S05]  /*3410*/  BSYNC B2 ;  /* 0x0000000000027941 */ /* 0x000fea0003800000 */
.L_x_2258:
        /* <DEDUP_REMOVED lines=48> */
.L_x_2263:
[----:B------:R-:W-:Y:S05]  /*3720*/  BSYNC B2 ;  /* 0x0000000000027941 */ /* 0x000fea0003800000 */
.L_x_2262:
[----:B------:R-:W-:Y:S02]  /*3730*/  ULDC.64 UR4, c[0x0][0x2d8] ;  /* 0x0000b60000047ab9 */ /* 0x000fe40000000a00 */
[----:B------:R-:W-:-:S04]  /*3740*/  LEA R72, P3, R142, UR4, 0x1 ;  /* 0x000000048e487c11 */ /* 0x000fc8000f8608ff */
[----:B------:R-:W-:-:S05]  /*3750*/  LEA.HI.X R73, R142, UR5, R141, 0x1, P3 ;  /* 0x000000058e497c11 */ /* 0x000fca00098f0c8d */
[----:B--2---:R2:W-:Y:S04]  /*3760*/  STG.E.128 desc[UR38][R72.64], R44 ;  /* 0x0000002c48007986 */ /* 0x0045e8000c101d26 */
.L_x_2257:
[----:B------:R-:W-:Y:S05]  /*3770*/  BSYNC B1 ;  /* 0x0000000000017941 */ /* 0x000fea0003800000 */
.L_x_2256:
        /* <DEDUP_REMOVED lines=53> */
.L_x_2269:
[----:B------:R-:W-:Y:S05]  /*3ad0*/  BSYNC B3 ;  /* 0x0000000000037941 */ /* 0x000fea0003800000 */
.L_x_2268:
[----:B------:R-:W-:Y:S02]  /*3ae0*/  ULDC.64 UR4, c[0x0][0x2d8] ;  /* 0x0000b60000047ab9 */ /* 0x000fe40000000a00 */
[----:B------:R-:W-:-:S04]  /*3af0*/  LEA R68, P3, R74, UR4, 0x1 ;  /* 0x000000044a447c11 */ /* 0x000fc8000f8608ff */
[----:B------:R-:W-:-:S05]  /*3b00*/  LEA.HI.X R69, R74, UR5, R75, 0x1, P3 ;  /* 0x000000054a457c11 */ /* 0x000fca00098f0c4b */
[----:B--2---:R2:W-:Y:S04]  /*3b10*/  STG.E.128 desc[UR38][R68.64], R44 ;  /* 0x0000002c44007986 */ /* 0x0045e8000c101d26 */
.L_x_2267:
[----:B------:R-:W-:Y:S05]  /*3b20*/  BSYNC B2 ;  /* 0x0000000000027941 */ /* 0x000fea0003800000 */
.L_x_2266:
[----:B------:R-:W-:Y:S05]  /*3b30*/  @P1 BRA `(.L_x_2265) ;  /* 0x0000000000d01947 */ /* 0x000fea0003800000 */
[----:B-12---:R1:W2:Y:S01]  /*3b40*/  LDS.128 R44, [R110+0x1d400] ;  /* 0x01d400006e2c7984 */ /* 0x0062a20000000c00 */
        /* <DEDUP_REMOVED lines=46> */
.L_x_2271:
[----:B------:R-:W-:Y:S05]  /*3e30*/  BSYNC B2 ;  /* 0x0000000000027941 */ /* 0x000fea0003800000 */
.L_x_2270:
[----:B------:R-:W-:Y:S02]  /*3e40*/  ULDC.64 UR4, c[0x0][0x2d8] ;  /* 0x0000b60000047ab9 */ /* 0x000fe40000000a00 */
[----:B------:R-:W-:-:S04]  /*3e50*/  LEA R64, P3, R75, UR4, 0x1 ;  /* 0x000000044b407c11 */ /* 0x000fc8000f8608ff */
[----:B------:R-:W-:-:S05]  /*3e60*/  LEA.HI.X R65, R75, UR5, R76, 0x1, P3 ;  /* 0x000000054b417c11 */ /* 0x000fca00098f0c4c */
[----:B--2---:R3:W-:Y:S04]  /*3e70*/  STG.E.128 desc[UR38][R64.64], R44 ;  /* 0x0000002c40007986 */ /* 0x0047e8000c101d26 */
.L_x_2265:
[----:B------:R-:W-:Y:S05]  /*3e80*/  BSYNC B1 ;  /* 0x0000000000017941 */ /* 0x000fea0003800000 */
.L_x_2264:
[----:B------:R-:W-:Y:S01]  /*3e90*/  ISETP.NE.AND P3, PT, R134, RZ, PT ;  /* 0x000000ff8600720c */ /* 0x000fe20003f65270 */
[----:B------:R-:W-:-:S12]  /*3ea0*/  BSSY B1, `(.L_x_2272) ;  /* 0x0000070000017945 */ /* 0x000fd80003800000 */
[----:B------:R-:W-:Y:S05]  /*3eb0*/  @P3 BRA `(.L_x_2273) ;  /* 0x0000000400b83947 */ /* 0x000fea0003800000 */
[----:B--2---:R-:W-:Y:S01]  /*3ec0*/  IADD3 R73, P3, P4, R4, R118, R16 ;  /* 0x0000007604497210 */ /* 0x004fe20007c7e010 */
[----:B------:R-:W-:Y:S03]  /*3ed0*/  BSSY B2, `(.L_x_2274) ;  /* 0x0000037000027945 */ /* 0x000fe60003800000 */
[----:B------:R-:W-:Y:S01]  /*3ee0*/  IADD3.X R75, R20, R120, R17, P3, P4 ;  /* 0x00000078144b7210 */ /* 0x000fe20001fe8411 */
[----:B------:R-:W-:Y:S08]  /*3ef0*/  @P2 BRA `(.L_x_2275) ;  /* 0x0000000000d02947 */ /* 0x000ff00003800000 */
[----:B-1-3--:R1:W2:Y:S01]  /*3f00*/  LDS.128 R44, [R110+0x1a400] ;  /* 0x01a400006e2c7984 */ /* 0x00a2a20000000c00 */
        /* <DEDUP_REMOVED lines=27> */
[--C-:B------:R-:W-:Y:S02]  /*40c0*/  HADD2.F32 R61, -RZ, R138.reuse.H0_H0 ;  /* 0x2000008aff3d7230 */ /* 0x100fe40000004100 */
[----:B------:R-:W-:Y:S01]  /*40d0*/  FFMA.FTZ R70, R47, R64, -R70 ;  /* 0x000000402f467223 */ /* 0x000fe20000010846 */
[----:B------:R-:W-:Y:S02]  /*40e0*/  HADD2.F32 R63, -RZ, R138.H1_H1 ;  /* 0x3000008aff3f7230 */ /* 0x000fe40000004100 */
[--C-:B------:R-:W-:Y:S02]  /*40f0*/  HADD2.F32 R46, -RZ, R60.reuse.H1_H1 ;  /* 0x3000003cff2e7230 */ /* 0x100fe40000004100 */
[----:B------:R-:W-:Y:S01]  /*4100*/  FMUL.FTZ R65, R45, R61 ;  /* 0x0000003d2d417220 */ /* 0x000fe20000410000 */
[----:B------:R-:W-:-:S02]  /*4110*/  HADD2.F32 R60, -RZ, R60.H0_H0 ;  /* 0x2000003cff3c7230 */ /* 0x000fc40000004100 */
[----:B------:R-:W-:Y:S01]  /*4120*/  FMUL.FTZ R62, R44, R61 ;  /* 0x0000003d2c3e7220 */ /* 0x000fe20000410000 */
[--C-:B------:R-:W-:Y:S02]  /*4130*/  HADD2.F32 R47, -RZ, R137.reuse.H0_H0 ;  /* 0x20000089ff2f7230 */ /* 0x100fe40000004100 */
        /* <DEDUP_REMOVED lines=11> */
.L_x_2277:
[----:B------:R-:W-:Y:S05]  /*41f0*/  BSYNC B3 ;  /* 0x0000000000037941 */ /* 0x000fea0003800000 */
.L_x_2276:
[----:B------:R-:W-:Y:S02]  /*4200*/  ULDC.64 UR4, c[0x0][0x2d8] ;  /* 0x0000b60000047ab9 */ /* 0x000fe40000000a00 */
[----:B------:R-:W-:-:S04]  /*4210*/  LEA R60, P3, R71, UR4, 0x1 ;  /* 0x00000004473c7c11 */ /* 0x000fc8000f8608ff */
[----:B------:R-:W-:-:S05]  /*4220*/  LEA.HI.X R61, R71, UR5, R72, 0x1, P3 ;  /* 0x00000005473d7c11 */ /* 0x000fca00098f0c48 */
[----:B--2---:R2:W-:Y:S04]  /*4230*/  STG.E.128 desc[UR38][R60.64], R44 ;  /* 0x0000002c3c007986 */ /* 0x0045e8000c101d26 */
.L_x_2275:
[----:B------:R-:W-:Y:S05]  /*4240*/  BSYNC B2 ;  /* 0x0000000000027941 */ /* 0x000fea0003800000 */
.L_x_2274:
[----:B------:R-:W-:Y:S05]  /*4250*/  @P1 BRA `(.L_x_2273) ;  /* 0x0000000000d01947 */ /* 0x000fea0003800000 */
        /* <DEDUP_REMOVED lines=47> */
.L_x_2279:
[----:B------:R-:W-:Y:S05]  /*4550*/  BSYNC B2 ;  /* 0x0000000000027941 */ /* 0x000fea0003800000 */
.L_x_2278:
[----:B------:R-:W-:Y:S02]  /*4560*/  ULDC.64 UR4, c[0x0][0x2d8] ;  /* 0x0000b60000047ab9 */ /* 0x000fe40000000a00 */
[----:B------:R-:W-:-:S04]  /*4570*/  LEA R56, P3, R67, UR4, 0x1 ;  /* 0x0000000443387c11 */ /* 0x000fc8000f8608ff */
[----:B------:R-:W-:-:S05]  /*4580*/  LEA.HI.X R57, R67, UR5, R68, 0x1, P3 ;  /* 0x0000000543397c11 */ /* 0x000fca00098f0c44 */
[----:B--2---:R4:W-:Y:S04]  /*4590*/  STG.E.128 desc[UR38][R56.64], R44 ;  /* 0x0000002c38007986 */ /* 0x0049e8000c101d26 */
.L_x_2273:
[----:B------:R-:W-:Y:S05]  /*45a0*/  BSYNC B1 ;  /* 0x0000000000017941 */ /* 0x000fea0003800000 */
.L_x_2272:
[----:B------:R-:W-:Y:S05]  /*45b0*/  @P5 BRA `(.L_x_2280) ;  /* 0x00000034008c5947 */ /* 0x000fea0003800000 */
[----:B------:R-:W-:Y:S01]  /*45c0*/  IADD3 R118, P3, P4, R107, R118, R16 ;  /* 0x000000766b767210 */ /* 0x000fe20007c7e010 */
[----:B------:R-:W-:Y:S03]  /*45d0*/  BSSY B1, `(.L_x_2281) ;  /* 0x0000037000017945 */ /* 0x000fe60003800000 */
[----:B----4-:R-:W-:Y:S01]  /*45e0*/  IADD3.X R57, R28, R120, R17, P3, P4 ;  /* 0x000000781c397210 */ /* 0x010fe20001fe8411 */
[----:B------:R-:W-:Y:S08]  /*45f0*/  @P2 BRA `(.L_x_2282) ;  /* 0x0000000000d02947 */ /* 0x000ff00003800000 */
[----:B-123--:R1:W2:Y:S01]  /*4600*/  LDS.128 R44, [R110+0x1b400] ;  /* 0x01b400006e2c7984 */ /* 0x00e2a20000000c00 */
        /* <DEDUP_REMOVED lines=45> */
.L_x_2284:
[----:B------:R-:W-:Y:S05]  /*48e0*/  BSYNC B2 ;  /* 0x0000000000027941 */ /* 0x000fea0003800000 */
.L_x_2283:
[----:B------:R-:W-:Y:S01]  /*48f0*/  ULDC.64 UR4, c[0x0][0x2d8] ;  /* 0x0000b60000047ab9 */ /* 0x000fe20000000a00 */
[----:B------:R-:W-:Y:S01]  /*4900*/  IMAD.X R53, R57, 0x1, R32, P3 ;  /* 0x0000000139357824 */ /* 0x000fe200018e0620 */
[----:B------:R-:W-:-:S04]  /*4910*/  LEA R52, P3, R64, UR4, 0x1 ;  /* 0x0000000440347c11 */ /* 0x000fc8000f8608ff */
[----:B------:R-:W-:-:S05]  /*4920*/  LEA.HI.X R53, R64, UR5, R53, 0x1, P3 ;  /* 0x0000000540357c11 */ /* 0x000fca00098f0c35 */
[----:B--2---:R4:W-:Y:S04]  /*4930*/  STG.E.128 desc[UR38][R52.64], R44 ;  /* 0x0000002c34007986 */ /* 0x0049e8000c101d26 */
.L_x_2282:
[----:B------:R-:W-:Y:S05]  /*4940*/  BSYNC B1 ;  /* 0x0000000000017941 */ /* 0x000fea0003800000 */
.L_x_2281:
        /* <DEDUP_REMOVED lines=47> */
.L_x_2286:
[----:B------:R-:W-:Y:S05]  /*4c40*/  BSYNC B1 ;  /* 0x0000000000017941 */ /* 0x000fea0003800000 */
.L_x_2285:
[----:B------:R-:W-:Y:S01]  /*4c50*/  ULDC.64 UR4, c[0x0][0x2d8] ;  /* 0x0000b60000047ab9 */ /* 0x000fe20000000a00 */
[----:B------:R-:W-:Y:S01]  /*4c60*/  IMAD.X R57, R57, 0x1, R102, P3 ;  /* 0x0000000139397824 */ /* 0x000fe200018e0666 */
[----:B------:R-:W-:-:S04]  /*4c70*/  LEA R48, P3, R60, UR4, 0x1 ;  /* 0x000000043c307c11 */ /* 0x000fc8000f8608ff */
[----:B------:R-:W-:-:S05]  /*4c80*/  LEA.HI.X R49, R60, UR5, R57, 0x1, P3 ;  /* 0x000000053c317c11 */ /* 0x000fca00098f0c39 */
[----:B--2---:R1:W-:Y:S01]  /*4c90*/  STG.E.128 desc[UR38][R48.64], R44 ;  /* 0x0000002c30007986 */ /* 0x0043e2000c101d26 */
[----:B------:R-:W-:Y:S05]  /*4ca0*/  BRA `(.L_x_2280) ;  /* 0x0000002c00d07947 */ /* 0x000fea0003800000 */
.L_x_2244:
        /* <DEDUP_REMOVED lines=64> */
[----:B------:R-:W-:Y:S01]  /*50b0*/  MOV R72, R78 ;  /* 0x0000004e00487202 */ /* 0x000fe20000000f00 */
[----:B------:R-:W-:Y:S01]  /*50c0*/  IMAD.MOV.U32 R73, RZ, RZ, R122 ;  /* 0x000000ffff497224 */ /* 0x000fe200078e007a */
[----:B------:R-:W-:Y:S01]  /*50d0*/  ULDC.64 UR4, c[0x0][0x3c8] ;  /* 0x0000f20000047ab9 */ /* 0x000fe20000000a00 */
[----:B------:R-:W-:Y:S01]  /*50e0*/  IMAD.MOV.U32 R77, RZ, RZ, R105 ;  /* 0x000000ffff4d7224 */ /* 0x000fe200078e0069 */
        /* <DEDUP_REMOVED lines=16> */
.L_x_2288:
[----:B------:R-:W-:Y:S05]  /*51f0*/  BSYNC B1 ;  /* 0x0000000000017941 */ /* 0x000fea0003800000 */
.L_x_2287:
[----:B-----5:R-:W-:Y:S01]  /*5200*/  IMAD.MOV.U32 R76, RZ, RZ, R70 ;  /* 0x000000ffff4c7224 */ /* 0x020fe200078e0046 */
        /* <DEDUP_REMOVED lines=52> */
.L_x_2289:
[----:B------:R-:W-:Y:S01]  /*5550*/  IMAD R105, R184, 0x8, R2 ;  /* 0x00000008b8697824 */ /* 0x000fe200078e0202 */
[----:B------:R-:W-:Y:S01]  /*5560*/  SHF.L.U32 R122, R191, 0x1f, RZ ;  /* 0x0000001fbf7a7819 */ /* 0x000fe200000006ff */
[----:B------:R-:W0:Y:S01]  /*5570*/  LDC R129, c[0x0][0x2e4] ;  /* 0x0000b900ff817b82 */ /* 0x000e220000000800 */
[----:B------:R-:W-:Y:S01]  /*5580*/  MOV R119, R120 ;  /* 0x0000007800777202 */ /* 0x000fe20000000f00 */
[----:B------:R-:W-:Y:S01]  /*5590*/  BSSY B1, `(.L_x_2290) ;  /* 0x0000005000017945 */ /* 0x000fe20003800000 */
[----:B------:R-:W1:Y:S05]  /*55a0*/  SYNCS.PHASECHK.TRANS64.TRYWAIT P4, [R105+URZ+0x28890], R122 ;  /* 0x0288907a690075a7 */ /* 0x000e6a000808017f */
[----:B------:R-:W2:Y:S01]  /*55b0*/  LDC.64 R120, c[0x0][0x2f0] ;  /* 0x0000bc00ff787b82 */ /* 0x000ea20000000a00 */
[----:B0-----:R-:W-:Y:S01]  /*55c0*/  IMAD.IADD R131, R129, 0x1, -R116 ;  /* 0x0000000181837824 */ /* 0x001fe200078e0a74 */
[----:B-1----:R-:W-:Y:S06]  /*55d0*/  @!P4 BRA `(.L_x_2291) ;  /* 0x0000019400a8c947 */ /* 0x002fec0003800000 */
.L_x_2559:
[----:B------:R-:W-:Y:S05]  /*55e0*/  BSYNC B1 ;  /* 0x0000000000017941 */ /* 0x000fea0003800000 */
.L_x_2290:
        /* <DEDUP_REMOVED lines=18> */
[----:B------:R-:W-:Y:S02]  /*5710*/  LOP3.LUT R77, R147, 0x38, RZ, 0xc0, !PT ;  /* 0x00000038934d7812 */ /* 0x000fe400078ec0ff */
[----:B------:R-:W-:Y:S02]  /*5720*/  SHF.L.U32 R78, R76, 0xa, RZ ;  /* 0x0000000a4c4e7819 */ /* 0x000fe400000006ff */
[----:B------:R-:W-:Y:S02]  /*5730*/  LOP3.LUT R76, R77, 0x1c0, R202, 0xf8, !PT ;  /* 0x000001c04d4c7812 */ /* 0x000fe400078ef8ca */
[----:B------:R-:W-:Y:S02]  /*5740*/  LOP3.LUT R77, R78, 0x7fffe000, RZ, 0xc0, !PT ;  /* 0x7fffe0004e4d7812 */ /* 0x000fe400078ec0ff */
[----:B------:R-:W-:-:S04]  /*5750*/  LOP3.LUT R76, R76, R209, RZ, 0x3c, !PT ;  /* 0x000000d14c4c7212 */ /* 0x000fc800078e3cff */
        /* <DEDUP_REMOVED lines=9> */
[--C-:B------:R-:W-:Y:S01]  /*57f0*/  HADD2.F32 R151, -RZ, R150.reuse.H1_H1 ;  /* 0x30000096ff977230 */ /* 0x100fe20000004100 */
[--C-:B------:R-:W-:Y:S01]  /*5800*/  SHF.R.U64 R44, R44, 0x10, R45.reuse ;  /* 0x000000102c2c7819 */ /* 0x100fe2000000122d */
[----:B------:R-:W-:Y:S01]  /*5810*/  HADD2.F32 R150, -RZ, R150.H0_H0 ;  /* 0x20000096ff967230 */ /* 0x000fe20000004100 */
[----:B------:R-:W-:Y:S01]  /*5820*/  SHF.R.U32.HI R152, RZ, 0x10, R45 ;  /* 0x00000010ff987819 */ /* 0x000fe2000001162d */
[----:B------:R-:W-:Y:S01]  /*5830*/  HADD2.F32 R154, -RZ, R154.H0_H0 ;  /* 0x2000009aff9a7230 */ /* 0x000fe20000004100 */
[----:B------:R-:W-:Y:S02]  /*5840*/  SHF.R.U64 R48, R48, 0x10, R49 ;  /* 0x0000001030307819 */ /* 0x000fe40000001231 */
[--C-:B------:R-:W-:Y:S01]  /*5850*/  SHF.R.U64 R45, R46, 0x10, R47.reuse ;  /* 0x000000102e2d7819 */ /* 0x100fe2000000122f */
[----:B------:R-:W-:Y:S01]  /*5860*/  HADD2.F32 R152, -RZ, R152.H0_H0 ;  /* 0x20000098ff987230 */ /* 0x000fe20000004100 */
[----:B------:R-:W-:Y:S01]  /*5870*/  SHF.R.U32.HI R49, RZ, 0x10, R47 ;  /* 0x00000010ff317819 */ /* 0x000fe2000001162f */
[----:B-1----:R-:W-:Y:S01]  /*5880*/  HADD2.F32 R47, -RZ, R77.H0_H0 ;  /* 0x2000004dff2f7230 */ /* 0x002fe20000004100 */
[--C-:B------:R-:W-:Y:S01]  /*5890*/  SHF.R.U64 R46, R50, 0x10, R51.reuse ;  /* 0x00000010322e7819 */ /* 0x100fe20000001233 */
[--C-:B--2---:R-:W-:Y:S01]  /*58a0*/  HADD2.F32 R50, -RZ, R81.reuse.H0_H0 ;  /* 0x20000051ff327230 */ /* 0x104fe20000004100 */
[----:B------:R-:W-:Y:S01]  /*58b0*/  SHF.R.U32.HI R149, RZ, 0x10, R51 ;  /* 0x00000010ff957819 */ /* 0x000fe20000011633 */
[----:B------:R-:W-:-:S02]  /*58c0*/  HADD2.F32 R51, -RZ, R81.H1_H1 ;  /* 0x30000051ff337230 */ /* 0x000fc40000004100 */
[-C--:B------:R-:W-:Y:S01]  /*58d0*/  FMUL.FTZ R81, R47, R150.reuse ;  /* 0x000000962f517220 */ /* 0x080fe20000410000 */
[----:B------:R-:W-:Y:S02]  /*58e0*/  HADD2.F32 R77, -RZ, R77.H1_H1 ;  /* 0x3000004dff4d7230 */ /* 0x000fe40000004100 */
[C---:B------:R-:W-:Y:S01]  /*58f0*/  FMUL.FTZ R156, R50.reuse, R150 ;  /* 0x00000096329c7220 */ /* 0x040fe20000410000 */
[----:B------:R-:W-:Y:S02]  /*5900*/  HADD2.F32 R45, -RZ, R45.H0_H0 ;  /* 0x2000002dff2d7230 */ /* 0x000fe40000004100 */
[-C--:B------:R-:W-:Y:S01]  /*5910*/  FMUL.FTZ R150, R51, R154.reuse ;  /* 0x0000009a33967220 */ /* 0x080fe20000410000 */
[-C--:B------:R-:W-:Y:S01]  /*5920*/  FFMA.FTZ R50, R50, R151.reuse, R81 ;  /* 0x0000009732327223 */ /* 0x080fe20000010051 */
[C---:B------:R-:W-:Y:S01]  /*5930*/  FMUL.FTZ R154, R77.reuse, R154 ;  /* 0x0000009a4d9a7220 */ /* 0x040fe20000410000 */
[----:B------:R-:W-:Y:S02]  /*5940*/  HADD2.F32 R81, -RZ, R83.H0_H0 ;  /* 0x20000053ff517230 */ /* 0x000fe40000004100 */
[-C--:B------:R-:W-:Y:S01]  /*5950*/  FFMA.FTZ R150, R77, R152.reuse, -R150 ;  /* 0x000000984d967223 */ /* 0x080fe20000010896 */
[----:B------:R-:W-:Y:S01]  /*5960*/  FFMA.FTZ R47, R47, R151, -R156 ;  /* 0x000000972f2f7223 */ /* 0x000fe2000001089c */
[----:B------:R-:W-:Y:S01]  /*5970*/  FFMA.FTZ R51, R51, R152, R154 ;  /* 0x0000009833337223 */ /* 0x000fe2000001009a */
[----:B------:R-:W-:-:S02]  /*5980*/  HADD2.F32 R152, -RZ, R148.H0_H0 ;  /* 0x20000094ff987230 */ /* 0x000fc40000004100 */
[----:B------:R-:W-:Y:S01]  /*5990*/  HADD2.F32 R148, -RZ, R148.H1_H1 ;  /* 0x30000094ff947230 */ /* 0x000fe20000004100 */
[----:B------:R-:W-:Y:S01]  /*59a0*/  F2FP.F16.F32.PACK_AB R47, R150, R47 ;  /* 0x0000002f962f723e */ /* 0x000fe200000000ff */
[----:B------:R-:W-:Y:S01]  /*59b0*/  HADD2.F32 R77, -RZ, R79.H0_H0 ;  /* 0x2000004fff4d7230 */ /* 0x000fe20000004100 */
[----:B------:R-:W-:Y:S01]  /*59c0*/  F2FP.F16.F32.PACK_AB R50, R51, R50 ;  /* 0x000000323332723e */ /* 0x000fe200000000ff */
[----:B------:R-:W-:Y:S02]  /*59d0*/  HADD2.F32 R83, -RZ, R83.H1_H1 ;  /* 0x30000053ff537230 */ /* 0x000fe40000004100 */
[-C--:B------:R-:W-:Y:S01]  /*59e0*/  FMUL.FTZ R158, R81, R148.reuse ;  /* 0x00000094519e7220 */ /* 0x080fe20000410000 */
[----:B------:R-:W-:Y:S02]  /*59f0*/  HADD2.F32 R156, -RZ, R149.H0_H0 ;  /* 0x20000095ff9c7230 */ /* 0x000fe40000004100 */
[----:B------:R-:W-:Y:S01]  /*5a00*/  FMUL.FTZ R148, R77, R148 ;  /* 0x000000944d947220 */ /* 0x000fe20000410000 */
[----:B------:R-:W-:-:S02]  /*5a10*/  HADD2.F32 R79, -RZ, R79.H1_H1 ;  /* 0x3000004fff4f7230 */ /* 0x000fc40000004100 */
[----:B------:R-:W-:Y:S02]  /*5a20*/  HADD2.F32 R154, -RZ, R49.H0_H0 ;  /* 0x20000031ff9a7230 */ /* 0x000fe40000004100 */
[----:B------:R-:W-:Y:S01]  /*5a30*/  FMUL.FTZ R160, R83, R156 ;  /* 0x0000009c53a07220 */ /* 0x000fe20000410000 */
[-C--:B------:R-:W-:Y:S01]  /*5a40*/  FFMA.FTZ R49, R77, R152.reuse, -R158 ;  /* 0x000000984d317223 */ /* 0x080fe2000001089e */
[----:B------:R-:W-:Y:S01]  /*5a50*/  FFMA.FTZ R77, R81, R152, R148 ;  /* 0x00000098514d7223 */ /* 0x000fe20000010094 */
[C---:B------:R-:W-:Y:S01]  /*5a60*/  FMUL.FTZ R156, R79.reuse, R156 ;  /* 0x0000009c4f9c7220 */ /* 0x040fe20000410000 */
[-C--:B------:R-:W-:Y:S01]  /*5a70*/  FFMA.FTZ R148, R79, R154.reuse, -R160 ;  /* 0x0000009a4f947223 */ /* 0x080fe200000108a0 */
[----:B------:R-:W-:Y:S02]  /*5a80*/  HADD2.F32 R151, -RZ, R48.H0_H0 ;  /* 0x20000030ff977230 */ /* 0x000fe40000004100 */
        /* <DEDUP_REMOVED lines=12> */
[----:B------:R-:W-:-:S03]  /*5b50*/  FFMA.FTZ R76, R76, R83, -R149 ;  /* 0x000000534c4c7223 */ /* 0x000fc60000010895 */
        /* <DEDUP_REMOVED lines=20> */
[----:B------:R-:W-:Y:S01]  /*5ca0*/  F2FP.F16.F32.PACK_AB R83, R152, R77 ;  /* 0x0000004d9853723e */ /* 0x000fe200000000ff */
[----:B------:R-:W-:Y:S01]  /*5cb0*/  IMAD.MOV.U32 R77, RZ, RZ, R47 ;  /* 0x000000ffff4d7224 */ /* 0x000fe200078e002f */
[----:B------:R-:W-:-:S02]  /*5cc0*/  F2FP.F16.F32.PACK_AB R79, R148, R49 ;  /* 0x00000031944f723e */ /* 0x000fc400000000ff */
[----:B------:R-:W-:Y:S01]  /*5cd0*/  F2FP.F16.F32.PACK_AB R82, R82, R81 ;  /* 0x000000515252723e */ /* 0x000fe200000000ff */
[----:B------:R-:W-:Y:S01]  /*5ce0*/  IMAD.MOV.U32 R81, RZ, RZ, R50 ;  /* 0x000000ffff517224 */ /* 0x000fe200078e0032 */
[----:B------:R-:W-:-:S07]  /*5cf0*/  F2FP.F16.F32.PACK_AB R78, R78, R149 ;  /* 0x000000954e4e723e */ /* 0x000fce00000000ff */
.L_x_2295:
[----:B------:R-:W-:Y:S05]  /*5d00*/  BSYNC B2 ;  /* 0x0000000000027941 */ /* 0x000fea0003800000 */
.L_x_2294:
        /* <DEDUP_REMOVED lines=11> */
.L_x_2293:
[----:B------:R-:W-:Y:S05]  /*5dc0*/  BSYNC B1 ;  /* 0x0000000000017941 */ /* 0x000fea0003800000 */
.L_x_2292:
        /* <DEDUP_REMOVED lines=15> */
[----:B------:R-:W-:Y:S02]  /*5ec0*/  SHF.R.S32.HI R45, RZ, 0x1f, R44 ;  /* 0x0000001fff2d7819 */ /* 0x000fe4000001142c */
[----:B------:R-:W-:Y:S02]  /*5ed0*/  SHF.L.U32 R80, R44, 0x3, RZ ;  /* 0x000000032c507819 */ /* 0x000fe400000006ff */
        /* <DEDUP_REMOVED lines=23> */
[----:B------:R-:W-:Y:S01]  /*6050*/  MOV R55, R48 ;  /* 0x0000003000377202 */ /* 0x000fe20000000f00 */
[--C-:B------:R-:W-:Y:S01]  /*6060*/  HADD2.F32 R48, -RZ, R44.reuse.H0_H0 ;  /* 0x2000002cff307230 */ /* 0x100fe20000004100 */
[----:B------:R-:W-:Y:S01]  /*6070*/  SHF.R.U32.HI R142, RZ, 0x10, R53 ;  /* 0x00000010ff8e7819 */ /* 0x000fe20000011635 */
[----:B------:R-:W-:Y:S01]  /*6080*/  HADD2.F32 R51, -RZ, R44.H1_H1 ;  /* 0x3000002cff337230 */ /* 0x000fe20000004100 */
[--C-:B------:R-:W-:Y:S01]  /*6090*/  SHF.R.U64 R53, R58, 0x10, R59.reuse ;  /* 0x000000103a357819 */ /* 0x100fe2000000123b */
[----:B------:R-:W-:Y:S01]  /*60a0*/  HADD2.F32 R44, -RZ, R45.H0_H0 ;  /* 0x2000002dff2c7230 */ /* 0x000fe20000004100 */
[----:B------:R-:W-:Y:S01]  /*60b0*/  SHF.R.U32.HI R125, RZ, 0x10, R59 ;  /* 0x00000010ff7d7819 */ /* 0x000fe2000001163b */
[----:B------:R-:W-:-:S02]  /*60c0*/  HADD2.F32 R124, -RZ, R124.H0_H0 ;  /* 0x2000007cff7c7230 */ /* 0x000fc40000004100 */
[----:B------:R-:W-:Y:S02]  /*60d0*/  HADD2.F32 R47, -RZ, R45.H1_H1 ;  /* 0x3000002dff2f7230 */ /* 0x000fe40000004100 */
        /* <DEDUP_REMOVED lines=8> */
[-C--:B------:R-:W-:Y:S01]  /*6160*/  FFMA.FTZ R47, R47, R58.reuse, -R142 ;  /* 0x0000003a2f2f7223 */ /* 0x080fe2000001088e */
[----:B------:R-:W-:Y:S01]  /*6170*/  FFMA.FTZ R48, R51, R58, R124 ;  /* 0x0000003a33307223 */ /* 0x000fe2000001007c */
[----:B------:R-:W-:-:S02]  /*6180*/  HADD2.F32 R83, -RZ, R139.H0_H0 ;  /* 0x2000008bff537230 */ /* 0x000fc40000004100 */
[--C-:B------:R-:W-:Y:S01]  /*6190*/  HADD2.F32 R58, -RZ, R57.reuse.H0_H0 ;  /* 0x20000039ff3a7230 */ /* 0x100fe20000004100 */
[----:B------:R-:W-:Y:S01]  /*61a0*/  F2FP.F16.F32.PACK_AB R47, R47, R44 ;  /* 0x0000002c2f2f723e */ /* 0x000fe200000000ff */
[----:B------:R-:W-:Y:S02]  /*61b0*/  HADD2.F32 R57, -RZ, R57.H1_H1 ;  /* 0x30000039ff397230 */ /* 0x000fe40000004100 */
[----:B------:R-:W-:Y:S02]  /*61c0*/  HADD2.F32 R142, -RZ, R125.H0_H0 ;  /* 0x2000007dff8e7230 */ /* 0x000fe40000004100 */
[----:B------:R-:W-:Y:S01]  /*61d0*/  FMUL.FTZ R144, R58, R83 ;  /* 0x000000533a907220 */ /* 0x000fe20000410000 */
[----:B------:R-:W-:Y:S02]  /*61e0*/  HADD2.F32 R59, -RZ, R141.H0_H0 ;  /* 0x2000008dff3b7230 */ /* 0x000fe40000004100 */
[--C-:B------:R-:W-:Y:S02]  /*61f0*/  HADD2.F32 R51, -RZ, R49.reuse.H0_H0 ;  /* 0x20000031ff337230 */ /* 0x100fe40000004100 */
[----:B------:R-:W-:Y:S01]  /*6200*/  FMUL.FTZ R146, R57, R142 ;  /* 0x0000008e39927220 */ /* 0x000fe20000410000 */
[----:B------:R-:W-:-:S02]  /*6210*/  HADD2.F32 R49, -RZ, R49.H1_H1 ;  /* 0x30000031ff317230 */ /* 0x000fc40000004100 */
[----:B------:R-:W-:Y:S02]  /*6220*/  HADD2.F32 R124, -RZ, R143.H0_H0 ;  /* 0x2000008fff7c7230 */ /* 0x000fe40000004100 */
[C---:B------:R-:W-:Y:S01]  /*6230*/  FMUL.FTZ R83, R51.reuse, R83 ;  /* 0x0000005333537220 */ /* 0x040fe20000410000 */
[-C--:B------:R-:W-:Y:S01]  /*6240*/  FFMA.FTZ R144, R51, R59.reuse, -R144 ;  /* 0x0000003b33907223 */ /* 0x080fe20000010890 */
[C---:B------:R-:W-:Y:S01]  /*6250*/  FMUL.FTZ R142, R49.reuse, R142 ;  /* 0x0000008e318e7220 */ /* 0x040fe20000410000 */
[----:B------:R-:W-:Y:S02]  /*6260*/  HADD2.F32 R138, -RZ, R138.H1_H1 ;  /* 0x3000008aff8a7230 */ /* 0x000fe40000004100 */
[----:B------:R-:W-:Y:S01]  /*6270*/  FFMA.FTZ R143, R49, R124, -R146 ;  /* 0x0000007c318f7223 */ /* 0x000fe20000010892 */
[----:B------:R-:W-:Y:S02]  /*6280*/  HADD2.F32 R51, -RZ, R55.H0_H0 ;  /* 0x20000037ff337230 */ /* 0x000fe40000004100 */
[----:B------:R-:W-:Y:S01]  /*6290*/  FFMA.FTZ R125, R58, R59, R83 ;  /* 0x0000003b3a7d7223 */ /* 0x000fe20000010053 */
[----:B------:R-:W-:-:S02]  /*62a0*/  HADD2.F32 R56, -RZ, R56.H0_H0 ;  /* 0x20000038ff387230 */ /* 0x000fc40000004100 */
[----:B------:R-:W-:Y:S01]  /*62b0*/  FFMA.FTZ R142, R57, R124, R142 ;  /* 0x0000007c398e7223 */ /* 0x000fe2000001008e */
[--C-:B------:R-:W-:Y:S02]  /*62c0*/  HADD2.F32 R49, -RZ, R54.reuse.H0_H0 ;  /* 0x20000036ff317230 */ /* 0x100fe40000004100 */
        /* <DEDUP_REMOVED lines=8> */
[C---:B------:R-:W-:Y:S01]  /*6350*/  FMUL.FTZ R56, R54.reuse, R56 ;  /* 0x0000003836387220 */ /* 0x040fe20000410000 */
[-C--:B------:R-:W-:Y:S01]  /*6360*/  FFMA.FTZ R138, R51, R140.reuse, R138 ;  /* 0x0000008c338a7223 */ /* 0x080fe2000001008a */
[----:B------:R-:W-:Y:S02]  /*6370*/  FFMA.FTZ R58, R49, R140, -R58 ;  /* 0x0000008c313a7223 */ /* 0x000fe4000001083a */
[-C--:B------:R-:W-:Y:S01]  /*6380*/  FFMA.FTZ R59, R55, R82.reuse, R56 ;  /* 0x00000052373b7223 */ /* 0x080fe20000010038 */
[----:B------:R-:W-:Y:S02]  /*6390*/  HADD2.F32 R51, -RZ, R50.H0_H0 ;  /* 0x20000032ff337230 */ /* 0x000fe40000004100 */
[----:B------:R-:W-:Y:S01]  /*63a0*/  FFMA.FTZ R57, R54, R82, -R57 ;  /* 0x0000005236397223 */ /* 0x000fe20000010839 */
[----:B------:R-:W-:Y:S02]  /*63b0*/  HADD2.F32 R56, -RZ, R139.H1_H1 ;  /* 0x3000008bff387230 */ /* 0x000fe40000004100 */
[----:B------:R-:W-:-:S02]  /*63c0*/  HADD2.F32 R55, -RZ, R53.H0_H0 ;  /* 0x20000035ff377230 */ /* 0x000fc40000004100 */
[----:B------:R-:W-:Y:S01]  /*63d0*/  HADD2.F32 R49, -RZ, R46.H0_H0 ;  /* 0x2000002eff317230 */ /* 0x000fe20000004100 */
[----:B------:R-:W-:Y:S01]  /*63e0*/  F2FP.F16.F32.PACK_AB R44, R57, R58 ;  /* 0x0000003a392c723e */ /* 0x000fe200000000ff */
[----:B------:R-:W-:Y:S02]  /*63f0*/  HADD2.F32 R50, -RZ, R50.H1_H1 ;  /* 0x30000032ff327230 */ /* 0x000fe40000004100 */
        /* <DEDUP_REMOVED lines=11> */
[----:B------:R-:W-:Y:S01]  /*64b0*/  F2FP.F16.F32.PACK_AB R49, R48, R45 ;  /* 0x0000002d3031723e */ /* 0x000fe200000000ff */
[----:B------:R-:W-:Y:S01]  /*64c0*/  IMAD.MOV.U32 R45, RZ, RZ, R47 ;  /* 0x000000ffff2d7224 */ /* 0x000fe200078e002f */
[----:B------:R-:W-:Y:S02]  /*64d0*/  F2FP.F16.F32.PACK_AB R51, R142, R125 ;  /* 0x0000007d8e33723e */ /* 0x000fe400000000ff */
[----:B------:R-:W-:Y:S02]  /*64e0*/  F2FP.F16.F32.PACK_AB R48, R59, R138 ;  /* 0x0000008a3b30723e */ /* 0x000fe400000000ff */
[----:B------:R-:W-:Y:S02]  /*64f0*/  F2FP.F16.F32.PACK_AB R46, R83, R52 ;  /* 0x00000034532e723e */ /* 0x000fe400000000ff */
[----:B------:R-:W-:-:S02]  /*6500*/  F2FP.F16.F32.PACK_AB R50, R55, R56 ;  /* 0x000000383732723e */ /* 0x000fc400000000ff */
[----:B------:R-:W-:-:S07]  /*6510*/  MOV R47, R143 ;  /* 0x0000008f002f7202 */ /* 0x000fce0000000f00 */
.L_x_2299:
[----:B------:R-:W-:Y:S05]  /*6520*/  BSYNC B2 ;  /* 0x0000000000027941 */ /* 0x000fea0003800000 */
.L_x_2298:
        /* <DEDUP_REMOVED lines=11> */
.L_x_2297:
[----:B------:R-:W-:Y:S05]  /*65e0*/  BSYNC B1 ;  /* 0x0000000000017941 */ /* 0x000fea0003800000 */
.L_x_2296:
        /* <DEDUP_REMOVED lines=22> */
[----:B------:R-:W-:Y:S02]  /*6750*/  IADD3 R47, R45, R46, R206 ;  /* 0x0000002e2d2f7210 */ /* 0x000fe40007ffe0ce */
[----:B------:R-:W-:-:S03]  /*6760*/  LEA R45, R184, R112, 0xe ;  /* 0x00000070b82d7211 */ /* 0x000fc600078e70ff */
[----:B------:R-:W-:Y:S02]  /*6770*/  IMAD R47, R184, 0x4000, R47 ;  /* 0x00004000b82f7824 */ /* 0x000fe400078e022f */
[--C-:B------:R-:W-:Y:S02]  /*6780*/  IMAD R45, R45, 0x2, R2.reuse ;  /* 0x000000022d2d7824 */ /* 0x100fe400078e0202 */
[----:B------:R-:W-:-:S04]  /*6790*/  IMAD R48, R47, 0x2, R2 ;  /* 0x000000022f307824 */ /* 0x000fc800078e0202 */
[----:B------:R-:W1:Y:S04]  /*67a0*/  LDS.128 R44, [R45+0x18400] ;  /* 0x018400002d2c7984 */ /* 0x000e680000000c00 */
[----:B------:R-:W2:Y:S01]  /*67b0*/  LDS.128 R48, [R48+0x18400] ;  /* 0x0184000030307984 */ /* 0x000ea20000000c00 */
[----:B------:R-:W-:Y:S05]  /*67c0*/  @P3 BRA `(.L_x_2303) ;  /* 0x0000000400543947 */ /* 0x000fea0003800000 */
[--C-:B------:R-:W-:Y:S02]  /*67d0*/  SHF.R.U64 R83, R64, 0x10, R65.reuse ;  /* 0x0000001040537819 */ /* 0x100fe40000001241 */
[----:B------:R-:W-:Y:S01]  /*67e0*/  SHF.R.U32.HI R64, RZ, 0x10, R65 ;  /* 0x00000010ff407819 */ /* 0x000fe20000011641 */
[----:B------:R-:W-:Y:S01]  /*67f0*/  HADD2.F32 R65, -RZ, R137.H1_H1 ;  /* 0x30000089ff417230 */ /* 0x000fe20000004100 */
[--C-:B------:R-:W-:Y:S02]  /*6800*/  SHF.R.U64 R60, R60, 0x10, R61.reuse ;  /* 0x000000103c3c7819 */ /* 0x100fe4000000123d */
[----:B------:R-:W-:Y:S02]  /*6810*/  SHF.R.U32.HI R76, RZ, 0x10, R61 ;  /* 0x00000010ff4c7819 */ /* 0x000fe4000001163d */
[----:B------:R-:W-:Y:S01]  /*6820*/  SHF.R.U64 R56, R62, 0x10, R63 ;  /* 0x000000103e387819 */ /* 0x000fe2000000123f */
[----:B--2---:R-:W-:Y:S01]  /*6830*/  IMAD.MOV.U32 R62, RZ, RZ, R50 ;  /* 0x000000ffff3e7224 */ /* 0x004fe200078e0032 */
[----:B------:R-:W-:Y:S01]  /*6840*/  MOV R61, R48 ;  /* 0x00000030003d7202 */ /* 0x000fe20000000f00 */
[----:B-1----:R-:W-:Y:S01]  /*6850*/  IMAD.MOV.U32 R48, RZ, RZ, R47 ;  /* 0x000000ffff307224 */ /* 0x002fe200078e002f */
[----:B------:R-:W-:Y:S01]  /*6860*/  SHF.R.U64 R58, R66, 0x10, R67 ;  /* 0x00000010423a7819 */ /* 0x000fe20000001243 */
[--C-:B------:R-:W-:Y:S01]  /*6870*/  HADD2.F32 R50, -RZ, R49.reuse.H0_H0 ;  /* 0x20000031ff327230 */ /* 0x100fe20000004100 */
[----:B------:R-:W-:Y:S01]  /*6880*/  SHF.R.U32.HI R79, RZ, 0x10, R63 ;  /* 0x00000010ff4f7819 */ /* 0x000fe2000001163f */
[----:B------:R-:W-:Y:S01]  /*6890*/  HADD2.F32 R49, -RZ, R49.H1_H1 ;  /* 0x30000031ff317230 */ /* 0x000fe20000004100 */
[----:B------:R-:W-:Y:S01]  /*68a0*/  SHF.R.U32.HI R77, RZ, 0x10, R67 ;  /* 0x00000010ff4d7819 */ /* 0x000fe20000011643 */
[----:B------:R-:W-:-:S02]  /*68b0*/  HADD2.F32 R47, -RZ, R45.H0_H0 ;  /* 0x2000002dff2f7230 */ /* 0x000fc40000004100 */
[----:B------:R-:W-:Y:S02]  /*68c0*/  HADD2.F32 R66, -RZ, R64.H0_H0 ;  /* 0x20000040ff427230 */ /* 0x000fe40000004100 */
[----:B------:R-:W-:Y:S02]  /*68d0*/  HADD2.F32 R45, -RZ, R45.H1_H1 ;  /* 0x3000002dff2d7230 */ /* 0x000fe40000004100 */
[----:B------:R-:W-:Y:S02]  /*68e0*/  HADD2.F32 R64, -RZ, R76.H0_H0 ;  /* 0x2000004cff407230 */ /* 0x000fe40000004100 */
[-C--:B------:R-:W-:Y:S01]  /*68f0*/  FMUL.FTZ R78, R49, R66.reuse ;  /* 0x00000042314e7220 */ /* 0x080fe20000410000 */
[----:B------:R-:W-:Y:S02]  /*6900*/  HADD2.F32 R63, -RZ, R135.H1_H1 ;  /* 0x30000087ff3f7230 */ /* 0x000fe40000004100 */
[-C--:B------:R-:W-:Y:S01]  /*6910*/  FMUL.FTZ R76, R50, R65.reuse ;  /* 0x00000041324c7220 */ /* 0x080fe20000410000 */
[----:B------:R-:W-:Y:S01]  /*6920*/  FMUL.FTZ R66, R45, R66 ;  /* 0x000000422d427220 */ /* 0x000fe20000410000 */
[----:B------:R-:W-:Y:S01]  /*6930*/  FMUL.FTZ R65, R47, R65 ;  /* 0x000000412f417220 */ /* 0x000fe20000410000 */
[-C--:B------:R-:W-:Y:S01]  /*6940*/  FFMA.FTZ R67, R45, R64.reuse, -R78 ;  /* 0x000000402d437223 */ /* 0x080fe2000001084e */
[----:B------:R-:W-:Y:S01]  /*6950*/  FFMA.FTZ R76, R47, R63, -R76 ;  /* 0x0000003f2f4c7223 */ /* 0x000fe2000001084c */
[----:B------:R-:W-:Y:S01]  /*6960*/  FFMA.FTZ R78, R49, R64, R66 ;  /* 0x00000040314e7223 */ /* 0x000fe20000010042 */
[----:B------:R-:W-:-:S02]  /*6970*/  HADD2.F32 R64, -RZ, R136.H1_H1 ;  /* 0x30000088ff407230 */ /* 0x000fc40000004100 */
[----:B------:R-:W-:Y:S01]  /*6980*/  FFMA.FTZ R65, R50, R63, R65 ;  /* 0x0000003f32417223 */ /* 0x000fe20000010041 */
[--C-:B------:R-:W-:Y:S02]  /*6990*/  HADD2.F32 R47, -RZ, R51.reuse.H0_H0 ;  /* 0x20000033ff2f7230 */ /* 0x100fe40000004100 */
[--C-:B------:R-:W-:Y:S02]  /*69a0*/  HADD2.F32 R45, -RZ, R48.reuse.H0_H0 ;  /* 0x20000030ff2d7230 */ /* 0x100fe40000004100 */
[----:B------:R-:W-:Y:S02]  /*69b0*/  HADD2.F32 R51, -RZ, R51.H1_H1 ;  /* 0x30000033ff337230 */ /* 0x000fe40000004100 */
[-C--:B------:R-:W-:Y:S01]  /*69c0*/  FMUL.FTZ R66, R47, R64.reuse ;  /* 0x000000402f427220 */ /* 0x080fe20000410000 */
[----:B------:R-:W-:Y:S02]  /*69d0*/  HADD2.F32 R63, -RZ, R77.H0_H0 ;  /* 0x2000004dff3f7230 */ /* 0x000fe40000004100 */
[----:B------:R-:W-:Y:S01]  /*69e0*/  FMUL.FTZ R64, R45, R64 ;  /* 0x000000402d407220 */ /* 0x000fe20000410000 */
[----:B------:R-:W-:Y:S01]  /*69f0*/  HADD2.F32 R48, -RZ, R48.H1_H1 ;  /* 0x30000030ff307230 */ /* 0x000fe20000004100 */
[----:B------:R-:W-:Y:S01]  /*6a00*/  F2FP.F16.F32.PACK_AB R65, R78, R65 ;  /* 0x000000414e41723e */ /* 0x000fe200000000ff */
[----:B------:R-:W-:-:S02]  /*6a10*/  HADD2.F32 R50, -RZ, R134.H1_H1 ;  /* 0x30000086ff327230 */ /* 0x000fc40000004100 */
        /* <DEDUP_REMOVED lines=9> */
[----:B------:R-:W-:Y:S02]  /*6ab0*/  HADD2.F32 R47, -RZ, R61.H0_H0 ;  /* 0x2000003dff2f7230 */ /* 0x000fe40000004100 */
[----:B------:R-:W-:Y:S01]  /*6ac0*/  HADD2.F32 R49, -RZ, R83.H0_H0 ;  /* 0x20000053ff317230 */ /* 0x000fe20000004100 */
[----:B------:R-:W-:Y:S01]  /*6ad0*/  F2FP.F16.F32.PACK_AB R80, R81, R80 ;  /* 0x000000505150723e */ /* 0x000fe200000000ff */
[----:B------:R-:W-:Y:S02]  /*6ae0*/  HADD2.F32 R61, -RZ, R61.H1_H1 ;  /* 0x3000003dff3d7230 */ /* 0x000fe40000004100 */
[----:B------:R-:W-:Y:S01]  /*6af0*/  FMUL.FTZ R64, R47, R50 ;  /* 0x000000322f407220 */ /* 0x000fe20000410000 */
[----:B------:R-:W-:Y:S02]  /*6b00*/  HADD2.F32 R48, -RZ, R135.H0_H0 ;  /* 0x20000087ff307230 */ /* 0x000fe40000004100 */
[--C-:B------:R-:W-:Y:S02]  /*6b10*/  HADD2.F32 R45, -RZ, R44.reuse.H0_H0 ;  /* 0x2000002cff2d7230 */ /* 0x100fe40000004100 */
[----:B------:R-:W-:Y:S01]  /*6b20*/  FMUL.FTZ R51, R61, R49 ;  /* 0x000000313d337220 */ /* 0x000fe20000410000 */
[----:B------:R-:W-:-:S02]  /*6b30*/  HADD2.F32 R44, -RZ, R44.H1_H1 ;  /* 0x3000002cff2c7230 */ /* 0x000fc40000004100 */
[----:B------:R-:W-:Y:S02]  /*6b40*/  HADD2.F32 R136, -RZ, R136.H0_H0 ;  /* 0x20000088ff887230 */ /* 0x000fe40000004100 */
[C---:B------:R-:W-:Y:S01]  /*6b50*/  FMUL.FTZ R50, R45.reuse, R50 ;  /* 0x000000322d327220 */ /* 0x040fe20000410000 */
[----:B------:R-:W-:Y:S01]  /*6b60*/  FFMA.FTZ R64, R45, R48, -R64 ;  /* 0x000000302d407223 */ /* 0x000fe20000010840 */
[C---:B------:R-:W-:Y:S01]  /*6b70*/  FMUL.FTZ R66, R44.reuse, R49 ;  /* 0x000000312c427220 */ /* 0x040fe20000410000 */
[----:B------:R-:W-:Y:S01]  /*6b80*/  FFMA.FTZ R51, R44, R60, -R51 ;  /* 0x0000003c2c337223 */ /* 0x000fe20000010833 */
[----:B------:R-:W-:Y:S02]  /*6b90*/  HADD2.F32 R45, -RZ, R62.H0_H0 ;  /* 0x2000003eff2d7230 */ /* 0x000fe40000004100 */
[----:B------:R-:W-:Y:S01]  /*6ba0*/  FFMA.FTZ R50, R47, R48, R50 ;  /* 0x000000302f327223 */ /* 0x000fe20000010032 */
[----:B------:R-:W-:Y:S02]  /*6bb0*/  HADD2.F32 R49, -RZ, R58.H0_H0 ;  /* 0x2000003aff317230 */ /* 0x000fe40000004100 */
[----:B------:R-:W-:Y:S01]  /*6bc0*/  FFMA.FTZ R61, R61, R60, R66 ;  /* 0x0000003c3d3d7223 */ /* 0x000fe20000010042 */
[----:B------:R-:W-:-:S02]  /*6bd0*/  HADD2.F32 R44, -RZ, R46.H0_H0 ;  /* 0x2000002eff2c7230 */ /* 0x000fc40000004100 */
[-C--:B------:R-:W-:Y:S01]  /*6be0*/  FMUL.FTZ R63, R45, R136.reuse ;  /* 0x000000882d3f7220 */ /* 0x080fe20000410000 */
        /* <DEDUP_REMOVED lines=17> */
[----:B------:R-:W-:Y:S02]  /*6d00*/  F2FP.F16.F32.PACK_AB R46, R46, R63 ;  /* 0x0000003f2e2e723e */ /* 0x000fe400000000ff */
[----:B------:R-:W-:-:S07]  /*6d10*/  MOV R51, R80 ;  /* 0x0000005000337202 */ /* 0x000fce0000000f00 */
.L_x_2303:
[----:B------:R-:W-:Y:S05]  /*6d20*/  BSYNC B2 ;  /* 0x0000000000027941 */ /* 0x000fea0003800000 */
.L_x_2302:
        /* <DEDUP_REMOVED lines=11> */
.L_x_2301:
[----:B------:R-:W-:Y:S05]  /*6de0*/  BSYNC B1 ;  /* 0x0000000000017941 */ /* 0x000fea0003800000 */
.L_x_2300:
[----:B------:R-:W-:Y:S01]  /*6df0*/  ISETP.GE.OR P4, PT, R189, R114, P2 ;  /* 0x00000072bd00720c */ /* 0x000fe20001786670 */
        /* <DEDUP_REMOVED lines=31> */
[----:B------:R-:W-:Y:S01]  /*6ff0*/  SHF.R.U32.HI R62, RZ, 0x10, R73 ;  /* 0x00000010ff3e7819 */ /* 0x000fe20000011649 */
[----:B--2---:R-:W-:Y:S01]  /*7000*/  IMAD.MOV.U32 R59, RZ, RZ, R50 ;  /* 0x000000ffff3b7224 */ /* 0x004fe200078e0032 */
[----:B------:R-:W-:Y:S01]  /*7010*/  MOV R58, R48 ;  /* 0x00000030003a7202 */ /* 0x000fe20000000f00 */
[----:B-1----:R-:W-:Y:S01]  /*7020*/  IMAD.MOV.U32 R48, RZ, RZ, R46 ;  /* 0x000000ffff307224 */ /* 0x002fe200078e002e */
[----:B------:R-:W-:Y:S01]  /*7030*/  SHF.R.U32.HI R60, RZ, 0x10, R69 ;  /* 0x00000010ff3c7819 */ /* 0x000fe20000011645 */
[--C-:B------:R-:W-:Y:S01]  /*7040*/  HADD2.F32 R50, -RZ, R49.reuse.H0_H0 ;  /* 0x20000031ff327230 */ /* 0x100fe20000004100 */
[--C-:B------:R-:W-:Y:S01]  /*7050*/  SHF.R.U64 R67, R74, 0x10, R75.reuse ;  /* 0x000000104a437819 */ /* 0x100fe2000000124b */
[----:B------:R-:W-:Y:S01]  /*7060*/  HADD2.F32 R49, -RZ, R49.H1_H1 ;  /* 0x30000031ff317230 */ /* 0x000fe20000004100 */
[----:B------:R-:W-:Y:S01]  /*7070*/  SHF.R.U32.HI R74, RZ, 0x10, R75 ;  /* 0x00000010ff4a7819 */ /* 0x000fe2000001164b */
[--C-:B------:R-:W-:Y:S01]  /*7080*/  HADD2.F32 R46, -RZ, R45.reuse.H0_H0 ;  /* 0x2000002dff2e7230 */ /* 0x100fe20000004100 */
[----:B------:R-:W-:Y:S01]  /*7090*/  SHF.R.U64 R72, R72, 0x10, R73 ;  /* 0x0000001048487819 */ /* 0x000fe20000001249 */
[----:B------:R-:W-:Y:S01]  /*70a0*/  HADD2.F32 R62, -RZ, R62.H0_H0 ;  /* 0x2000003eff3e7230 */ /* 0x000fe20000004100 */
[--C-:B------:R-:W-:Y:S01]  /*70b0*/  SHF.R.U64 R73, R70, 0x10, R71.reuse ;  /* 0x0000001046497819 */ /* 0x100fe20000001247 */
[----:B------:R-:W-:Y:S01]  /*70c0*/  HADD2.F32 R45, -RZ, R45.H1_H1 ;  /* 0x3000002dff2d7230 */ /* 0x000fe20000004100 */
[----:B------:R-:W-:Y:S01]  /*70d0*/  SHF.R.U32.HI R70, RZ, 0x10, R71 ;  /* 0x00000010ff467819 */ /* 0x000fe20000011647 */
[----:B------:R-:W-:-:S02]  /*70e0*/  HADD2.F32 R63, -RZ, R128.H0_H0 ;  /* 0x20000080ff3f7230 */ /* 0x000fc40000004100 */
        /* <DEDUP_REMOVED lines=11> */
[----:B------:R-:W-:Y:S01]  /*71a0*/  HADD2.F32 R45, -RZ, R47.H0_H0 ;  /* 0x2000002fff2d7230 */ /* 0x000fe20000004100 */
[----:B------:R-:W-:Y:S01]  /*71b0*/  SHF.R.U64 R76, R68, 0x10, R69 ;  /* 0x00000010444c7819 */ /* 0x000fe20000001245 */
[--C-:B------:R-:W-:Y:S02]  /*71c0*/  HADD2.F32 R46, -RZ, R51.reuse.H0_H0 ;  /* 0x20000033ff2e7230 */ /* 0x100fe40000004100 */
[----:B------:R-:W-:Y:S02]  /*71d0*/  HADD2.F32 R51, -RZ, R51.H1_H1 ;  /* 0x30000033ff337230 */ /* 0x000fe40000004100 */
[-C--:B------:R-:W-:Y:S01]  /*71e0*/  FMUL.FTZ R61, R45, R60.reuse ;  /* 0x0000003c2d3d7220 */ /* 0x080fe20000410000 */
[----:B------:R-:W-:Y:S02]  /*71f0*/  HADD2.F32 R62, -RZ, R74.H0_H0 ;  /* 0x2000004aff3e7230 */ /* 0x000fe40000004100 */
[----:B------:R-:W-:Y:S01]  /*7200*/  FMUL.FTZ R68, R46, R60 ;  /* 0x0000003c2e447220 */ /* 0x000fe20000410000 */
[----:B------:R-:W-:Y:S01]  /*7210*/  HADD2.F32 R47, -RZ, R47.H1_H1 ;  /* 0x3000002fff2f7230 */ /* 0x000fe20000004100 */
[----:B------:R-:W-:Y:S01]  /*7220*/  F2FP.F16.F32.PACK_AB R63, R66, R63 ;  /* 0x0000003f423f723e */ /* 0x000fe200000000ff */
[----:B------:R-:W-:-:S02]  /*7230*/  HADD2.F32 R49, -RZ, R133.H0_H0 ;  /* 0x20000085ff317230 */ /* 0x000fc40000004100 */
[-C--:B------:R-:W-:Y:S01]  /*7240*/  FMUL.FTZ R60, R51, R62.reuse ;  /* 0x0000003e333c7220 */ /* 0x080fe20000410000 */
[----:B------:R-:W-:Y:S02]  /*7250*/  HADD2.F32 R50, -RZ, R70.H0_H0 ;  /* 0x20000046ff327230 */ /* 0x000fe40000004100 */
[----:B------:R-:W-:Y:S01]  /*7260*/  FMUL.FTZ R70, R47, R62 ;  /* 0x0000003e2f467220 */ /* 0x000fe20000410000 */
[----:B------:R-:W-:Y:S02]  /*7270*/  HADD2.F32 R128, -RZ, R128.H1_H1 ;  /* 0x30000080ff807230 */ /* 0x000fe40000004100 */
[-C--:B------:R-:W-:Y:S01]  /*7280*/  FFMA.FTZ R62, R46, R49.reuse, R61 ;  /* 0x000000312e3e7223 */ /* 0x080fe2000001003d */
[----:B------:R-:W-:Y:S01]  /*7290*/  FFMA.FTZ R68, R45, R49, -R68 ;  /* 0x000000312d447223 */ /* 0x000fe20000010844 */
[----:B------:R-:W-:Y:S02]  /*72a0*/  HADD2.F32 R46, -RZ, R58.H0_H0 ;  /* 0x2000003aff2e7230 */ /* 0x000fe40000004100 */
[----:B------:R-:W-:Y:S01]  /*72b0*/  FFMA.FTZ R69, R47, R50, -R60 ;  /* 0x000000322f457223 */ /* 0x000fe2000001083c */
[----:B------:R-:W-:-:S02]  /*72c0*/  HADD2.F32 R49, -RZ, R72.H0_H0 ;  /* 0x20000048ff317230 */ /* 0x000fc40000004100 */
[----:B------:R-:W-:Y:S01]  /*72d0*/  FFMA.FTZ R71, R51, R50, R70 ;  /* 0x0000003233477223 */ /* 0x000fe20000010046 */
[----:B------:R-:W-:Y:S02]  /*72e0*/  HADD2.F32 R45, -RZ, R44.H0_H0 ;  /* 0x2000002cff2d7230 */ /* 0x000fe40000004100 */
[-C--:B------:R-:W-:Y:S01]  /*72f0*/  FMUL.FTZ R50, R46, R128.reuse ;  /* 0x000000802e327220 */ /* 0x080fe20000410000 */
[----:B------:R-:W-:Y:S02]  /*7300*/  HADD2.F32 R58, -RZ, R58.H1_H1 ;  /* 0x3000003aff3a7230 */ /* 0x000fe40000004100 */
[----:B------:R-:W-:Y:S02]  /*7310*/  HADD2.F32 R44, -RZ, R44.H1_H1 ;  /* 0x3000002cff2c7230 */ /* 0x000fe40000004100 */
[----:B------:R-:W-:Y:S01]  /*7320*/  FMUL.FTZ R51, R45, R128 ;  /* 0x000000802d337220 */ /* 0x000fe20000410000 */
[----:B------:R-:W-:Y:S02]  /*7330*/  HADD2.F32 R132, -RZ, R132.H1_H1 ;  /* 0x30000084ff847230 */ /* 0x000fe40000004100 */
[----:B------:R-:W-:Y:S01]  /*7340*/  FMUL.FTZ R61, R58, R49 ;  /* 0x000000313a3d7220 */ /* 0x000fe20000410000 */
[----:B------:R-:W-:-:S02]  /*7350*/  HADD2.F32 R47, -RZ, R76.H0_H0 ;  /* 0x2000004cff2f7230 */ /* 0x000fc40000004100 */
[C---:B------:R-:W-:Y:S01]  /*7360*/  FMUL.FTZ R49, R44.reuse, R49 ;  /* 0x000000312c317220 */ /* 0x040fe20000410000 */
[----:B------:R-:W-:Y:S02]  /*7370*/  HADD2.F32 R130, -RZ, R130.H1_H1 ;  /* 0x30000082ff827230 */ /* 0x000fe40000004100 */
[-C--:B------:R-:W-:Y:S01]  /*7380*/  FFMA.FTZ R50, R45, R132.reuse, -R50 ;  /* 0x000000842d327223 */ /* 0x080fe20000010832 */
[----:B------:R-:W-:Y:S02]  /*7390*/  HADD2.F32 R45, -RZ, R59.H0_H0 ;  /* 0x2000003bff2d7230 */ /* 0x000fe40000004100 */
[-C--:B------:R-:W-:Y:S01]  /*73a0*/  FFMA.FTZ R61, R44, R47.reuse, -R61 ;  /* 0x0000002f2c3d7223 */ /* 0x080fe2000001083d */
        /* <DEDUP_REMOVED lines=20> */
[----:B------:R-:W-:-:S02]  /*74f0*/  F2FP.F16.F32.PACK_AB R45, R64, R65 ;  /* 0x00000041402d723e */ /* 0x000fc400000000ff */
[----:B------:R-:W-:Y:S01]  /*7500*/  F2FP.F16.F32.PACK_AB R46, R48, R49 ;  /* 0x00000031302e723e */ /* 0x000fe200000000ff */
[----:B------:R-:W-:Y:S01]  /*7510*/  IMAD.MOV.U32 R48, RZ, RZ, R62 ;  /* 0x000000ffff307224 */ /* 0x000fe200078e003e */
[----:B------:R-:W-:Y:S02]  /*7520*/  F2FP.F16.F32.PACK_AB R47, R69, R68 ;  /* 0x00000044452f723e */ /* 0x000fe400000000ff */
[----:B------:R-:W-:Y:S02]  /*7530*/  F2FP.F16.F32.PACK_AB R50, R59, R130 ;  /* 0x000000823b32723e */ /* 0x000fe400000000ff */
[----:B------:R-:W-:-:S07]  /*7540*/  MOV R49, R63 ;  /* 0x0000003f00317202 */ /* 0x000fce0000000f00 */
.L_x_2305:
[----:B------:R-:W-:Y:S05]  /*7550*/  BSYNC B1 ;  /* 0x0000000000017941 */ /* 0x000fea0003800000 */
.L_x_2304:
        /* <DEDUP_REMOVED lines=10> */
.L_x_2243:
[----:B------:R-:W-:-:S13]  /*7600*/  ISETP.NE.AND P0, PT, R197, 0x3, PT ;  /* 0x00000003c500780c */ /* 0x000fda0003f05270 */
[----:B------:R-:W-:Y:S05]  /*7610*/  @!P0 BRA `(.L_x_2306) ;  /* 0x0000000000048947 */ /* 0x000fea0003800000 */
[----:B------:R-:W-:Y:S01]  /*7620*/  BPT.TRAP 0x1 ;  /* 0x000000040000795c */ /* 0x000fe20000300000 */
.L_x_2306:
[----:B------:R-:W-:Y:S01]  /*7630*/  IMAD R105, R184, 0x8, R2 ;  /* 0x00000008b8697824 */ /* 0x000fe200078e0202 */
[----:B------:R-:W-:Y:S01]  /*7640*/  SHF.L.U32 R122, R191, 0x1f, RZ ;  /* 0x0000001fbf7a7819 */ /* 0x000fe200000006ff */
[----:B------:R-:W-:Y:S01]  /*7650*/  IMAD R114, R26, -0x80, R24 ;  /* 0xffffff801a727824 */ /* 0x000fe200078e0218 */
[----:B------:R-:W-:Y:S01]  /*7660*/  BSSY B1, `(.L_x_2307) ;  /* 0x0000006000017945 */ /* 0x000fe20003800000 */
[----:B------:R-:W-:Y:S01]  /*7670*/  SHF.R.S32.HI R44, RZ, 0x1f, R26 ;  /* 0x0000001fff2c7819 */ /* 0x000fe2000001141a */
[----:B------:R-:W0:Y:S01]  /*7680*/  SYNCS.PHASECHK.TRANS64.TRYWAIT P3, [R105+URZ+0x28890], R122 ;  /* 0x0288907a690075a7 */ /* 0x000e22000806017f */
[----:B------:R-:W-:Y:S01]  /*7690*/  IMAD R45, R3, R26, RZ ;  /* 0x0000001a032d7224 */ /* 0x000fe200078e02ff */
[----:B------:R-:W-:Y:S01]  /*76a0*/  VIMNMX R114, R114, 0x80, PT ;  /* 0x0000008072727848 */ /* 0x000fe20003fe0100 */
[----:B0-----:R-:W-:Y:S06]  /*76b0*/  @!P3 BRA `(.L_x_2308) ;  /* 0x000001740084b947 */ /* 0x001fec0003800000 */
.L_x_2560:
[----:B------:R-:W-:Y:S05]  /*76c0*/  BSYNC B1 ;  /* 0x0000000000017941 */ /* 0x000fea0003800000 */
.L_x_2307:
        /* <DEDUP_REMOVED lines=9> */
[----:B------:R-:W3:Y:S01]  /*7760*/  @!P1 LDS.128 R48, [R110+0x1c400] ;  /* 0x01c400006e309984 */ /* 0x000ee20000000c00 */
[----:B------:R-:W-:Y:S02]  /*7770*/  @!P2 IADD3.X R59, R61, R36, RZ, P3, !PT ;  /* 0x000000243d3ba210 */ /* 0x000fe40001ffe4ff */
        /* <DEDUP_REMOVED lines=9> */
.L_x_2310:
[----:B------:R-:W-:Y:S05]  /*7810*/  BSYNC B1 ;  /* 0x0000000000017941 */ /* 0x000fea0003800000 */
.L_x_2309:
        /* <DEDUP_REMOVED lines=19> */
.L_x_2312:
[----:B------:R-:W-:Y:S05]  /*7950*/  BSYNC B1 ;  /* 0x0000000000017941 */ /* 0x000fea0003800000 */
.L_x_2311:
[----:B------:R-:W-:Y:S01]  /*7960*/  ISETP.GE.AND P3, PT, R187, R114, PT ;  /* 0x00000072bb00720c */ /* 0x000fe20003f66270 */
[----:B------:R-:W-:-:S12]  /*7970*/  BSSY B1, `(.L_x_2313) ;  /* 0x0000012000017945 */ /* 0x000fd80003800000 */
[----:B------:R-:W-:Y:S05]  /*7980*/  @P3 BRA `(.L_x_2314) ;  /* 0x0000000000403947 */ /* 0x000fea0003800000 */
[----:B-12---:R-:W1:Y:S01]  /*7990*/  @!P2 LDC.64 R54, c[0x0][0x2d8] ;  /* 0x0000b600ff36ab82 */ /* 0x006e620000000a00 */
[----:B------:R-:W2:Y:S01]  /*79a0*/  @!P2 LDS.128 R44, [R110+0x1a400] ;  /* 0x01a400006e2ca984 */ /* 0x000ea20000000c00 */
[----:B------:R-:W-:-:S03]  /*79b0*/  LEA R60, P3, R40, R52, 0x6 ;  /* 0x00000034283c7211 */ /* 0x000fc600078630ff */
        /* <DEDUP_REMOVED lines=13> */
.L_x_2314:
[----:B------:R-:W-:Y:S05]  /*7a90*/  BSYNC B1 ;  /* 0x0000000000017941 */ /* 0x000fea0003800000 */
.L_x_2313:
[----:B------:R-:W-:-:S13]  /*7aa0*/  ISETP.GE.AND P3, PT, R189, R114, PT ;  /* 0x00000072bd00720c */ /* 0x000fda0003f66270 */
[----:B------:R-:W-:Y:S05]  /*7ab0*/  @P3 BRA `(.L_x_2280) ;  /* 0x00000000004c3947 */ /* 0x000fea0003800000 */
[----:B------:R-:W3:Y:S01]  /*7ac0*/  LDC.64 R58, c[0x0][0x2f0] ;  /* 0x0000bc00ff3a7b82 */ /* 0x000ee20000000a00 */
[----:B-12-4-:R-:W1:Y:S01]  /*7ad0*/  @!P2 LDS.128 R44, [R110+0x1b400] ;  /* 0x01b400006e2ca984 */ /* 0x016e620000000c00 */
[----:B------:R-:W-:-:S03]  /*7ae0*/  MOV R53, R61 ;  /* 0x0000003d00357202 */ /* 0x000fc60000000f00 */
        /* <DEDUP_REMOVED lines=16> */
.L_x_2280:
[----:B------:R-:W-:Y:S05]  /*7bf0*/  BSYNC B0 ;  /* 0x0000000000007941 */ /* 0x000fea0003800000 */
.L_x_2242:
        /* <DEDUP_REMOVED lines=17> */
.L_x_2316:
[----:B------:R-:W-:Y:S05]  /*7d10*/  BSYNC B0 ;  /* 0x0000000000007941 */ /* 0x000fea0003800000 */
.L_x_2315:
[----:B------:R-:W2:Y:S01]  /*7d20*/  SYNCS.PHASECHK.TRANS64.TRYWAIT P0, [R105+URZ+0x288b0], R122 ;  /* 0x0288b07a690075a7 */ /* 0x000ea2000800017f */
[----:B------:R-:W-:Y:S01]  /*7d30*/  ULDC UR36, c[0x0][0x2e4] ;  /* 0x0000b90000247ab9 */ /* 0x000fe20000000800 */
[----:B------:R-:W-:Y:S01]  /*7d40*/  ULDC.64 UR40, c[0x0][0x318] ;  /* 0x0000c60000287ab9 */ /* 0x000fe20000000a00 */
[----:B------:R-:W-:Y:S01]  /*7d50*/  ULDC.64 UR42, c[0x0][0x308] ;  /* 0x0000c200002a7ab9 */ /* 0x000fe20000000a00 */
[----:B------:R-:W-:Y:S04]  /*7d60*/  BSSY B0, `(.L_x_2317) ;  /* 0x0000002000007945 */ /* 0x000fe80003800000 */
[----:B--2---:R-:W-:Y:S05]  /*7d70*/  @!P0 BRA `(.L_x_2318) ;  /* 0x0000016c00e88947 */ /* 0x004fea0003800000 */
.L_x_2561:
[----:B------:R-:W-:Y:S05]  /*7d80*/  BSYNC B0 ;  /* 0x0000000000007941 */ /* 0x000fea0003800000 */
.L_x_2317:
        /* <DEDUP_REMOVED lines=18> */
.L_x_2320:
[----:B------:R-:W-:Y:S05]  /*7eb0*/  BSYNC B0 ;  /* 0x0000000000007941 */ /* 0x000fea0003800000 */
.L_x_2319:
[----:B------:R-:W-:Y:S01]  /*7ec0*/  ISETP.GE.AND P0, PT, R188, R114, PT ;  /* 0x00000072bc00720c */ /* 0x000fe20003f06270 */
[----:B------:R-:W-:-:S12]  /*7ed0*/  BSSY B0, `(.L_x_2321) ;  /* 0x0000012000007945 */ /* 0x000fd80003800000 */
[----:B------:R-:W-:Y:S05]  /*7ee0*/  @P0 BRA `(.L_x_2322) ;  /* 0x0000000000400947 */ /* 0x000fea0003800000 */
[----:B---3--:R-:W-:Y:S01]  /*7ef0*/  IADD3 R47, P0, R48, 0x20, RZ ;  /* 0x00000020302f7810 */ /* 0x008fe20007f1e0ff */
[----:B------:R-:W-:-:S03]  /*7f00*/  IMAD.MOV.U32 R45, RZ, RZ, R104 ;  /* 0x000000ffff2d7224 */ /* 0x000fc600078e0068 */
[----:B-1----:R-:W-:-:S05]  /*7f10*/  IADD3.X R44, RZ, R49, RZ, P0, !PT ;  /* 0x00000031ff2c7210 */ /* 0x002fca00007fe4ff */
        /* <DEDUP_REMOVED lines=13> */
.L_x_2322:
[----:B------:R-:W-:Y:S05]  /*7ff0*/  BSYNC B0 ;  /* 0x0000000000007941 */ /* 0x000fea0003800000 */
.L_x_2321:
[----:B------:R-:W-:Y:S01]  /*8000*/  ISETP.GE.AND P0, PT, R187, R114, PT ;  /* 0x00000072bb00720c */ /* 0x000fe20003f06270 */
[----:B------:R-:W-:-:S12]  /*8010*/  BSSY B0, `(.L_x_2323) ;  /* 0x0000012000007945 */ /* 0x000fd80003800000 */
[----:B------:R-:W-:Y:S05]  /*8020*/  @P0 BRA `(.L_x_2324) ;  /* 0x0000000000400947 */ /* 0x000fea0003800000 */
[----:B---34-:R-:W-:Y:S01]  /*8030*/  IADD3 R47, P0, R48, 0x40, RZ ;  /* 0x00000040302f7810 */ /* 0x018fe20007f1e0ff */
        /* <DEDUP_REMOVED lines=15> */
.L_x_2324:
[----:B------:R-:W-:Y:S05]  /*8130*/  BSYNC B0 ;  /* 0x0000000000007941 */ /* 0x000fea0003800000 */
.L_x_2323:
[----:B------:R-:W-:Y:S01]  /*8140*/  ISETP.GE.AND P0, PT, R189, R114, PT ;  /* 0x00000072bd00720c */ /* 0x000fe20003f06270 */
[----:B------:R-:W-:-:S12]  /*8150*/  BSSY B0, `(.L_x_2325) ;  /* 0x0000012000007945 */ /* 0x000fd80003800000 */
[----:B------:R-:W-:Y:S05]  /*8160*/  @P0 BRA `(.L_x_2326) ;  /* 0x0000000000400947 */ /* 0x000fea0003800000 */
[----:B-1-34-:R-:W-:Y:S01]  /*8170*/  IADD3 R47, P0, R48, 0x60, RZ ;  /* 0x00000060302f7810 */ /* 0x01afe20007f1e0ff */
[----:B------:R-:W-:Y:S02]  /*8180*/  IMAD.MOV.U32 R44, RZ, RZ, R98 ;  /* 0x000000ffff2c7224 */ /* 0x000fe400078e0062 */
[----:B------:R-:W-:Y:S01]  /*8190*/  IMAD.MOV.U32 R45, RZ, RZ, R104 ;  /* 0x000000ffff2d7224 */ /* 0x000fe200078e0068 */
[----:B------:R-:W-:Y:S01]  /*81a0*/  IADD3.X R48, RZ, R49, RZ, P0, !PT ;  /* 0x00000031ff307210 */ /* 0x000fe200007fe4ff */
        /* <DEDUP_REMOVED lines=12> */
.L_x_2326:
[----:B------:R-:W-:Y:S05]  /*8270*/  BSYNC B0 ;  /* 0x0000000000007941 */ /* 0x000fea0003800000 */
.L_x_2325:
        /* <DEDUP_REMOVED lines=8> */
[----:B------:R-:W-:Y:S01]  /*8300*/  VIADD R184, R184, 0x1 ;  /* 0x00000001b8b87836 */ /* 0x000fe20000000000 */
[----:B0-2---:R-:W-:-:S04]  /*8310*/  @!P3 IADD3 R105, R105, 0x288c0, RZ ;  /* 0x000288c06969b810 */ /* 0x005fc80007ffe0ff */
        /* <DEDUP_REMOVED lines=12> */
.L_x_2237:
[----:B------:R-:W-:Y:S01]  /*83e0*/  ISETP.GE.AND P2, PT, R123, 0x1, PT ;  /* 0x000000017b00780c */ /* 0x000fe20003f46270 */
[----:B------:R-:W-:Y:S01]  /*83f0*/  IMAD.MOV.U32 R0, RZ, RZ, RZ ;  /* 0x000000ffff007224 */ /* 0x000fe200078e00ff */
[----:B------:R-:W-:Y:S01]  /*8400*/  PLOP3.LUT P1, PT, PT, PT, PT, 0x80, 0x0 ;  /* 0x000000000000781c */ /* 0x000fe20003f2f070 */
[----:B------:R-:W-:Y:S01]  /*8410*/  IMAD.MOV.U32 R3, RZ, RZ, RZ ;  /* 0x000000ffff037224 */ /* 0x000fe200078e00ff */
[----:B------:R-:W-:Y:S02]  /*8420*/  MOV R151, RZ ;  /* 0x000000ff00977202 */ /* 0x000fe40000000f00 */
        /* <DEDUP_REMOVED lines=29> */
[----:B------:R-:W-:Y:S02]  /*8600*/  IMAD.MOV.U32 R59, RZ, RZ, RZ ;  /* 0x000000ffff3b7224 */ /* 0x000fe400078e00ff */
[----:B------:R-:W-:Y:S02]  /*8610*/  IMAD.MOV.U32 R10, RZ, RZ, RZ ;  /* 0x000000ffff0a7224 */ /* 0x000fe400078e00ff */
[----:B------:R-:W-:Y:S01]  /*8620*/  IMAD.MOV.U32 R90, RZ, RZ, RZ ;  /* 0x000000ffff5a7224 */ /* 0x000fe200078e00ff */
[----:B------:R-:W-:Y:S06]  /*8630*/  @P0 BRA `(.L_x_2328) ;  /* 0x00000000000c0947 */ /* 0x000fec0003800000 */
[----:B------:R-:W1:Y:S01]  /*8640*/  FENCE.VIEW.ASYNC.G ;  /* 0x00000000000073c6 */ /* 0x000e620000000100 */
[----:B------:R-:W-:Y:S05]  /*8650*/  WARPSYNC.ALL ;  /* 0x0000000000007948 */ /* 0x000fea0003800000 */
[----:B-1----:R-:W-:Y:S06]  /*8660*/  BAR.ARV 0xc, 0x120 ;  /* 0x0304800000007b1d */ /* 0x002fec0000002000 */
.L_x_2328:
[----:B------:R-:W-:Y:S01]  /*8670*/  MOV R58, RZ ;  /* 0x000000ff003a7202 */ /* 0x000fe20000000f00 */
[----:B------:R-:W-:Y:S01]  /*8680*/  IMAD.MOV.U32 R11, RZ, RZ, RZ ;  /* 0x000000ffff0b7224 */ /* 0x000fe200078e00ff */
[----:B------:R-:W-:Y:S06]  /*8690*/  @!P2 BRA `(.L_x_2329) ;  /* 0x000000e800e8a947 */ /* 0x000fec0003800000 */
[----:B------:R-:W-:-:S03]  /*86a0*/  UMOV UR4, 0xffffffff ;  /* 0xffffffff00047882 */ /* 0x000fc60000000000 */
[----:B------:R-:W-:Y:S05]  /*86b0*/  BRA.DIV UR4, `(.L_x_2330) ;  /* 0x0000016604ac7947 */ /* 0x000fea000b800000 */
[----:B------:R1:W2:Y:S02]  /*86c0*/  SHFL.IDX PT, R192, R231, RZ, 0x1f ;  /* 0x00001fffe7c07589 */ /* 0x0002a400000e0000 */
.L_x_2564:
[----:B--2---:R-:W-:Y:S02]  /*86d0*/  LEA.HI R0, R192, R192, RZ, 0x1 ;  /* 0x000000c0c0007211 */ /* 0x004fe400078f08ff */
[----:B------:R-:W-:Y:S02]  /*86e0*/  LOP3.LUT P0, RZ, R226, 0x3ff, RZ, 0xc0, !PT ;  /* 0x000003ffe2ff7812 */ /* 0x000fe4000780c0ff */
[----:B------:R-:W-:Y:S02]  /*86f0*/  LOP3.LUT R3, R0, 0x1e, RZ, 0xc0, !PT ;  /* 0x0000001e00037812 */ /* 0x000fe400078ec0ff */
[----:B------:R-:W-:-:S03]  /*8700*/  P2R R24, PR, RZ, 0x1 ;  /* 0x00000001ff187803 */ /* 0x000fc60000000000 */
[----:B------:R-:W-:-:S04]  /*8710*/  IMAD.IADD R3, R192, 0x1, -R3 ;  /* 0x00000001c0037824 */ /* 0x000fc800078e0a03 */
[----:B------:R-:W-:-:S05]  /*8720*/  IMAD R3, R3, 0x2000, R226 ;  /* 0x0000200003037824 */ /* 0x000fca00078e02e2 */
[----:B------:R-:W-:-:S04]  /*8730*/  SHF.R.U32.HI R3, RZ, 0x4, R3 ;  /* 0x00000004ff037819 */ /* 0x000fc80000011603 */
[----:B------:R-:W-:Y:S01]  /*8740*/  LOP3.LUT R52, R3, 0x3fff, RZ, 0xc0, !PT ;  /* 0x00003fff03347812 */ /* 0x000fe200078ec0ff */
[----:B------:R-:W-:Y:S06]  /*8750*/  @!P0 BRA `(.L_x_2331) ;  /* 0x0000000000408947 */ /* 0x000fec0003800000 */
[----:B------:R-:W-:Y:S01]  /*8760*/  MOV R0, 0x0 ;  /* 0x0000000000007802 */ /* 0x000fe20000000f00 */
[----:B------:R-:W-:Y:S01]  /*8770*/  ULDC.64 UR4, c[0x4][0xa0] ;  /* 0x0100280000047ab9 */ /* 0x000fe20000000a00 */
[----:B------:R-:W-:Y:S01]  /*8780*/  ULDC.64 UR6, c[0x4][0xa8] ;  /* 0x01002a0000067ab9 */ /* 0x000fe20000000a00 */
[----:B------:R-:W-:Y:S01]  /*8790*/  MOV R4, UR4 ;  /* 0x0000000400047c02 */ /* 0x000fe20008000f00 */
[----:B------:R2:W3:Y:S01]  /*87a0*/  LDC.64 R14, c[0x4][R0] ;  /* 0x01000000000e7b82 */ /* 0x0004e20000000a00 */
[----:B------:R-:W-:Y:S01]  /*87b0*/  IMAD.U32 R5, RZ, RZ, UR5 ;  /* 0x00000005ff057e24 */ /* 0x000fe2000f8e00ff */
[----:B------:R-:W-:Y:S01]  /*87c0*/  ULDC.64 UR4, c[0x4][0x20] ;  /* 0x0100080000047ab9 */ /* 0x000fe20000000a00 */
[----:B------:R-:W-:Y:S01]  /*87d0*/  IMAD.U32 R6, RZ, RZ, UR6 ;  /* 0x00000006ff067e24 */ /* 0x000fe2000f8e00ff */
[----:B------:R-:W-:Y:S01]  /*87e0*/  MOV R10, UR4 ;  /* 0x00000004000a7c02 */ /* 0x000fe20008000f00 */
[----:B------:R-:W-:Y:S01]  /*87f0*/  IMAD.U32 R7, RZ, RZ, UR7 ;  /* 0x00000007ff077e24 */ /* 0x000fe2000f8e00ff */
[----:B------:R-:W-:Y:S01]  /*8800*/  MOV R13, RZ ;  /* 0x000000ff000d7202 */ /* 0x000fe20000000f00 */
[----:B------:R-:W-:-:S02]  /*8810*/  IMAD.U32 R11, RZ, RZ, UR5 ;  /* 0x00000005ff0b7e24 */ /* 0x000fc4000f8e00ff */
[----:B------:R-:W-:Y:S02]  /*8820*/  IMAD.MOV.U32 R8, RZ, RZ, 0x70 ;  /* 0x00000070ff087424 */ /* 0x000fe400078e00ff */
[----:B--2---:R-:W-:-:S07]  /*8830*/  IMAD.MOV.U32 R12, RZ, RZ, 0x1 ;  /* 0x00000001ff0c7424 */ /* 0x004fce00078e00ff */
[----:B------:R-:W-:-:S07]  /*8840*/  LEPC R20, `(.L_x_2331) ;  /* 0x000000001014794e */ /* 0x000fce0000000000 */
[----:B01-3-5:R-:W-:Y:S05]  /*8850*/  CALL.ABS.NOINC R14 ;  /* 0x000000000e007343 */ /* 0x02bfea0003c00000 */
.L_x_2331:
[----:B------:R-:W-:Y:S02]  /*8860*/  ULDC UR4, c[0x0][0x3d4] ;  /* 0x0000f50000047ab9 */ /* 0x000fe40000000800 */
[----:B------:R-:W-:-:S13]  /*8870*/  ISETP.LT.AND P0, PT, RZ, UR4, PT ;  /* 0x00000004ff007c0c */ /* 0x000fda000bf01270 */
[----:B------:R-:W-:Y:S05]  /*8880*/  @P0 BRA `(.L_x_2332) ;  /* 0x00000000003c0947 */ /* 0x000fea0003800000 */
[----:B------:R-:W-:-:S04]  /*8890*/  LEA.HI R0, R223, R223, RZ, 0x1 ;  /* 0x000000dfdf007211 */ /* 0x000fc800078f08ff */
[----:B------:R-:W-:-:S05]  /*88a0*/  LOP3.LUT R0, R0, 0xfffffffe, RZ, 0xc0, !PT ;  /* 0xfffffffe00007812 */ /* 0x000fca00078ec0ff */
[----:B------:R-:W-:-:S05]  /*88b0*/  IMAD.IADD R0, R223, 0x1, -R0 ;  /* 0x00000001df007824 */ /* 0x000fca00078e0a00 */
[----:B------:R-:W-:-:S04]  /*88c0*/  SHF.L.U32 R3, R0, 0x1f, RZ ;  /* 0x0000001f00037819 */ /* 0x000fc800000006ff */
[----:B------:R2:W3:Y:S03]  /*88d0*/  SYNCS.PHASECHK.TRANS64.TRYWAIT P0, [R2+URZ+0x28800], R3 ;  /* 0x02880003020075a7 */ /* 0x0004e6000800017f */
[----:B---3--:R-:W-:Y:S05]  /*88e0*/  @!P0 NANOSLEEP.SYNCS 0x989680 ;  /* 0x009896800000895d */ /* 0x008fea0003900000 */
[----:B------:R-:W3:Y:S01]  /*88f0*/  @!P0 SYNCS.PHASECHK.TRANS64 P0, [R2+URZ+0x28800], R3 ;  /* 0x02880003020085a7 */ /* 0x000ee2000800007f */
[----:B------:R-:W-:Y:S04]  /*8900*/  BSSY B0, `(.L_x_2333) ;  /* 0x0000006000007945 */ /* 0x000fe80003800000 */
[----:B---3--:R-:W-:Y:S05]  /*8910*/  @P0 BRA `(.L_x_2334) ;  /* 0x0000000000100947 */ /* 0x008fea0003800000 */
.L_x_2335:
[----:B---3--:R3:W4:Y:S02]  /*8920*/  SYNCS.PHASECHK.TRANS64.TRYWAIT P0, [R2+URZ+0x28800], R3 ;  /* 0x02880003020075a7 */ /* 0x008724000800017f */
[----:B----4-:R-:W-:Y:S05]  /*8930*/  @!P0 NANOSLEEP.SYNCS 0x989680 ;  /* 0x009896800000895d */ /* 0x010fea0003900000 */
[----:B------:R-:W4:Y:S02]  /*8940*/  @!P0 SYNCS.PHASECHK.TRANS64 P0, [R2+URZ+0x28800], R3 ;  /* 0x02880003020085a7 */ /* 0x000f24000800007f */
[----:B----4-:R-:W-:Y:S05]  /*8950*/  @!P0 BRA `(.L_x_2335) ;  /* 0xfffffffc00f08947 */ /* 0x010fea000383ffff */
.L_x_2334:
[----:B------:R-:W-:Y:S05]  /*8960*/  BSYNC B0 ;  /* 0x0000000000007941 */ /* 0x000fea0003800000 */
.L_x_2333:
[----:B------:R-:W-:Y:S05]  /*8970*/  BRA `(.L_x_2336) ;  /* 0x0000005000347947 */ /* 0x000fea0003800000 */
.L_x_2332:
[----:B------:R-:W2:Y:S01]  /*8980*/  LDC.64 R12, c[0x0][0x3d8] ;  /* 0x0000f600ff0c7b82 */ /* 0x000ea20000000a00 */
[----:B-----5:R-:W-:Y:S01]  /*8990*/  SHF.R.S32.HI R3, RZ, 0x1f, R117 ;  /* 0x0000001fff037819 */ /* 0x020fe20000011475 */
[----:B------:R-:W-:Y:S01]  /*89a0*/  IMAD.MOV.U32 R6, RZ, RZ, R16 ;  /* 0x000000ffff067224 */ /* 0x000fe200078e0010 */
[----:B------:R-:W-:Y:S01]  /*89b0*/  ISETP.NE.AND P4, PT, R24, RZ, PT ;  /* 0x000000ff1800720c */ /* 0x000fe20003f85270 */
[----:B------:R-:W-:Y:S01]  /*89c0*/  IMAD.MOV.U32 R7, RZ, RZ, R17 ;  /* 0x000000ffff077224 */ /* 0x000fe200078e0011 */
[----:B------:R-:W-:Y:S02]  /*89d0*/  SHF.R.S32.HI R5, RZ, 0x1f, R22 ;  /* 0x0000001fff057819 */ /* 0x000fe40000011416 */
[----:B------:R-:W-:Y:S01]  /*89e0*/  MOV R4, R22 ;  /* 0x0000001600047202 */ /* 0x000fe20000000f00 */
[----:B------:R-:W3:Y:S01]  /*89f0*/  LDC.64 R14, c[0x0][0x3e8] ;  /* 0x0000fa00ff0e7b82 */ /* 0x000ee20000000a00 */
[-C--:B--2---:R-:W-:Y:S01]  /*8a00*/  IMAD R0, R3, R12.reuse, RZ ;  /* 0x0000000c03007224 */ /* 0x084fe200078e02ff */
[----:B------:R-:W-:Y:S01]  /*8a10*/  SHF.L.U64.HI R30, R12, 0x5, R13 ;  /* 0x000000050c1e7819 */ /* 0x000fe2000001020d */
[----:B------:R-:W-:-:S04]  /*8a20*/  IMAD.WIDE.U32 R8, R18, R12, R6 ;  /* 0x0000000c12087225 */ /* 0x000fc800078e0006 */
[----:B------:R-:W-:Y:S02]  /*8a30*/  IMAD R21, R19, R12, RZ ;  /* 0x0000000c13157224 */ /* 0x000fe400078e02ff */
[-C--:B---3--:R-:W-:Y:S01]  /*8a40*/  IMAD R20, R3, R14.reuse, RZ ;  /* 0x0000000e03147224 */ /* 0x088fe200078e02ff */
[----:B------:R-:W-:Y:S01]  /*8a50*/  SHF.L.U64.HI R28, R14, 0x5, R15 ;  /* 0x000000050e1c7819 */ /* 0x000fe2000001020f */
[----:B------:R-:W-:Y:S01]  /*8a60*/  IMAD.WIDE.U32 R10, R18, R14, R6 ;  /* 0x0000000e120a7225 */ /* 0x000fe200078e0006 */
[----:B------:R-:W-:-:S03]  /*8a70*/  SHF.L.U32 R24, R14, 0x5, RZ ;  /* 0x000000050e187819 */ /* 0x000fc600000006ff */
        /* <DEDUP_REMOVED lines=9> */
[----:B------:R-:W-:-:S03]  /*8b10*/  IADD3 R33, P3, R10, R56, RZ ;  /* 0x000000380a217210 */ /* 0x000fc60007f7e0ff */
[----:B------:R-:W-:Y:S01]  /*8b20*/  IMAD R21, R18, R13, R21 ;  /* 0x0000000d12157224 */ /* 0x000fe200078e0215 */
[----:B------:R-:W-:Y:S01]  /*8b30*/  IADD3 R61, P1, R4, R56, RZ ;  /* 0x00000038043d7210 */ /* 0x000fe20007f3e0ff */
[----:B------:R-:W-:Y:S02]  /*8b40*/  IMAD R3, R18, R15, R3 ;  /* 0x0000000f12037224 */ /* 0x000fe400078e0203 */
[----:B------:R-:W-:Y:S02]  /*8b50*/  IMAD.IADD R59, R59, 0x1, R55 ;  /* 0x000000013b3b7824 */ /* 0x000fe400078e0237 */
[----:B------:R-:W-:Y:S02]  /*8b60*/  IMAD.IADD R53, R53, 0x1, R57 ;  /* 0x0000000135357824 */ /* 0x000fe400078e0239 */
[----:B------:R-:W-:Y:S01]  /*8b70*/  IMAD.SHL.U32 R29, R12, 0x20, RZ ;  /* 0x000000200c1d7824 */ /* 0x000fe200078e00ff */
[C---:B------:R-:W-:Y:S02]  /*8b80*/  IADD3.X R65, R59.reuse, R7, R21, P0, !PT ;  /* 0x000000073b417210 */ /* 0x040fe400007fe415 */
[----:B------:R-:W-:-:S02]  /*8b90*/  IADD3.X R31, R59, R21, R9, P2, !PT ;  /* 0x000000153b1f7210 */ /* 0x000fc400017fe409 */
[C---:B------:R-:W-:Y:S02]  /*8ba0*/  IADD3.X R67, R53.reuse, R5, R3, P1, !PT ;  /* 0x0000000535437210 */ /* 0x040fe40000ffe403 */
[----:B------:R-:W-:Y:S01]  /*8bb0*/  IADD3.X R35, R53, R3, R11, P3, !PT ;  /* 0x0000000335237210 */ /* 0x000fe20001ffe40b */
[----:B------:R-:W-:Y:S06]  /*8bc0*/  @!P4 BRA `(.L_x_2337) ;  /* 0x000000000040c947 */ /* 0x000fec0003800000 */
[----:B------:R-:W-:Y:S01]  /*8bd0*/  MOV R0, 0x0 ;  /* 0x0000000000007802 */ /* 0x000fe20000000f00 */
[----:B------:R-:W-:Y:S01]  /*8be0*/  ULDC.64 UR4, c[0x4][0xa0] ;  /* 0x0100280000047ab9 */ /* 0x000fe20000000a00 */
[----:B------:R-:W-:Y:S01]  /*8bf0*/  ULDC.64 UR6, c[0x4][0x20] ;  /* 0x0100080000067ab9 */ /* 0x000fe20000000a00 */
[----:B------:R-:W-:Y:S01]  /*8c00*/  IMAD.U32 R4, RZ, RZ, UR4 ;  /* 0x00000004ff047e24 */ /* 0x000fe2000f8e00ff */
[----:B------:R2:W3:Y:S01]  /*8c10*/  LDC.64 R14, c[0x4][R0] ;  /* 0x01000000000e7b82 */ /* 0x0004e20000000a00 */
        /* <DEDUP_REMOVED lines=8> */
[----:B--2---:R-:W-:-:S07]  /*8ca0*/  IMAD.MOV.U32 R13, RZ, RZ, RZ ;  /* 0x000000ffff0d7224 */ /* 0x004fce00078e00ff */
[----:B------:R-:W-:-:S07]  /*8cb0*/  LEPC R20, `(.L_x_2337) ;  /* 0x000000001014794e */ /* 0x000fce0000000000 */
[----:B01-3--:R-:W-:Y:S05]  /*8cc0*/  CALL.ABS.NOINC R14 ;  /* 0x000000000e007343 */ /* 0x00bfea0003c00000 */
.L_x_2337:
[----:B------:R-:W2:Y:S01]  /*8cd0*/  LDC.64 R10, c[0x0][0x3d8] ;  /* 0x0000f600ff0a7b82 */ /* 0x000ea20000000a00 */
[----:B------:R-:W-:Y:S01]  /*8ce0*/  SHF.R.S32.HI R3, RZ, 0x1f, R193 ;  /* 0x0000001fff037819 */ /* 0x000fe200000114c1 */
[----:B------:R-:W-:Y:S01]  /*8cf0*/  ULDC.U8 UR4, c[0x0][0x3f0] ;  /* 0x0000fc0000047ab9 */ /* 0x000fe20000000000 */
[----:B------:R-:W-:Y:S01]  /*8d00*/  BSSY B0, `(.L_x_2338) ;  /* 0x00004cc000007945 */ /* 0x000fe20003800000 */
[----:B------:R-:W-:-:S04]  /*8d10*/  ISETP.NE.AND P0, PT, RZ, UR4, PT ;  /* 0x00000004ff007c0c */ /* 0x000fc8000bf05270 */
[----:B------:R-:W3:Y:S01]  /*8d20*/  LDC.64 R12, c[0x0][0x3e8] ;  /* 0x0000fa00ff0c7b82 */ /* 0x000ee20000000a00 */
[-C--:B--2---:R-:W-:Y:S02]  /*8d30*/  IMAD R0, R3, R10.reuse, RZ ;  /* 0x0000000a03007224 */ /* 0x084fe400078e02ff */
[----:B------:R-:W-:-:S04]  /*8d40*/  IMAD.WIDE.U32 R4, R193, R10, RZ ;  /* 0x0000000ac1047225 */ /* 0x000fc800078e00ff */
[-C--:B---3--:R-:W-:Y:S02]  /*8d50*/  IMAD R6, R3, R12.reuse, RZ ;  /* 0x0000000c03067224 */ /* 0x088fe400078e02ff */
        /* <DEDUP_REMOVED lines=12> */
[----:B------:R-:W2:Y:S01]  /*8e20*/  LDC R0, c[0x0][0x428] ;  /* 0x00010a00ff007b82 */ /* 0x000ea20000000800 */
        /* <DEDUP_REMOVED lines=11> */
[----:B--2---:R-:W-:-:S13]  /*8ee0*/  ISETP.NE.AND P4, PT, R0, 0x1, PT ;  /* 0x000000010000780c */ /* 0x004fda0003f85270 */
[----:B------:R-:W2:Y:S08]  /*8ef0*/  @P4 LDC R20, c[0x0][0x42c] ;  /* 0x00010b00ff144b82 */ /* 0x000eb00000000800 */
[----:B------:R-:W3:Y:S01]  /*8f00*/  @P4 LDC R21, c[0x0][0x430] ;  /* 0x00010c00ff154b82 */ /* 0x000ee20000000800 */
        /* <DEDUP_REMOVED lines=22> */
.L_x_2341:
[----:B------:R-:W-:Y:S05]  /*9070*/  BSYNC B1 ;  /* 0x0000000000017941 */ /* 0x000fea0003800000 */
.L_x_2340:
[----:B------:R-:W-:Y:S04]  /*9080*/  BSSY B1, `(.L_x_2342) ;  /* 0x0000017000017945 */ /* 0x000fe80003800000 */
[----:B------:R-:W-:Y:S05]  /*9090*/  @P1 BRA `(.L_x_2343) ;  /* 0x0000000000541947 */ /* 0x000fea0003800000 */
[----:B----4-:R-:W-:Y:S01]  /*90a0*/  IADD3 R9, P2, P3, R63, R29, R6 ;  /* 0x0000001d3f097210 */ /* 0x010fe20007b5e006 */
        /* <DEDUP_REMOVED lines=20> */
.L_x_2343:
[----:B------:R-:W-:Y:S05]  /*91f0*/  BSYNC B1 ;  /* 0x0000000000017941 */ /* 0x000fea0003800000 */
.L_x_2342:
[----:B-----5:R-:W-:Y:S01]  /*9200*/  MOV R3, R48 ;  /* 0x0000003000037202 */ /* 0x020fe20000000f00 */
[----:B------:R-:W-:Y:S01]  /*9210*/  IMAD R0, R193, 0x80, R18 ;  /* 0x00000080c1007824 */ /* 0x000fe200078e0212 */
[----:B----4-:R-:W-:Y:S01]  /*9220*/  MOV R9, R47 ;  /* 0x0000002f00097202 */ /* 0x010fe20000000f00 */
[----:B------:R-:W-:Y:S01]  /*9230*/  IMAD.MOV.U32 R8, RZ, RZ, R49 ;  /* 0x000000ffff087224 */ /* 0x000fe200078e0031 */
[----:B------:R-:W-:Y:S01]  /*9240*/  PRMT R62, R3, 0x7610, R62 ;  /* 0x00007610033e7816 */ /* 0x000fe2000000003e */
[----:B------:R-:W-:Y:S01]  /*9250*/  IMAD R3, R219, 0x20, R0 ;  /* 0x00000020db037824 */ /* 0x000fe200078e0200 */
[-C--:B------:R-:W-:Y:S01]  /*9260*/  ISETP.GE.AND P2, PT, R187, R72.reuse, PT ;  /* 0x00000048bb00720c */ /* 0x080fe20003f46270 */
[----:B------:R-:W-:Y:S01]  /*9270*/  IMAD.MOV.U32 R0, RZ, RZ, R46 ;  /* 0x000000ffff007224 */ /* 0x000fe200078e002e */
[----:B------:R-:W-:Y:S01]  /*9280*/  PRMT R60, R60, 0x5410, R8 ;  /* 0x000054103c3c7816 */ /* 0x000fe20000000008 */
[----:B------:R-:W-:Y:S01]  /*9290*/  IMAD.MOV.U32 R8, RZ, RZ, R50 ;  /* 0x000000ffff087224 */ /* 0x000fe200078e0032 */
[----:B------:R-:W-:Y:S01]  /*92a0*/  ISETP.GE.AND P3, PT, R189, R72, PT ;  /* 0x00000048bd00720c */ /* 0x000fe20003f66270 */
[----:B------:R-:W-:Y:S01]  /*92b0*/  IMAD.MOV.U32 R14, RZ, RZ, R56 ;  /* 0x000000ffff0e7224 */ /* 0x000fe200078e0038 */
[----:B------:R-:W-:Y:S01]  /*92c0*/  PRMT R57, R57, 0x5410, R0 ;  /* 0x0000541039397816 */ /* 0x000fe20000000000 */
[----:B--2---:R-:W-:Y:S01]  /*92d0*/  @P4 IMAD.HI.U32 R0, R3, R20, RZ ;  /* 0x0000001403004227 */ /* 0x004fe200078e00ff */
[----:B------:R-:W-:Y:S01]  /*92e0*/  PRMT R62, R62, 0x5410, R8 ;  /* 0x000054103e3e7816 */ /* 0x000fe20000000008 */
[----:B------:R-:W-:Y:S01]  /*92f0*/  BSSY B1, `(.L_x_2344) ;  /* 0x000003b000017945 */ /* 0x000fe20003800000 */
[----:B------:R-:W-:Y:S01]  /*9300*/  PRMT R56, R56, 0x5410, R9 ;  /* 0x0000541038387816 */ /* 0x000fe20000000009 */
[----:B------:R-:W-:Y:S01]  /*9310*/  IMAD.MOV.U32 R8, RZ, RZ, R51 ;  /* 0x000000ffff087224 */ /* 0x000fe200078e0033 */
[----:B---3--:R-:W-:Y:S01]  /*9320*/  @P4 SHF.R.U32.HI R3, RZ, R21, R0 ;  /* 0x00000015ff034219 */ /* 0x008fe20000011600 */
[----:B------:R-:W-:Y:S01]  /*9330*/  IMAD.MOV.U32 R9, RZ, RZ, R44 ;  /* 0x000000ffff097224 */ /* 0x000fe200078e002c */
[----:B------:R-:W-:Y:S01]  /*9340*/  MOV R20, R45 ;  /* 0x0000002d00147202 */ /* 0x000fe20000000f00 */
[----:B------:R-:W-:Y:S01]  /*9350*/  IMAD.MOV.U32 R0, RZ, RZ, R42 ;  /* 0x000000ffff007224 */ /* 0x000fe200078e002a */
[----:B------:R-:W-:Y:S01]  /*9360*/  PRMT R72, R8, 0x7610, R72 ;  /* 0x0000761008487816 */ /* 0x000fe20000000048 */
[----:B------:R-:W-:Y:S01]  /*9370*/  IMAD.MOV.U32 R8, RZ, RZ, R43 ;  /* 0x000000ffff087224 */ /* 0x000fe200078e002b */
[----:B------:R-:W-:Y:S01]  /*9380*/  PRMT R60, R9, 0x7610, R60 ;  /* 0x00007610093c7816 */ /* 0x000fe2000000003c */
[----:B------:R-:W-:Y:S01]  /*9390*/  IMAD.MOV.U32 R58, RZ, RZ, R54 ;  /* 0x000000ffff3a7224 */ /* 0x000fe200078e0036 */
[----:B------:R-:W-:-:S02]  /*93a0*/  SHF.R.S32.HI R9, RZ, 0x1f, R3 ;  /* 0x0000001fff097819 */ /* 0x000fc40000011403 */
[----:B------:R-:W-:Y:S02]  /*93b0*/  CS2R R26, SRZ ;  /* 0x00000000001a7805 */ /* 0x000fe4000001ff00 */
[----:B------:R-:W-:Y:S01]  /*93c0*/  PRMT R57, R20, 0x7610, R57 ;  /* 0x0000761014397816 */ /* 0x000fe20000000039 */
[----:B------:R-:W-:Y:S01]  /*93d0*/  IMAD.MOV.U32 R20, RZ, RZ, R38 ;  /* 0x000000ffff147224 */ /* 0x000fe200078e0026 */
[----:B------:R-:W-:Y:S01]  /*93e0*/  PRMT R54, R8, 0x7610, R54 ;  /* 0x0000761008367816 */ /* 0x000fe20000000036 */
[----:B------:R-:W-:Y:S01]  /*93f0*/  IMAD R8, R9, R12, RZ ;  /* 0x0000000c09087224 */ /* 0x000fe200078e02ff */
[----:B------:R-:W-:Y:S01]  /*9400*/  MOV R15, R53 ;  /* 0x00000035000f7202 */ /* 0x000fe20000000f00 */
[----:B------:R-:W-:Y:S01]  /*9410*/  IMAD.WIDE.U32 R58, R3, R10, R58 ;  /* 0x0000000a033a7225 */ /* 0x000fe200078e003a */
[----:B------:R-:W-:Y:S02]  /*9420*/  MOV R21, R39 ;  /* 0x0000002700157202 */ /* 0x000fe40000000f00 */
[----:B------:R-:W-:-:S02]  /*9430*/  CS2R R34, SRZ ;  /* 0x0000000000227805 */ /* 0x000fc4000001ff00 */
[----:B------:R-:W-:Y:S01]  /*9440*/  PRMT R55, R55, 0x5410, R0 ;  /* 0x0000541037377816 */ /* 0x000fe20000000000 */
[----:B------:R-:W-:Y:S01]  /*9450*/  IMAD R0, R9, R10, RZ ;  /* 0x0000000a09007224 */ /* 0x000fe200078e02ff */
[----:B------:R-:W-:Y:S01]  /*9460*/  PRMT R53, R20, 0x5410, R21 ;  /* 0x0000541014357816 */ /* 0x000fe20000000015 */
[C---:B------:R-:W-:Y:S01]  /*9470*/  IMAD R75, R3.reuse, R13, R8 ;  /* 0x0000000d034b7224 */ /* 0x040fe200078e0208 */
[----:B------:R-:W-:Y:S01]  /*9480*/  CS2R R30, SRZ ;  /* 0x00000000001e7805 */ /* 0x000fe2000001ff00 */
[C---:B------:R-:W-:Y:S01]  /*9490*/  IMAD.WIDE.U32 R14, R3.reuse, R12, R14 ;  /* 0x0000000c030e7225 */ /* 0x040fe200078e000e */
[----:B------:R-:W-:Y:S02]  /*94a0*/  CS2R R32, SRZ ;  /* 0x0000000000207805 */ /* 0x000fe4000001ff00 */
[----:B------:R-:W-:Y:S02]  /*94b0*/  CS2R R20, SRZ ;  /* 0x0000000000147805 */ /* 0x000fe4000001ff00 */
[----:B------:R-:W-:Y:S01]  /*94c0*/  CS2R R24, SRZ ;  /* 0x0000000000187805 */ /* 0x000fe2000001ff00 */
[----:B------:R-:W-:Y:S01]  /*94d0*/  IMAD R73, R3, R11, R0 ;  /* 0x0000000b03497224 */ /* 0x000fe200078e0200 */
[----:B------:R-:W-:-:S02]  /*94e0*/  CS2R R8, SRZ ;  /* 0x0000000000087805 */ /* 0x000fc4000001ff00 */
[----:B------:R-:W-:Y:S01]  /*94f0*/  CS2R R28, SRZ ;  /* 0x00000000001c7805 */ /* 0x000fe2000001ff00 */
        /* <DEDUP_REMOVED lines=8> */
[----:B------:R-:W-:-:S03]  /*9580*/  LEA R0, P4, R12, R4, 0x6 ;  /* 0x000000040c007211 */ /* 0x000fc600078830ff */
[----:B------:R-:W-:Y:S01]  /*9590*/  IMAD.X R29, R30, 0x1, R65, P5 ;  /* 0x000000011e1d7824 */ /* 0x000fe200028e0641 */
[----:B------:R-:W-:Y:S02]  /*95a0*/  IADD3 R0, P5, R0, R61, RZ ;  /* 0x0000003d00007210 */ /* 0x000fe40007fbe0ff */
[----:B------:R-:W-:Y:S02]  /*95b0*/  LEA.HI.X R30, R12, R5, R13, 0x6, P4 ;  /* 0x000000050c1e7211 */ /* 0x000fe400020f340d */
[----:B------:R-:W-:Y:S01]  /*95c0*/  LEA R68, P4, R28, UR4, 0x1 ;  /* 0x000000041c447c11 */ /* 0x000fe2000f8808ff */
[----:B------:R-:W-:Y:S02]  /*95d0*/  ULDC UR4, c[0x0][0x3d4] ;  /* 0x0000f50000047ab9 */ /* 0x000fe40000000800 */
[----:B------:R-:W-:Y:S01]  /*95e0*/  IMAD.X R3, R30, 0x1, R67, P5 ;  /* 0x000000011e037824 */ /* 0x000fe200028e0643 */
[----:B------:R-:W-:Y:S02]  /*95f0*/  LEA R70, P5, R0, UR6, 0x1 ;  /* 0x0000000600467c11 */ /* 0x000fe4000f8a08ff */
[----:B------:R-:W-:-:S02]  /*9600*/  CS2R R30, SRZ ;  /* 0x00000000001e7805 */ /* 0x000fc4000001ff00 */
        /* <DEDUP_REMOVED lines=9> */
.L_x_2345:
[----:B------:R-:W-:Y:S05]  /*96a0*/  BSYNC B1 ;  /* 0x0000000000017941 */ /* 0x000fea0003800000 */
.L_x_2344:
        /* <DEDUP_REMOVED lines=27> */
.L_x_2347:
[----:B------:R-:W-:Y:S05]  /*9860*/  BSYNC B1 ;  /* 0x0000000000017941 */ /* 0x000fea0003800000 */
.L_x_2346:
[----:B------:R-:W-:Y:S01]  /*9870*/  ULDC.64 UR4, c[0x0][0x3c8] ;  /* 0x0000f20000047ab9 */ /* 0x000fe20000000a00 */
[----:B------:R-:W-:Y:S01]  /*9880*/  ULDC.64 UR6, c[0x0][0x3e0] ;  /* 0x0000f80000067ab9 */ /* 0x000fe20000000a00 */
[----:B---3--:R-:W-:Y:S01]  /*9890*/  IMAD.IADD R5, R59, 0x1, R73 ;  /* 0x000000013b057824 */ /* 0x008fe200078e0249 */
[----:B------:R-:W-:Y:S01]  /*98a0*/  LEA R4, P4, R58, UR4, 0x1 ;  /* 0x000000043a047c11 */ /* 0x000fe2000f8808ff */
[----:B------:R-:W-:Y:S01]  /*98b0*/  IMAD.IADD R3, R15, 0x1, R75 ;  /* 0x000000010f037824 */ /* 0x000fe200078e024b */
[----:B------:R-:W-:Y:S01]  /*98c0*/  LEA R0, P5, R14, UR6, 0x1 ;  /* 0x000000060e007c11 */ /* 0x000fe2000f8a08ff */
[----:B------:R-:W-:Y:S01]  /*98d0*/  IMAD.MOV.U32 R6, RZ, RZ, R40 ;  /* 0x000000ffff067224 */ /* 0x000fe200078e0028 */
[----:B------:R-:W-:Y:S01]  /*98e0*/  UMOV UR4, 0xffffffff ;  /* 0xffffffff00047882 */ /* 0x000fe20000000000 */
[----:B------:R-:W-:Y:S02]  /*98f0*/  MOV R7, R41 ;  /* 0x0000002900077202 */ /* 0x000fe40000000f00 */
[----:B------:R-:W-:-:S02]  /*9900*/  LEA.HI.X R5, R58, UR5, R5, 0x1, P4 ;  /* 0x000000053a057c11 */ /* 0x000fc4000a0f0c05 */
[----:B------:R-:W-:Y:S02]  /*9910*/  LEA.HI.X R3, R14, UR7, R3, 0x1, P5 ;  /* 0x000000070e037c11 */ /* 0x000fe4000a8f0c03 */
[----:B------:R-:W-:Y:S02]  /*9920*/  PRMT R59, R6, 0x7610, R59 ;  /* 0x00007610063b7816 */ /* 0x000fe4000000003b */
[----:B------:R-:W-:Y:S02]  /*9930*/  PRMT R56, R7, 0x7610, R56 ;  /* 0x0000761007387816 */ /* 0x000fe40000000038 */
[----:B------:R-:W-:Y:S01]  /*9940*/  LEA.HI R6, R223, R223, RZ, 0x1 ;  /* 0x000000dfdf067211 */ /* 0x000fe200078f08ff */
[----:B------:R-:W-:Y:S06]  /*9950*/  BRA.DIV UR4, `(.L_x_2348) ;  /* 0x0000015604307947 */ /* 0x000fec000b800000 */
.L_x_2567:
[----:B------:R-:W-:-:S03]  /*9960*/  UMOV UR4, 0xffffffff ;  /* 0xffffffff00047882 */ /* 0x000fc60000000000 */
[----:B------:R-:W-:Y:S05]  /*9970*/  BRA.DIV UR4, `(.L_x_2349) ;  /* 0x0000015604507947 */ /* 0x000fea000b800000 */
.L_x_2570:
[----:B------:R-:W-:-:S03]  /*9980*/  UMOV UR4, 0xffffffff ;  /* 0xffffffff00047882 */ /* 0x000fc60000000000 */
[----:B------:R-:W-:Y:S05]  /*9990*/  BRA.DIV UR4, `(.L_x_2350) ;  /* 0x0000015604707947 */ /* 0x000fea000b800000 */
.L_x_2573:
[----:B------:R-:W-:-:S03]  /*99a0*/  UMOV UR4, 0xffffffff ;  /* 0xffffffff00047882 */ /* 0x000fc60000000000 */
[----:B------:R-:W-:Y:S05]  /*99b0*/  BRA.DIV UR4, `(.L_x_2351) ;  /* 0x0000015604907947 */ /* 0x000fea000b800000 */
.L_x_2576:
[----:B------:R-:W-:-:S03]  /*99c0*/  UMOV UR4, 0xffffffff ;  /* 0xffffffff00047882 */ /* 0x000fc60000000000 */
[----:B------:R-:W-:Y:S05]  /*99d0*/  BRA.DIV UR4, `(.L_x_2352) ;  /* 0x0000015604b07947 */ /* 0x000fea000b800000 */
.L_x_2579:
[----:B------:R-:W-:-:S03]  /*99e0*/  UMOV UR4, 0xffffffff ;  /* 0xffffffff00047882 */ /* 0x000fc60000000000 */
[----:B------:R-:W-:Y:S05]  /*99f0*/  BRA.DIV UR4, `(.L_x_2353) ;  /* 0x0000015604d07947 */ /* 0x000fea000b800000 */
.L_x_2582:
[----:B------:R-:W-:-:S03]  /*9a00*/  UMOV UR4, 0xffffffff ;  /* 0xffffffff00047882 */ /* 0x000fc60000000000 */
[----:B------:R-:W-:Y:S05]  /*9a10*/  BRA.DIV UR4, `(.L_x_2354) ;  /* 0x0000015604f07947 */ /* 0x000fea000b800000 */
.L_x_2585:
[----:B------:R-:W-:-:S03]  /*9a20*/  UMOV UR4, 0xffffffff ;  /* 0xffffffff00047882 */ /* 0x000fc60000000000 */
[----:B------:R-:W-:Y:S05]  /*9a30*/  BRA.DIV UR4, `(.L_x_2355) ;  /* 0x0000015a04107947 */ /* 0x000fea000b800000 */
.L_x_2588:
[----:B------:R-:W-:-:S03]  /*9a40*/  UMOV UR4, 0xffffffff ;  /* 0xffffffff00047882 */ /* 0x000fc60000000000 */
[----:B------:R-:W-:Y:S05]  /*9a50*/  BRA.DIV UR4, `(.L_x_2356) ;  /* 0x0000015a04307947 */ /* 0x000fea000b800000 */
.L_x_2591:
[----:B------:R-:W-:-:S03]  /*9a60*/  UMOV UR4, 0xffffffff ;  /* 0xffffffff00047882 */ /* 0x000fc60000000000 */
[----:B------:R-:W-:Y:S05]  /*9a70*/  BRA.DIV UR4, `(.L_x_2357) ;  /* 0x0000015a04507947 */ /* 0x000fea000b800000 */
.L_x_2594:
[----:B------:R-:W-:-:S03]  /*9a80*/  UMOV UR4, 0xffffffff ;  /* 0xffffffff00047882 */ /* 0x000fc60000000000 */
[----:B------:R-:W-:Y:S05]  /*9a90*/  BRA.DIV UR4, `(.L_x_2358) ;  /* 0x0000015a04707947 */ /* 0x000fea000b800000 */
.L_x_2597:
[----:B------:R-:W-:-:S03]  /*9aa0*/  UMOV UR4, 0xffffffff ;  /* 0xffffffff00047882 */ /* 0x000fc60000000000 */
[----:B------:R-:W-:Y:S05]  /*9ab0*/  BRA.DIV UR4, `(.L_x_2359) ;  /* 0x0000015a04907947 */ /* 0x000fea000b800000 */
.L_x_2600:
[----:B------:R-:W-:-:S03]  /*9ac0*/  UMOV UR4, 0xffffffff ;  /* 0xffffffff00047882 */ /* 0x000fc60000000000 */
[----:B------:R-:W-:Y:S05]  /*9ad0*/  BRA.DIV UR4, `(.L_x_2360) ;  /* 0x0000015a04b07947 */ /* 0x000fea000b800000 */
.L_x_2603:
[----:B------:R-:W-:Y:S01]  /*9ae0*/  UMOV UR4, 0xffffffff ;  /* 0xffffffff00047882 */ /* 0x000fe20000000000 */
[----:B------:R-:W-:Y:S02]  /*9af0*/  LOP3.LUT R6, R6, 0xfffffffe, RZ, 0xc0, !PT ;  /* 0xfffffffe06067812 */ /* 0x000fe400078ec0ff */
[----:B------:R-:W-:Y:S05]  /*9b00*/  BRA.DIV UR4, `(.L_x_2361) ;  /* 0x0000015a04cc7947 */ /* 0x000fea000b800000 */
.L_x_2606:
[----:B------:R-:W-:Y:S01]  /*9b10*/  UMOV UR4, 0xffffffff ;  /* 0xffffffff00047882 */ /* 0x000fe20000000000 */
[----:B------:R-:W-:Y:S02]  /*9b20*/  IMAD.IADD R6, R223, 0x1, -R6 ;  /* 0x00000001df067824 */ /* 0x000fe400078e0a06 */
[----:B------:R-:W-:Y:S05]  /*9b30*/  BRA.DIV UR4, `(.L_x_2362) ;  /* 0x0000015a04e87947 */ /* 0x000fea000b800000 */
.L_x_2609:
[----:B------:R-:W-:Y:S01]  /*9b40*/  UMOV UR4, 0xffffffff ;  /* 0xffffffff00047882 */ /* 0x000fe20000000000 */
[----:B------:R-:W-:Y:S02]  /*9b50*/  SHF.L.U32 R3, R6, 0x1f, RZ ;  /* 0x0000001f06037819 */ /* 0x000fe400000006ff */
[----:B------:R-:W-:Y:S05]  /*9b60*/  BRA.DIV UR4, `(.L_x_2363) ;  /* 0x0000015e04047947 */ /* 0x000fea000b800000 */
.L_x_2612:
[----:B------:R-:W3:Y:S01]  /*9b70*/  SYNCS.PHASECHK.TRANS64.TRYWAIT P4, [R2+URZ+0x28800], R3 ;  /* 0x02880003020075a7 */ /* 0x000ee2000808017f */
[----:B------:R-:W-:Y:S01]  /*9b80*/  IMAD.MOV.U32 R4, RZ, RZ, R37 ;  /* 0x000000ffff047224 */ /* 0x000fe200078e0025 */
[----:B------:R-:W-:Y:S01]  /*9b90*/  MOV R0, R36 ;  /* 0x0000002400007202 */ /* 0x000fe20000000f00 */
[----:B-----5:R-:W-:Y:S01]  /*9ba0*/  IMAD.MOV.U32 R5, RZ, RZ, R34 ;  /* 0x000000ffff057224 */ /* 0x020fe200078e0022 */
[----:B------:R-:W-:Y:S01]  /*9bb0*/  BSSY B1, `(.L_x_2364) ;  /* 0x000001a000017945 */ /* 0x000fe20003800000 */
        /* <DEDUP_REMOVED lines=22> */
[----:B------:R-:W-:Y:S01]  /*9d20*/  IMAD.MOV.U32 R5, RZ, RZ, R9 ;  /* 0x000000ffff057224 */ /* 0x000fe200078e0009 */
[----:B------:R-:W-:Y:S01]  /*9d30*/  MOV R4, R8 ;  /* 0x0000000800047202 */ /* 0x000fe20000000f00 */
[----:B---3--:R-:W-:Y:S06]  /*9d40*/  @!P4 BRA `(.L_x_2365) ;  /* 0x0000015800b4c947 */ /* 0x008fec0003800000 */
.L_x_2613:
[----:B------:R-:W-:Y:S05]  /*9d50*/  BSYNC B1 ;  /* 0x0000000000017941 */ /* 0x000fea0003800000 */
.L_x_2364:
[----:B------:R-:W-:Y:S01]  /*9d60*/  BSSY B1, `(.L_x_2366) ;  /* 0x000005e000017945 */ /* 0x000fe20003800000 */
[----:B---3--:R-:W-:-:S03]  /*9d70*/  PRMT R3, R4, 0x5410, R5 ;  /* 0x0000541004037816 */ /* 0x008fc60000000005 */
[----:B------:R-:W-:Y:S05]  /*9d80*/  @P0 BRA `(.L_x_2367) ;  /* 0x00000004006c0947 */ /* 0x000fea0003800000 */
[----:B------:R-:W3:Y:S01]  /*9d90*/  LDC R5, c[0x0][0x3d4] ;  /* 0x0000f500ff057b82 */ /* 0x000ee20000000800 */
[----:B------:R-:W-:Y:S01]  /*9da0*/  BSSY B2, `(.L_x_2368) ;  /* 0x000002e000027945 */ /* 0x000fe20003800000 */
[-C--:B---3--:R-:W-:Y:S02]  /*9db0*/  ISETP.GE.AND P0, PT, R22, R5.reuse, PT ;  /* 0x000000051600720c */ /* 0x088fe40003f06270 */
[----:B------:R-:W-:-:S11]  /*9dc0*/  ISETP.GE.AND P4, PT, R186, R5, PT ;  /* 0x00000005ba00720c */ /* 0x000fd60003f86270 */
[----:B------:R-:W-:Y:S05]  /*9dd0*/  @P0 BRA `(.L_x_2369) ;  /* 0x0000000000a80947 */ /* 0x000fea0003800000 */
[----:B------:R-:W3:Y:S01]  /*9de0*/  LDS.128 R4, [R211] ;  /* 0x00000000d3047984 */ /* 0x000ee20000000c00 */
[----:B------:R-:W-:Y:S01]  /*9df0*/  SHF.R.U32.HI R61, RZ, 0x10, R51 ;  /* 0x00000010ff3d7819 */ /* 0x000fe20000011633 */
[--C-:B------:R-:W-:Y:S01]  /*9e00*/  HADD2.F32 R58, -RZ, R62.reuse.H1_H1 ;  /* 0x3000003eff3a7230 */ /* 0x100fe20000004100 */
[----:B------:R-:W-:Y:S01]  /*9e10*/  SHF.R.U32.HI R63, RZ, 0x10, R49 ;  /* 0x00000010ff3f7819 */ /* 0x000fe20000011631 */
[----:B------:R-:W-:Y:S01]  /*9e20*/  HADD2.F32 R62, -RZ, R62.H0_H0 ;  /* 0x2000003eff3e7230 */ /* 0x000fe20000004100 */
[----:B--2---:R-:W-:Y:S01]  /*9e30*/  SHF.R.U64 R69, R50, 0x10, R51 ;  /* 0x0000001032457819 */ /* 0x004fe20000001233 */
[----:B------:R-:W-:Y:S01]  /*9e40*/  HADD2.F32 R61, -RZ, R61.H0_H0 ;  /* 0x2000003dff3d7230 */ /* 0x000fe20000004100 */
[----:B------:R-:W-:Y:S01]  /*9e50*/  SHF.R.U64 R67, R48, 0x10, R49 ;  /* 0x0000001030437819 */ /* 0x000fe20000001231 */
[----:B------:R-:W-:Y:S02]  /*9e60*/  HADD2.F32 R63, -RZ, R63.H0_H0 ;  /* 0x2000003fff3f7230 */ /* 0x000fe40000004100 */
[----:B---3--:R-:W-:-:S02]  /*9e70*/  HADD2.F32 R50, -RZ, R7.H0_H0 ;  /* 0x20000007ff327230 */ /* 0x008fc40000004100 */
        /* <DEDUP_REMOVED lines=32> */
.L_x_2369:
[----:B------:R-:W-:Y:S05]  /*a080*/  BSYNC B2 ;  /* 0x0000000000027941 */ /* 0x000fea0003800000 */
.L_x_2368:
[----:B------:R-:W-:Y:S05]  /*a090*/  @P4 BRA `(.L_x_2367) ;  /* 0x0000000000a84947 */ /* 0x000fea0003800000 */
[----:B---3--:R-:W3:Y:S01]  /*a0a0*/  LDS.128 R4, [R211+0x4000] ;  /* 0x00400000d3047984 */ /* 0x008ee20000000c00 */
[----:B------:R-:W-:Y:S01]  /*a0b0*/  SHF.R.U32.HI R50, RZ, 0x10, R47 ;  /* 0x00000010ff327819 */ /* 0x000fe2000001162f */
[----:B------:R-:W-:Y:S01]  /*a0c0*/  HADD2.F32 R60, -RZ, R60.H0_H0 ;  /* 0x2000003cff3c7230 */ /* 0x000fe20000004100 */
[----:B------:R-:W-:Y:S01]  /*a0d0*/  SHF.R.U32.HI R48, RZ, 0x10, R45 ;  /* 0x00000010ff307819 */ /* 0x000fe2000001162d */
[--C-:B------:R-:W-:Y:S01]  /*a0e0*/  HADD2.F32 R49, -RZ, R57.reuse.H1_H1 ;  /* 0x30000039ff317230 */ /* 0x100fe20000004100 */
[----:B------:R-:W-:Y:S01]  /*a0f0*/  SHF.R.U64 R62, R46, 0x10, R47 ;  /* 0x000000102e3e7819 */ /* 0x000fe2000000122f */
[----:B------:R-:W-:Y:S01]  /*a100*/  HADD2.F32 R50, -RZ, R50.H0_H0 ;  /* 0x20000032ff327230 */ /* 0x000fe20000004100 */
[----:B------:R-:W-:Y:S01]  /*a110*/  SHF.R.U64 R63, R44, 0x10, R45 ;  /* 0x000000102c3f7819 */ /* 0x000fe2000000122d */
[----:B------:R-:W-:Y:S02]  /*a120*/  HADD2.F32 R48, -RZ, R48.H0_H0 ;  /* 0x20000030ff307230 */ /* 0x000fe40000004100 */
[----:B------:R-:W-:-:S02]  /*a130*/  HADD2.F32 R57, -RZ, R57.H0_H0 ;  /* 0x20000039ff397230 */ /* 0x000fc40000004100 */
[--C-:B---3--:R-:W-:Y:S02]  /*a140*/  HADD2.F32 R47, -RZ, R7.reuse.H1_H1 ;  /* 0x30000007ff2f7230 */ /* 0x108fe40000004100 */
        /* <DEDUP_REMOVED lines=31> */
.L_x_2367:
[----:B------:R-:W-:Y:S05]  /*a340*/  BSYNC B1 ;  /* 0x0000000000017941 */ /* 0x000fea0003800000 */
.L_x_2366:
[----:B------:R-:W-:Y:S04]  /*a350*/  BSSY B1, `(.L_x_2370) ;  /* 0x000005d000017945 */ /* 0x000fe80003800000 */
[----:B------:R-:W-:Y:S05]  /*a360*/  @P1 BRA `(.L_x_2371) ;  /* 0x00000004006c1947 */ /* 0x000fea0003800000 */
[----:B---34-:R-:W3:Y:S01]  /*a370*/  LDC R5, c[0x0][0x3d4] ;  /* 0x0000f500ff057b82 */ /* 0x018ee20000000800 */
[----:B------:R-:W-:Y:S01]  /*a380*/  BSSY B2, `(.L_x_2372) ;  /* 0x000002e000027945 */ /* 0x000fe20003800000 */
[-C--:B---3--:R-:W-:Y:S02]  /*a390*/  ISETP.GE.AND P0, PT, R22, R5.reuse, PT ;  /* 0x000000051600720c */ /* 0x088fe40003f06270 */
[----:B------:R-:W-:-:S11]  /*a3a0*/  ISETP.GE.AND P1, PT, R186, R5, PT ;  /* 0x00000005ba00720c */ /* 0x000fd60003f26270 */
[----:B------:R-:W-:Y:S05]  /*a3b0*/  @P0 BRA `(.L_x_2373) ;  /* 0x0000000000a80947 */ /* 0x000fea0003800000 */
[----:B------:R-:W3:Y:S01]  /*a3c0*/  LDS.128 R4, [R211+0x1000] ;  /* 0x00100000d3047984 */ /* 0x000ee20000000c00 */
        /* <DEDUP_REMOVED lines=41> */
.L_x_2373:
[----:B------:R-:W-:Y:S05]  /*a660*/  BSYNC B2 ;  /* 0x0000000000027941 */ /* 0x000fea0003800000 */
.L_x_2372:
[----:B------:R-:W-:Y:S05]  /*a670*/  @P1 BRA `(.L_x_2371) ;  /* 0x0000000000a81947 */ /* 0x000fea0003800000 */
[----:B---3--:R-:W3:Y:S01]  /*a680*/  LDS.128 R4, [R211+0x5000] ;  /* 0x00500000d3047984 */ /* 0x008ee20000000c00 */
        /* <DEDUP_REMOVED lines=10> */
[--C-:B---3--:R-:W-:Y:S02]  /*a730*/  HADD2.F32 R39, -RZ, R7.reuse.H1_H1 ;  /* 0x30000007ff277230 */ /* 0x108fe40000004100 */
        /* <DEDUP_REMOVED lines=30> */
.L_x_2371:
[----:B------:R-:W-:Y:S05]  /*a920*/  BSYNC B1 ;  /* 0x0000000000017941 */ /* 0x000fea0003800000 */
.L_x_2370:
        /* <DEDUP_REMOVED lines=49> */
.L_x_2377:
[----:B------:R-:W-:Y:S05]  /*ac40*/  BSYNC B2 ;  /* 0x0000000000027941 */ /* 0x000fea0003800000 */
.L_x_2376:
[----:B------:R-:W-:Y:S05]  /*ac50*/  @P1 BRA `(.L_x_2375) ;  /* 0x0000000000a81947 */ /* 0x000fea0003800000 */
[----:B---3--:R-:W3:Y:S01]  /*ac60*/  LDS.128 R4, [R211+0x6000] ;  /* 0x00600000d3047984 */ /* 0x008ee20000000c00 */
        /* <DEDUP_REMOVED lines=9> */
[--C-:B---3--:R-:W-:Y:S02]  /*ad00*/  HADD2.F32 R29, -RZ, R7.reuse.H1_H1 ;  /* 0x30000007ff1d7230 */ /* 0x108fe40000004100 */
        /* <DEDUP_REMOVED lines=31> */
.L_x_2375:
[----:B------:R-:W-:Y:S05]  /*af00*/  BSYNC B1 ;  /* 0x0000000000017941 */ /* 0x000fea0003800000 */
.L_x_2374:
[----:B------:R-:W-:Y:S05]  /*af10*/  @P3 BRA `(.L_x_2378) ;  /* 0x0000002800a83947 */ /* 0x000fea0003800000 */
[----:B---34-:R-:W3:Y:S01]  /*af20*/  LDC R5, c[0x0][0x3d4] ;  /* 0x0000f500ff057b82 */ /* 0x018ee20000000800 */
[----:B------:R-:W-:Y:S01]  /*af30*/  BSSY B1, `(.L_x_2379) ;  /* 0x000002e000017945 */ /* 0x000fe20003800000 */
[-C--:B---3--:R-:W-:Y:S02]  /*af40*/  ISETP.GE.AND P0, PT, R22, R5.reuse, PT ;  /* 0x000000051600720c */ /* 0x088fe40003f06270 */
[----:B------:R-:W-:-:S11]  /*af50*/  ISETP.GE.AND P1, PT, R186, R5, PT ;  /* 0x00000005ba00720c */ /* 0x000fd60003f26270 */
[----:B------:R-:W-:Y:S05]  /*af60*/  @P0 BRA `(.L_x_2380) ;  /* 0x0000000000a80947 */ /* 0x000fea0003800000 */
[----:B------:R-:W3:Y:S01]  /*af70*/  LDS.128 R4, [R211+0x3000] ;  /* 0x00300000d3047984 */ /* 0x000ee20000000c00 */
        /* <DEDUP_REMOVED lines=41> */
.L_x_2380:
[----:B------:R-:W-:Y:S05]  /*b210*/  BSYNC B1 ;  /* 0x0000000000017941 */ /* 0x000fea0003800000 */
.L_x_2379:
[----:B------:R-:W-:Y:S05]  /*b220*/  @P1 BRA `(.L_x_2378) ;  /* 0x0000002400e41947 */ /* 0x000fea0003800000 */
[----:B---3--:R-:W3:Y:S01]  /*b230*/  LDS.128 R4, [R211+0x7000] ;  /* 0x00700000d3047984 */ /* 0x008ee20000000c00 */
        /* <DEDUP_REMOVED lines=42> */
.L_x_2339:
[----:B------:R-:W2:Y:S01]  /*b4e0*/  LDC R21, c[0x0][0x3d4] ;  /* 0x0000f500ff157b82 */ /* 0x000ea20000000800 */
[-C--:B------:R-:W-:Y:S01]  /*b4f0*/  ISETP.GE.AND P0, PT, R188, R72.reuse, PT ;  /* 0x00000048bc00720c */ /* 0x080fe20003f06270 */
[----:B------:R-:W-:Y:S01]  /*b500*/  ULDC.64 UR4, c[0x0][0x3c8] ;  /* 0x0000f20000047ab9 */ /* 0x000fe20000000a00 */
[-C--:B------:R-:W-:Y:S01]  /*b510*/  ISETP.GE.AND P1, PT, R187, R72.reuse, PT ;  /* 0x00000048bb00720c */ /* 0x080fe20003f26270 */
[----:B------:R-:W-:Y:S01]  /*b520*/  ULDC.64 UR6, c[0x0][0x3e0] ;  /* 0x0000f80000067ab9 */ /* 0x000fe20000000a00 */
[-C--:B------:R-:W-:Y:S02]  /*b530*/  ISETP.GE.AND P2, PT, R189, R72.reuse, PT ;  /* 0x00000048bd00720c */ /* 0x080fe40003f46270 */
[----:B------:R-:W-:Y:S02]  /*b540*/  ISETP.GE.AND P3, PT, R18, R72, PT ;  /* 0x000000481200720c */ /* 0x000fe40003f66270 */
[CC--:B--2---:R-:W-:Y:S02]  /*b550*/  ISETP.GE.OR P0, PT, R16.reuse, R21.reuse, P0 ;  /* 0x000000151000720c */ /* 0x0c4fe40000706670 */
[----:B------:R-:W-:-:S02]  /*b560*/  ISETP.GE.OR P1, PT, R16, R21, P1 ;  /* 0x000000151000720c */ /* 0x000fc40000f26670 */
[CC--:B------:R-:W-:Y:S02]  /*b570*/  ISETP.GE.OR P2, PT, R16.reuse, R21.reuse, P2 ;  /* 0x000000151000720c */ /* 0x0c0fe40001746670 */
[----:B------:R-:W-:-:S07]  /*b580*/  ISETP.GE.OR P3, PT, R16, R21, P3 ;  /* 0x000000151000720c */ /* 0x000fce0001f66670 */
[--C-:B------:R-:W-:Y:S01]  /*b590*/  @!P0 IADD3 R29, P4, P5, R27, R29, R6.reuse ;  /* 0x0000001d1b1d8210 */ /* 0x100fe20007d9e006 */
[----:B------:R-:W2:Y:S03]  /*b5a0*/  @!P0 LDC.64 R62, c[0x0][0x3e0] ;  /* 0x0000f800ff3e8b82 */ /* 0x000ea60000000a00 */
[--C-:B------:R-:W-:Y:S01]  /*b5b0*/  @!P0 IADD3.X R30, R31, R30, R7.reuse, P4, P5 ;  /* 0x0000001e1f1e8210 */ /* 0x100fe200027ea407 */
[C---:B------:R-:W-:Y:S01]  /*b5c0*/  @!P2 IMAD.WIDE.U32 R8, R10.reuse, 0x60, R6 ;  /* 0x000000600a08a825 */ /* 0x040fe200078e0006 */
[----:B------:R-:W-:-:S03]  /*b5d0*/  @!P1 LEA R0, P4, R10, R6, 0x6 ;  /* 0x000000060a009211 */ /* 0x000fc600078830ff */
[----:B------:R-:W3:Y:S01]  /*b5e0*/  @!P1 LDC.64 R66, c[0x0][0x3e0] ;  /* 0x0000f800ff429b82 */ /* 0x000ee20000000a00 */
[----:B------:R-:W-:Y:S01]  /*b5f0*/  @!P1 IADD3 R25, P5, R0, R27, RZ ;  /* 0x0000001b00199210 */ /* 0x000fe20007fbe0ff */
[----:B------:R-:W-:Y:S01]  /*b600*/  @!P2 IMAD R0, R11, 0x60, RZ ;  /* 0x000000600b00a824 */ /* 0x000fe200078e02ff */
[----:B------:R-:W-:Y:S02]  /*b610*/  @!P1 LEA.HI.X R26, R10, R7, R11, 0x6, P4 ;  /* 0x000000070a1a9211 */ /* 0x000fe400020f340b */
[----:B------:R-:W-:-:S03]  /*b620*/  @!P3 IADD3 R3, P4, R6, R27, RZ ;  /* 0x0000001b0603b210 */ /* 0x000fc60007f9e0ff */
[--C-:B------:R-:W-:Y:S01]  /*b630*/  @!P1 IMAD.X R26, R26, 0x1, R31.reuse, P5 ;  /* 0x000000011a1a9824 */ /* 0x100fe200028e061f */
[----:B------:R-:W-:Y:S01]  /*b640*/  @!P2 IADD3 R6, P5, R27, R8, RZ ;  /* 0x000000081b06a210 */ /* 0x000fe20007fbe0ff */
[----:B------:R-:W-:Y:S01]  /*b650*/  @!P3 IMAD.X R14, R7, 0x1, R31, P4 ;  /* 0x00000001070eb824 */ /* 0x000fe200020e061f */
[----:B------:R-:W4:Y:S02]  /*b660*/  @!P2 LDC.64 R70, c[0x0][0x3e0] ;  /* 0x0000f800ff46ab82 */ /* 0x000f240000000a00 */
[----:B------:R-:W-:Y:S01]  /*b670*/  @!P2 IADD3.X R7, R31, R0, R9, P5, !PT ;  /* 0x000000001f07a210 */ /* 0x000fe20002ffe409 */
[----:B------:R-:W-:Y:S01]  /*b680*/  @!P2 IMAD R31, R13, 0x60, RZ ;  /* 0x000000600d1fa824 */ /* 0x000fe200078e02ff */
[----:B------:R-:W-:-:S04]  /*b690*/  @!P0 IADD3 R27, P4, P5, R33, R24, R4 ;  /* 0x00000018211b8210 */ /* 0x000fc80007d9e004 */
[----:B------:R-:W-:Y:S01]  /*b6a0*/  @!P0 IADD3.X R28, R35, R28, R5, P4, P5 ;  /* 0x0000001c231c8210 */ /* 0x000fe200027ea405 */
[----:B------:R-:W0:Y:S01]  /*b6b0*/  @!P0 LDC.64 R60, c[0x0][0x3c8] ;  /* 0x0000f200ff3c8b82 */ /* 0x000e220000000a00 */
[----:B------:R-:W-:Y:S02]  /*b6c0*/  @!P3 IADD3 R15, P4, R4, R33, RZ ;  /* 0x00000021040fb210 */ /* 0x000fe40007f9e0ff */
[C---:B------:R-:W-:Y:S02]  /*b6d0*/  @!P1 LEA R20, P5, R12.reuse, R4, 0x6 ;  /* 0x000000040c149211 */ /* 0x040fe400078a30ff */
[----:B------:R-:W-:Y:S02]  /*b6e0*/  @!P3 IADD3.X R32, R5, R35, RZ, P4, !PT ;  /* 0x000000230520b210 */ /* 0x000fe400027fe4ff */
[C---:B------:R-:W-:Y:S01]  /*b6f0*/  @!P3 LEA R8, P4, R3.reuse, UR4, 0x1 ;  /* 0x000000040308bc11 */ /* 0x040fe2000f8808ff */
[----:B------:R-:W1:Y:S01]  /*b700*/  @!P1 LDC.64 R64, c[0x0][0x3c8] ;  /* 0x0000f200ff409b82 */ /* 0x000e620000000a00 */
[C---:B------:R-:W-:Y:S01]  /*b710*/  @!P1 LEA.HI.X R24, R12.reuse, R5, R13, 0x6, P5 ;  /* 0x000000050c189211 */ /* 0x040fe200028f340d */
[----:B------:R-:W-:Y:S01]  /*b720*/  @!P2 IMAD.WIDE.U32 R4, R12, 0x60, R4 ;  /* 0x000000600c04a825 */ /* 0x000fe200078e0004 */
[----:B------:R-:W-:-:S02]  /*b730*/  @!P3 LEA.HI.X R9, R3, UR5, R14, 0x1, P4 ;  /* 0x000000050309bc11 */ /* 0x000fc4000a0f0c0e */
[C---:B------:R-:W-:Y:S02]  /*b740*/  @!P3 LEA R14, P4, R15.reuse, UR6, 0x1 ;  /* 0x000000060f0ebc11 */ /* 0x040fe4000f8808ff */
[----:B------:R-:W-:Y:S01]  /*b750*/  @!P1 IADD3 R20, P5, R20, R33, RZ ;  /* 0x0000002114149210 */ /* 0x000fe20007fbe0ff */
[----:B------:R-:W1:Y:S01]  /*b760*/  @!P2 LDC.64 R68, c[0x0][0x3c8] ;  /* 0x0000f200ff44ab82 */ /* 0x000e620000000a00 */
[----:B------:R-:W-:Y:S02]  /*b770*/  @!P3 LEA.HI.X R15, R15, UR7, R32, 0x1, P4 ;  /* 0x000000070f0fbc11 */ /* 0x000fe4000a0f0c20 */
[----:B--2---:R-:W-:Y:S01]  /*b780*/  @!P0 LEA R62, P4, R27, R62, 0x1 ;  /* 0x0000003e1b3e8211 */ /* 0x004fe200078808ff */
[----:B------:R-:W-:Y:S01]  /*b790*/  @!P1 IMAD.X R24, R24, 0x1, R35, P5 ;  /* 0x0000000118189824 */ /* 0x000fe200028e0623 */
[----:B------:R-:W-:Y:S02]  /*b7a0*/  @!P2 IADD3 R0, P5, R33, R4, RZ ;  /* 0x000000042100a210 */ /* 0x000fe40007fbe0ff */
[----:B------:R-:W-:-:S02]  /*b7b0*/  @!P0 LEA.HI.X R63, R27, R63, R28, 0x1, P4 ;  /* 0x0000003f1b3f8211 */ /* 0x000fc400020f0c1c */
[C---:B---3--:R-:W-:Y:S02]  /*b7c0*/  @!P1 LEA R66, P4, R20.reuse, R66, 0x1 ;  /* 0x0000004214429211 */ /* 0x048fe400078808ff */
[----:B------:R-:W-:Y:S02]  /*b7d0*/  @!P2 IADD3.X R3, R35, R31, R5, P5, !PT ;  /* 0x0000001f2303a210 */ /* 0x000fe40002ffe405 */
[----:B------:R-:W-:Y:S02]  /*b7e0*/  @!P1 LEA.HI.X R67, R20, R67, R24, 0x1, P4 ;  /* 0x0000004314439211 */ /* 0x000fe400020f0c18 */
[----:B------:R-:W-:Y:S02]  /*b7f0*/  CS2R R32, SRZ ;  /* 0x0000000000207805 */ /* 0x000fe4000001ff00 */
[----:B----4-:R-:W-:Y:S02]  /*b800*/  @!P2 LEA R70, P4, R0, R70, 0x1 ;  /* 0x000000460046a211 */ /* 0x010fe400078808ff */
[----:B------:R-:W-:-:S02]  /*b810*/  CS2R R34, SRZ ;  /* 0x0000000000227805 */ /* 0x000fc4000001ff00 */
[C---:B0-----:R-:W-:Y:S02]  /*b820*/  @!P0 LEA R60, P5, R29.reuse, R60, 0x1 ;  /* 0x0000003c1d3c8211 */ /* 0x041fe400078a08ff */
[----:B------:R-:W-:Y:S02]  /*b830*/  CS2R R4, SRZ ;  /* 0x0000000000047805 */ /* 0x000fe4000001ff00 */
[----:B------:R-:W-:Y:S02]  /*b840*/  @!P2 LEA.HI.X R71, R0, R71, R3, 0x1, P4 ;  /* 0x000000470047a211 */ /* 0x000fe400020f0c03 */
[----:B------:R-:W0:Y:S01]  /*b850*/  LDC R0, c[0x0][0x428] ;  /* 0x00010a00ff007b82 */ /* 0x000e220000000800 */
[----:B------:R-:W-:Y:S02]  /*b860*/  @!P0 LEA.HI.X R61, R29, R61, R30, 0x1, P5 ;  /* 0x0000003d1d3d8211 */ /* 0x000fe400028f0c1e */
[----:B------:R-:W-:Y:S02]  /*b870*/  CS2R R28, SRZ ;  /* 0x00000000001c7805 */ /* 0x000fe4000001ff00 */
[----:B------:R-:W-:-:S02]  /*b880*/  CS2R R30, SRZ ;  /* 0x00000000001e7805 */ /* 0x000fc4000001ff00 */
[C---:B-1----:R-:W-:Y:S01]  /*b890*/  @!P1 LEA R64, P5, R25.reuse, R64, 0x1 ;  /* 0x0000004019409211 */ /* 0x042fe200078a08ff */
[----:B------:R-:W5:Y:S03]  /*b8a0*/  @!P0 LDG.E.128 R32, desc[UR38][R62.64] ;  /* 0x000000263e208981 */ /* 0x000f66000c1e1d00 */
[----:B------:R-:W-:Y:S01]  /*b8b0*/  @!P1 LEA.HI.X R65, R25, R65, R26, 0x1, P5 ;  /* 0x0000004119419211 */ /* 0x000fe200028f0c1a */
[----:B------:R-:W5:Y:S01]  /*b8c0*/  @!P0 LDG.E.128 R28, desc[UR38][R60.64] ;  /* 0x000000263c1c8981 */ /* 0x000f62000c1e1d00 */
[----:B------:R-:W-:Y:S02]  /*b8d0*/  @!P2 LEA R68, P5, R6, R68, 0x1 ;  /* 0x000000440644a211 */ /* 0x000fe400078a08ff */
[----:B------:R-:W-:Y:S02]  /*b8e0*/  CS2R R24, SRZ ;  /* 0x0000000000187805 */ /* 0x000fe4000001ff00 */
[----:B------:R-:W-:-:S02]  /*b8f0*/  CS2R R26, SRZ ;  /* 0x00000000001a7805 */ /* 0x000fc4000001ff00 */
[----:B------:R-:W-:Y:S02]  /*b900*/  @!P2 LEA.HI.X R69, R6, R69, R7, 0x1, P5 ;  /* 0x000000450645a211 */ /* 0x000fe400028f0c07 */
[----:B------:R-:W-:Y:S02]  /*b910*/  CS2R R6, SRZ ;  /* 0x0000000000067805 */ /* 0x000fe4000001ff00 */
[----:B------:R-:W-:Y:S01]  /*b920*/  MOV R58, R54 ;  /* 0x00000036003a7202 */ /* 0x000fe20000000f00 */
[----:B------:R-:W-:Y:S01]  /*b930*/  IMAD.MOV.U32 R57, RZ, RZ, R53 ;  /* 0x000000ffff397224 */ /* 0x000fe200078e0035 */
[----:B------:R-:W5:Y:S04]  /*b940*/  @!P3 LDG.E.128 R24, desc[UR38][R14.64] ;  /* 0x000000260e18b981 */ /* 0x000f68000c1e1d00 */
[----:B------:R1:W5:Y:S01]  /*b950*/  @!P3 LDG.E.128 R4, desc[UR38][R8.64] ;  /* 0x000000260804b981 */ /* 0x000362000c1e1d00 */
[----:B0-----:R-:W-:-:S13]  /*b960*/  ISETP.NE.AND P0, PT, R0, 0x1, PT ;  /* 0x000000010000780c */ /* 0x001fda0003f05270 */
[----:B-1----:R-:W0:Y:S08]  /*b970*/  @P0 LDC R8, c[0x0][0x42c] ;  /* 0x00010b00ff080b82 */ /* 0x002e300000000800 */
[----:B------:R-:W1:Y:S01]  /*b980*/  @P0 LDC R9, c[0x0][0x430] ;  /* 0x00010c00ff090b82 */ /* 0x000e620000000800 */
[----:B------:R-:W-:-:S04]  /*b990*/  IMAD R0, R193, 0x80, R18 ;  /* 0x00000080c1007824 */ /* 0x000fc800078e0212 */
[----:B------:R-:W-:-:S04]  /*b9a0*/  IMAD R3, R219, 0x20, R0 ;  /* 0x00000020db037824 */ /* 0x000fc800078e0200 */
[----:B0-----:R-:W-:-:S05]  /*b9b0*/  @P0 IMAD.HI.U32 R0, R3, R8, RZ ;  /* 0x0000000803000227 */ /* 0x001fca00078e00ff */
[----:B-1----:R-:W-:-:S04]  /*b9c0*/  @P0 SHF.R.U32.HI R3, RZ, R9, R0 ;  /* 0x00000009ff030219 */ /* 0x002fc80000011600 */
[----:B------:R-:W-:Y:S01]  /*b9d0*/  SHF.R.S32.HI R9, RZ, 0x1f, R3 ;  /* 0x0000001fff097819 */ /* 0x000fe20000011403 */
[----:B------:R-:W-:-:S04]  /*b9e0*/  IMAD.WIDE.U32 R14, R3, R10, R58 ;  /* 0x0000000a030e7225 */ /* 0x000fc800078e003a */
[C---:B------:R-:W-:Y:S02]  /*b9f0*/  IMAD R0, R9.reuse, R10, RZ ;  /* 0x0000000a09007224 */ /* 0x040fe400078e02ff */
[-C--:B------:R-:W-:Y:S02]  /*ba00*/  IMAD R8, R9, R12.reuse, RZ ;  /* 0x0000000c09087224 */ /* 0x080fe400078e02ff */
        /* <DEDUP_REMOVED lines=28> */
.L_x_2616:
[----:B------:R-:W-:-:S03]  /*bbd0*/  UMOV UR4, 0xffffffff ;  /* 0xffffffff00047882 */ /* 0x000fc60000000000 */
[----:B------:R-:W-:Y:S05]  /*bbe0*/  BRA.DIV UR4, `(.L_x_2382) ;  /* 0x0000013e04487947 */ /* 0x000fea000b800000 */
.L_x_2619:
[----:B------:R-:W-:-:S03]  /*bbf0*/  UMOV UR4, 0xffffffff ;  /* 0xffffffff00047882 */ /* 0x000fc60000000000 */
[----:B------:R-:W-:Y:S05]  /*bc00*/  BRA.DIV UR4, `(.L_x_2383) ;  /* 0x0000013e04687947 */ /* 0x000fea000b800000 */
.L_x_2622:
[----:B------:R-:W-:-:S03]  /*bc10*/  UMOV UR4, 0xffffffff ;  /* 0xffffffff00047882 */ /* 0x000fc60000000000 */
[----:B------:R-:W-:Y:S05]  /*bc20*/  BRA.DIV UR4, `(.L_x_2384) ;  /* 0x0000013e04887947 */ /* 0x000fea000b800000 */
.L_x_2625:
[----:B------:R-:W-:-:S03]  /*bc30*/  UMOV UR4, 0xffffffff ;  /* 0xffffffff00047882 */ /* 0x000fc60000000000 */
[----:B------:R-:W-:Y:S05]  /*bc40*/  BRA.DIV UR4, `(.L_x_2385) ;  /* 0x0000013e04a87947 */ /* 0x000fea000b800000 */
.L_x_2628:
[----:B------:R-:W-:-:S03]  /*bc50*/  UMOV UR4, 0xffffffff ;  /* 0xffffffff00047882 */ /* 0x000fc60000000000 */
[----:B------:R-:W-:Y:S05]  /*bc60*/  BRA.DIV UR4, `(.L_x_2386) ;  /* 0x0000013e04c87947 */ /* 0x000fea000b800000 */
.L_x_2631:
[----:B------:R-:W-:-:S03]  /*bc70*/  UMOV UR4, 0xffffffff ;  /* 0xffffffff00047882 */ /* 0x000fc60000000000 */
[----:B------:R-:W-:Y:S05]  /*bc80*/  BRA.DIV UR4, `(.L_x_2387) ;  /* 0x0000013e04e87947 */ /* 0x000fea000b800000 */
.L_x_2634:
[----:B------:R-:W-:-:S03]  /*bc90*/  UMOV UR4, 0xffffffff ;  /* 0xffffffff00047882 */ /* 0x000fc60000000000 */
[----:B------:R-:W-:Y:S05]  /*bca0*/  BRA.DIV UR4, `(.L_x_2388) ;  /* 0x0000014204087947 */ /* 0x000fea000b800000 */
.L_x_2637:
[----:B------:R-:W-:-:S03]  /*bcb0*/  UMOV UR4, 0xffffffff ;  /* 0xffffffff00047882 */ /* 0x000fc60000000000 */
[----:B------:R-:W-:Y:S05]  /*bcc0*/  BRA.DIV UR4, `(.L_x_2389) ;  /* 0x0000014204287947 */ /* 0x000fea000b800000 */
.L_x_2640:
[----:B------:R-:W-:-:S03]  /*bcd0*/  UMOV UR4, 0xffffffff ;  /* 0xffffffff00047882 */ /* 0x000fc60000000000 */
[----:B------:R-:W-:Y:S05]  /*bce0*/  BRA.DIV UR4, `(.L_x_2390) ;  /* 0x0000014204487947 */ /* 0x000fea000b800000 */
.L_x_2643:
[----:B------:R-:W-:-:S03]  /*bcf0*/  UMOV UR4, 0xffffffff ;  /* 0xffffffff00047882 */ /* 0x000fc60000000000 */
[----:B------:R-:W-:Y:S05]  /*bd00*/  BRA.DIV UR4, `(.L_x_2391) ;  /* 0x0000014204687947 */ /* 0x000fea000b800000 */
.L_x_2646:
[----:B------:R-:W-:-:S03]  /*bd10*/  UMOV UR4, 0xffffffff ;  /* 0xffffffff00047882 */ /* 0x000fc60000000000 */
[----:B------:R-:W-:Y:S05]  /*bd20*/  BRA.DIV UR4, `(.L_x_2392) ;  /* 0x0000014204887947 */ /* 0x000fea000b800000 */
.L_x_2649:
[----:B------:R-:W-:-:S03]  /*bd30*/  UMOV UR4, 0xffffffff ;  /* 0xffffffff00047882 */ /* 0x000fc60000000000 */
[----:B------:R-:W-:Y:S05]  /*bd40*/  BRA.DIV UR4, `(.L_x_2393) ;  /* 0x0000014204a87947 */ /* 0x000fea000b800000 */
.L_x_2652:
[----:B------:R-:W-:-:S03]  /*bd50*/  UMOV UR4, 0xffffffff ;  /* 0xffffffff00047882 */ /* 0x000fc60000000000 */
[----:B------:R-:W-:Y:S05]  /*bd60*/  BRA.DIV UR4, `(.L_x_2394) ;  /* 0x0000014204c87947 */ /* 0x000fea000b800000 */
.L_x_2655:
[----:B------:R-:W-:-:S03]  /*bd70*/  UMOV UR4, 0xffffffff ;  /* 0xffffffff00047882 */ /* 0x000fc60000000000 */
[----:B------:R-:W-:Y:S05]  /*bd80*/  BRA.DIV UR4, `(.L_x_2395) ;  /* 0x0000014204e87947 */ /* 0x000fea000b800000 */
.L_x_2658:
[----:B------:R-:W-:-:S03]  /*bd90*/  UMOV UR4, 0xffffffff ;  /* 0xffffffff00047882 */ /* 0x000fc60000000000 */
[----:B------:R-:W-:Y:S05]  /*bda0*/  BRA.DIV UR4, `(.L_x_2396) ;  /* 0x0000014604087947 */ /* 0x000fea000b800000 */
.L_x_2661:
[----:B-----5:R-:W-:Y:S01]  /*bdb0*/  IMAD.MOV.U32 R8, RZ, RZ, R6 ;  /* 0x000000ffff087224 */ /* 0x020fe200078e0006 */
[----:B------:R-:W-:Y:S01]  /*bdc0*/  MOV R0, R4 ;  /* 0x0000000400007202 */ /* 0x000fe20000000f00 */
[----:B------:R-:W-:Y:S01]  /*bdd0*/  IMAD.MOV.U32 R9, RZ, RZ, R7 ;  /* 0x000000ffff097224 */ /* 0x000fe200078e0007 */
[----:B------:R-:W-:Y:S01]  /*bde0*/  MOV R10, R31 ;  /* 0x0000001f000a7202 */ /* 0x000fe20000000f00 */
[----:B------:R-:W-:Y:S01]  /*bdf0*/  IMAD.MOV.U32 R3, RZ, RZ, R5 ;  /* 0x000000ffff037224 */ /* 0x000fe200078e0005 */
[----:B0-----:R-:W-:Y:S01]  /*be00*/  PRMT R71, R71, 0x5410, R0 ;  /* 0x0000541047477816 */ /* 0x001fe20000000000 */
[----:B------:R-:W-:Y:S01]  /*be10*/  BSSY B1, `(.L_x_2397) ;  /* 0x0000036000017945 */ /* 0x000fe20003800000 */
        /* <DEDUP_REMOVED lines=12> */
[----:B------:R-:W-:Y:S02]  /*bee0*/  PRMT R65, R3, 0x7610, R65 ;  /* 0x0000761003417816 */ /* 0x000fe40000000041 */
[----:B------:R-:W-:Y:S01]  /*bef0*/  PRMT R60, R9, 0x7610, R60 ;  /* 0x00007610093c7816 */ /* 0x000fe2000000003c */
[----:B------:R-:W-:Y:S01]  /*bf00*/  IMAD.IADD R0, R223, 0x1, -R0 ;  /* 0x00000001df007824 */ /* 0x000fe200078e0a00 */
[----:B------:R-:W-:Y:S02]  /*bf10*/  MOV R3, R28 ;  /* 0x0000001c00037202 */ /* 0x000fe40000000f00 */
[----:B------:R-:W-:Y:S01]  /*bf20*/  PRMT R62, R8, 0x7610, R62 ;  /* 0x00007610083e7816 */ /* 0x000fe2000000003e */
[----:B------:R-:W-:Y:S01]  /*bf30*/  IMAD.MOV.U32 R8, RZ, RZ, R33 ;  /* 0x000000ffff087224 */ /* 0x000fe200078e0021 */
[----:B------:R-:W-:Y:S01]  /*bf40*/  SHF.L.U32 R9, R0, 0x1f, RZ ;  /* 0x0000001f00097819 */ /* 0x000fe200000006ff */
[----:B------:R-:W-:Y:S01]  /*bf50*/  IMAD.MOV.U32 R0, RZ, RZ, R34 ;  /* 0x000000ffff007224 */ /* 0x000fe200078e0022 */
[----:B------:R-:W-:Y:S01]  /*bf60*/  PRMT R61, R3, 0x7610, R61 ;  /* 0x00007610033d7816 */ /* 0x000fe2000000003d */
[----:B------:R-:W-:Y:S01]  /*bf70*/  IMAD.MOV.U32 R3, RZ, RZ, R32 ;  /* 0x000000ffff037224 */ /* 0x000fe200078e0020 */
[----:B------:R-:W0:Y:S01]  /*bf80*/  SYNCS.PHASECHK.TRANS64.TRYWAIT P4, [R2+URZ+0x28800], R9 ;  /* 0x02880009020075a7 */ /* 0x000e22000808017f */
[----:B------:R-:W-:Y:S01]  /*bf90*/  PRMT R59, R59, 0x5410, R10 ;  /* 0x000054103b3b7816 */ /* 0x000fe2000000000a */
[----:B------:R-:W-:Y:S01]  /*bfa0*/  IMAD.MOV.U32 R10, RZ, RZ, R37 ;  /* 0x000000ffff0a7224 */ /* 0x000fe200078e0025 */
[----:B------:R-:W-:Y:S01]  /*bfb0*/  PRMT R62, R62, 0x5410, R8 ;  /* 0x000054103e3e7816 */ /* 0x000fe20000000008 */
[----:B------:R-:W-:Y:S01]  /*bfc0*/  IMAD.MOV.U32 R8, RZ, RZ, R36 ;  /* 0x000000ffff087224 */ /* 0x000fe200078e0024 */
[----:B------:R-:W-:-:S02]  /*bfd0*/  PRMT R61, R61, 0x5410, R3 ;  /* 0x000054103d3d7816 */ /* 0x000fc40000000003 */
[----:B------:R-:W-:Y:S02]  /*bfe0*/  MOV R3, R35 ;  /* 0x0000002300037202 */ /* 0x000fe40000000f00 */
        /* <DEDUP_REMOVED lines=21> */
[----:B------:R-:W-:Y:S02]  /*c140*/  PRMT R53, R8, 0x5410, R10 ;  /* 0x0000541008357816 */ /* 0x000fe4000000000a */
[----:B------:R-:W-:Y:S01]  /*c150*/  MOV R3, R51 ;  /* 0x0000003300037202 */ /* 0x000fe20000000f00 */
[----:B0-----:R-:W-:Y:S06]  /*c160*/  @!P4 BRA `(.L_x_2398) ;  /* 0x000001400040c947 */ /* 0x001fec0003800000 */
.L_x_2662:
[----:B------:R-:W-:Y:S05]  /*c170*/  BSYNC B1 ;  /* 0x0000000000017941 */ /* 0x000fea0003800000 */
.L_x_2397:
        /* <DEDUP_REMOVED lines=22> */
[--C-:B------:R-:W-:Y:S01]  /*c2e0*/  SHF.R.U32.HI R77, RZ, 0x10, R7.reuse ;  /* 0x00000010ff4d7819 */ /* 0x100fe20000011607 */
[----:B------:R-:W-:Y:S01]  /*c2f0*/  IMAD R63, R13, 0x2, R2 ;  /* 0x000000020d3f7824 */ /* 0x000fe200078e0202 */
[----:B------:R-:W-:-:S04]  /*c300*/  SHF.R.U64 R78, R6, 0x10, R7 ;  /* 0x00000010064e7819 */ /* 0x000fc80000001207 */
        /* <DEDUP_REMOVED lines=16> */
[----:B------:R-:W-:Y:S02]  /*c410*/  HADD2.F32 R64, -RZ, R69.H0_H0 ;  /* 0x20000045ff407230 */ /* 0x000fe40000004100 */
[----:B------:R-:W-:Y:S01]  /*c420*/  FFMA.FTZ R70, R5, R65, R70 ;  /* 0x0000004105467223 */ /* 0x000fe20000010046 */
[----:B------:R-:W-:Y:S02]  /*c430*/  HADD2.F32 R5, -RZ, R71.H1_H1 ;  /* 0x30000047ff057230 */ /* 0x000fe40000004100 */
[----:B------:R-:W-:Y:S01]  /*c440*/  FMUL.FTZ R74, R25, R24 ;  /* 0x00000018194a7220 */ /* 0x000fe20000410000 */
[----:B------:R-:W-:Y:S02]  /*c450*/  HADD2.F32 R25, -RZ, R69.H1_H1 ;  /* 0x30000045ff197230 */ /* 0x000fe40000004100 */
[----:B------:R-:W-:Y:S01]  /*c460*/  FMUL.FTZ R65, R13, R64 ;  /* 0x000000400d417220 */ /* 0x000fe20000410000 */
[----:B------:R-:W-:-:S02]  /*c470*/  HADD2.F32 R26, -RZ, R14.H0_H0 ;  /* 0x2000000eff1a7230 */ /* 0x000fc40000004100 */
[-C--:B------:R-:W-:Y:S01]  /*c480*/  FMUL.FTZ R13, R13, R5.reuse ;  /* 0x000000050d0d7220 */ /* 0x080fe20000410000 */
[C---:B------:R-:W-:Y:S01]  /*c490*/  FFMA.FTZ R69, R9.reuse, R66, R74 ;  /* 0x0000004209457223 */ /* 0x040fe2000001004a */
[C---:B------:R-:W-:Y:S01]  /*c4a0*/  FFMA.FTZ R65, R4.reuse, R5, -R65 ;  /* 0x0000000504417223 */ /* 0x040fe20000010841 */
[--C-:B------:R-:W-:Y:S02]  /*c4b0*/  HADD2.F32 R5, -RZ, R80.reuse.H0_H0 ;  /* 0x20000050ff057230 */ /* 0x100fe40000004100 */
[----:B------:R-:W-:Y:S01]  /*c4c0*/  FFMA.FTZ R66, R4, R64, R13 ;  /* 0x0000004004427223 */ /* 0x000fe2000001000d */
[----:B------:R-:W-:Y:S02]  /*c4d0*/  HADD2.F32 R27, -RZ, R15.H0_H0 ;  /* 0x2000000fff1b7230 */ /* 0x000fe40000004100 */
[----:B------:R-:W-:Y:S01]  /*c4e0*/  FFMA.FTZ R67, R9, R24, -R72 ;  /* 0x0000001809437223 */ /* 0x000fe20000010848 */
[----:B------:R-:W-:Y:S02]  /*c4f0*/  HADD2.F32 R64, -RZ, R71.H0_H0 ;  /* 0x20000047ff407230 */ /* 0x000fe40000004100 */
[----:B------:R-:W-:Y:S01]  /*c500*/  FMUL.FTZ R9, R26, R25 ;  /* 0x000000191a097220 */ /* 0x000fe20000410000 */
[----:B------:R-:W-:-:S02]  /*c510*/  HADD2.F32 R4, -RZ, R80.H1_H1 ;  /* 0x30000050ff047230 */ /* 0x000fc40000004100 */
[-C--:B------:R-:W-:Y:S01]  /*c520*/  FMUL.FTZ R13, R26, R5.reuse ;  /* 0x000000051a0d7220 */ /* 0x080fe20000410000 */
[----:B------:R-:W-:Y:S02]  /*c530*/  HADD2.F32 R15, -RZ, R15.H1_H1 ;  /* 0x3000000fff0f7230 */ /* 0x000fe40000004100 */
[C---:B------:R-:W-:Y:S01]  /*c540*/  FMUL.FTZ R72, R27.reuse, R64 ;  /* 0x000000401b487220 */ /* 0x040fe20000410000 */
[----:B------:R-:W-:Y:S02]  /*c550*/  HADD2.F32 R26, -RZ, R73.H0_H0 ;  /* 0x20000049ff1a7230 */ /* 0x000fe40000004100 */
[-C--:B------:R-:W-:Y:S01]  /*c560*/  FMUL.FTZ R27, R27, R4.reuse ;  /* 0x000000041b1b7220 */ /* 0x080fe20000410000 */
[----:B------:R-:W-:Y:S02]  /*c570*/  HADD2.F32 R24, -RZ, R77.H0_H0 ;  /* 0x2000004dff187230 */ /* 0x000fe40000004100 */
[C---:B------:R-:W-:Y:S01]  /*c580*/  FFMA.FTZ R71, R6.reuse, R5, -R9 ;  /* 0x0000000506477223 */ /* 0x040fe20000010809 */
[----:B------:R-:W-:Y:S01]  /*c590*/  FFMA.FTZ R25, R6, R25, R13 ;  /* 0x0000001906197223 */ /* 0x000fe2000001000d */
[----:B------:R-:W-:Y:S01]  /*c5a0*/  FFMA.FTZ R72, R7, R4, -R72 ;  /* 0x0000000407487223 */ /* 0x000fe20000010848 */
[----:B------:R-:W-:-:S02]  /*c5b0*/  HADD2.F32 R12, -RZ, R12.H1_H1 ;  /* 0x3000000cff0c7230 */ /* 0x000fc40000004100 */
[----:B------:R-:W-:Y:S01]  /*c5c0*/  FMUL.FTZ R6, R15, R26 ;  /* 0x0000001a0f067220 */ /* 0x000fe20000410000 */
[----:B------:R-:W-:Y:S02]  /*c5d0*/  HADD2.F32 R14, -RZ, R14.H1_H1 ;  /* 0x3000000eff0e7230 */ /* 0x000fe40000004100 */
[----:B------:R-:W-:Y:S01]  /*c5e0*/  FFMA.FTZ R64, R7, R64, R27 ;  /* 0x0000004007407223 */ /* 0x000fe2000001001b */
[-C--:B------:R-:W-:Y:S01]  /*c5f0*/  FMUL.FTZ R4, R15, R24.reuse ;  /* 0x000000180f047220 */ /* 0x080fe20000410000 */
[----:B------:R-:W-:Y:S02]  /*c600*/  HADD2.F32 R9, -RZ, R76.H0_H0 ;  /* 0x2000004cff097230 */ /* 0x000fe40000004100 */
[C---:B------:R-:W-:Y:S01]  /*c610*/  FFMA.FTZ R73, R11.reuse, R24, -R6 ;  /* 0x000000180b497223 */ /* 0x040fe20000010806 */
[----:B------:R-:W-:Y:S02]  /*c620*/  HADD2.F32 R13, -RZ, R75.H0_H0 ;  /* 0x2000004bff0d7230 */ /* 0x000fe40000004100 */
[----:B------:R-:W-:Y:S01]  /*c630*/  FFMA.FTZ R75, R11, R26, R4 ;  /* 0x0000001a0b4b7223 */ /* 0x000fe20000010004 */
[----:B------:R-:W-:-:S02]  /*c640*/  HADD2.F32 R5, -RZ, R79.H0_H0 ;  /* 0x2000004fff057230 */ /* 0x000fc40000004100 */
[----:B------:R-:W-:Y:S01]  /*c650*/  FMUL.FTZ R11, R12, R9 ;  /* 0x000000090c0b7220 */ /* 0x000fe20000410000 */
[----:B------:R-:W-:Y:S02]  /*c660*/  HADD2.F32 R7, -RZ, R78.H0_H0 ;  /* 0x2000004eff077230 */ /* 0x000fe40000004100 */
        /* <DEDUP_REMOVED lines=18> */
.L_x_2400:
[----:B------:R-:W-:Y:S05]  /*c790*/  BSYNC B1 ;  /* 0x0000000000017941 */ /* 0x000fea0003800000 */
.L_x_2399:
[----:B------:R-:W-:Y:S04]  /*c7a0*/  BSSY B1, `(.L_x_2401) ;  /* 0x0000060000017945 */ /* 0x000fe80003800000 */
[----:B------:R-:W-:Y:S05]  /*c7b0*/  @P2 BRA `(.L_x_2402) ;  /* 0x0000000400782947 */ /* 0x000fea0003800000 */
[----:B-1----:R-:W-:Y:S02]  /*c7c0*/  LEA.HI R4, R21, R219, RZ, 0x1d ;  /* 0x000000db15047211 */ /* 0x002fe400078fe8ff */
[----:B------:R-:W-:Y:S01]  /*c7d0*/  SHF.R.U64 R69, R30, 0x10, R31 ;  /* 0x000000101e457819 */ /* 0x000fe2000000121f */
[--C-:B------:R-:W-:Y:S01]  /*c7e0*/  HADD2.F32 R30, -RZ, R62.reuse.H0_H0 ;  /* 0x2000003eff1e7230 */ /* 0x100fe20000004100 */
[----:B------:R-:W-:Y:S01]  /*c7f0*/  SHF.R.S32.HI R5, RZ, 0x1f, R4 ;  /* 0x0000001fff057819 */ /* 0x000fe20000011404 */
[----:B------:R-:W-:Y:S01]  /*c800*/  HADD2.F32 R62, -RZ, R62.H1_H1 ;  /* 0x3000003eff3e7230 */ /* 0x000fe20000004100 */
[----:B------:R-:W-:Y:S02]  /*c810*/  SHF.L.U32 R6, R4, 0x3, RZ ;  /* 0x0000000304067819 */ /* 0x000fe400000006ff */
[----:B------:R-:W-:Y:S02]  /*c820*/  LEA.HI R5, R5, R4, RZ, 0x3 ;  /* 0x0000000405057211 */ /* 0x000fe400078f18ff */
[----:B------:R-:W-:-:S02]  /*c830*/  LOP3.LUT R4, R201, 0x38, R6, 0xf8, !PT ;  /* 0x00000038c9047812 */ /* 0x000fc400078ef806 */
[----:B------:R-:W-:Y:S01]  /*c840*/  SHF.R.U64 R65, R32, 0x10, R33 ;  /* 0x0000001020417819 */ /* 0x000fe20000001221 */
[----:B------:R-:W-:Y:S01]  /*c850*/  IMAD.SHL.U32 R5, R5, 0x400, RZ ;  /* 0x0000040005057824 */ /* 0x000fe200078e00ff */
[----:B0-----:R-:W-:Y:S02]  /*c860*/  LOP3.LUT R9, R4, R207, RZ, 0x3c, !PT ;  /* 0x000000cf04097212 */ /* 0x001fe400078e3cff */
[--C-:B------:R-:W-:Y:S02]  /*c870*/  SHF.R.U64 R70, R28, 0x10, R29.reuse ;  /* 0x000000101c467819 */ /* 0x100fe4000000121d */
[----:B------:R-:W-:Y:S02]  /*c880*/  LOP3.LUT R8, R5, 0x7fffe000, RZ, 0xc0, !PT ;  /* 0x7fffe00005087812 */ /* 0x000fe400078ec0ff */
[----:B------:R-:W0:Y:S01]  /*c890*/  LDS.128 R4, [R230] ;  /* 0x00000000e6047984 */ /* 0x000e220000000c00 */
[----:B------:R-:W-:Y:S02]  /*c8a0*/  SHF.R.U32.HI R64, RZ, 0x10, R29 ;  /* 0x00000010ff407819 */ /* 0x000fe4000001161d */
[----:B------:R-:W-:-:S02]  /*c8b0*/  IADD3 R9, R9, R8, R208 ;  /* 0x0000000809097210 */ /* 0x000fc40007ffe0d0 */
[----:B------:R-:W-:Y:S02]  /*c8c0*/  SHF.R.U32.HI R29, RZ, 0x10, R33 ;  /* 0x00000010ff1d7819 */ /* 0x000fe40000011621 */
[----:B------:R-:W-:Y:S01]  /*c8d0*/  SHF.R.U32.HI R67, RZ, 0x10, R31 ;  /* 0x00000010ff437819 */ /* 0x000fe2000001161f */
[----:B------:R-:W-:Y:S01]  /*c8e0*/  IMAD R12, R9, 0x2, R2 ;  /* 0x00000002090c7824 */ /* 0x000fe200078e0202 */
[--C-:B------:R-:W-:Y:S01]  /*c8f0*/  SHF.R.U64 R63, R34, 0x10, R35.reuse ;  /* 0x00000010223f7819 */ /* 0x100fe20000001223 */
[----:B------:R-:W-:Y:S01]  /*c900*/  HADD2.F32 R29, -RZ, R29.H0_H0 ;  /* 0x2000001dff1d7230 */ /* 0x000fe20000004100 */
[----:B------:R-:W-:Y:S02]  /*c910*/  SHF.R.U32.HI R35, RZ, 0x10, R35 ;  /* 0x00000010ff237819 */ /* 0x000fe40000011623 */
[----:B------:R-:W1:Y:S01]  /*c920*/  LDS.128 R8, [R12+0x10400] ;  /* 0x010400000c087984 */ /* 0x000e620000000c00 */
[--C-:B0-----:R-:W-:Y:S02]  /*c930*/  HADD2.F32 R13, -RZ, R5.reuse.H0_H0 ;  /* 0x20000005ff0d7230 */ /* 0x101fe40000004100 */
[----:B------:R-:W-:-:S02]  /*c940*/  HADD2.F32 R14, -RZ, R5.H1_H1 ;  /* 0x30000005ff0e7230 */ /* 0x000fc40000004100 */
[----:B------:R-:W-:Y:S02]  /*c950*/  HADD2.F32 R5, -RZ, R4.H0_H0 ;  /* 0x20000004ff057230 */ /* 0x000fe40000004100 */
[----:B------:R-:W-:Y:S02]  /*c960*/  HADD2.F32 R15, -RZ, R6.H0_H0 ;  /* 0x20000006ff0f7230 */ /* 0x000fe40000004100 */
[--C-:B------:R-:W-:Y:S02]  /*c970*/  HADD2.F32 R24, -RZ, R7.reuse.H0_H0 ;  /* 0x20000007ff187230 */ /* 0x100fe40000004100 */
[----:B------:R-:W-:Y:S02]  /*c980*/  HADD2.F32 R7, -RZ, R7.H1_H1 ;  /* 0x30000007ff077230 */ /* 0x000fe40000004100 */
[----:B------:R-:W-:Y:S02]  /*c990*/  HADD2.F32 R4, -RZ, R4.H1_H1 ;  /* 0x30000004ff047230 */ /* 0x000fe40000004100 */
[----:B-1----:R-:W-:-:S02]  /*c9a0*/  HADD2.F32 R25, -RZ, R9.H0_H0 ;  /* 0x20000009ff197230 */ /* 0x002fc40000004100 */
[----:B------:R-:W-:Y:S02]  /*c9b0*/  HADD2.F32 R26, -RZ, R9.H1_H1 ;  /* 0x30000009ff1a7230 */ /* 0x000fe40000004100 */
[----:B------:R-:W-:Y:S02]  /*c9c0*/  HADD2.F32 R9, -RZ, R8.H0_H0 ;  /* 0x20000008ff097230 */ /* 0x000fe40000004100 */
[C---:B------:R-:W-:Y:S01]  /*c9d0*/  FMUL.FTZ R32, R25.reuse, R62 ;  /* 0x0000003e19207220 */ /* 0x040fe20000410000 */
[-C--:B------:R-:W-:Y:S01]  /*c9e0*/  FMUL.FTZ R34, R25, R30.reuse ;  /* 0x0000001e19227220 */ /* 0x080fe20000410000 */
[----:B------:R-:W-:Y:S02]  /*c9f0*/  HADD2.F32 R25, -RZ, R64.H0_H0 ;  /* 0x20000040ff197230 */ /* 0x000fe40000004100 */
[----:B------:R-:W-:Y:S01]  /*ca00*/  FMUL.FTZ R33, R26, R29 ;  /* 0x0000001d1a217220 */ /* 0x000fe20000410000 */
[----:B------:R-:W-:Y:S01]  /*ca10*/  FFMA.FTZ R31, R13, R30, -R32 ;  /* 0x0000001e0d1f7223 */ /* 0x000fe20000010820 */
[----:B------:R-:W-:-:S02]  /*ca20*/  HADD2.F32 R32, -RZ, R61.H1_H1 ;  /* 0x3000003dff207230 */ /* 0x000fc40000004100 */
[----:B------:R-:W-:Y:S01]  /*ca30*/  FFMA.FTZ R62, R13, R62, R34 ;  /* 0x0000003e0d3e7223 */ /* 0x000fe20000010022 */
[----:B------:R-:W-:Y:S02]  /*ca40*/  HADD2.F32 R30, -RZ, R61.H0_H0 ;  /* 0x2000003dff1e7230 */ /* 0x000fe40000004100 */
[----:B------:R-:W-:Y:S01]  /*ca50*/  FMUL.FTZ R13, R26, R25 ;  /* 0x000000191a0d7220 */ /* 0x000fe20000410000 */
[----:B------:R-:W-:Y:S02]  /*ca60*/  HADD2.F32 R27, -RZ, R10.H0_H0 ;  /* 0x2000000aff1b7230 */ /* 0x000fe40000004100 */
[C---:B------:R-:W-:Y:S01]  /*ca70*/  FMUL.FTZ R34, R9.reuse, R32 ;  /* 0x0000002009227220 */ /* 0x040fe20000410000 */
[--C-:B------:R-:W-:Y:S02]  /*ca80*/  HADD2.F32 R26, -RZ, R60.reuse.H1_H1 ;  /* 0x3000003cff1a7230 */ /* 0x100fe40000004100 */
[----:B------:R-:W-:Y:S01]  /*ca90*/  FMUL.FTZ R9, R9, R30 ;  /* 0x0000001e09097220 */ /* 0x000fe20000410000 */
[----:B------:R-:W-:-:S02]  /*caa0*/  HADD2.F32 R60, -RZ, R60.H0_H0 ;  /* 0x2000003cff3c7230 */ /* 0x000fc40000004100 */
[C---:B------:R-:W-:Y:S01]  /*cab0*/  FFMA.FTZ R34, R5.reuse, R30, -R34 ;  /* 0x0000001e05227223 */ /* 0x040fe20000010822 */
[----:B------:R-:W-:Y:S02]  /*cac0*/  HADD2.F32 R28, -RZ, R11.H0_H0 ;  /* 0x2000000bff1c7230 */ /* 0x000fe40000004100 */
[----:B------:R-:W-:Y:S01]  /*cad0*/  FFMA.FTZ R32, R5, R32, R9 ;  /* 0x0000002005207223 */ /* 0x000fe20000010009 */
[--C-:B------:R-:W-:Y:S02]  /*cae0*/  HADD2.F32 R5, -RZ, R59.reuse.H1_H1 ;  /* 0x3000003bff057230 */ /* 0x100fe40000004100 */
[C---:B------:R-:W-:Y:S01]  /*caf0*/  FFMA.FTZ R64, R14.reuse, R25, -R33 ;  /* 0x000000190e407223 */ /* 0x040fe20000010821 */
[----:B------:R-:W-:Y:S01]  /*cb00*/  FFMA.FTZ R29, R14, R29, R13 ;  /* 0x0000001d0e1d7223 */ /* 0x000fe2000001000d */
[----:B------:R-:W-:Y:S02]  /*cb10*/  HADD2.F32 R59, -RZ, R59.H0_H0 ;  /* 0x2000003bff3b7230 */ /* 0x000fe40000004100 */
[C---:B------:R-:W-:Y:S01]  /*cb20*/  FMUL.FTZ R14, R27.reuse, R26 ;  /* 0x0000001a1b0e7220 */ /* 0x040fe20000410000 */
[----:B------:R-:W-:Y:S01]  /*cb30*/  FMUL.FTZ R66, R27, R60 ;  /* 0x0000003c1b427220 */ /* 0x000fe20000410000 */
[----:B------:R-:W-:-:S02]  /*cb40*/  HADD2.F32 R11, -RZ, R11.H1_H1 ;  /* 0x3000000bff0b7230 */ /* 0x000fc40000004100 */
        /* <DEDUP_REMOVED lines=37> */
.L_x_2402:
[----:B------:R-:W-:Y:S05]  /*cda0*/  BSYNC B1 ;  /* 0x0000000000017941 */ /* 0x000fea0003800000 */
.L_x_2401:
        /* <DEDUP_REMOVED lines=12> */
[----:B------:R-:W-:-:S02]  /*ce70*/  SHF.L.U32 R7, R7, 0xa, RZ ;  /* 0x0000000a07077819 */ /* 0x000fc400000006ff */
[----:B0-----:R-:W-:Y:S02]  /*ce80*/  LOP3.LUT R9, R4, R205, RZ, 0x3c, !PT ;  /* 0x000000cd04097212 */ /* 0x001fe400078e3cff */
[----:B------:R-:W-:Y:S02]  /*ce90*/  LOP3.LUT R8, R7, 0x7fffe000, RZ, 0xc0, !PT ;  /* 0x7fffe00007087812 */ /* 0x000fe400078ec0ff */
[----:B------:R-:W0:Y:S01]  /*cea0*/  LDS.128 R4, [R229] ;  /* 0x00000000e5047984 */ /* 0x000e220000000c00 */
[----:B------:R-:W-:Y:S02]  /*ceb0*/  SHF.R.U64 R60, R36, 0x10, R37 ;  /* 0x00000010243c7819 */ /* 0x000fe40000001225 */
[----:B------:R-:W-:Y:S02]  /*cec0*/  IADD3 R9, R9, R8, R206 ;  /* 0x0000000809097210 */ /* 0x000fe40007ffe0ce */
[----:B------:R-:W-:Y:S02]  /*ced0*/  SHF.R.U64 R59, R40, 0x10, R41 ;  /* 0x00000010283b7819 */ /* 0x000fe40000001229 */
[----:B------:R-:W-:Y:S01]  /*cee0*/  SHF.R.U64 R41, R38, 0x10, R39 ;  /* 0x0000001026297819 */ /* 0x000fe20000001227 */
[----:B------:R-:W-:Y:S01]  /*cef0*/  IMAD R12, R9, 0x2, R2 ;  /* 0x00000002090c7824 */ /* 0x000fe200078e0202 */
[----:B------:R-:W-:-:S02]  /*cf00*/  SHF.R.U64 R37, R42, 0x10, R43 ;  /* 0x000000102a257819 */ /* 0x000fc4000000122b */
[----:B------:R-:W-:Y:S02]  /*cf10*/  SHF.R.U32.HI R39, RZ, 0x10, R39 ;  /* 0x00000010ff277819 */ /* 0x000fe40000011627 */
[----:B------:R-:W1:Y:S01]  /*cf20*/  LDS.128 R8, [R12+0x10400] ;  /* 0x010400000c087984 */ /* 0x000e620000000c00 */
[----:B------:R-:W-:Y:S01]  /*cf30*/  SHF.R.U32.HI R42, RZ, 0x10, R43 ;  /* 0x00000010ff2a7819 */ /* 0x000fe2000001162b */
[--C-:B0-----:R-:W-:Y:S02]  /*cf40*/  HADD2.F32 R13, -RZ, R5.reuse.H0_H0 ;  /* 0x20000005ff0d7230 */ /* 0x101fe40000004100 */
[----:B------:R-:W-:Y:S02]  /*cf50*/  HADD2.F32 R14, -RZ, R5.H1_H1 ;  /* 0x30000005ff0e7230 */ /* 0x000fe40000004100 */
[----:B------:R-:W-:Y:S02]  /*cf60*/  HADD2.F32 R5, -RZ, R4.H0_H0 ;  /* 0x20000004ff057230 */ /* 0x000fe40000004100 */
[----:B------:R-:W-:-:S02]  /*cf70*/  HADD2.F32 R15, -RZ, R6.H0_H0 ;  /* 0x20000006ff0f7230 */ /* 0x000fc40000004100 */
[--C-:B------:R-:W-:Y:S02]  /*cf80*/  HADD2.F32 R24, -RZ, R7.reuse.H0_H0 ;  /* 0x20000007ff187230 */ /* 0x100fe40000004100 */
[----:B------:R-:W-:Y:S02]  /*cf90*/  HADD2.F32 R7, -RZ, R7.H1_H1 ;  /* 0x30000007ff077230 */ /* 0x000fe40000004100 */
[----:B------:R-:W-:Y:S02]  /*cfa0*/  HADD2.F32 R4, -RZ, R4.H1_H1 ;  /* 0x30000004ff047230 */ /* 0x000fe40000004100 */
[--C-:B-1----:R-:W-:Y:S02]  /*cfb0*/  HADD2.F32 R25, -RZ, R9.reuse.H0_H0 ;  /* 0x20000009ff197230 */ /* 0x102fe40000004100 */
[----:B------:R-:W-:Y:S02]  /*cfc0*/  HADD2.F32 R26, -RZ, R9.H1_H1 ;  /* 0x30000009ff1a7230 */ /* 0x000fe40000004100 */
[----:B------:R-:W-:-:S02]  /*cfd0*/  HADD2.F32 R9, -RZ, R8.H0_H0 ;  /* 0x20000008ff097230 */ /* 0x000fc40000004100 */
[C---:B------:R-:W-:Y:S01]  /*cfe0*/  FMUL.FTZ R32, R25.reuse, R34 ;  /* 0x0000002219207220 */ /* 0x040fe20000410000 */
[-C--:B------:R-:W-:Y:S01]  /*cff0*/  FMUL.FTZ R36, R25, R30.reuse ;  /* 0x0000001e19247220 */ /* 0x080fe20000410000 */
[----:B------:R-:W-:Y:S02]  /*d000*/  HADD2.F32 R25, -RZ, R33.H0_H0 ;  /* 0x20000021ff197230 */ /* 0x000fe40000004100 */
[C---:B------:R-:W-:Y:S01]  /*d010*/  FMUL.FTZ R33, R26.reuse, R29 ;  /* 0x0000001d1a217220 */ /* 0x040fe20000410000 */
[C---:B------:R-:W-:Y:S01]  /*d020*/  FFMA.FTZ R31, R13.reuse, R30, -R32 ;  /* 0x0000001e0d1f7223 */ /* 0x040fe20000010820 */
[----:B------:R-:W-:Y:S02]  /*d030*/  HADD2.F32 R32, -RZ, R57.H0_H0 ;  /* 0x20000039ff207230 */ /* 0x000fe40000004100 */
[----:B------:R-:W-:Y:S01]  /*d040*/  FFMA.FTZ R36, R13, R34, R36 ;  /* 0x000000220d247223 */ /* 0x000fe20000010024 */
[----:B------:R-:W-:Y:S02]  /*d050*/  HADD2.F32 R30, -RZ, R55.H0_H0 ;  /* 0x20000037ff1e7230 */ /* 0x000fe40000004100 */
[----:B------:R-:W-:Y:S01]  /*d060*/  FMUL.FTZ R13, R26, R25 ;  /* 0x000000191a0d7220 */ /* 0x000fe20000410000 */
[----:B------:R-:W-:-:S02]  /*d070*/  HADD2.F32 R27, -RZ, R10.H0_H0 ;  /* 0x2000000aff1b7230 */ /* 0x000fc40000004100 */
[C---:B------:R-:W-:Y:S01]  /*d080*/  FMUL.FTZ R34, R9.reuse, R32 ;  /* 0x0000002009227220 */ /* 0x040fe20000410000 */
[----:B------:R-:W-:Y:S02]  /*d090*/  HADD2.F32 R26, -RZ, R58.H0_H0 ;  /* 0x2000003aff1a7230 */ /* 0x000fe40000004100 */
[----:B------:R-:W-:Y:S01]  /*d0a0*/  FMUL.FTZ R9, R9, R30 ;  /* 0x0000001e09097220 */ /* 0x000fe20000410000 */
[C---:B------:R-:W-:Y:S01]  /*d0b0*/  FFMA.FTZ R38, R14.reuse, R25, -R33 ;  /* 0x000000190e267223 */ /* 0x040fe20000010821 */
[----:B------:R-:W-:Y:S01]  /*d0c0*/  FFMA.FTZ R29, R14, R29, R13 ;  /* 0x0000001d0e1d7223 */ /* 0x000fe2000001000d */
[----:B------:R-:W-:Y:S02]  /*d0d0*/  HADD2.F32 R14, -RZ, R56.H0_H0 ;  /* 0x20000038ff0e7230 */ /* 0x000fe40000004100 */
[C---:B------:R-:W-:Y:S01]  /*d0e0*/  FFMA.FTZ R32, R5.reuse, R32, R9 ;  /* 0x0000002005207223 */ /* 0x040fe20000010009 */
[----:B------:R-:W-:Y:S02]  /*d0f0*/  HADD2.F32 R28, -RZ, R11.H0_H0 ;  /* 0x2000000bff1c7230 */ /* 0x000fe40000004100 */
[----:B------:R-:W-:Y:S01]  /*d100*/  FFMA.FTZ R34, R5, R30, -R34 ;  /* 0x0000001e05227223 */ /* 0x000fe20000010822 */
[----:B------:R-:W-:-:S02]  /*d110*/  HADD2.F32 R9, -RZ, R58.H1_H1 ;  /* 0x3000003aff097230 */ /* 0x000fc40000004100 */
[C---:B------:R-:W-:Y:S01]  /*d120*/  FMUL.FTZ R30, R27.reuse, R26 ;  /* 0x0000001a1b1e7220 */ /* 0x040fe20000410000 */
[----:B------:R-:W-:Y:S02]  /*d130*/  HADD2.F32 R5, -RZ, R56.H1_H1 ;  /* 0x30000038ff057230 */ /* 0x000fe40000004100 */
[-C--:B------:R-:W-:Y:S01]  /*d140*/  FMUL.FTZ R40, R27, R14.reuse ;  /* 0x0000000e1b287220 */ /* 0x080fe20000410000 */
[----:B------:R-:W-:Y:S02]  /*d150*/  HADD2.F32 R11, -RZ, R11.H1_H1 ;  /* 0x3000000bff0b7230 */ /* 0x000fe40000004100 */
[----:B------:R-:W-:Y:S01]  /*d160*/  FFMA.FTZ R27, R15, R14, -R30 ;  /* 0x0000000e0f1b7223 */ /* 0x000fe2000001081e */
[C---:B------:R-:W-:Y:S01]  /*d170*/  FMUL.FTZ R13, R28.reuse, R9 ;  /* 0x000000091c0d7220 */ /* 0x040fe20000410000 */
[----:B------:R-:W-:Y:S02]  /*d180*/  HADD2.F32 R30, -RZ, R42.H0_H0 ;  /* 0x2000002aff1e7230 */ /* 0x000fe40000004100 */
[----:B------:R-:W-:Y:S01]  /*d190*/  FMUL.FTZ R28, R28, R5 ;  /* 0x000000051c1c7220 */ /* 0x000fe20000410000 */
[----:B------:R-:W-:-:S02]  /*d1a0*/  HADD2.F32 R14, -RZ, R39.H0_H0 ;  /* 0x20000027ff0e7230 */ /* 0x000fc40000004100 */
[----:B------:R-:W-:Y:S01]  /*d1b0*/  FFMA.FTZ R40, R15, R26, R40 ;  /* 0x0000001a0f287223 */ /* 0x000fe20000010028 */
[C---:B------:R-:W-:Y:S01]  /*d1c0*/  FFMA.FTZ R26, R24.reuse, R5, -R13 ;  /* 0x00000005181a7223 */ /* 0x040fe2000001080d */
[----:B------:R-:W-:Y:S01]  /*d1d0*/  FFMA.FTZ R28, R24, R9, R28 ;  /* 0x00000009181c7223 */ /* 0x000fe2000001001c */
[C---:B------:R-:W-:Y:S01]  /*d1e0*/  FMUL.FTZ R42, R11.reuse, R30 ;  /* 0x0000001e0b2a7220 */ /* 0x040fe20000410000 */
[-C--:B------:R-:W-:Y:S01]  /*d1f0*/  FMUL.FTZ R24, R11, R14.reuse ;  /* 0x0000000e0b187220 */ /* 0x080fe20000410000 */
[----:B------:R-:W-:Y:S02]  /*d200*/  HADD2.F32 R8, -RZ, R8.H1_H1 ;  /* 0x30000008ff087230 */ /* 0x000fe40000004100 */
[----:B------:R-:W-:Y:S02]  /*d210*/  HADD2.F32 R10, -RZ, R10.H1_H1 ;  /* 0x3000000aff0a7230 */ /* 0x000fe40000004100 */
[----:B------:R-:W-:Y:S01]  /*d220*/  FFMA.FTZ R35, R7, R14, -R42 ;  /* 0x0000000e07237223 */ /* 0x000fe2000001082a */
[----:B------:R-:W-:-:S02]  /*d230*/  HADD2.F32 R11, -RZ, R59.H0_H0 ;  /* 0x2000003bff0b7230 */ /* 0x000fc40000004100 */
[----:B------:R-:W-:Y:S02]  /*d240*/  HADD2.F32 R13, -RZ, R37.H0_H0 ;  /* 0x20000025ff0d7230 */ /* 0x000fe40000004100 */
[----:B------:R-:W-:Y:S01]  /*d250*/  FFMA.FTZ R37, R7, R30, R24 ;  /* 0x0000001e07257223 */ /* 0x000fe20000010018 */
[----:B------:R-:W-:Y:S02]  /*d260*/  HADD2.F32 R5, -RZ, R60.H0_H0 ;  /* 0x2000003cff057230 */ /* 0x000fe40000004100 */
        /* <DEDUP_REMOVED lines=20> */
.L_x_2404:
[----:B------:R-:W-:Y:S05]  /*d3b0*/  BSYNC B1 ;  /* 0x0000000000017941 */ /* 0x000fea0003800000 */
.L_x_2403:
[----:B------:R-:W-:Y:S01]  /*d3c0*/  PRMT R36, R0, 0x5410, R3 ;  /* 0x0000541000247816 */ /* 0x000fe20000000003 */
[----:B------:R-:W-:Y:S06]  /*d3d0*/  @P0 BRA `(.L_x_2378) ;  /* 0x0000000400780947 */ /* 0x000fec0003800000 */
[----:B------:R-:W-:Y:S01]  /*d3e0*/  LEA.HI R21, R21, R219, RZ, 0x1d ;  /* 0x000000db15157211 */ /* 0x000fe200078fe8ff */
[----:B------:R-:W-:Y:S01]  /*d3f0*/  HADD2.F32 R27, -RZ, R54.H1_H1 ;  /* 0x30000036ff1b7230 */ /* 0x000fe20000004100 */
[----:B------:R-:W-:Y:S01]  /*d400*/  SHF.R.U64 R35, R44, 0x10, R45 ;  /* 0x000000102c237819 */ /* 0x000fe2000000122d */
[----:B------:R-:W-:Y:S01]  /*d410*/  HADD2.F32 R26, -RZ, R20.H1_H1 ;  /* 0x30000014ff1a7230 */ /* 0x000fe20000004100 */
[----:B-123--:R-:W-:Y:S01]  /*d420*/  SHF.R.S32.HI R4, RZ, 0x1f, R21 ;  /* 0x0000001fff047819 */ /* 0x00efe20000011415 */
[----:B------:R-:W-:Y:S01]  /*d430*/  IMAD.SHL.U32 R0, R21, 0x8, RZ ;  /* 0x0000000815007824 */ /* 0x000fe200078e00ff */
[----:B------:R-:W-:Y:S01]  /*d440*/  SHF.R.U32.HI R44, RZ, 0x10, R45 ;  /* 0x00000010ff2c7819 */ /* 0x000fe2000001162d */
[----:B------:R-:W-:Y:S01]  /*d450*/  HADD2.F32 R54, -RZ, R54.H0_H0 ;  /* 0x20000036ff367230 */ /* 0x000fe20000004100 */
[----:B------:R-:W-:Y:S01]  /*d460*/  LEA.HI R4, R4, R21, RZ, 0x3 ;  /* 0x0000001504047211 */ /* 0x000fe200078f18ff */
[----:B------:R-:W-:Y:S01]  /*d470*/  HADD2.F32 R20, -RZ, R20.H0_H0 ;  /* 0x20000014ff147230 */ /* 0x000fe20000004100 */
[----:B------:R-:W-:-:S02]  /*d480*/  LOP3.LUT R0, R199, 0x38, R0, 0xf8, !PT ;  /* 0x00000038c7007812 */ /* 0x000fc400078ef800 */
[----:B------:R-:W-:Y:S01]  /*d490*/  SHF.R.U32.HI R28, RZ, 0x10, R49 ;  /* 0x00000010ff1c7819 */ /* 0x000fe20000011631 */
[----:B------:R-:W-:Y:S01]  /*d4a0*/  IMAD.SHL.U32 R4, R4, 0x400, RZ ;  /* 0x0000040004047824 */ /* 0x000fe200078e00ff */
[----:B------:R-:W-:Y:S02]  /*d4b0*/  LOP3.LUT R3, R0, R203, RZ, 0x3c, !PT ;  /* 0x000000cb00037212 */ /* 0x000fe400078e3cff */
[----:B------:R-:W-:Y:S01]  /*d4c0*/  SHF.R.U64 R34, R46, 0x10, R47 ;  /* 0x000000102e227819 */ /* 0x000fe2000000122f */
[----:B------:R-:W-:Y:S01]  /*d4d0*/  HADD2.F32 R28, -RZ, R28.H0_H0 ;  /* 0x2000001cff1c7230 */ /* 0x000fe20000004100 */
[----:B------:R-:W-:Y:S02]  /*d4e0*/  LOP3.LUT R0, R4, 0x7fffe000, RZ, 0xc0, !PT ;  /* 0x7fffe00004007812 */ /* 0x000fe400078ec0ff */
[----:B------:R-:W1:Y:S01]  /*d4f0*/  LDS.128 R4, [R228] ;  /* 0x00000000e4047984 */ /* 0x000e620000000c00 */
[----:B------:R-:W-:Y:S02]  /*d500*/  SHF.R.U64 R31, R50, 0x10, R51 ;  /* 0x00000010321f7819 */ /* 0x000fe40000001233 */
[----:B------:R-:W-:-:S02]  /*d510*/  IADD3 R3, R3, R0, R204 ;  /* 0x0000000003037210 */ /* 0x000fc40007ffe0cc */
[----:B------:R-:W-:Y:S02]  /*d520*/  SHF.R.U32.HI R46, RZ, 0x10, R47 ;  /* 0x00000010ff2e7819 */ /* 0x000fe4000001162f */
[----:B------:R-:W-:Y:S02]  /*d530*/  LEA R3, R3, R2, 0x1 ;  /* 0x0000000203037211 */ /* 0x000fe400078e08ff */
[----:B------:R-:W-:Y:S02]  /*d540*/  SHF.R.U32.HI R50, RZ, 0x10, R51 ;  /* 0x00000010ff327819 */ /* 0x000fe40000011633 */
[----:B------:R-:W-:Y:S01]  /*d550*/  SHF.R.U64 R33, R48, 0x10, R49 ;  /* 0x0000001030217819 */ /* 0x000fe20000001231 */
[----:B0-----:R-:W0:Y:S01]  /*d560*/  LDS.128 R8, [R3+0x10400] ;  /* 0x0104000003087984 */ /* 0x001e220000000c00 */
[--C-:B-1----:R-:W-:Y:S02]  /*d570*/  HADD2.F32 R12, -RZ, R5.reuse.H0_H0 ;  /* 0x20000005ff0c7230 */ /* 0x102fe40000004100 */
[----:B------:R-:W-:-:S02]  /*d580*/  HADD2.F32 R5, -RZ, R5.H1_H1 ;  /* 0x30000005ff057230 */ /* 0x000fc40000004100 */
[----:B------:R-:W-:Y:S02]  /*d590*/  HADD2.F32 R0, -RZ, R4.H0_H0 ;  /* 0x20000004ff007230 */ /* 0x000fe40000004100 */
[----:B------:R-:W-:Y:S02]  /*d5a0*/  HADD2.F32 R13, -RZ, R6.H0_H0 ;  /* 0x20000006ff0d7230 */ /* 0x000fe40000004100 */
[--C-:B------:R-:W-:Y:S02]  /*d5b0*/  HADD2.F32 R14, -RZ, R7.reuse.H0_H0 ;  /* 0x20000007ff0e7230 */ /* 0x100fe40000004100 */
[----:B------:R-:W-:Y:S02]  /*d5c0*/  HADD2.F32 R7, -RZ, R7.H1_H1 ;  /* 0x30000007ff077230 */ /* 0x000fe40000004100 */
[--C-:B0-----:R-:W-:Y:S02]  /*d5d0*/  HADD2.F32 R15, -RZ, R9.reuse.H0_H0 ;  /* 0x20000009ff0f7230 */ /* 0x101fe40000004100 */
[----:B------:R-:W-:-:S02]  /*d5e0*/  HADD2.F32 R21, -RZ, R9.H1_H1 ;  /* 0x30000009ff157230 */ /* 0x000fc40000004100 */
[----:B------:R-:W-:Y:S02]  /*d5f0*/  HADD2.F32 R9, -RZ, R8.H0_H0 ;  /* 0x20000008ff097230 */ /* 0x000fe40000004100 */
[CC--:B------:R-:W-:Y:S01]  /*d600*/  FMUL.FTZ R29, R15.reuse, R27.reuse ;  /* 0x0000001b0f1d7220 */ /* 0x0c0fe20000410000 */
[----:B------:R-:W-:Y:S01]  /*d610*/  FMUL.FTZ R15, R15, R26 ;  /* 0x0000001a0f0f7220 */ /* 0x000fe20000410000 */
[----:B------:R-:W-:Y:S01]  /*d620*/  FMUL.FTZ R30, R21, R28 ;  /* 0x0000001c151e7220 */ /* 0x000fe20000410000 */
[----:B------:R-:W-:Y:S02]  /*d630*/  HADD2.F32 R24, -RZ, R10.H0_H0 ;  /* 0x2000000aff187230 */ /* 0x000fe40000004100 */
[C---:B------:R-:W-:Y:S01]  /*d640*/  FFMA.FTZ R29, R12.reuse, R26, -R29 ;  /* 0x0000001a0c1d7223 */ /* 0x040fe2000001081d */
[----:B------:R-:W-:Y:S02]  /*d650*/  HADD2.F32 R26, -RZ, R44.H0_H0 ;  /* 0x2000002cff1a7230 */ /* 0x000fe40000004100 */
[----:B------:R-:W-:Y:S01]  /*d660*/  FFMA.FTZ R27, R12, R27, R15 ;  /* 0x0000001b0c1b7223 */ /* 0x000fe2000001000f */
[----:B------:R-:W-:Y:S01]  /*d670*/  FMUL.FTZ R15, R9, R54 ;  /* 0x00000036090f7220 */ /* 0x000fe20000410000 */
[----:B------:R-:W-:-:S02]  /*d680*/  HADD2.F32 R12, -RZ, R36.H0_H0 ;  /* 0x20000024ff0c7230 */ /* 0x000fc40000004100 */
[----:B------:R-:W-:Y:S01]  /*d690*/  FMUL.FTZ R9, R9, R20 ;  /* 0x0000001409097220 */ /* 0x000fe20000410000 */
[-C--:B------:R-:W-:Y:S01]  /*d6a0*/  FMUL.FTZ R32, R21, R26.reuse ;  /* 0x0000001a15207220 */ /* 0x080fe20000410000 */
[C---:B------:R-:W-:Y:S01]  /*d6b0*/  FFMA.FTZ R30, R5.reuse, R26, -R30 ;  /* 0x0000001a051e7223 */ /* 0x040fe2000001081e */
[C---:B------:R-:W-:Y:S01]  /*d6c0*/  FFMA.FTZ R15, R0.reuse, R20, -R15 ;  /* 0x00000014000f7223 */ /* 0x040fe2000001080f */
[----:B------:R-:W-:Y:S01]  /*d6d0*/  FFMA.FTZ R54, R0, R54, R9 ;  /* 0x0000003600367223 */ /* 0x000fe20000010009 */
[----:B------:R-:W-:Y:S01]  /*d6e0*/  FFMA.FTZ R32, R5, R28, R32 ;  /* 0x0000001c05207223 */ /* 0x000fe20000010020 */
[----:B------:R-:W-:Y:S02]  /*d6f0*/  HADD2.F32 R5, -RZ, R53.H0_H0 ;  /* 0x20000035ff057230 */ /* 0x000fe40000004100 */
[----:B------:R-:W-:Y:S01]  /*d700*/  FMUL.FTZ R0, R24, R12 ;  /* 0x0000000c18007220 */ /* 0x000fe20000410000 */
[----:B------:R-:W-:Y:S02]  /*d710*/  HADD2.F32 R25, -RZ, R11.H0_H0 ;  /* 0x2000000bff197230 */ /* 0x000fe40000004100 */
[----:B------:R-:W-:-:S02]  /*d720*/  HADD2.F32 R53, -RZ, R53.H1_H1 ;  /* 0x30000035ff357230 */ /* 0x000fc40000004100 */
[-C--:B------:R-:W-:Y:S01]  /*d730*/  FMUL.FTZ R26, R24, R5.reuse ;  /* 0x00000005181a7220 */ /* 0x080fe20000410000 */
[----:B------:R-:W-:Y:S02]  /*d740*/  HADD2.F32 R9, -RZ, R36.H1_H1 ;  /* 0x30000024ff097230 */ /* 0x000fe40000004100 */
[----:B------:R-:W-:Y:S01]  /*d750*/  FFMA.FTZ R24, R13, R5, -R0 ;  /* 0x000000050d187223 */ /* 0x000fe20000010800 */
[----:B------:R-:W-:Y:S02]  /*d760*/  HADD2.F32 R11, -RZ, R11.H1_H1 ;  /* 0x3000000bff0b7230 */ /* 0x000fe40000004100 */
[C---:B------:R-:W-:Y:S01]  /*d770*/  FMUL.FTZ R28, R25.reuse, R53 ;  /* 0x00000035191c7220 */ /* 0x040fe20000410000 */
[----:B------:R-:W-:Y:S02]  /*d780*/  HADD2.F32 R20, -RZ, R50.H0_H0 ;  /* 0x20000032ff147230 */ /* 0x000fe40000004100 */
[----:B------:R-:W-:Y:S01]  /*d790*/  FMUL.FTZ R5, R25, R9 ;  /* 0x0000000919057220 */ /* 0x000fe20000410000 */
[----:B------:R-:W-:-:S02]  /*d7a0*/  HADD2.F32 R0, -RZ, R46.H0_H0 ;  /* 0x2000002eff007230 */ /* 0x000fc40000004100 */
[----:B------:R-:W-:Y:S01]  /*d7b0*/  FFMA.FTZ R26, R13, R12, R26 ;  /* 0x0000000c0d1a7223 */ /* 0x000fe2000001001a */
[C---:B------:R-:W-:Y:S01]  /*d7c0*/  FFMA.FTZ R28, R14.reuse, R9, R28 ;  /* 0x000000090e1c7223 */ /* 0x040fe2000001001c */
[----:B------:R-:W-:Y:S01]  /*d7d0*/  FFMA.FTZ R53, R14, R53, -R5 ;  /* 0x000000350e357223 */ /* 0x000fe20000010805 */
        /* <DEDUP_REMOVED lines=13> */
[----:B------:R-:W-:Y:S01]  /*d8b0*/  FMUL.FTZ R8, R8, R5 ;  /* 0x0000000508087220 */ /* 0x000fe20000410000 */
[----:B------:R-:W-:-:S02]  /*d8c0*/  HADD2.F32 R6, -RZ, R6.H1_H1 ;  /* 0x30000006ff067230 */ /* 0x000fc40000004100 */
        /* <DEDUP_REMOVED lines=12> */
[----:B------:R-:W-:Y:S02]  /*d990*/  F2FP.F16.F32.PACK_AB R8, R21, R54 ;  /* 0x000000361508723e */ /* 0x000fe400000000ff */
[----:B------:R-:W-:-:S05]  /*d9a0*/  F2FP.F16.F32.PACK_AB R10, R13, R26 ;  /* 0x0000001a0d0a723e */ /* 0x000fca00000000ff */
[----:B------:R0:W-:Y:S02]  /*d9b0*/  STS.128 [R3+0x10400], R8 ;  /* 0x0104000803007388 */ /* 0x0001e40000000c00 */
.L_x_2378:
[----:B------:R-:W-:Y:S05]  /*d9c0*/  BSYNC B0 ;  /* 0x0000000000007941 */ /* 0x000fea0003800000 */
.L_x_2338:
        /* <DEDUP_REMOVED lines=8> */
.L_x_2336:
[----:B------:R-:W-:-:S13]  /*da50*/  ISETP.NE.AND P0, PT, R197, 0x3, PT ;  /* 0x00000003c500780c */ /* 0x000fda0003f05270 */
[----:B------:R-:W-:Y:S05]  /*da60*/  @!P0 BRA `(.L_x_2405) ;  /* 0x0000000000048947 */ /* 0x000fea0003800000 */
[----:B------:R-:W-:Y:S01]  /*da70*/  BPT.TRAP 0x1 ;  /* 0x000000040000795c */ /* 0x000fe20000300000 */
.L_x_2405:
[----:B------:R-:W-:Y:S01]  /*da80*/  IMAD R0, R185, 0x8, R2 ;  /* 0x00000008b9007824 */ /* 0x000fe200078e0202 */
[----:B0-23--:R-:W-:-:S04]  /*da90*/  SHF.L.U32 R3, R190, 0x1f, RZ ;  /* 0x0000001fbe037819 */ /* 0x00dfc800000006ff */
[----:B------:R0:W2:Y:S01]  /*daa0*/  SYNCS.PHASECHK.TRANS64.TRYWAIT P2, [R0+URZ+0x28830], R3 ;  /* 0x02883003000075a7 */ /* 0x0000a2000804017f */
[----:B------:R-:W-:Y:S05]  /*dab0*/  @!P0 BRA `(.L_x_2406) ;  /* 0x0000000000048947 */ /* 0x000fea0003800000 */
[----:B------:R-:W-:Y:S01]  /*dac0*/  BPT.TRAP 0x1 ;  /* 0x000000040000795c */ /* 0x000fe20000300000 */
.L_x_2406:
[----:B-1--4-:R-:W1:Y:S01]  /*dad0*/  S2R R4, SR_TID.X ;  /* 0x0000000000047919 */ /* 0x012e620000002100 */
[----:B------:R-:W-:Y:S01]  /*dae0*/  IMAD.MOV.U32 R151, RZ, RZ, RZ ;  /* 0x000000ffff977224 */ /* 0x000fe200078e00ff */
[----:B-1----:R-:W-:-:S04]  /*daf0*/  LOP3.LUT R4, R4, 0x7f, RZ, 0xc0, !PT ;  /* 0x0000007f04047812 */ /* 0x002fc800078ec0ff */
[----:B------:R-:W-:Y:S01]  /*db00*/  ISETP.NE.AND P1, PT, R4, RZ, PT ;  /* 0x000000ff0400720c */ /* 0x000fe20003f25270 */
[----:B--2---:R-:W-:-:S12]  /*db10*/  @P2 BRA `(.L_x_2407) ;  /* 0x0000000000082947 */ /* 0x004fd80003800000 */
[----:B------:R-:W1:Y:S02]  /*db20*/  SYNCS.PHASECHK.TRANS64.TRYWAIT P2, [R0+URZ+0x28830], R3 ;  /* 0x02883003000075a7 */ /* 0x000e64000804017f */
[----:B-1----:R-:W-:Y:S05]  /*db30*/  @!P2 BRA `(.L_x_2408) ;  /* 0x0000012400e0a947 */ /* 0x002fea0003800000 */
.L_x_2407:
[----:B------:R-:W-:Y:S05]  /*db40*/  WARPSYNC.ALL ;  /* 0x0000000000007948 */ /* 0x000fea0003800000 */
[----:B01----:R-:W-:Y:S01]  /*db50*/  VIADD R3, R2, 0x18400 ;  /* 0x0001840002037836 */ /* 0x003fe20000000000 */
[----:B------:R-:W-:Y:S01]  /*db60*/  R2UR UR44, R52 ;  /* 0x00000000342c72ca */ /* 0x000fe200000e0000 */
[----:B------:R-:W-:Y:S01]  /*db70*/  IMAD.MOV.U32 R7, RZ, RZ, 0x40000040 ;  /* 0x40000040ff077424 */ /* 0x000fe200078e00ff */
[----:B------:R-:W-:Y:S01]  /*db80*/  WARPGROUP.ARRIVE ;  /* 0x00000000000079c5 */ /* 0x000fe20000000000 */
[----:B------:R-:W-:Y:S01]  /*db90*/  UMOV UR45, 0x40000040 ;  /* 0x40000040002d7882 */ /* 0x000fe20000000000 */
        /* <DEDUP_REMOVED lines=10> */
[----:B------:R-:W-:Y:S01]  /*dc40*/  IMAD.MOV.U32 R7, RZ, RZ, 0x40000040 ;  /* 0x40000040ff077424 */ /* 0x000fe200078e00ff */
[----:B------:R-:W-:Y:S01]  /*dc50*/  UMOV UR17, 0x40000040 ;  /* 0x4000004000117882 */ /* 0x000fe20000000000 */
[----:B------:R-:W-:Y:S01]  /*dc60*/  LEA R6, R185, R4, 0xb ;  /* 0x00000004b9067211 */ /* 0x000fe200078e58ff */
[----:B------:R-:W-:Y:S01]  /*dc70*/  UIADD3 UR8, UR44, 0x2, URZ ;  /* 0x000000022c087890 */ /* 0x000fe2000fffe03f */
[----:B------:R-:W-:Y:S01]  /*dc80*/  R2UR UR15, R9 ;  /* 0x00000000090f72ca */ /* 0x000fe200000e0000 */
[----:B------:R-:W-:Y:S01]  /*dc90*/  UIADD3 UR12, UR44, 0x4, URZ ;  /* 0x000000042c0c7890 */ /* 0x000fe2000fffe03f */
[C---:B------:R-:W-:Y:S01]  /*dca0*/  R2UR UR46, R6.reuse ;  /* 0x00000000062e72ca */ /* 0x040fe200000e0000 */
[----:B------:R-:W-:Y:S01]  /*dcb0*/  VIADD R8, R6, 0x2 ;  /* 0x0000000206087836 */ /* 0x000fe20000000000 */
[----:B------:R-:W-:Y:S01]  /*dcc0*/  UIADD3 UR16, UR44, 0x6, URZ ;  /* 0x000000062c107890 */ /* 0x000fe2000fffe03f */
[----:B------:R-:W-:Y:S01]  /*dcd0*/  IMAD.MOV.U32 R9, RZ, RZ, 0x40000040 ;  /* 0x40000040ff097424 */ /* 0x000fe200078e00ff */
[----:B------:R-:W-:Y:S01]  /*dce0*/  UIADD3 UR20, UR44, 0x400, URZ ;  /* 0x000004002c147890 */ /* 0x000fe2000fffe03f */
[----:B------:R-:W-:Y:S01]  /*dcf0*/  R2UR UR35, R7 ;  /* 0x00000000072372ca */ /* 0x000fe200000e0000 */
[----:B------:R-:W-:Y:S01]  /*dd00*/  UMOV UR21, 0x40000040 ;  /* 0x4000004000157882 */ /* 0x000fe20000000000 */
[----:B------:R-:W-:Y:S01]  /*dd10*/  R2UR UR10, R8 ;  /* 0x00000000080a72ca */ /* 0x000fe200000e0000 */
[----:B------:R-:W-:Y:S01]  /*dd20*/  UIADD3 UR24, UR44, 0x402, URZ ;  /* 0x000004022c187890 */ /* 0x000fe2000fffe03f */
[----:B------:R-:W-:Y:S01]  /*dd30*/  IADD3 R8, R6, 0x4, RZ ;  /* 0x0000000406087810 */ /* 0x000fe20007ffe0ff */
[----:B------:R-:W-:Y:S01]  /*dd40*/  UMOV UR25, 0x40000040 ;  /* 0x4000004000197882 */ /* 0x000fe20000000000 */
[----:B------:R-:W-:Y:S01]  /*dd50*/  R2UR UR19, R9 ;  /* 0x00000000091372ca */ /* 0x000fe200000e0000 */
[----:B------:R-:W-:Y:S01]  /*dd60*/  IMAD.MOV.U32 R9, RZ, RZ, 0x40000040 ;  /* 0x40000040ff097424 */ /* 0x000fe200078e00ff */
[----:B------:R-:W-:Y:S01]  /*dd70*/  HGMMA.64x128x16.F32 R24, gdesc[UR44], RZ, !UPT, gsb0 ;  /* 0x01e000002c1879f0 */ /* 0x000fe2000c0008ff */
[----:B------:R-:W-:Y:S01]  /*dd80*/  R2UR UR14, R8 ;  /* 0x00000000080e72ca */ /* 0x000fe200000e0000 */
[----:B------:R-:W-:Y:S01]  /*dd90*/  VIADD R8, R6, 0x6 ;  /* 0x0000000606087836 */ /* 0x000fe20000000000 */
[----:B------:R-:W-:Y:S01]  /*dda0*/  UIADD3 UR28, UR44, 0x404, URZ ;  /* 0x000004042c1c7890 */ /* 0x000fe2000fffe03f */
[----:B------:R-:W-:Y:S01]  /*ddb0*/  R2UR UR23, R9 ;  /* 0x00000000091772ca */ /* 0x000fe200000e0000 */
[----:B------:R-:W-:Y:S01]  /*ddc0*/  IMAD.MOV.U32 R9, RZ, RZ, 0x40000040 ;  /* 0x40000040ff097424 */ /* 0x000fe200078e00ff */
[----:B------:R-:W-:Y:S01]  /*ddd0*/  UMOV UR29, 0x40000040 ;  /* 0x40000040001d7882 */ /* 0x000fe20000000000 */
[----:B------:R-:W-:Y:S01]  /*dde0*/  R2UR UR18, R8 ;  /* 0x00000000081272ca */ /* 0x000fe200000e0000 */
[----:B------:R-:W-:Y:S01]  /*ddf0*/  UIADD3 UR32, UR44, 0x406, URZ ;  /* 0x000004062c207890 */ /* 0x000fe2000fffe03f */
[----:B------:R-:W-:Y:S01]  /*de00*/  IADD3 R8, R6, 0x400, RZ ;  /* 0x0000040006087810 */ /* 0x000fe20007ffe0ff */
[----:B------:R-:W-:Y:S01]  /*de10*/  UMOV UR33, 0x40000040 ;  /* 0x4000004000217882 */ /* 0x000fe20000000000 */
[----:B------:R-:W-:Y:S01]  /*de20*/  R2UR UR27, R9 ;  /* 0x00000000091b72ca */ /* 0x000fe200000e0000 */
[----:B------:R-:W-:Y:S01]  /*de30*/  IMAD.MOV.U32 R9, RZ, RZ, 0x40000040 ;  /* 0x40000040ff097424 */ /* 0x000fe200078e00ff */
[----:B------:R-:W-:Y:S01]  /*de40*/  R2UR UR22, R8 ;  /* 0x00000000081672ca */ /* 0x000fe200000e0000 */
[----:B------:R-:W-:Y:S01]  /*de50*/  VIADD R8, R6, 0x402 ;  /* 0x0000040206087836 */ /* 0x000fe20000000000 */
[----:B------:R-:W-:Y:S01]  /*de60*/  ULDC UR4, c[0x0][0x9d8] ;  /* 0x0002760000047ab9 */ /* 0x000fe20000000800 */
[----:B------:R-:W-:Y:S01]  /*de70*/  IMAD R89, R193, 0x80, R213 ;  /* 0x00000080c1597824 */ /* 0x000fe200078e02d5 */
[----:B------:R-:W-:Y:S01]  /*de80*/  R2UR UR31, R9 ;  /* 0x00000000091f72ca */ /* 0x000fe200000e0000 */
[----:B------:R-:W-:Y:S01]  /*de90*/  ULDC UR5, c[0x0][0x988] ;  /* 0x0002620000057ab9 */ /* 0x000fe20000000800 */
[----:B------:R-:W-:Y:S01]  /*dea0*/  R2UR UR26, R8 ;  /* 0x00000000081a72ca */ /* 0x000fe200000e0000 */
[----:B------:R-:W-:Y:S01]  /*deb0*/  @!P1 VIADD R0, R0, 0x28840 ;  /* 0x0002884000009836 */ /* 0x000fe20000000000 */
[C---:B------:R-:W-:Y:S01]  /*dec0*/  IADD3 R8, R6.reuse, 0x404, RZ ;  /* 0x0000040406087810 */ /* 0x040fe20007ffe0ff */
[----:B------:R-:W-:Y:S01]  /*ded0*/  VIADD R6, R6, 0x406 ;  /* 0x0000040606067836 */ /* 0x000fe20000000000 */
[----:B------:R-:W-:Y:S01]  /*dee0*/  ULDC UR6, c[0x0][0x9d8] ;  /* 0x0002760000067ab9 */ /* 0x000fe20000000800 */
[----:B------:R-:W-:Y:S01]  /*def0*/  ULDC UR7, c[0x0][0x9d8] ;  /* 0x0002760000077ab9 */ /* 0x000fe20000000800 */
[----:B------:R-:W-:Y:S01]  /*df00*/  R2UR UR30, R8 ;  /* 0x00000000081e72ca */ /* 0x000fe200000e0000 */
[--C-:B------:R-:W-:Y:S01]  /*df10*/  IMAD.MOV.U32 R149, RZ, RZ, R151.reuse ;  /* 0x000000ffff957224 */ /* 0x100fe200078e0097 */
[----:B------:R-:W-:Y:S01]  /*df20*/  R2UR UR34, R6 ;  /* 0x00000000062272ca */ /* 0x000fe200000e0000 */
[--C-:B------:R-:W-:Y:S01]  /*df30*/  IMAD.MOV.U32 R148, RZ, RZ, R151.reuse ;  /* 0x000000ffff947224 */ /* 0x100fe200078e0097 */
[----:B------:R-:W-:Y:S01]  /*df40*/  @!P1 PRMT R0, RZ, 0x654, R0 ;  /* 0x00000654ff009816 */ /* 0x000fe20000000000 */
[--C-:B------:R-:W-:Y:S01]  /*df50*/  IMAD.MOV.U32 R147, RZ, RZ, R151.reuse ;  /* 0x000000ffff937224 */ /* 0x100fe200078e0097 */
[-C--:B------:R-:W-:Y:S01]  /*df60*/  MOV R150, R151.reuse ;  /* 0x0000009700967202 */ /* 0x080fe20000000f00 */
        /* <DEDUP_REMOVED lines=35> */
[--C-:B-----5:R-:W-:Y:S02]  /*e1a0*/  IMAD.MOV.U32 R117, RZ, RZ, R151.reuse ;  /* 0x000000ffff757224 */ /* 0x120fe400078e0097 */
        /* <DEDUP_REMOVED lines=12> */
[----:B------:R-:W-:Y:S01]  /*e270*/  IMAD.MOV.U32 R88, RZ, RZ, R151 ;  /* 0x000000ffff587224 */ /* 0x000fe200078e0097 */
[----:B------:R-:W-:-:S02]  /*e280*/  WARPGROUP.DEPBAR.LE gsb0, 0x0 ;  /* 0x00008000000079c5 */ /* 0x000fc40000010000 */
        /* <DEDUP_REMOVED lines=34> */
[----:B0-----:R-:W-:Y:S01]  /*e4b0*/  MOV R26, 0xffffff80 ;  /* 0xffffff80001a7802 */ /* 0x001fe20000000f00 */
[----:B------:R-:W-:Y:S01]  /*e4c0*/  FMUL.FTZ R14, R44, UR4 ;  /* 0x000000042c0e7c20 */ /* 0x000fe20008410000 */
[----:B------:R-:W-:Y:S01]  /*e4d0*/  FMUL.FTZ R42, R42, UR4 ;  /* 0x000000042a2a7c20 */ /* 0x000fe20008410000 */
[----:B------:R-:W-:Y:S01]  /*e4e0*/  FMUL.FTZ R43, R43, UR4 ;  /* 0x000000042b2b7c20 */ /* 0x000fe20008410000 */
[----:B------:R-:W-:Y:S01]  /*e4f0*/  FMUL.FTZ R46, R46, UR4 ;  /* 0x000000042e2e7c20 */ /* 0x000fe20008410000 */
[----:B------:R-:W-:-:S02]  /*e500*/  IMAD R7, R123, R26, 0x80 ;  /* 0x000000807b077424 */ /* 0x000fc400078e021a */
[----:B------:R-:W-:Y:S01]  /*e510*/  FMUL.FTZ R47, R47, UR4 ;  /* 0x000000042f2f7c20 */ /* 0x000fe20008410000 */
[----:B------:R-:W0:Y:S01]  /*e520*/  MUFU.TANH R27, R27 ;  /* 0x0000001b001b7308 */ /* 0x000e220000002400 */
[----:B------:R-:W-:Y:S01]  /*e530*/  FMUL.FTZ R50, R50, UR4 ;  /* 0x0000000432327c20 */ /* 0x000fe20008410000 */
[----:B--2---:R-:W-:Y:S02]  /*e540*/  IMAD.IADD R30, R198, 0x1, R7 ;  /* 0x00000001c61e7824 */ /* 0x004fe400078e0207 */
[----:B------:R-:W-:Y:S01]  /*e550*/  FMUL.FTZ R5, R25, UR4 ;  /* 0x0000000419057c20 */ /* 0x000fe20008410000 */
[----:B------:R-:W-:Y:S01]  /*e560*/  FMUL.FTZ R6, R28, UR4 ;  /* 0x000000041c067c20 */ /* 0x000fe20008410000 */
[----:B------:R-:W-:Y:S01]  /*e570*/  FMUL.FTZ R25, R49, UR4 ;  /* 0x0000000431197c20 */ /* 0x000fe20008410000 */
[----:B------:R-:W-:Y:S01]  /*e580*/  FMUL.FTZ R28, R53, UR4 ;  /* 0x00000004351c7c20 */ /* 0x000fe20008410000 */
[--C-:B------:R-:W-:Y:S01]  /*e590*/  IADD3 R33, -R195, 0x1, R30.reuse ;  /* 0x00000001c3217810 */ /* 0x100fe20007ffe11e */
[C---:B------:R-:W-:Y:S01]  /*e5a0*/  IMAD R30, R212.reuse, -0x2, R30 ;  /* 0xfffffffed41e7824 */ /* 0x040fe200078e021e */
[----:B------:R-:W2:Y:S01]  /*e5b0*/  MUFU.TANH R31, R31 ;  /* 0x0000001f001f7308 */ /* 0x000ea20000002400 */
[----:B------:R-:W-:Y:S01]  /*e5c0*/  FMUL.FTZ R51, R51, UR4 ;  /* 0x0000000433337c20 */ /* 0x000fe20008410000 */
[----:B------:R-:W-:Y:S01]  /*e5d0*/  FMUL.FTZ R55, R55, UR4 ;  /* 0x0000000437377c20 */ /* 0x000fe20008410000 */
[----:B------:R-:W-:-:S02]  /*e5e0*/  IMAD R26, R212, -0x2, R33 ;  /* 0xfffffffed41a7824 */ /* 0x000fc400078e0221 */
[----:B------:R-:W-:Y:S01]  /*e5f0*/  FMUL.FTZ R20, R45, UR4 ;  /* 0x000000042d147c20 */ /* 0x000fe20008410000 */
[----:B------:R-:W-:Y:S01]  /*e600*/  FMUL.FTZ R54, R54, UR4 ;  /* 0x0000000436367c20 */ /* 0x000fe20008410000 */
[----:B------:R-:W-:Y:S01]  /*e610*/  FMUL.FTZ R9, R32, UR4 ;  /* 0x0000000420097c20 */ /* 0x000fe20008410000 */
[----:B------:R-:W-:Y:S01]  /*e620*/  FMUL.FTZ R15, R41, UR4 ;  /* 0x00000004290f7c20 */ /* 0x000fe20008410000 */
[----:B------:R-:W-:Y:S01]  /*e630*/  IADD3 R37, R26, 0x8, R89 ;  /* 0x000000081a257810 */ /* 0x000fe20007ffe059 */
[----:B------:R0:W3:Y:S01]  /*e640*/  MUFU.TANH R95, R34 ;  /* 0x00000022005f7308 */ /* 0x0000e20000002400 */
[----:B------:R-:W-:Y:S01]  /*e650*/  FMUL.FTZ R32, R57, UR4 ;  /* 0x0000000439207c20 */ /* 0x000fe20008410000 */
[----:B------:R-:W-:Y:S01]  /*e660*/  FMUL.FTZ R59, R59, UR4 ;  /* 0x000000043b3b7c20 */ /* 0x000fe20008410000 */
[----:B------:R-:W-:Y:S01]  /*e670*/  VIMNMX R40, R30, R37, PT ;  /* 0x000000251e287248 */ /* 0x000fe20003fe0100 */
[----:B------:R-:W-:Y:S01]  /*e680*/  FMUL.FTZ R10, R36, UR4 ;  /* 0x00000004240a7c20 */ /* 0x000fe20008410000 */
[----:B------:R-:W-:Y:S01]  /*e690*/  FMUL.FTZ R58, R58, UR4 ;  /* 0x000000043a3a7c20 */ /* 0x000fe20008410000 */
[----:B------:R-:W-:Y:S01]  /*e6a0*/  FMUL.FTZ R62, R62, UR4 ;  /* 0x000000043e3e7c20 */ /* 0x000fe20008410000 */
[C---:B------:R-:W-:Y:S01]  /*e6b0*/  ISETP.GT.AND P2, PT, R40.reuse, RZ, PT ;  /* 0x000000ff2800720c */ /* 0x040fe20003f44270 */
[----:B------:R-:W4:Y:S01]  /*e6c0*/  MUFU.TANH R35, R35 ;  /* 0x0000002300237308 */ /* 0x000f220000002400 */
[C---:B------:R-:W-:Y:S01]  /*e6d0*/  ISETP.GT.AND P3, PT, R40.reuse, 0x1, PT ;  /* 0x000000012800780c */ /* 0x040fe20003f64270 */
[----:B------:R-:W-:Y:S01]  /*e6e0*/  FMUL.FTZ R63, R63, UR4 ;  /* 0x000000043f3f7c20 */ /* 0x000fe20008410000 */
[----:B------:R-:W-:Y:S01]  /*e6f0*/  ISETP.GT.AND P4, PT, R40, 0x8, PT ;  /* 0x000000082800780c */ /* 0x000fe20003f84270 */
[----:B------:R-:W-:Y:S01]  /*e700*/  FMUL.FTZ R66, R66, UR4 ;  /* 0x0000000442427c20 */ /* 0x000fe20008410000 */
[----:B-1----:R-:W-:Y:S01]  /*e710*/  FSEL R101, R101, -INF , P2 ;  /* 0xff80000065657808 */ /* 0x002fe20001000000 */
[----:B------:R-:W-:Y:S01]  /*e720*/  FMUL.FTZ R70, R70, UR4 ;  /* 0x0000000446467c20 */ /* 0x000fe20008410000 */
[----:B0-----:R-:W-:Y:S01]  /*e730*/  FSEL R34, R27, -INF , P3 ;  /* 0xff8000001b227808 */ /* 0x001fe20001800000 */
[----:B------:R-:W0:Y:S01]  /*e740*/  MUFU.TANH R38, R38 ;  /* 0x0000002600267308 */ /* 0x000e220000002400 */
[----:B------:R-:W-:Y:S01]  /*e750*/  ISETP.GT.AND P2, PT, R40, 0x9, PT ;  /* 0x000000092800780c */ /* 0x000fe20003f44270 */
[----:B------:R-:W-:Y:S01]  /*e760*/  FMUL.FTZ R27, R67, UR4 ;  /* 0x00000004431b7c20 */ /* 0x000fe20008410000 */
[----:B------:R-:W-:Y:S01]  /*e770*/  FSEL R103, R103, -INF , P4 ;  /* 0xff80000067677808 */ /* 0x000fe20002000000 */
[----:B------:R-:W-:Y:S01]  /*e780*/  FMUL.FTZ R71, R71, UR4 ;  /* 0x0000000447477c20 */ /* 0x000fe20008410000 */
[----:B------:R-:W-:Y:S01]  /*e790*/  FMNMX.FTZ R44, R101, R34, !PT ;  /* 0x00000022652c7209 */ /* 0x000fe20007810000 */
[----:B------:R-:W-:Y:S01]  /*e7a0*/  FMUL.FTZ R74, R74, UR4 ;  /* 0x000000044a4a7c20 */ /* 0x000fe20008410000 */
[----:B------:R-:W-:Y:S01]  /*e7b0*/  ISETP.GT.AND P3, PT, R40, 0x10, PT ;  /* 0x000000102800780c */ /* 0x000fe20003f64270 */
[----:B------:R-:W1:Y:S01]  /*e7c0*/  MUFU.TANH R39, R39 ;  /* 0x0000002700277308 */ /* 0x000e620000002400 */
[----:B--2---:R-:W-:Y:S01]  /*e7d0*/  FSEL R99, R31, -INF , P2 ;  /* 0xff8000001f637808 */ /* 0x004fe20001000000 */
[----:B------:R-:W-:Y:S01]  /*e7e0*/  FMUL.FTZ R75, R75, UR4 ;  /* 0x000000044b4b7c20 */ /* 0x000fe20008410000 */
[----:B------:R-:W-:Y:S01]  /*e7f0*/  FMNMX.FTZ R44, R103, R44, !PT ;  /* 0x0000002c672c7209 */ /* 0x000fe20007810000 */
[----:B------:R-:W-:Y:S01]  /*e800*/  FMUL.FTZ R78, R78, UR4 ;  /* 0x000000044e4e7c20 */ /* 0x000fe20008410000 */
[----:B------:R-:W-:Y:S01]  /*e810*/  ISETP.GT.AND P2, PT, R40, 0x11, PT ;  /* 0x000000112800780c */ /* 0x000fe20003f44270 */
[----:B------:R-:W-:Y:S01]  /*e820*/  FMUL.FTZ R79, R79, UR4 ;  /* 0x000000044f4f7c20 */ /* 0x000fe20008410000 */
[----:B---3--:R-:W-:Y:S01]  /*e830*/  FSEL R95, R95, -INF , P3 ;  /* 0xff8000005f5f7808 */ /* 0x008fe20001800000 */
[----:B------:R-:W2:Y:S01]  /*e840*/  MUFU.TANH R42, R42 ;  /* 0x0000002a002a7308 */ /* 0x000ea20000002400 */
[----:B------:R-:W-:Y:S01]  /*e850*/  FMNMX.FTZ R44, R99, R44, !PT ;  /* 0x0000002c632c7209 */ /* 0x000fe20007810000 */
[----:B------:R-:W-:Y:S01]  /*e860*/  FMUL.FTZ R82, R82, UR4 ;  /* 0x0000000452527c20 */ /* 0x000fe20008410000 */
[----:B------:R-:W-:Y:S01]  /*e870*/  ISETP.GT.AND P3, PT, R40, 0x18, PT ;  /* 0x000000182800780c */ /* 0x000fe20003f64270 */
[----:B------:R-:W-:Y:S01]  /*e880*/  FMUL.FTZ R83, R83, UR4 ;  /* 0x0000000453537c20 */ /* 0x000fe20008410000 */
[----:B----4-:R-:W-:Y:S01]  /*e890*/  FSEL R93, R35, -INF , P2 ;  /* 0xff800000235d7808 */ /* 0x010fe20001000000 */
[----:B------:R-:W-:Y:S01]  /*e8a0*/  FMUL.FTZ R86, R86, UR4 ;  /* 0x0000000456567c20 */ /* 0x000fe20008410000 */
[----:B------:R-:W-:Y:S01]  /*e8b0*/  FMNMX.FTZ R44, R95, R44, !PT ;  /* 0x0000002c5f2c7209 */ /* 0x000fe20007810000 */
[----:B------:R-:W-:Y:S01]  /*e8c0*/  MUFU.TANH R43, R43 ;  /* 0x0000002b002b7308 */ /* 0x000fe20000002400 */
[----:B------:R-:W-:Y:S01]  /*e8d0*/  ISETP.GT.AND P2, PT, R40, 0x19, PT ;  /* 0x000000192800780c */ /* 0x000fe20003f44270 */
[----:B------:R-:W-:Y:S01]  /*e8e0*/  FMUL.FTZ R3, R24, UR4 ;  /* 0x0000000418037c20 */ /* 0x000fe20008410000 */
[----:B0-----:R-:W-:Y:S01]  /*e8f0*/  FSEL R91, R38, -INF , P3 ;  /* 0xff800000265b7808 */ /* 0x001fe20001800000 */
[----:B------:R-:W-:Y:S01]  /*e900*/  FMUL.FTZ R8, R29, UR4 ;  /* 0x000000041d087c20 */ /* 0x000fe20008410000 */
[----:B------:R-:W-:Y:S01]  /*e910*/  FMNMX.FTZ R44, R93, R44, !PT ;  /* 0x0000002c5d2c7209 */ /* 0x000fe20007810000 */
[----:B------:R-:W-:Y:S01]  /*e920*/  FMUL.FTZ R65, R65, UR4 ;  /* 0x0000000441417c20 */ /* 0x000fe20008410000 */
[C---:B------:R-:W-:Y:S01]  /*e930*/  ISETP.GT.AND P3, PT, R40.reuse, 0x20, PT ;  /* 0x000000202800780c */ /* 0x040fe20003f64270 */
[----:B------:R-:W0:Y:S01]  /*e940*/  MUFU.TANH R46, R46 ;  /* 0x0000002e002e7308 */ /* 0x000e220000002400 */
[----:B-1----:R-:W-:Y:S01]  /*e950*/  FSEL R67, R39, -INF , P2 ;  /* 0xff80000027437808 */ /* 0x002fe20001000000 */
[----:B------:R-:W-:Y:S01]  /*e960*/  FMUL.FTZ R69, R69, UR4 ;  /* 0x0000000445457c20 */ /* 0x000fe20008410000 */
[----:B------:R-:W-:Y:S01]  /*e970*/  FMNMX.FTZ R44, R91, R44, !PT ;  /* 0x0000002c5b2c7209 */ /* 0x000fe20007810000 */
[----:B------:R-:W-:Y:S01]  /*e980*/  FMUL.FTZ R73, R73, UR4 ;  /* 0x0000000449497c20 */ /* 0x000fe20008410000 */
[----:B------:R-:W-:Y:S01]  /*e990*/  ISETP.GT.AND P2, PT, R40, 0x21, PT ;  /* 0x000000212800780c */ /* 0x000fe20003f44270 */
[----:B------:R-:W-:Y:S01]  /*e9a0*/  FMUL.FTZ R21, R48, UR4 ;  /* 0x0000000430157c20 */ /* 0x000fe20008410000 */
[----:B--2---:R-:W-:Y:S01]  /*e9b0*/  FSEL R53, R42, -INF , P3 ;  /* 0xff8000002a357808 */ /* 0x004fe20001800000 */
[----:B------:R-:W-:Y:S01]  /*e9c0*/  MUFU.TANH R47, R47 ;  /* 0x0000002f002f7308 */ /* 0x000fe20000002400 */
[----:B------:R-:W-:Y:S01]  /*e9d0*/  FMNMX.FTZ R44, R67, R44, !PT ;  /* 0x0000002c432c7209 */ /* 0x000fe20007810000 */
[----:B------:R-:W-:Y:S01]  /*e9e0*/  IMAD.U32 R42, RZ, RZ, UR5 ;  /* 0x00000005ff2a7e24 */ /* 0x000fe2000f8e00ff */
[----:B------:R-:W-:Y:S01]  /*e9f0*/  ISETP.GT.AND P3, PT, R40, 0x28, PT ;  /* 0x000000282800780c */ /* 0x000fe20003f64270 */
[----:B------:R-:W-:Y:S01]  /*ea00*/  FMUL.FTZ R24, R52, UR4 ;  /* 0x0000000434187c20 */ /* 0x000fe20008410000 */
[----:B------:R-:W-:Y:S01]  /*ea10*/  FMNMX.FTZ R44, R53, R44, !PT ;  /* 0x0000002c352c7209 */ /* 0x000fe20007810000 */
[----:B------:R-:W-:Y:S01]  /*ea20*/  FMUL.FTZ R77, R77, UR4 ;  /* 0x000000044d4d7c20 */ /* 0x000fe20008410000 */
[----:B------:R-:W-:Y:S01]  /*ea30*/  FMUL.FTZ R29, R56, UR4 ;  /* 0x00000004381d7c20 */ /* 0x000fe20008410000 */
[----:B------:R-:W1:Y:S01]  /*ea40*/  MUFU.TANH R49, R50 ;  /* 0x0000003200317308 */ /* 0x000e620000002400 */
[----:B0-----:R-:W-:Y:S01]  /*ea50*/  FSEL R57, R46, -INF , P3 ;  /* 0xff8000002e397808 */ /* 0x001fe20001800000 */
[----:B------:R-:W-:Y:S01]  /*ea60*/  FMUL.FTZ R60, R60, UR4 ;  /* 0x000000043c3c7c20 */ /* 0x000fe20008410000 */
[----:B------:R-:W-:Y:S01]  /*ea70*/  ISETP.GT.AND P3, PT, R40, 0x30, PT ;  /* 0x000000302800780c */ /* 0x000fe20003f64270 */
        /* <DEDUP_REMOVED lines=8> */
[----:B------:R-:W-:Y:S01]  /*eb00*/  FMUL.FTZ R84, R84, UR4 ;  /* 0x0000000454547c20 */ /* 0x000fe20008410000 */
[----:B------:R2:W-:Y:S01]  /*eb10*/  @!P1 SYNCS.ARRIVE.TRANS64.RED.A1T0 RZ, [R0+URZ], RZ ;  /* 0x000000ff00ff99a7 */ /* 0x0005e2000810043f */
[----:B------:R-:W-:-:S02]  /*eb20*/  ULDC UR5, c[0x0][0x988] ;  /* 0x0002620000057ab9 */ /* 0x000fc40000000800 */
[----:B------:R3:W-:Y:S01]  /*eb30*/  MUFU.TANH R7, R55 ;  /* 0x0000003700077308 */ /* 0x0007e20000002400 */
[----:B-1----:R-:W-:Y:S02]  /*eb40*/  FSEL R49, R49, -INF , P3 ;  /* 0xff80000031317808 */ /* 0x002fe40001800000 */
[----:B------:R-:W-:-:S05]  /*eb50*/  ISETP.GT.AND P3, PT, R40, 0x38, PT ;  /* 0x000000382800780c */ /* 0x000fca0003f64270 */
[----:B------:R-:W1:Y:S01]  /*eb60*/  MUFU.TANH R41, R54 ;  /* 0x0000003600297308 */ /* 0x000e620000002400 */
[----:B---3--:R-:W-:Y:S02]  /*eb70*/  FSEL R55, R43, -INF , P2 ;  /* 0xff8000002b377808 */ /* 0x008fe40001000000 */
[----:B------:R-:W-:Y:S02]  /*eb80*/  ISETP.GT.AND P2, PT, R40, 0x29, PT ;  /* 0x000000292800780c */ /* 0x000fe40003f44270 */
[----:B------:R-:W-:-:S03]  /*eb90*/  FMNMX.FTZ R44, R55, R44, !PT ;  /* 0x0000002c372c7209 */ /* 0x000fc60007810000 */
[----:B------:R3:W-:Y:S01]  /*eba0*/  MUFU.TANH R36, R59 ;  /* 0x0000003b00247308 */ /* 0x0007e20000002400 */
[----:B------:R-:W-:-:S07]  /*ebb0*/  FMNMX.FTZ R44, R57, R44, !PT ;  /* 0x0000002c392c7209 */ /* 0x000fce0007810000 */
[----:B------:R-:W4:Y:S01]  /*ebc0*/  MUFU.TANH R33, R58 ;  /* 0x0000003a00217308 */ /* 0x000f220000002400 */
[----:B---3--:R-:W-:Y:S02]  /*ebd0*/  FSEL R59, R47, -INF , P2 ;  /* 0xff8000002f3b7808 */ /* 0x008fe40001000000 */
[C---:B------:R-:W-:Y:S02]  /*ebe0*/  ISETP.GT.AND P2, PT, R40.reuse, 0x31, PT ;  /* 0x000000312800780c */ /* 0x040fe40003f44270 */
[----:B------:R-:W-:Y:S02]  /*ebf0*/  FMNMX.FTZ R44, R59, R44, !PT ;  /* 0x0000002c3b2c7209 */ /* 0x000fe40007810000 */
[----:B0-----:R-:W-:Y:S01]  /*ec00*/  FSEL R45, R45, -INF , P2 ;  /* 0xff8000002d2d7808 */ /* 0x001fe20001000000 */
[----:B------:R-:W0:Y:S01]  /*ec10*/  MUFU.TANH R62, R62 ;  /* 0x0000003e003e7308 */ /* 0x000e220000002400 */
[----:B------:R-:W-:Y:S02]  /*ec20*/  FMNMX.FTZ R44, R49, R44, !PT ;  /* 0x0000002c312c7209 */ /* 0x000fe40007810000 */
[----:B------:R-:W-:-:S02]  /*ec30*/  ISETP.GT.AND P2, PT, R40, 0x39, PT ;  /* 0x000000392800780c */ /* 0x000fc40003f44270 */
[----:B-1----:R-:W-:Y:S02]  /*ec40*/  FSEL R41, R41, -INF , P3 ;  /* 0xff80000029297808 */ /* 0x002fe40001800000 */
[----:B------:R-:W-:Y:S01]  /*ec50*/  FMNMX.FTZ R44, R45, R44, !PT ;  /* 0x0000002c2d2c7209 */ /* 0x000fe20007810000 */
[----:B------:R-:W1:Y:S01]  /*ec60*/  MUFU.TANH R63, R63 ;  /* 0x0000003f003f7308 */ /* 0x000e620000002400 */
[C---:B------:R-:W-:Y:S02]  /*ec70*/  ISETP.GT.AND P3, PT, R40.reuse, 0x40, PT ;  /* 0x000000402800780c */ /* 0x040fe40003f64270 */
[----:B------:R-:W-:Y:S02]  /*ec80*/  FSEL R39, R7, -INF , P2 ;  /* 0xff80000007277808 */ /* 0x000fe40001000000 */
[----:B------:R-:W-:Y:S02]  /*ec90*/  FMNMX.FTZ R44, R41, R44, !PT ;  /* 0x0000002c292c7209 */ /* 0x000fe40007810000 */
[----:B------:R-:W-:Y:S01]  /*eca0*/  ISETP.GT.AND P2, PT, R40, 0x41, PT ;  /* 0x000000412800780c */ /* 0x000fe20003f44270 */
[----:B------:R-:W3:Y:S01]  /*ecb0*/  MUFU.TANH R37, R66 ;  /* 0x0000004200257308 */ /* 0x000ee20000002400 */
[----:B----4-:R-:W-:-:S02]  /*ecc0*/  FSEL R33, R33, -INF , P3 ;  /* 0xff80000021217808 */ /* 0x010fc40001800000 */
[----:B------:R-:W-:Y:S02]  /*ecd0*/  FMNMX.FTZ R44, R39, R44, !PT ;  /* 0x0000002c272c7209 */ /* 0x000fe40007810000 */
[----:B------:R-:W-:Y:S02]  /*ece0*/  ISETP.GT.AND P3, PT, R40, 0x48, PT ;  /* 0x000000482800780c */ /* 0x000fe40003f64270 */
[----:B------:R-:W-:Y:S01]  /*ecf0*/  FMNMX.FTZ R44, R33, R44, !PT ;  /* 0x0000002c212c7209 */ /* 0x000fe20007810000 */
[----:B------:R4:W2:Y:S01]  /*ed00*/  MUFU.TANH R38, R27 ;  /* 0x0000001b00267308 */ /* 0x0008a20000002400 */
[----:B0-----:R-:W-:Y:S02]  /*ed10*/  FSEL R31, R62, -INF , P3 ;  /* 0xff8000003e1f7808 */ /* 0x001fe40001800000 */
[----:B------:R-:W-:-:S05]  /*ed20*/  ISETP.GT.AND P3, PT, R40, 0x50, PT ;  /* 0x000000502800780c */ /* 0x000fca0003f64270 */
[----:B------:R-:W0:Y:S01]  /*ed30*/  MUFU.TANH R70, R70 ;  /* 0x0000004600467308 */ /* 0x000e220000002400 */
[----:B----4-:R-:W-:Y:S01]  /*ed40*/  FSEL R27, R36, -INF , P2 ;  /* 0xff800000241b7808 */ /* 0x010fe20001000000 */
[----:B------:R-:W-:Y:S01]  /*ed50*/  FMUL.FTZ R36, R87, UR4 ;  /* 0x0000000457247c20 */ /* 0x000fe20008410000 */
[C---:B------:R-:W-:Y:S02]  /*ed60*/  ISETP.GT.AND P2, PT, R40.reuse, 0x49, PT ;  /* 0x000000492800780c */ /* 0x040fe40003f44270 */
[----:B------:R-:W-:Y:S02]  /*ed70*/  FMNMX.FTZ R44, R27, R44, !PT ;  /* 0x0000002c1b2c7209 */ /* 0x000fe40007810000 */
[----:B-1----:R-:W-:Y:S01]  /*ed80*/  FSEL R35, R63, -INF , P2 ;  /* 0xff8000003f237808 */ /* 0x002fe20001000000 */
[----:B------:R-:W1:Y:S01]  /*ed90*/  MUFU.TANH R51, R71 ;  /* 0x0000004700337308 */ /* 0x000e620000002400 */
[----:B------:R-:W-:Y:S02]  /*eda0*/  FMNMX.FTZ R44, R31, R44, !PT ;  /* 0x0000002c1f2c7209 */ /* 0x000fe40007810000 */
[----:B------:R-:W-:-:S02]  /*edb0*/  ISETP.GT.AND P2, PT, R40, 0x51, PT ;  /* 0x000000512800780c */ /* 0x000fc40003f44270 */
[----:B---3--:R-:W-:Y:S02]  /*edc0*/  FSEL R37, R37, -INF , P3 ;  /* 0xff80000025257808 */ /* 0x008fe40001800000 */
[----:B------:R-:W-:Y:S01]  /*edd0*/  FMNMX.FTZ R44, R35, R44, !PT ;  /* 0x0000002c232c7209 */ /* 0x000fe20007810000 */
[----:B------:R-:W3:Y:S01]  /*ede0*/  MUFU.TANH R74, R74 ;  /* 0x0000004a004a7308 */ /* 0x000ee20000002400 */
[----:B------:R-:W-:Y:S02]  /*edf0*/  ISETP.GT.AND P3, PT, R40, 0x58, PT ;  /* 0x000000582800780c */ /* 0x000fe40003f64270 */
[----:B--2---:R-:W-:Y:S02]  /*ee00*/  FSEL R43, R38, -INF , P2 ;  /* 0xff800000262b7808 */ /* 0x004fe40001000000 */
[----:B------:R-:W-:Y:S02]  /*ee10*/  FMNMX.FTZ R44, R37, R44, !PT ;  /* 0x0000002c252c7209 */ /* 0x000fe40007810000 */
[----:B------:R-:W-:Y:S01]  /*ee20*/  ISETP.GT.AND P2, PT, R40, 0x59, PT ;  /* 0x000000592800780c */ /* 0x000fe20003f44270 */
[----:B------:R-:W2:Y:S01]  /*ee30*/  MUFU.TANH R71, R75 ;  /* 0x0000004b00477308 */ /* 0x000ea20000002400 */
[----:B0-----:R-:W-:-:S02]  /*ee40*/  FSEL R47, R70, -INF , P3 ;  /* 0xff800000462f7808 */ /* 0x001fc40001800000 */
[----:B------:R-:W-:Y:S02]  /*ee50*/  FMNMX.FTZ R44, R43, R44, !PT ;  /* 0x0000002c2b2c7209 */ /* 0x000fe40007810000 */
[C---:B------:R-:W-:Y:S02]  /*ee60*/  ISETP.GT.AND P3, PT, R40.reuse, 0x60, PT ;  /* 0x000000602800780c */ /* 0x040fe40003f64270 */
[----:B-1----:R-:W-:Y:S01]  /*ee70*/  FSEL R51, R51, -INF , P2 ;  /* 0xff80000033337808 */ /* 0x002fe20001000000 */
[----:B------:R-:W0:Y:S01]  /*ee80*/  MUFU.TANH R78, R78 ;  /* 0x0000004e004e7308 */ /* 0x000e220000002400 */
[----:B------:R-:W-:Y:S02]  /*ee90*/  FMNMX.FTZ R44, R47, R44, !PT ;  /* 0x0000002c2f2c7209 */ /* 0x000fe40007810000 */
[----:B------:R-:W-:Y:S02]  /*eea0*/  ISETP.GT.AND P2, PT, R40, 0x61, PT ;  /* 0x000000612800780c */ /* 0x000fe40003f44270 */
[----:B---3--:R-:W-:-:S02]  /*eeb0*/  FSEL R63, R74, -INF , P3 ;  /* 0xff8000004a3f7808 */ /* 0x008fc40001800000 */
[----:B------:R-:W-:Y:S01]  /*eec0*/  FMNMX.FTZ R44, R51, R44, !PT ;  /* 0x0000002c332c7209 */ /* 0x000fe20007810000 */
[----:B------:R-:W1:Y:S01]  /*eed0*/  MUFU.TANH R79, R79 ;  /* 0x0000004f004f7308 */ /* 0x000e620000002400 */
[C---:B------:R-:W-:Y:S02]  /*eee0*/  ISETP.GT.AND P3, PT, R40.reuse, 0x68, PT ;  /* 0x000000682800780c */ /* 0x040fe40003f64270 */
[----:B--2---:R-:W-:Y:S02]  /*eef0*/  FSEL R71, R71, -INF , P2 ;  /* 0xff80000047477808 */ /* 0x004fe40001000000 */
[----:B------:R-:W-:Y:S02]  /*ef00*/  FMNMX.FTZ R44, R63, R44, !PT ;  /* 0x0000002c3f2c7209 */ /* 0x000fe40007810000 */
[----:B------:R-:W-:Y:S01]  /*ef10*/  ISETP.GT.AND P2, PT, R40, 0x69, PT ;  /* 0x000000692800780c */ /* 0x000fe20003f44270 */
[----:B------:R-:W2:Y:S01]  /*ef20*/  MUFU.TANH R82, R82 ;  /* 0x0000005200527308 */ /* 0x000ea20000002400 */
[----:B0-----:R-:W-:-:S02]  /*ef30*/  FSEL R75, R78, -INF , P3 ;  /* 0xff8000004e4b7808 */ /* 0x001fc40001800000 */
[----:B------:R-:W-:Y:S02]  /*ef40*/  FMNMX.FTZ R44, R71, R44, !PT ;  /* 0x0000002c472c7209 */ /* 0x000fe40007810000 */
[C---:B------:R-:W-:Y:S02]  /*ef50*/  ISETP.GT.AND P3, PT, R40.reuse, 0x70, PT ;  /* 0x000000702800780c */ /* 0x040fe40003f64270 */
[----:B------:R-:W-:Y:S01]  /*ef60*/  FMNMX.FTZ R44, R75, R44, !PT ;  /* 0x0000002c4b2c7209 */ /* 0x000fe20007810000 */
[----:B------:R2:W0:Y:S01]  /*ef70*/  MUFU.TANH R7, R83 ;  /* 0x0000005300077308 */ /* 0x0004220000002400 */
        /* <DEDUP_REMOVED lines=8> */
[----:B0-----:R-:W-:Y:S01]  /*f000*/  FSEL R87, R7, -INF , P2 ;  /* 0xff80000007577808 */ /* 0x001fe20001000000 */
[----:B------:R-:W-:Y:S01]  /*f010*/  FMUL.FTZ R7, R61, UR4 ;  /* 0x000000043d077c20 */ /* 0x000fe20008410000 */
[----:B------:R-:W-:Y:S01]  /*f020*/  ISETP.GT.AND P2, PT, R40, 0x79, PT ;  /* 0x000000792800780c */ /* 0x000fe20003f44270 */
[----:B------:R-:W-:Y:S01]  /*f030*/  ULDC UR4, c[0x0][0x988] ;  /* 0x0002620000047ab9 */ /* 0x000fe20000000800 */
[----:B------:R-:W-:-:S03]  /*f040*/  FMNMX.FTZ R44, R87, R44, !PT ;  /* 0x0000002c572c7209 */ /* 0x000fc60007810000 */
[----:B------:R0:W-:Y:S01]  /*f050*/  MUFU.TANH R38, R7 ;  /* 0x0000000700267308 */ /* 0x0001e20000002400 */
[----:B-1----:R-:W-:-:S04]  /*f060*/  FSEL R61, R86, -INF , P3 ;  /* 0xff800000563d7808 */ /* 0x002fc80001800000 */
[----:B------:R-:W-:-:S03]  /*f070*/  FMNMX.FTZ R44, R61, R44, !PT ;  /* 0x0000002c3d2c7209 */ /* 0x000fc60007810000 */
[----:B------:R-:W1:Y:S01]  /*f080*/  MUFU.TANH R3, R3 ;  /* 0x0000000300037308 */ /* 0x000e620000002400 */
[----:B--2---:R-:W-:-:S04]  /*f090*/  FSEL R97, R36, -INF , P2 ;  /* 0xff80000024617808 */ /* 0x004fc80001000000 */
[----:B------:R-:W-:-:S03]  /*f0a0*/  FMNMX.FTZ R36, R97, R44, !PT ;  /* 0x0000002c61247209 */ /* 0x000fc60007810000 */
[----:B------:R-:W2:Y:S02]  /*f0b0*/  MUFU.TANH R5, R5 ;  /* 0x0000000500057308 */ /* 0x000ea40000002400 */
[----:B------:R-:W3:Y:S06]  /*f0c0*/  SHFL.BFLY PT, R105, R36, 0x2, 0x1f ;  /* 0x0c401f0024697f89 */ /* 0x000eec00000e0000 */
[----:B------:R-:W4:Y:S08]  /*f0d0*/  MUFU.TANH R6, R6 ;  /* 0x0000000600067308 */ /* 0x000f300000002400 */
[----:B------:R-:W4:Y:S08]  /*f0e0*/  MUFU.TANH R8, R8 ;  /* 0x0000000800087308 */ /* 0x000f300000002400 */
[----:B------:R-:W4:Y:S01]  /*f0f0*/  MUFU.TANH R9, R9 ;  /* 0x0000000900097308 */ /* 0x000f220000002400 */
[----:B---3--:R-:W-:-:S05]  /*f100*/  FMNMX.FTZ R105, R36, R105, !PT ;  /* 0x0000006924697209 */ /* 0x008fca0007810000 */
[----:B------:R-:W0:Y:S02]  /*f110*/  SHFL.BFLY PT, R36, R105, 0x1, 0x1f ;  /* 0x0c201f0069247f89 */ /* 0x000e2400000e0000 */
[----:B------:R-:W3:Y:S08]  /*f120*/  MUFU.TANH R11, R11 ;  /* 0x0000000b000b7308 */ /* 0x000ef00000002400 */
[----:B------:R1:W-:Y:S08]  /*f130*/  MUFU.TANH R40, R65 ;  /* 0x0000004100287308 */ /* 0x0003f00000002400 */
[----:B------:R-:W3:Y:S01]  /*f140*/  MUFU.TANH R10, R10 ;  /* 0x0000000a000a7308 */ /* 0x000ee20000002400 */
[----:B0-----:R-:W-:-:S07]  /*f150*/  FMNMX.FTZ R7, R105, R36, !PT ;  /* 0x0000002469077209 */ /* 0x001fce0007810000 */
[----:B------:R-:W-:Y:S01]  /*f160*/  MUFU.TANH R12, R12 ;  /* 0x0000000c000c7308 */ /* 0x000fe20000002400 */
[----:B------:R-:W-:Y:S01]  /*f170*/  IMAD.MOV.U32 R105, RZ, RZ, R151 ;  /* 0x000000ffff697224 */ /* 0x000fe200078e0097 */
[C---:B------:R-:W-:Y:S01]  /*f180*/  FSETP.NEU.FTZ.AND P2, PT, R7.reuse, -INF , PT ;  /* 0xff8000000700780b */ /* 0x040fe20003f5d000 */
[----:B------:R-:W-:-:S05]  /*f190*/  FMUL.FTZ R36, R7, R42 ;  /* 0x0000002a07247220 */ /* 0x000fca0000410000 */
[----:B------:R-:W0:Y:S01]  /*f1a0*/  MUFU.TANH R13, R13 ;  /* 0x0000000d000d7308 */ /* 0x000e220000002400 */
[----:B------:R-:W-:-:S05]  /*f1b0*/  FSEL R36, R36, RZ, P2 ;  /* 0x000000ff24247208 */ /* 0x000fca0001000000 */
[----:B------:R-:W-:Y:S01]  /*f1c0*/  FFMA.FTZ R54, R34, R42, -R36 ;  /* 0x0000002a22367223 */ /* 0x000fe20000010824 */
[----:B------:R-:W-:Y:S01]  /*f1d0*/  VIADDMNMX R34, R89, R26, R30, PT ;  /* 0x0000001a59227246 */ /* 0x000fe2000380011e */
[----:B------:R-:W0:Y:S01]  /*f1e0*/  MUFU.TANH R15, R15 ;  /* 0x0000000f000f7308 */ /* 0x000e220000002400 */
[-CC-:B------:R-:W-:Y:S01]  /*f1f0*/  FFMA.FTZ R173, R53, R42.reuse, -R36.reuse ;  /* 0x0000002a35ad7223 */ /* 0x180fe20000010824 */
[-CC-:B------:R-:W-:Y:S01]  /*f200*/  FFMA.FTZ R175, R57, R42.reuse, -R36.reuse ;  /* 0x0000002a39af7223 */ /* 0x180fe20000010824 */
[C---:B------:R-:W-:Y:S01]  /*f210*/  ISETP.GT.AND P2, PT, R34.reuse, RZ, PT ;  /* 0x000000ff2200720c */ /* 0x040fe20003f44270 */
[-CC-:B------:R-:W-:Y:S01]  /*f220*/  FFMA.FTZ R169, R49, R42.reuse, -R36.reuse ;  /* 0x0000002a31a97223 */ /* 0x180fe20000010824 */
[C---:B------:R-:W-:Y:S01]  /*f230*/  ISETP.GT.AND P3, PT, R34.reuse, 0x1, PT ;  /* 0x000000012200780c */ /* 0x040fe20003f64270 */
[-CC-:B------:R-:W-:Y:S01]  /*f240*/  FFMA.FTZ R179, R91, R42.reuse, -R36.reuse ;  /* 0x0000002a5bb37223 */ /* 0x180fe20000010824 */
[C---:B------:R-:W-:Y:S01]  /*f250*/  ISETP.GT.AND P4, PT, R34.reuse, 0x8, PT ;  /* 0x000000082200780c */ /* 0x040fe20003f84270 */
[----:B------:R3:W-:Y:S01]  /*f260*/  MUFU.EX2 R26, R54 ;  /* 0x00000036001a7308 */ /* 0x0007e20000000800 */
[----:B-1----:R-:W-:Y:S01]  /*f270*/  FSEL R65, R3, -INF , P2 ;  /* 0xff80000003417808 */ /* 0x002fe20001000000 */
[-CC-:B------:R-:W-:Y:S01]  /*f280*/  FFMA.FTZ R171, R41, R42.reuse, -R36.reuse ;  /* 0x0000002a29ab7223 */ /* 0x180fe20000010824 */
[----:B--2---:R-:W-:Y:S01]  /*f290*/  FSEL R30, R5, -INF , P3 ;  /* 0xff800000051e7808 */ /* 0x004fe20001800000 */
[-CC-:B------:R-:W-:Y:S01]  /*f2a0*/  FFMA.FTZ R177, R95, R42.reuse, -R36.reuse ;  /* 0x0000002a5fb17223 */ /* 0x180fe20000010824 */
[----:B------:R-:W-:Y:S01]  /*f2b0*/  ISETP.GT.AND P2, PT, R34, 0x9, PT ;  /* 0x000000092200780c */ /* 0x000fe20003f44270 */
[--C-:B------:R-:W-:Y:S01]  /*f2c0*/  FFMA.FTZ R153, R33, R42, -R36.reuse ;  /* 0x0000002a21997223 */ /* 0x100fe20000010824 */
[----:B----4-:R-:W-:Y:S01]  /*f2d0*/  FSEL R3, R6, -INF , P4 ;  /* 0xff80000006037808 */ /* 0x010fe20002000000 */
[----:B------:R-:W-:Y:S01]  /*f2e0*/  MUFU.TANH R14, R14 ;  /* 0x0000000e000e7308 */ /* 0x000fe20000002400 */
[----:B---3--:R-:W-:Y:S01]  /*f2f0*/  FMNMX.FTZ R54, R65, R30, !PT ;  /* 0x0000001e41367209 */ /* 0x008fe20007810000 */
[-CC-:B------:R-:W-:Y:S01]  /*f300*/  FFMA.FTZ R6, R99, R42.reuse, -R36.reuse ;  /* 0x0000002a63067223 */ /* 0x180fe20000010824 */
[----:B------:R-:W-:Y:S01]  /*f310*/  ISETP.GT.AND P3, PT, R34, 0x10, PT ;  /* 0x000000102200780c */ /* 0x000fe20003f64270 */
[-CC-:B------:R-:W-:Y:S01]  /*f320*/  FFMA.FTZ R155, R31, R42.reuse, -R36.reuse ;  /* 0x0000002a1f9b7223 */ /* 0x180fe20000010824 */
[----:B------:R-:W-:Y:S01]  /*f330*/  FSEL R5, R8, -INF , P2 ;  /* 0xff80000008057808 */ /* 0x000fe20001000000 */
[--C-:B------:R-:W-:Y:S01]  /*f340*/  FFMA.FTZ R8, R93, R42, -R36.reuse ;  /* 0x0000002a5d087223 */ /* 0x100fe20000010824 */
[----:B------:R-:W-:Y:S01]  /*f350*/  FMNMX.FTZ R54, R3, R54, !PT ;  /* 0x0000003603367209 */ /* 0x000fe20007810000 */
[----:B------:R1:W-:Y:S01]  /*f360*/  MUFU.TANH R44, R69 ;  /* 0x00000045002c7308 */ /* 0x0003e20000002400 */
[C---:B------:R-:W-:Y:S01]  /*f370*/  ISETP.GT.AND P2, PT, R34.reuse, 0x11, PT ;  /* 0x000000112200780c */ /* 0x040fe20003f44270 */
[-CC-:B------:R-:W-:Y:S01]  /*f380*/  FFMA.FTZ R181, R101, R42.reuse, -R36.reuse ;  /* 0x0000002a65b57223 */ /* 0x180fe20000010824 */
[----:B------:R-:W-:Y:S01]  /*f390*/  FSEL R9, R9, -INF , P3 ;  /* 0xff80000009097808 */ /* 0x000fe20001800000 */
[--C-:B------:R-:W-:Y:S01]  /*f3a0*/  FFMA.FTZ R183, R103, R42, -R36.reuse ;  /* 0x0000002a67b77223 */ /* 0x100fe20000010824 */
[----:B------:R-:W-:Y:S01]  /*f3b0*/  FMNMX.FTZ R54, R5, R54, !PT ;  /* 0x0000003605367209 */ /* 0x000fe20007810000 */
[-CC-:B------:R-:W-:Y:S01]  /*f3c0*/  FFMA.FTZ R157, R37, R42.reuse, -R36.reuse ;  /* 0x0000002a259d7223 */ /* 0x180fe20000010824 */
[C---:B------:R-:W-:Y:S01]  /*f3d0*/  ISETP.GT.AND P3, PT, R34.reuse, 0x18, PT ;  /* 0x000000182200780c */ /* 0x040fe20003f64270 */
[----:B------:R-:W2:Y:S01]  /*f3e0*/  MUFU.TANH R20, R20 ;  /* 0x0000001400147308 */ /* 0x000ea20000002400 */
[----:B------:R-:W-:Y:S01]  /*f3f0*/  FSEL R11, R11, -INF , P2 ;  /* 0xff8000000b0b7808 */ /* 0x000fe20001000000 */
[--C-:B------:R-:W-:Y:S01]  /*f400*/  FFMA.FTZ R159, R47, R42, -R36.reuse ;  /* 0x0000002a2f9f7223 */ /* 0x100fe20000010824 */
[----:B------:R-:W-:Y:S01]  /*f410*/  FMNMX.FTZ R54, R9, R54, !PT ;  /* 0x0000003609367209 */ /* 0x000fe20007810000 */
[-CC-:B------:R-:W-:Y:S01]  /*f420*/  FFMA.FTZ R161, R63, R42.reuse, -R36.reuse ;  /* 0x0000002a3fa17223 */ /* 0x180fe20000010824 */
[----:B------:R-:W-:Y:S01]  /*f430*/  ISETP.GT.AND P2, PT, R34, 0x19, PT ;  /* 0x000000192200780c */ /* 0x000fe20003f44270 */
[--C-:B------:R-:W-:Y:S01]  /*f440*/  FFMA.FTZ R163, R75, R42, -R36.reuse ;  /* 0x0000002a4ba37223 */ /* 0x100fe20000010824 */
[----:B-1----:R-:W-:Y:S01]  /*f450*/  FSEL R69, R10, -INF , P3 ;  /* 0xff8000000a457808 */ /* 0x002fe20001800000 */
[----:B------:R1:W-:Y:S01]  /*f460*/  MUFU.TANH R46, R73 ;  /* 0x00000049002e7308 */ /* 0x0003e20000002400 */
[----:B------:R-:W-:Y:S01]  /*f470*/  FMNMX.FTZ R54, R11, R54, !PT ;  /* 0x000000360b367209 */ /* 0x000fe20007810000 */
[-CC-:B------:R-:W-:Y:S01]  /*f480*/  FFMA.FTZ R10, R67, R42.reuse, -R36.reuse ;  /* 0x0000002a430a7223 */ /* 0x180fe20000010824 */
[----:B------:R-:W-:Y:S01]  /*f490*/  ISETP.GT.AND P3, PT, R34, 0x20, PT ;  /* 0x000000202200780c */ /* 0x000fe20003f64270 */
[--C-:B------:R-:W-:Y:S01]  /*f4a0*/  FFMA.FTZ R165, R83, R42, -R36.reuse ;  /* 0x0000002a53a57223 */ /* 0x100fe20000010824 */
[----:B------:R-:W-:Y:S01]  /*f4b0*/  FMNMX.FTZ R54, R69, R54, !PT ;  /* 0x0000003645367209 */ /* 0x000fe20007810000 */
[-CC-:B------:R-:W-:Y:S01]  /*f4c0*/  FFMA.FTZ R87, R87, R42.reuse, -R36.reuse ;  /* 0x0000002a57577223 */ /* 0x180fe20000010824 */
[----:B0-----:R-:W-:Y:S01]  /*f4d0*/  FSEL R13, R13, -INF , P3 ;  /* 0xff8000000d0d7808 */ /* 0x001fe20001800000 */
[----:B------:R-:W-:Y:S01]  /*f4e0*/  MUFU.TANH R21, R21 ;  /* 0x0000001500157308 */ /* 0x000fe20000002400 */
[----:B-1----:R-:W-:Y:S01]  /*f4f0*/  FSEL R73, R12, -INF , P2 ;  /* 0xff8000000c497808 */ /* 0x002fe20001000000 */
[-CC-:B------:R-:W-:Y:S01]  /*f500*/  FFMA.FTZ R12, R55, R42.reuse, -R36.reuse ;  /* 0x0000002a370c7223 */ /* 0x180fe20000010824 */
[C---:B------:R-:W-:Y:S01]  /*f510*/  ISETP.GT.AND P2, PT, R34.reuse, 0x21, PT ;  /* 0x000000212200780c */ /* 0x040fe20003f44270 */
[----:B------:R-:W-:Y:S01]  /*f520*/  FFMA.FTZ R167, R61, R42, -R36 ;  /* 0x0000002a3da77223 */ /* 0x000fe20000010824 */
[----:B------:R-:W-:Y:S01]  /*f530*/  FMNMX.FTZ R54, R73, R54, !PT ;  /* 0x0000003649367209 */ /* 0x000fe20007810000 */
[--C-:B------:R-:W-:Y:S01]  /*f540*/  IMAD.MOV.U32 R103, RZ, RZ, R151.reuse ;  /* 0x000000ffff677224 */ /* 0x100fe200078e0097 */
[----:B------:R-:W-:Y:S01]  /*f550*/  ISETP.GT.AND P3, PT, R34, 0x28, PT ;  /* 0x000000282200780c */ /* 0x000fe20003f64270 */
[----:B------:R-:W0:Y:S01]  /*f560*/  MUFU.TANH R25, R25 ;  /* 0x0000001900197308 */ /* 0x000e220000002400 */
[----:B------:R-:W-:Y:S01]  /*f570*/  FSEL R15, R15, -INF , P2 ;  /* 0xff8000000f0f7808 */ /* 0x000fe20001000000 */
[----:B------:R-:W-:Y:S01]  /*f580*/  IMAD.MOV.U32 R101, RZ, RZ, R151 ;  /* 0x000000ffff657224 */ /* 0x000fe200078e0097 */
[----:B------:R-:W-:-:S02]  /*f590*/  FMNMX.FTZ R54, R13, R54, !PT ;  /* 0x000000360d367209 */ /* 0x000fc40007810000 */
[----:B------:R-:W-:Y:S02]  /*f5a0*/  ISETP.GT.AND P2, PT, R34, 0x29, PT ;  /* 0x000000292200780c */ /* 0x000fe40003f44270 */
[----:B------:R-:W-:Y:S01]  /*f5b0*/  FMNMX.FTZ R54, R15, R54, !PT ;  /* 0x000000360f367209 */ /* 0x000fe20007810000 */
[----:B------:R-:W1:Y:S01]  /*f5c0*/  MUFU.TANH R24, R24 ;  /* 0x0000001800187308 */ /* 0x000e620000002400 */
[----:B--2---:R-:W-:Y:S01]  /*f5d0*/  FSEL R67, R20, -INF , P2 ;  /* 0xff80000014437808 */ /* 0x004fe20001000000 */
[----:B------:R-:W-:Y:S01]  /*f5e0*/  FFMA.FTZ R20, R45, R42, -R36 ;  /* 0x0000002a2d147223 */ /* 0x000fe20000010824 */
[----:B------:R-:W-:-:S05]  /*f5f0*/  ISETP.GT.AND P2, PT, R34, 0x31, PT ;  /* 0x000000312200780c */ /* 0x000fca0003f44270 */
[----:B------:R2:W-:Y:S01]  /*f600*/  MUFU.TANH R48, R77 ;  /* 0x0000004d00307308 */ /* 0x0005e20000002400 */
[----:B0-----:R-:W-:Y:S02]  /*f610*/  FSEL R25, R25, -INF , P2 ;  /* 0xff80000019197808 */ /* 0x001fe40001000000 */
[----:B------:R-:W-:-:S05]  /*f620*/  ISETP.GT.AND P2, PT, R34, 0x39, PT ;  /* 0x000000392200780c */ /* 0x000fca0003f44270 */
[----:B------:R-:W0:Y:S01]  /*f630*/  MUFU.TANH R28, R28 ;  /* 0x0000001c001c7308 */ /* 0x000e220000002400 */
[----:B--2---:R-:W-:Y:S01]  /*f640*/  FSEL R77, R14, -INF , P3 ;  /* 0xff8000000e4d7808 */ /* 0x004fe20001800000 */
[----:B------:R-:W-:Y:S01]  /*f650*/  FFMA.FTZ R14, R59, R42, -R36 ;  /* 0x0000002a3b0e7223 */ /* 0x000fe20000010824 */
[C---:B------:R-:W-:Y:S02]  /*f660*/  ISETP.GT.AND P3, PT, R34.reuse, 0x30, PT ;  /* 0x000000302200780c */ /* 0x040fe40003f64270 */
[----:B------:R-:W-:Y:S02]  /*f670*/  FMNMX.FTZ R54, R77, R54, !PT ;  /* 0x000000364d367209 */ /* 0x000fe40007810000 */
[----:B------:R-:W-:Y:S01]  /*f680*/  FSEL R21, R21, -INF , P3 ;  /* 0xff80000015157808 */ /* 0x000fe20001800000 */
[----:B------:R-:W2:Y:S01]  /*f690*/  MUFU.TANH R29, R29 ;  /* 0x0000001d001d7308 */ /* 0x000ea20000002400 */
[----:B------:R-:W-:Y:S02]  /*f6a0*/  FMNMX.FTZ R54, R67, R54, !PT ;  /* 0x0000003643367209 */ /* 0x000fe40007810000 */
[----:B------:R-:W-:-:S02]  /*f6b0*/  ISETP.GT.AND P3, PT, R34, 0x38, PT ;  /* 0x000000382200780c */ /* 0x000fc40003f64270 */
[----:B------:R-:W-:Y:S02]  /*f6c0*/  FMNMX.FTZ R54, R21, R54, !PT ;  /* 0x0000003615367209 */ /* 0x000fe40007810000 */
[----:B-1----:R-:W-:Y:S01]  /*f6d0*/  FSEL R53, R24, -INF , P3 ;  /* 0xff80000018357808 */ /* 0x002fe20001800000 */
[----:B------:R-:W1:Y:S01]  /*f6e0*/  MUFU.TANH R32, R32 ;  /* 0x0000002000207308 */ /* 0x000e620000002400 */
[----:B------:R-:W-:Y:S01]  /*f6f0*/  FMNMX.FTZ R54, R25, R54, !PT ;  /* 0x0000003619367209 */ /* 0x000fe20007810000 */
[-CC-:B------:R-:W-:Y:S01]  /*f700*/  FFMA.FTZ R24, R39, R42.reuse, -R36.reuse ;  /* 0x0000002a27187223 */ /* 0x180fe20000010824 */
[----:B------:R-:W-:Y:S02]  /*f710*/  ISETP.GT.AND P3, PT, R34, 0x40, PT ;  /* 0x000000402200780c */ /* 0x000fe40003f64270 */
[----:B0-----:R-:W-:Y:S01]  /*f720*/  FSEL R55, R28, -INF , P2 ;  /* 0xff8000001c377808 */ /* 0x001fe20001000000 */
[----:B------:R-:W-:Y:S01]  /*f730*/  FFMA.FTZ R28, R27, R42, -R36 ;  /* 0x0000002a1b1c7223 */ /* 0x000fe20000010824 */
[----:B------:R-:W-:Y:S01]  /*f740*/  FMNMX.FTZ R54, R53, R54, !PT ;  /* 0x0000003635367209 */ /* 0x000fe20007810000 */
[----:B------:R-:W0:Y:S01]  /*f750*/  MUFU.TANH R60, R60 ;  /* 0x0000003c003c7308 */ /* 0x000e220000002400 */
[----:B------:R-:W-:-:S02]  /*f760*/  ISETP.GT.AND P2, PT, R34, 0x41, PT ;  /* 0x000000412200780c */ /* 0x000fc40003f44270 */
[----:B--2---:R-:W-:Y:S02]  /*f770*/  FSEL R29, R29, -INF , P3 ;  /* 0xff8000001d1d7808 */ /* 0x004fe40001800000 */
[----:B------:R-:W-:Y:S02]  /*f780*/  FMNMX.FTZ R54, R55, R54, !PT ;  /* 0x0000003637367209 */ /* 0x000fe40007810000 */
[----:B------:R-:W-:Y:S01]  /*f790*/  ISETP.GT.AND P3, PT, R34, 0x48, PT ;  /* 0x000000482200780c */ /* 0x000fe20003f64270 */
[----:B------:R-:W2:Y:S01]  /*f7a0*/  MUFU.TANH R64, R64 ;  /* 0x0000004000407308 */ /* 0x000ea20000002400 */
[----:B-1----:R-:W-:Y:S01]  /*f7b0*/  FSEL R57, R32, -INF , P2 ;  /* 0xff80000020397808 */ /* 0x002fe20001000000 */
[----:B------:R-:W-:Y:S01]  /*f7c0*/  FFMA.FTZ R32, R35, R42, -R36 ;  /* 0x0000002a23207223 */ /* 0x000fe20000010824 */
[----:B------:R-:W-:Y:S02]  /*f7d0*/  FMNMX.FTZ R54, R29, R54, !PT ;  /* 0x000000361d367209 */ /* 0x000fe40007810000 */
[----:B------:R-:W-:-:S02]  /*f7e0*/  ISETP.GT.AND P2, PT, R34, 0x49, PT ;  /* 0x000000492200780c */ /* 0x000fc40003f44270 */
[----:B------:R-:W-:Y:S01]  /*f7f0*/  FMNMX.FTZ R54, R57, R54, !PT ;  /* 0x0000003639367209 */ /* 0x000fe20007810000 */
[----:B------:R-:W1:Y:S01]  /*f800*/  MUFU.TANH R68, R68 ;  /* 0x0000004400447308 */ /* 0x000e620000002400 */
[----:B------:R-:W-:Y:S01]  /*f810*/  FSEL R59, R38, -INF , P2 ;  /* 0xff800000263b7808 */ /* 0x000fe20001000000 */
[----:B------:R-:W-:Y:S01]  /*f820*/  FFMA.FTZ R38, R51, R42, -R36 ;  /* 0x0000002a33267223 */ /* 0x000fe20000010824 */
[----:B------:R-:W-:-:S04]  /*f830*/  ISETP.GT.AND P2, PT, R34, 0x51, PT ;  /* 0x000000512200780c */ /* 0x000fc80003f44270 */
[----:B------:R-:W-:Y:S01]  /*f840*/  FSEL R89, R40, -INF , P2 ;  /* 0xff80000028597808 */ /* 0x000fe20001000000 */
[----:B------:R0:W-:Y:S01]  /*f850*/  MUFU.TANH R50, R81 ;  /* 0x0000005100327308 */ /* 0x0001e20000002400 */
[----:B------:R-:W-:Y:S01]  /*f860*/  ISETP.GT.AND P2, PT, R34, 0x59, PT ;  /* 0x000000592200780c */ /* 0x000fe20003f44270 */
[----:B------:R-:W-:-:S03]  /*f870*/  FFMA.FTZ R40, R71, R42, -R36 ;  /* 0x0000002a47287223 */ /* 0x000fc60000010824 */
[----:B------:R-:W-:Y:S01]  /*f880*/  FSEL R45, R44, -INF , P2 ;  /* 0xff8000002c2d7808 */ /* 0x000fe20001000000 */
[----:B------:R-:W-:Y:S01]  /*f890*/  FFMA.FTZ R44, R79, R42, -R36 ;  /* 0x0000002a4f2c7223 */ /* 0x000fe20000010824 */
[----:B------:R-:W-:Y:S01]  /*f8a0*/  ISETP.GT.AND P2, PT, R34, 0x61, PT ;  /* 0x000000612200780c */ /* 0x000fe20003f44270 */
[----:B------:R-:W3:Y:S01]  /*f8b0*/  MUFU.TANH R72, R72 ;  /* 0x0000004800487308 */ /* 0x000ee20000002400 */
[----:B0-----:R-:W-:Y:S02]  /*f8c0*/  FSEL R81, R60, -INF , P3 ;  /* 0xff8000003c517808 */ /* 0x001fe40001800000 */
[----:B------:R-:W-:Y:S02]  /*f8d0*/  ISETP.GT.AND P3, PT, R34, 0x50, PT ;  /* 0x000000502200780c */ /* 0x000fe40003f64270 */
[----:B------:R-:W-:Y:S02]  /*f8e0*/  FMNMX.FTZ R54, R81, R54, !PT ;  /* 0x0000003651367209 */ /* 0x000fe40007810000 */
[----:B------:R-:W-:Y:S01]  /*f8f0*/  FSEL R41, R46, -INF , P2 ;  /* 0xff8000002e297808 */ /* 0x000fe20001000000 */
[----:B------:R2:W-:Y:S01]  /*f900*/  MUFU.TANH R52, R85 ;  /* 0x0000005500347308 */ /* 0x0005e20000002400 */
[----:B------:R-:W-:-:S02]  /*f910*/  FMNMX.FTZ R54, R59, R54, !PT ;  /* 0x000000363b367209 */ /* 0x000fc40007810000 */
[----:B------:R-:W-:-:S04]  /*f920*/  ISETP.GT.AND P2, PT, R34, 0x69, PT ;  /* 0x000000692200780c */ /* 0x000fc80003f44270 */
[----:B------:R-:W-:Y:S01]  /*f930*/  FSEL R39, R48, -INF , P2 ;  /* 0xff80000030277808 */ /* 0x000fe20001000000 */
[----:B------:R-:W0:Y:S01]  /*f940*/  MUFU.TANH R76, R76 ;  /* 0x0000004c004c7308 */ /* 0x000e220000002400 */
[----:B--2---:R-:W-:Y:S02]  /*f950*/  FSEL R85, R64, -INF , P3 ;  /* 0xff80000040557808 */ /* 0x004fe40001800000 */
[----:B------:R-:W-:Y:S02]  /*f960*/  ISETP.GT.AND P3, PT, R34, 0x58, PT ;  /* 0x000000582200780c */ /* 0x000fe40003f64270 */
[----:B------:R-:W-:Y:S02]  /*f970*/  FMNMX.FTZ R54, R85, R54, !PT ;  /* 0x0000003655367209 */ /* 0x000fe40007810000 */
[----:B-1----:R-:W-:Y:S01]  /*f980*/  FSEL R49, R68, -INF , P3 ;  /* 0xff80000044317808 */ /* 0x002fe20001800000 */
[----:B------:R-:W1:Y:S01]  /*f990*/  MUFU.TANH R80, R80 ;  /* 0x0000005000507308 */ /* 0x000e620000002400 */
[----:B------:R-:W-:-:S02]  /*f9a0*/  FMNMX.FTZ R54, R89, R54, !PT ;  /* 0x0000003659367209 */ /* 0x000fc40007810000 */
[----:B------:R-:W-:Y:S02]  /*f9b0*/  ISETP.GT.AND P3, PT, R34, 0x60, PT ;  /* 0x000000602200780c */ /* 0x000fe40003f64270 */
[----:B------:R-:W-:Y:S02]  /*f9c0*/  FMNMX.FTZ R54, R49, R54, !PT ;  /* 0x0000003631367209 */ /* 0x000fe40007810000 */
[----:B---3--:R-:W-:Y:S01]  /*f9d0*/  FSEL R91, R72, -INF , P3 ;  /* 0xff800000485b7808 */ /* 0x008fe20001800000 */
[----:B------:R-:W2:Y:S01]  /*f9e0*/  MUFU.TANH R84, R84 ;  /* 0x0000005400547308 */ /* 0x000ea20000002400 */
[----:B------:R-:W-:Y:S02]  /*f9f0*/  FMNMX.FTZ R54, R45, R54, !PT ;  /* 0x000000362d367209 */ /* 0x000fe40007810000 */
[----:B------:R-:W-:Y:S02]  /*fa00*/  ISETP.GT.AND P3, PT, R34, 0x68, PT ;  /* 0x000000682200780c */ /* 0x000fe40003f64270 */
[----:B------:R-:W-:-:S02]  /*fa10*/  FMNMX.FTZ R54, R91, R54, !PT ;  /* 0x000000365b367209 */ /* 0x000fc40007810000 */
[----:B0-----:R-:W-:Y:S01]  /*fa20*/  FSEL R93, R76, -INF , P3 ;  /* 0xff8000004c5d7808 */ /* 0x001fe20001800000 */
[----:B------:R-:W0:Y:S01]  /*fa30*/  MUFU.EX2 R181, R181 ;  /* 0x000000b500b57308 */ /* 0x000e220000000800 */
[----:B------:R-:W-:Y:S02]  /*fa40*/  FMNMX.FTZ R54, R41, R54, !PT ;  /* 0x0000003629367209 */ /* 0x000fe40007810000 */
[C---:B------:R-:W-:Y:S02]  /*fa50*/  ISETP.GT.AND P3, PT, R34.reuse, 0x70, PT ;  /* 0x000000702200780c */ /* 0x040fe40003f64270 */
[----:B------:R-:W-:Y:S02]  /*fa60*/  FMNMX.FTZ R54, R93, R54, !PT ;  /* 0x000000365d367209 */ /* 0x000fe40007810000 */
[----:B------:R-:W-:Y:S01]  /*fa70*/  ISETP.GT.AND P2, PT, R34, 0x71, PT ;  /* 0x000000712200780c */ /* 0x000fe20003f44270 */
[----:B------:R-:W3:Y:S01]  /*fa80*/  MUFU.EX2 R183, R183 ;  /* 0x000000b700b77308 */ /* 0x000ee20000000800 */
[----:B-1----:R-:W-:-:S02]  /*fa90*/  FSEL R95, R80, -INF , P3 ;  /* 0xff800000505f7808 */ /* 0x002fc40001800000 */
[----:B------:R-:W-:Y:S02]  /*faa0*/  FMNMX.FTZ R54, R39, R54, !PT ;  /* 0x0000003627367209 */ /* 0x000fe40007810000 */
[----:B------:R-:W-:Y:S02]  /*fab0*/  ISETP.GT.AND P3, PT, R34, 0x78, PT ;  /* 0x000000782200780c */ /* 0x000fe40003f64270 */
[----:B------:R-:W-:Y:S01]  /*fac0*/  FSEL R33, R50, -INF , P2 ;  /* 0xff80000032217808 */ /* 0x000fe20001000000 */
[----:B------:R-:W1:Y:S01]  /*fad0*/  MUFU.EX2 R6, R6 ;  /* 0x0000000600067308 */ /* 0x000e620000000800 */
[----:B------:R-:W-:Y:S02]  /*fae0*/  FMNMX.FTZ R54, R95, R54, !PT ;  /* 0x000000365f367209 */ /* 0x000fe40007810000 */
[----:B------:R-:W-:Y:S01]  /*faf0*/  ISETP.GT.AND P2, PT, R34, 0x79, PT ;  /* 0x000000792200780c */ /* 0x000fe20003f44270 */
[-CC-:B------:R-:W-:Y:S01]  /*fb00*/  FFMA.FTZ R34, R43, R42.reuse, -R36.reuse ;  /* 0x0000002a2b227223 */ /* 0x180fe20000010824 */
[----:B--2---:R-:W-:Y:S01]  /*fb10*/  FSEL R99, R84, -INF , P3 ;  /* 0xff80000054637808 */ /* 0x004fe20001800000 */
[----:B------:R-:W-:Y:S01]  /*fb20*/  FFMA.FTZ R36, R97, R42, -R36 ;  /* 0x0000002a61247223 */ /* 0x000fe20000010824 */
[----:B------:R-:W-:Y:S01]  /*fb30*/  FMNMX.FTZ R54, R33, R54, !PT ;  /* 0x0000003621367209 */ /* 0x000fe20007810000 */
[----:B------:R-:W2:Y:S01]  /*fb40*/  MUFU.EX2 R177, R177 ;  /* 0x000000b100b17308 */ /* 0x000ea20000000800 */
[----:B------:R-:W-:Y:S01]  /*fb50*/  FSEL R27, R52, -INF , P2 ;  /* 0xff800000341b7808 */ /* 0x000fe20001000000 */
[----:B------:R-:W-:Y:S01]  /*fb60*/  IMAD.MOV.U32 R97, RZ, RZ, R151 ;  /* 0x000000ffff617224 */ /* 0x000fe200078e0097 */
[----:B------:R-:W-:-:S02]  /*fb70*/  FMNMX.FTZ R54, R99, R54, !PT ;  /* 0x0000003663367209 */ /* 0x000fc40007810000 */
[----:B------:R-:W-:Y:S02]  /*fb80*/  IADD3 R52, R198, -R195, RZ ;  /* 0x800000c3c6347210 */ /* 0x000fe40007ffe0ff */
[----:B------:R-:W-:Y:S01]  /*fb90*/  FMNMX.FTZ R54, R27, R54, !PT ;  /* 0x000000361b367209 */ /* 0x000fe20007810000 */
[----:B------:R-:W4:Y:S02]  /*fba0*/  MUFU.EX2 R8, R8 ;  /* 0x0000000800087308 */ /* 0x000f240000000800 */
[----:B------:R-:W-:Y:S02]  /*fbb0*/  IMAD R52, R193, 0x80, R52 ;  /* 0x00000080c1347824 */ /* 0x000fe400078e0234 */
[----:B------:R-:W0:Y:S03]  /*fbc0*/  SHFL.BFLY PT, R31, R54, 0x2, 0x1f ;  /* 0x0c401f00361f7f89 */ /* 0x000e2600000e0000 */
[----:B------:R-:W-:Y:S01]  /*fbd0*/  SHF.R.S32.HI R43, RZ, 0x1f, R52 ;  /* 0x0000001fff2b7819 */ /* 0x000fe20000011434 */
[----:B------:R-:W4:Y:S08]  /*fbe0*/  MUFU.EX2 R179, R179 ;  /* 0x000000b300b37308 */ /* 0x000f300000000800 */
[----:B------:R-:W4:Y:S08]  /*fbf0*/  MUFU.EX2 R10, R10 ;  /* 0x0000000a000a7308 */ /* 0x000f300000000800 */
        /* <DEDUP_REMOVED lines=9> */
[----:B------:R-:W-:Y:S02]  /*fc90*/  FMUL.FTZ R31, R35, R42 ;  /* 0x0000002a231f7220 */ /* 0x000fe40000410000 */
[----:B------:R-:W-:Y:S03]  /*fca0*/  MUFU.EX2 R20, R20 ;  /* 0x0000001400147308 */ /* 0x000fe60000000800 */
[----:B------:R-:W-:-:S05]  /*fcb0*/  FSEL R48, R31, RZ, P2 ;  /* 0x000000ff1f307208 */ /* 0x000fca0001000000 */
[-CC-:B------:R-:W-:Y:S01]  /*fcc0*/  FFMA.FTZ R180, R65, R42.reuse, -R48.reuse ;  /* 0x0000002a41b47223 */ /* 0x180fe20000010830 */
[-C--:B------:R-:W-:Y:S01]  /*fcd0*/  FFMA.FTZ R31, R30, R42.reuse, -R48 ;  /* 0x0000002a1e1f7223 */ /* 0x080fe20000010830 */
[----:B------:R-:W-:Y:S01]  /*fce0*/  FADD.FTZ R30, R181, R26 ;  /* 0x0000001ab51e7221 */ /* 0x000fe20000010000 */
[-CC-:B------:R-:W-:Y:S01]  /*fcf0*/  FFMA.FTZ R182, R3, R42.reuse, -R48.reuse ;  /* 0x0000002a03b67223 */ /* 0x180fe20000010830 */
[-CC-:B------:R-:W-:Y:S01]  /*fd00*/  FFMA.FTZ R3, R5, R42.reuse, -R48.reuse ;  /* 0x0000002a05037223 */ /* 0x180fe20000010830 */
[-C--:B------:R-:W-:Y:S01]  /*fd10*/  FFMA.FTZ R176, R9, R42.reuse, -R48 ;  /* 0x0000002a09b07223 */ /* 0x080fe20000010830 */
[----:B------:R-:W-:Y:S01]  /*fd20*/  MUFU.EX2 R180, R180 ;  /* 0x000000b400b47308 */ /* 0x000fe20000000800 */
[----:B---3--:R-:W-:Y:S01]  /*fd30*/  FADD.FTZ R5, R183, R30 ;  /* 0x0000001eb7057221 */ /* 0x008fe20000010000 */
[-CC-:B------:R-:W-:Y:S01]  /*fd40*/  FFMA.FTZ R9, R11, R42.reuse, -R48.reuse ;  /* 0x0000002a0b097223 */ /* 0x180fe20000010830 */
[-CC-:B------:R-:W-:Y:S01]  /*fd50*/  FFMA.FTZ R178, R69, R42.reuse, -R48.reuse ;  /* 0x0000002a45b27223 */ /* 0x180fe20000010830 */
[-CC-:B------:R-:W-:Y:S01]  /*fd60*/  FFMA.FTZ R11, R73, R42.reuse, -R48.reuse ;  /* 0x0000002a490b7223 */ /* 0x180fe20000010830 */
[----:B-1----:R-:W-:Y:S01]  /*fd70*/  FADD.FTZ R30, R6, R5 ;  /* 0x00000005061e7221 */ /* 0x002fe20000010000 */
[-CC-:B------:R-:W-:Y:S01]  /*fd80*/  FFMA.FTZ R172, R13, R42.reuse, -R48.reuse ;  /* 0x0000002a0dac7223 */ /* 0x180fe20000010830 */
[-C--:B------:R-:W-:Y:S01]  /*fd90*/  FFMA.FTZ R13, R15, R42.reuse, -R48 ;  /* 0x0000002a0f0d7223 */ /* 0x080fe20000010830 */
[----:B------:R-:W0:Y:S01]  /*fda0*/  MUFU.EX2 R31, R31 ;  /* 0x0000001f001f7308 */ /* 0x000e220000000800 */
[----:B--2---:R-:W-:Y:S01]  /*fdb0*/  FADD.FTZ R5, R177, R30 ;  /* 0x0000001eb1057221 */ /* 0x004fe20000010000 */
        /* <DEDUP_REMOVED lines=14> */
[----:B------:R-:W2:Y:S01]  /*fea0*/  MUFU.EX2 R3, R3 ;  /* 0x0000000300037308 */ /* 0x000ea20000000800 */
[----:B0-----:R-:W-:Y:S01]  /*feb0*/  FADD.FTZ R5, R180, R31 ;  /* 0x0000001fb4057221 */ /* 0x001fe20000010000 */
[----:B------:R-:W-:Y:S01]  /*fec0*/  FADD.FTZ R37, R173, R50 ;  /* 0x00000032ad257221 */ /* 0x000fe20000010000 */
[-CC-:B------:R-:W-:Y:S01]  /*fed0*/  FFMA.FTZ R85, R85, R42.reuse, -R48.reuse ;  /* 0x0000002a55557223 */ /* 0x180fe20000010830 */
[-CC-:B------:R-:W-:Y:S01]  /*fee0*/  FFMA.FTZ R89, R89, R42.reuse, -R48.reuse ;  /* 0x0000002a59597223 */ /* 0x180fe20000010830 */
[-CC-:B------:R-:W-:Y:S01]  /*fef0*/  FFMA.FTZ R49, R49, R42.reuse, -R48.reuse ;  /* 0x0000002a31317223 */ /* 0x180fe20000010830 */
[----:B------:R-:W-:Y:S01]  /*ff00*/  FADD.FTZ R50, R12, R37 ;  /* 0x000000250c327221 */ /* 0x000fe20000010000 */
[----:B------:R-:W-:Y:S01]  /*ff10*/  F2FP.F16.F32.PACK_AB R183, R6, R183 ;  /* 0x000000b706b7723e */ /* 0x000fe200000000ff */
[----:B------:R-:W0:Y:S01]  /*ff20*/  MUFU.EX2 R176, R176 ;  /* 0x000000b000b07308 */ /* 0x000e220000000800 */
[----:B-1----:R-:W-:Y:S01]  /*ff30*/  FADD.FTZ R30, R182, R5 ;  /* 0x00000005b61e7221 */ /* 0x002fe20000010000 */
        /* <DEDUP_REMOVED lines=10> */
[----:B------:R-:W-:Y:S01]  /*ffe0*/  FFMA.FTZ R27, R27, R42, -R48 ;  /* 0x0000002a1b1b7223 */ /* 0x000fe20000010830 */
[----:B------:R-:W-:-:S02]  /*fff0*/  F2FP.F16.F32.PACK_AB R180, R31, R180 ;  /* 0x000000b41fb4723e */ /* 0x000fc400000000ff */
[----:B------:R-:W-:Y:S01]  /*10000*/  F2FP.F16.F32.PACK_AB R173, R12, R173 ;  /* 0x000000ad0cad723e */ /* 0x000fe200000000ff */
[----:B------:R-:W2:Y:S01]  /*10010*/  MUFU.EX2 R178, R178 ;  /* 0x000000b200b27308 */ /* 0x000ea20000000800 */
[----:B0-----:R-:W-:Y:S01]  /*10020*/  FADD.FTZ R30, R176, R5 ;  /* 0x00000005b01e7221 */ /* 0x001fe20000010000 */
[----:B------:R-:W-:Y:S01]  /*10030*/  FADD.FTZ R5, R175, R50 ;  /* 0x00000032af057221 */ /* 0x000fe20000010000 */
[----:B------:R-:W-:Y:S01]  /*10040*/  VIADD R12, R123, 0xfffffffe ;  /* 0xfffffffe7b0c7836 */ /* 0x000fe20000000000 */
[----:B------:R-:W-:Y:S01]  /*10050*/  F2FP.F16.F32.PACK_AB R182, R3, R182 ;  /* 0x000000b603b6723e */ /* 0x000fe200000000ff */
[----:B------:R-:W-:Y:S02]  /*10060*/  IMAD.MOV.U32 R123, RZ, RZ, R151 ;  /* 0x000000ffff7b7224 */ /* 0x000fe400078e0097 */
[----:B------:R-:W-:Y:S01]  /*10070*/  FADD.FTZ R50, R14, R5 ;  /* 0x000000050e327221 */ /* 0x000fe20000010000 */
[----:B------:R-:W-:Y:S01]  /*10080*/  LEA.HI R5, R43, R52, RZ, 0x7 ;  /* 0x000000342b057211 */ /* 0x000fe200078f38ff */
[----:B------:R-:W0:Y:S01]  /*10090*/  MUFU.EX2 R11, R11 ;  /* 0x0000000b000b7308 */ /* 0x000e220000000800 */
[----:B-1----:R-:W-:Y:S01]  /*100a0*/  FADD.FTZ R37, R9, R30 ;  /* 0x0000001e09257221 */ /* 0x002fe20000010000 */
[----:B------:R-:W-:Y:S01]  /*100b0*/  FADD.FTZ R43, R169, R50 ;  /* 0x00000032a92b7221 */ /* 0x000fe20000010000 */
[----:B------:R-:W-:-:S02]  /*100c0*/  SHF.R.S32.HI R5, RZ, 0x7, R5 ;  /* 0x00000007ff057819 */ /* 0x000fc40000011405 */
[----:B------:R-:W-:Y:S01]  /*100d0*/  F2FP.F16.F32.PACK_AB R181, R26, R181 ;  /* 0x000000b51ab5723e */ /* 0x000fe200000000ff */
[----:B------:R-:W-:Y:S01]  /*100e0*/  FADD.FTZ R50, R20, R43 ;  /* 0x0000002b14327221 */ /* 0x000fe20000010000 */
[----:B------:R-:W-:Y:S01]  /*100f0*/  VIMNMX R5, RZ, R5, !PT ;  /* 0x00000005ff057248 */ /* 0x000fe20007fe0100 */
[----:B------:R-:W1:Y:S01]  /*10100*/  MUFU.EX2 R172, R172 ;  /* 0x000000ac00ac7308 */ /* 0x000e620000000800 */
[----:B--2---:R-:W-:Y:S01]  /*10110*/  FADD.FTZ R30, R178, R37 ;  /* 0x00000025b21e7221 */ /* 0x004fe20000010000 */
[----:B------:R-:W-:Y:S02]  /*10120*/  F2FP.F16.F32.PACK_AB R177, R8, R177 ;  /* 0x000000b108b1723e */ /* 0x000fe400000000ff */
[----:B------:R-:W-:Y:S02]  /*10130*/  ISETP.GE.AND P2, PT, R12, R5, PT ;  /* 0x000000050c00720c */ /* 0x000fe40003f46270 */
        /* <DEDUP_REMOVED lines=8> */
[----:B------:R-:W-:-:S06]  /*101c0*/  F2FP.F16.F32.PACK_AB R178, R11, R178 ;  /* 0x000000b20bb2723e */ /* 0x000fcc00000000ff */
        /* <DEDUP_REMOVED lines=55> */
[----:B------:R-:W-:Y:S01]  /*10540*/  MUFU.EX2 R163, R163 ;  /* 0x000000a300a37308 */ /* 0x000fe20000000800 */
[C---:B0-----:R-:W-:Y:S01]  /*10550*/  FADD.FTZ R6, R40.reuse, R37 ;  /* 0x0000002528067221 */ /* 0x041fe20000010000 */
[----:B------:R-:W-:-:S06]  /*10560*/  F2FP.F16.F32.PACK_AB R161, R40, R161 ;  /* 0x000000a128a1723e */ /* 0x000fcc00000000ff */
[----:B------:R0:W2:Y:S01]  /*10570*/  MUFU.EX2 R156, R89 ;  /* 0x00000059009c7308 */ /* 0x0000a20000000800 */
[----:B-1----:R-:W-:-:S07]  /*10580*/  FADD.FTZ R37, R85, R0 ;  /* 0x0000000055257221 */ /* 0x002fce0000010000 */
[----:B------:R-:W-:Y:S01]  /*10590*/  MUFU.EX2 R44, R44 ;  /* 0x0000002c002c7308 */ /* 0x000fe20000000800 */
[----:B0-----:R-:W-:-:S07]  /*105a0*/  IMAD.MOV.U32 R89, RZ, RZ, R151 ;  /* 0x000000ffff597224 */ /* 0x001fce00078e0097 */
[----:B------:R-:W0:Y:S01]  /*105b0*/  MUFU.EX2 R49, R49 ;  /* 0x0000003100317308 */ /* 0x000e220000000800 */
[C---:B--2---:R-:W-:Y:S01]  /*105c0*/  FADD.FTZ R0, R156.reuse, R37 ;  /* 0x000000259c007221 */ /* 0x044fe20000010000 */
[----:B------:R-:W-:-:S06]  /*105d0*/  F2FP.F16.F32.PACK_AB R156, R156, R85 ;  /* 0x000000559c9c723e */ /* 0x000fcc00000000ff */
[----:B------:R-:W-:Y:S08]  /*105e0*/  MUFU.EX2 R165, R165 ;  /* 0x000000a500a57308 */ /* 0x000ff00000000800 */
[----:B------:R-:W1:Y:S01]  /*105f0*/  MUFU.EX2 R158, R45 ;  /* 0x0000002d009e7308 */ /* 0x000e620000000800 */
[----:B0-----:R-:W-:-:S07]  /*10600*/  FADD.FTZ R37, R49, R0 ;  /* 0x0000000031257221 */ /* 0x001fce0000010000 */
[----:B------:R-:W-:Y:S08]  /*10610*/  MUFU.EX2 R46, R87 ;  /* 0x00000057002e7308 */ /* 0x000ff00000000800 */
[----:B------:R-:W0:Y:S01]  /*10620*/  MUFU.EX2 R91, R91 ;  /* 0x0000005b005b7308 */ /* 0x000e220000000800 */
[C---:B-1----:R-:W-:Y:S01]  /*10630*/  FADD.FTZ R0, R158.reuse, R37 ;  /* 0x000000259e007221 */ /* 0x042fe20000010000 */
[----:B------:R-:W-:-:S06]  /*10640*/  F2FP.F16.F32.PACK_AB R158, R158, R49 ;  /* 0x000000319e9e723e */ /* 0x000fcc00000000ff */
[----:B------:R-:W1:Y:S08]  /*10650*/  MUFU.EX2 R167, R167 ;  /* 0x000000a700a77308 */ /* 0x000e700000000800 */
[----:B------:R2:W3:Y:S01]  /*10660*/  MUFU.EX2 R160, R41 ;  /* 0x0000002900a07308 */ /* 0x0004e20000000800 */
[----:B0-----:R-:W-:-:S07]  /*10670*/  FADD.FTZ R37, R91, R0 ;  /* 0x000000005b257221 */ /* 0x001fce0000010000 */
[----:B------:R-:W0:Y:S01]  /*10680*/  MUFU.EX2 R93, R93 ;  /* 0x0000005d005d7308 */ /* 0x000e220000000800 */
[----:B--2---:R-:W-:Y:S01]  /*10690*/  FADD.FTZ R41, R163, R6 ;  /* 0x00000006a3297221 */ /* 0x004fe20000010000 */
[----:B------:R-:W-:-:S03]  /*106a0*/  F2FP.F16.F32.PACK_AB R163, R44, R163 ;  /* 0x000000a32ca3723e */ /* 0x000fc600000000ff */
[----:B------:R-:W-:-:S03]  /*106b0*/  FADD.FTZ R6, R44, R41 ;  /* 0x000000292c067221 */ /* 0x000fc60000010000 */
[----:B------:R2:W4:Y:S08]  /*106c0*/  MUFU.EX2 R162, R39 ;  /* 0x0000002700a27308 */ /* 0x0005300000000800 */
[----:B------:R-:W4:Y:S01]  /*106d0*/  MUFU.EX2 R95, R95 ;  /* 0x0000005f005f7308 */ /* 0x000f220000000800 */
[----:B--2---:R-:W-:Y:S01]  /*106e0*/  FADD.FTZ R39, R165, R6 ;  /* 0x00000006a5277221 */ /* 0x004fe20000010000 */
[----:B------:R-:W-:-:S03]  /*106f0*/  F2FP.F16.F32.PACK_AB R165, R46, R165 ;  /* 0x000000a52ea5723e */ /* 0x000fc600000000ff */
[----:B------:R-:W-:-:S03]  /*10700*/  FADD.FTZ R6, R46, R39 ;  /* 0x000000272e067221 */ /* 0x000fc60000010000 */
[----:B------:R-:W2:Y:S01]  /*10710*/  MUFU.EX2 R164, R33 ;  /* 0x0000002100a47308 */ /* 0x000ea20000000800 */
[----:B-1----:R-:W-:Y:S01]  /*10720*/  FADD.FTZ R39, R167, R6 ;  /* 0x00000006a7277221 */ /* 0x002fe20000010000 */
[C---:B---3--:R-:W-:Y:S01]  /*10730*/  FADD.FTZ R6, R160.reuse, R37 ;  /* 0x00000025a0067221 */ /* 0x048fe20000010000 */
[----:B------:R-:W-:Y:S01]  /*10740*/  F2FP.F16.F32.PACK_AB R160, R160, R91 ;  /* 0x0000005ba0a0723e */ /* 0x000fe200000000ff */
[----:B------:R-:W-:Y:S02]  /*10750*/  IMAD.MOV.U32 R91, RZ, RZ, R151 ;  /* 0x000000ffff5b7224 */ /* 0x000fe400078e0097 */
[----:B0-----:R-:W-:Y:S02]  /*10760*/  FADD.FTZ R31, R93, R6 ;  /* 0x000000065d1f7221 */ /* 0x001fe40000010000 */
[----:B------:R-:W0:Y:S02]  /*10770*/  MUFU.EX2 R99, R99 ;  /* 0x0000006300637308 */ /* 0x000e240000000800 */
[C---:B----4-:R-:W-:Y:S01]  /*10780*/  FADD.FTZ R6, R162.reuse, R31 ;  /* 0x0000001fa2067221 */ /* 0x050fe20000010000 */
[----:B------:R-:W-:Y:S01]  /*10790*/  F2FP.F16.F32.PACK_AB R162, R162, R93 ;  /* 0x0000005da2a2723e */ /* 0x000fe200000000ff */
[----:B------:R-:W-:-:S02]  /*107a0*/  IMAD.MOV.U32 R93, RZ, RZ, R151 ;  /* 0x000000ffff5d7224 */ /* 0x000fc400078e0097 */
[----:B------:R-:W-:Y:S02]  /*107b0*/  FADD.FTZ R3, R95, R6 ;  /* 0x000000065f037221 */ /* 0x000fe40000010000 */
[----:B------:R-:W1:Y:S02]  /*107c0*/  MUFU.EX2 R166, R27 ;  /* 0x0000001b00a67308 */ /* 0x000e640000000800 */
[C---:B--2---:R-:W-:Y:S01]  /*107d0*/  FADD.FTZ R6, R164.reuse, R3 ;  /* 0x00000003a4067221 */ /* 0x044fe20000010000 */
[----:B------:R-:W-:Y:S01]  /*107e0*/  F2FP.F16.F32.PACK_AB R164, R164, R95 ;  /* 0x0000005fa4a4723e */ /* 0x000fe200000000ff */
[----:B------:R-:W-:-:S04]  /*107f0*/  IMAD.MOV.U32 R95, RZ, RZ, R151 ;  /* 0x000000ffff5f7224 */ /* 0x000fc800078e0097 */
[----:B------:R-:W2:Y:S01]  /*10800*/  MUFU.EX2 R36, R36 ;  /* 0x0000002400247308 */ /* 0x000ea20000000800 */
[----:B0-----:R-:W-:-:S04]  /*10810*/  FADD.FTZ R3, R99, R6 ;  /* 0x0000000663037221 */ /* 0x001fc80000010000 */
[C---:B-1----:R-:W-:Y:S01]  /*10820*/  FADD.FTZ R3, R166.reuse, R3 ;  /* 0x00000003a6037221 */ /* 0x042fe20000010000 */
[----:B------:R-:W-:Y:S01]  /*10830*/  F2FP.F16.F32.PACK_AB R166, R166, R99 ;  /* 0x00000063a6a6723e */ /* 0x000fe200000000ff */
[----:B------:R-:W-:Y:S02]  /*10840*/  IMAD.MOV.U32 R99, RZ, RZ, R151 ;  /* 0x000000ffff637224 */ /* 0x000fe400078e0097 */
[C---:B--2---:R-:W-:Y:S01]  /*10850*/  FADD.FTZ R0, R36.reuse, R39 ;  /* 0x0000002724007221 */ /* 0x044fe20000010000 */
[----:B------:R-:W-:Y:S01]  /*10860*/  F2FP.F16.F32.PACK_AB R167, R36, R167 ;  /* 0x000000a724a7723e */ /* 0x000fe200000000ff */
[----:B------:R-:W-:Y:S06]  /*10870*/  @!P2 BRA `(.L_x_2409) ;  /* 0x000000340038a947 */ /* 0x000fec0003800000 */
[----:B------:R-:W-:Y:S01]  /*10880*/  IMAD.MOV.U32 R10, RZ, RZ, R7 ;  /* 0x000000ffff0a7224 */ /* 0x000fe200078e0007 */
[----:B------:R-:W-:Y:S01]  /*10890*/  MOV R11, R35 ;  /* 0x00000023000b7202 */ /* 0x000fe20000000f00 */
[----:B------:R-:W-:Y:S01]  /*108a0*/  IMAD.MOV.U32 R14, RZ, RZ, R190 ;  /* 0x000000ffff0e7224 */ /* 0x000fe200078e00be */
[----:B------:R-:W-:Y:S01]  /*108b0*/  CS2R R150, SRZ ;  /* 0x0000000000967805 */ /* 0x000fe2000001ff00 */
[----:B------:R-:W-:Y:S01]  /*108c0*/  IMAD.MOV.U32 R13, RZ, RZ, R185 ;  /* 0x000000ffff0d7224 */ /* 0x000fe200078e00b9 */
        /* <DEDUP_REMOVED lines=30> */
[----:B------:R-:W-:-:S07]  /*10ab0*/  CS2R R88, SRZ ;  /* 0x0000000000587805 */ /* 0x000fce000001ff00 */
.L_x_2419:
        /* <DEDUP_REMOVED lines=10> */
.L_x_2411:
[----:B------:R-:W-:Y:S02]  /*10b60*/  LEA R6, R185, R2, 0x3 ;  /* 0x00000002b9067211 */ /* 0x000fe400078e18ff */
[----:B------:R-:W-:-:S04]  /*10b70*/  SHF.L.U32 R7, R190, 0x1f, RZ ;  /* 0x0000001fbe077819 */ /* 0x000fc800000006ff */
[----:B------:R0:W1:Y:S01]  /*10b80*/  SYNCS.PHASECHK.TRANS64.TRYWAIT P3, [R6+URZ+0x28830], R7 ;  /* 0x02883007060075a7 */ /* 0x000062000806017f */
[----:B------:R-:W-:Y:S05]  /*10b90*/  @!P0 BRA `(.L_x_2412) ;  /* 0x0000000000048947 */ /* 0x000fea0003800000 */
[----:B------:R-:W-:Y:S01]  /*10ba0*/  BPT.TRAP 0x1 ;  /* 0x000000040000795c */ /* 0x000fe20000300000 */
.L_x_2412:
[----:B------:R-:W-:Y:S04]  /*10bb0*/  BSSY B0, `(.L_x_2410) ;  /* 0x0000004000007945 */ /* 0x000fe80003800000 */
[----:B-1----:R-:W-:Y:S05]  /*10bc0*/  @P3 BRA `(.L_x_2413) ;  /* 0x0000000000083947 */ /* 0x002fea0003800000 */
[----:B------:R-:W1:Y:S02]  /*10bd0*/  SYNCS.PHASECHK.TRANS64.TRYWAIT P3, [R6+URZ+0x28830], R7 ;  /* 0x02883007060075a7 */ /* 0x000e64000806017f */
[----:B-1----:R-:W-:Y:S05]  /*10be0*/  @!P3 BRA `(.L_x_2414) ;  /* 0x000000f400c8b947 */ /* 0x002fea0003800000 */
.L_x_2413:
[----:B------:R-:W-:Y:S05]  /*10bf0*/  BSYNC B0 ;  /* 0x0000000000007941 */ /* 0x000fea0003800000 */
.L_x_2410:
        /* <DEDUP_REMOVED lines=16> */
[----:B------:R-:W-:Y:S01]  /*10d00*/  VIADD R7, R8, 0x8 ;  /* 0x0000000808077836 */ /* 0x000fe20000000000 */
[----:B------:R-:W-:Y:S02]  /*10d10*/  IADD3 R8, R6, 0x2, RZ ;  /* 0x0000000206087810 */ /* 0x000fe40007ffe0ff */
[----:B------:R-:W-:Y:S01]  /*10d20*/  R2UR UR27, R9 ;  /* 0x00000000091b72ca */ /* 0x000fe200000e0000 */
[----:B------:R-:W-:Y:S01]  /*10d30*/  IMAD.MOV.U32 R9, RZ, RZ, 0x40000040 ;  /* 0x40000040ff097424 */ /* 0x000fe200078e00ff */
[----:B------:R0:W-:Y:S01]  /*10d40*/  BAR.SYNC.DEFER_BLOCKING R7, 0x100 ;  /* 0x000400070000751d */ /* 0x0001e20000010000 */
[----:B------:R-:W-:Y:S01]  /*10d50*/  R2UR UR10, R8 ;  /* 0x00000000080a72ca */ /* 0x000fe200000e0000 */
[----:B------:R-:W-:-:S02]  /*10d60*/  VIADD R8, R6, 0x4 ;  /* 0x0000000406087836 */ /* 0x000fc40000000000 */
[----:B------:R-:W-:-:S03]  /*10d70*/  R2UR UR31, R9 ;  /* 0x00000000091f72ca */ /* 0x000fc600000e0000 */
[----:B------:R-:W-:Y:S01]  /*10d80*/  R2UR UR14, R8 ;  /* 0x00000000080e72ca */ /* 0x000fe200000e0000 */
[----:B0-----:R-:W-:Y:S01]  /*10d90*/  IMAD.MOV.U32 R7, RZ, RZ, 0x40000040 ;  /* 0x40000040ff077424 */ /* 0x001fe200078e00ff */
[----:B------:R-:W-:-:S04]  /*10da0*/  IADD3 R8, R6, 0x6, RZ ;  /* 0x0000000606087810 */ /* 0x000fc80007ffe0ff */
[----:B------:R-:W-:Y:S01]  /*10db0*/  R2UR UR18, R8 ;  /* 0x00000000081272ca */ /* 0x000fe200000e0000 */
[----:B------:R-:W-:Y:S01]  /*10dc0*/  VIADD R8, R6, 0x400 ;  /* 0x0000040006087836 */ /* 0x000fe20000000000 */
[----:B------:R-:W-:-:S04]  /*10dd0*/  R2UR UR35, R7 ;  /* 0x00000000072372ca */ /* 0x000fc800000e0000 */
[----:B------:R-:W-:Y:S02]  /*10de0*/  R2UR UR22, R8 ;  /* 0x00000000081672ca */ /* 0x000fe400000e0000 */
[----:B------:R-:W-:Y:S01]  /*10df0*/  IADD3 R8, R6, 0x402, RZ ;  /* 0x0000040206087810 */ /* 0x000fe20007ffe0ff */
[----:B------:R-:W-:-:S03]  /*10e00*/  WARPGROUP.ARRIVE ;  /* 0x00000000000079c5 */ /* 0x000fc60000000000 */
[----:B------:R-:W-:Y:S01]  /*10e10*/  R2UR UR26, R8 ;  /* 0x00000000081a72ca */ /* 0x000fe200000e0000 */
[C---:B------:R-:W-:Y:S01]  /*10e20*/  VIADD R8, R6.reuse, 0x404 ;  /* 0x0000040406087836 */ /* 0x040fe20000000000 */
[----:B------:R-:W-:Y:S01]  /*10e30*/  IADD3 R6, R6, 0x406, RZ ;  /* 0x0000040606067810 */ /* 0x000fe20007ffe0ff */
[----:B------:R-:W-:Y:S03]  /*10e40*/  HGMMA.64x128x16.F32 R24, gdesc[UR44], RZ, !UPT, gsb0 ;  /* 0x01e000002c1879f0 */ /* 0x000fe6000c0008ff */
        /* <DEDUP_REMOVED lines=27> */
.L_x_2416:
[----:B------:R-:W-:Y:S01]  /*11000*/  SHF.L.U32 R6, R14, 0x1f, RZ ;  /* 0x0000001f0e067819 */ /* 0x000fe200000006ff */
[----:B------:R-:W-:-:S04]  /*11010*/  IMAD R7, R13, 0x8, R2 ;  /* 0x000000080d077824 */ /* 0x000fc800078e0202 */
[----:B------:R0:W1:Y:S01]  /*11020*/  SYNCS.PHASECHK.TRANS64.TRYWAIT P2, [R7+URZ+0x28850], R6 ;  /* 0x02885006070075a7 */ /* 0x000062000804017f */
[----:B------:R-:W-:Y:S05]  /*11030*/  @!P0 BRA `(.L_x_2417) ;  /* 0x0000000000048947 */ /* 0x000fea0003800000 */
[----:B------:R-:W-:Y:S01]  /*11040*/  BPT.TRAP 0x1 ;  /* 0x000000040000795c */ /* 0x000fe20000300000 */
.L_x_2417:
[----:B-1----:R-:W-:Y:S05]  /*11050*/  @P2 BRA `(.L_x_2415) ;  /* 0x0000000000082947 */ /* 0x002fea0003800000 */
[----:B------:R-:W1:Y:S02]  /*11060*/  SYNCS.PHASECHK.TRANS64.TRYWAIT P2, [R7+URZ+0x28850], R6 ;  /* 0x02885006070075a7 */ /* 0x000e64000804017f */
[----:B-1----:R-:W-:Y:S05]  /*11070*/  @!P2 BRA `(.L_x_2418) ;  /* 0x000000f000b8a947 */ /* 0x002fea0003800000 */
.L_x_2415:
[----:B01----:R-:W-:Y:S01]  /*11080*/  VIADD R6, R2, 0x400 ;  /* 0x0000040002067836 */ /* 0x003fe20000000000 */
[----:B------:R-:W-:Y:S05]  /*11090*/  WARPSYNC.ALL ;  /* 0x0000000000007948 */ /* 0x000fea0003800000 */
[----:B------:R-:W-:Y:S01]  /*110a0*/  SHF.R.U32.HI R6, RZ, 0x4, R6 ;  /* 0x00000004ff067819 */ /* 0x000fe20000011606 */
[----:B------:R-:W-:Y:S01]  /*110b0*/  IMAD.MOV.U32 R7, RZ, RZ, 0x40000040 ;  /* 0x40000040ff077424 */ /* 0x000fe200078e00ff */
[----:B------:R-:W-:Y:S01]  /*110c0*/  WARPGROUP.ARRIVE ;  /* 0x00000000000079c5 */ /* 0x000fe20000000000 */
[----:B------:R-:W-:Y:S01]  /*110d0*/  IMAD.MOV.U32 R9, RZ, RZ, 0x40000040 ;  /* 0x40000040ff097424 */ /* 0x000fe200078e00ff */
[----:B------:R-:W-:Y:S01]  /*110e0*/  LOP3.LUT R6, R6, 0x3fff, RZ, 0xc0, !PT ;  /* 0x00003fff06067812 */ /* 0x000fe200078ec0ff */
[----:B------:R-:W-:Y:S01]  /*110f0*/  FMUL.FTZ R20, R27, UR7 ;  /* 0x000000071b147c20 */ /* 0x000fe20008410000 */
[----:B------:R-:W-:Y:S01]  /*11100*/  R2UR UR11, R7 ;  /* 0x00000000070b72ca */ /* 0x000fe200000e0000 */
[----:B------:R-:W-:Y:S01]  /*11110*/  FMUL.FTZ R27, R32, UR7 ;  /* 0x00000007201b7c20 */ /* 0x000fe20008410000 */
[----:B------:R-:W-:Y:S01]  /*11120*/  LOP3.LUT R6, R6, 0x4000000, RZ, 0xfc, !PT ;  /* 0x0400000006067812 */ /* 0x000fe200078efcff */
[----:B------:R-:W-:Y:S01]  /*11130*/  FMUL.FTZ R32, R38, UR7 ;  /* 0x0000000726207c20 */ /* 0x000fe20008410000 */
[----:B------:R-:W-:Y:S01]  /*11140*/  FMUL.FTZ R38, R43, UR7 ;  /* 0x000000072b267c20 */ /* 0x000fe20008410000 */
[----:B------:R-:W-:Y:S01]  /*11150*/  FMUL.FTZ R43, R50, UR7 ;  /* 0x00000007322b7c20 */ /* 0x000fe20008410000 */
[----:B------:R-:W-:Y:S01]  /*11160*/  LEA R6, R13, R6, 0xb ;  /* 0x000000060d067211 */ /* 0x000fe200078e58ff */
[----:B------:R-:W-:Y:S01]  /*11170*/  FMUL.FTZ R50, R53, UR7 ;  /* 0x0000000735327c20 */ /* 0x000fe20008410000 */
[----:B------:R-:W-:Y:S01]  /*11180*/  FMUL.FTZ R7, R24, UR7 ;  /* 0x0000000718077c20 */ /* 0x000fe20008410000 */
[----:B------:R-:W-:Y:S01]  /*11190*/  FMUL.FTZ R14, R25, UR7 ;  /* 0x00000007190e7c20 */ /* 0x000fe20008410000 */
[C---:B------:R-:W-:Y:S01]  /*111a0*/  R2UR UR10, R6.reuse ;  /* 0x00000000060a72ca */ /* 0x040fe200000e0000 */
[----:B------:R-:W-:-:S02]  /*111b0*/  VIADD R8, R6, 0x80 ;  /* 0x0000008006087836 */ /* 0x000fc40000000000 */
        /* <DEDUP_REMOVED lines=13> */
[----:B------:R-:W1:Y:S01]  /*11290*/  MUFU.TANH R14, R14 ;  /* 0x0000000e000e7308 */ /* 0x000e620000002400 */
[----:B------:R-:W-:Y:S01]  /*112a0*/  R2UR UR11, R9 ;  /* 0x00000000090b72ca */ /* 0x000fe200000e0000 */
[----:B------:R-:W-:Y:S01]  /*112b0*/  IMAD.MOV.U32 R9, RZ, RZ, 0x40000040 ;  /* 0x40000040ff097424 */ /* 0x000fe200078e00ff */
[----:B------:R-:W-:Y:S01]  /*112c0*/  IADD3 R8, R6, 0x100, RZ ;  /* 0x0000010006087810 */ /* 0x000fe20007ffe0ff */
[----:B------:R-:W-:Y:S01]  /*112d0*/  FMUL.FTZ R26, R31, UR7 ;  /* 0x000000071f1a7c20 */ /* 0x000fe20008410000 */
[----:B------:R-:W-:Y:S01]  /*112e0*/  FMUL.FTZ R30, R33, UR7 ;  /* 0x00000007211e7c20 */ /* 0x000fe20008410000 */
[----:B------:R-:W-:Y:S01]  /*112f0*/  FMUL.FTZ R31, R36, UR7 ;  /* 0x00000007241f7c20 */ /* 0x000fe20008410000 */
[----:B------:R-:W-:Y:S01]  /*11300*/  FMUL.FTZ R36, R42, UR7 ;  /* 0x000000072a247c20 */ /* 0x000fe20008410000 */
[----:B------:R-:W2:Y:S01]  /*11310*/  MUFU.TANH R21, R21 ;  /* 0x0000001500157308 */ /* 0x000ea20000002400 */
        /* <DEDUP_REMOVED lines=20> */
[----:B------:R-:W5:Y:S01]  /*11460*/  S2R R194, SR_TID.X ;  /* 0x0000000000c27919 */ /* 0x000f620000002100 */
[----:B------:R-:W-:-:S02]  /*11470*/  @!P1 IMAD R13, R13, 0x8, R2 ;  /* 0x000000080d0d9824 */ /* 0x000fc400078e0202 */
[----:B------:R-:W4:Y:S02]  /*11480*/  MUFU.TANH R30, R30 ;  /* 0x0000001e001e7308 */ /* 0x000f240000002400 */
[----:B------:R-:W-:-:S05]  /*11490*/  @!P1 VIADD R13, R13, 0x28860 ;  /* 0x000288600d0d9836 */ /* 0x000fca0000000000 */
[----:B------:R-:W-:Y:S01]  /*114a0*/  @!P1 PRMT R13, RZ, 0x654, R13 ;  /* 0x00000654ff0d9816 */ /* 0x000fe2000000000d */
[----:B------:R-:W4:Y:S08]  /*114b0*/  MUFU.TANH R31, R31 ;  /* 0x0000001f001f7308 */ /* 0x000f300000002400 */
[----:B------:R-:W4:Y:S08]  /*114c0*/  MUFU.TANH R33, R33 ;  /* 0x0000002100217308 */ /* 0x000f300000002400 */
[----:B------:R-:W-:Y:S01]  /*114d0*/  MUFU.TANH R35, R35 ;  /* 0x0000002300237308 */ /* 0x000fe20000002400 */
[----:B-----5:R-:W-:-:S07]  /*114e0*/  SHF.R.U32.HI R194, RZ, 0x7, R194 ;  /* 0x00000007ffc27819 */ /* 0x020fce00000116c2 */
[----:B------:R-:W5:Y:S08]  /*114f0*/  MUFU.TANH R37, R37 ;  /* 0x0000002500257308 */ /* 0x000f700000002400 */
[----:B------:R-:W-:Y:S08]  /*11500*/  MUFU.TANH R41, R41 ;  /* 0x0000002900297308 */ /* 0x000ff00000002400 */
[----:B------:R-:W5:Y:S08]  /*11510*/  MUFU.TANH R42, R42 ;  /* 0x0000002a002a7308 */ /* 0x000f700000002400 */
[----:B------:R-:W-:Y:S08]  /*11520*/  MUFU.TANH R45, R45 ;  /* 0x0000002d002d7308 */ /* 0x000ff00000002400 */
[----:B------:R-:W5:Y:S08]  /*11530*/  MUFU.TANH R46, R46 ;  /* 0x0000002e002e7308 */ /* 0x000f700000002400 */
[----:B------:R-:W-:Y:S08]  /*11540*/  MUFU.TANH R49, R49 ;  /* 0x0000003100317308 */ /* 0x000ff00000002400 */
[----:B------:R-:W5:Y:S08]  /*11550*/  MUFU.TANH R50, R50 ;  /* 0x0000003200327308 */ /* 0x000f700000002400 */
[----:B------:R-:W-:Y:S08]  /*11560*/  MUFU.TANH R52, R52 ;  /* 0x0000003400347308 */ /* 0x000ff00000002400 */
[----:B------:R-:W5:Y:S08]  /*11570*/  MUFU.TANH R55, R55 ;  /* 0x0000003700377308 */ /* 0x000f700000002400 */
[----:B------:R-:W-:Y:S01]  /*11580*/  MUFU.TANH R80, R80 ;  /* 0x0000005000507308 */ /* 0x000fe20000002400 */
[----:B------:R-:W-:-:S02]  /*11590*/  WARPGROUP.DEPBAR.LE gsb0, 0x0 ;  /* 0x00008000000079c5 */ /* 0x000fc40000010000 */
[----:B------:R-:W-:Y:S01]  /*115a0*/  WARPGROUP.ARRIVE ;  /* 0x00000000000079c5 */ /* 0x000fe20000000000 */
[----:B------:R-:W-:Y:S01]  /*115b0*/  FMUL.FTZ R183, R77, UR7 ;  /* 0x000000074db77c20 */ /* 0x000fe20008410000 */
[----:B------:R-:W-:-:S03]  /*115c0*/  FMUL.FTZ R181, R72, UR7 ;  /* 0x0000000748b57c20 */ /* 0x000fc60008410000 */
[----:B------:R-:W-:Y:S01]  /*115d0*/  MUFU.TANH R15, R15 ;  /* 0x0000000f000f7308 */ /* 0x000fe20000002400 */
[----:B------:R-:W-:Y:S01]  /*115e0*/  FMUL.FTZ R72, R87, UR7 ;  /* 0x0000000757487c20 */ /* 0x000fe20008410000 */
[----:B------:R-:W-:Y:S01]  /*115f0*/  HGMMA.64x128x16.F32 R88, R176, gdesc[UR8].tnspB, R88, gsb0 ;  /* 0x41e00008b0587df0 */ /* 0x000fe20008000858 */
[----:B------:R-:W-:Y:S02]  /*11600*/  R2UR UR10, R8 ;  /* 0x00000000080a72ca */ /* 0x000fe400000e0000 */
[----:B------:R-:W-:Y:S01]  /*11610*/  R2UR UR11, R9 ;  /* 0x00000000090b72ca */ /* 0x000fe200000e0000 */
[----:B------:R-:W-:Y:S02]  /*11620*/  IMAD.MOV.U32 R9, RZ, RZ, -0x80 ;  /* 0xffffff80ff097424 */ /* 0x000fe400078e00ff */
[----:B------:R-:W-:Y:S02]  /*11630*/  MUFU.TANH R181, R181 ;  /* 0x000000b500b57308 */ /* 0x000fe40000002400 */
[----:B------:R-:W-:-:S04]  /*11640*/  IMAD R8, R12, R9, 0x1 ;  /* 0x000000010c087424 */ /* 0x000fc800078e0209 */
[----:B------:R-:W-:Y:S01]  /*11650*/  IMAD R9, R193, 0x80, R8 ;  /* 0x00000080c1097824 */ /* 0x000fe200078e0208 */
[----:B------:R-:W-:Y:S01]  /*11660*/  IADD3 R8, R6, 0x180, RZ ;  /* 0x0000018006087810 */ /* 0x000fe20007ffe0ff */
[----:B------:R-:W-:Y:S03]  /*11670*/  MUFU.TANH R183, R183 ;  /* 0x000000b700b77308 */ /* 0x000fe60000002400 */
[----:B------:R-:W-:Y:S01]  /*11680*/  IADD3 R53, -R195, R9, R198 ;  /* 0x00000009c3357210 */ /* 0x000fe20007ffe1c6 */
[----:B------:R-:W-:-:S04]  /*11690*/  IMAD.MOV.U32 R9, RZ, RZ, 0x40000040 ;  /* 0x40000040ff097424 */ /* 0x000fc800078e00ff */
[----:B------:R-:W-:Y:S01]  /*116a0*/  IMAD R56, R212, -0x2, R53 ;  /* 0xfffffffed4387824 */ /* 0x000fe200078e0235 */
[----:B------:R-:W-:Y:S03]  /*116b0*/  MUFU.TANH R20, R20 ;  /* 0x0000001400147308 */ /* 0x000fe60000002400 */
[----:B------:R-:W-:Y:S02]  /*116c0*/  IMAD.IADD R53, R213, 0x1, R56 ;  /* 0x00000001d5357824 */ /* 0x000fe400078e0238 */
[----:B------:R-:W-:Y:S01]  /*116d0*/  FMUL.FTZ R56, R70, UR7 ;  /* 0x0000000746387c20 */ /* 0x000fe20008410000 */
[----:B------:R-:W-:Y:S02]  /*116e0*/  FMUL.FTZ R70, R83, UR7 ;  /* 0x0000000753467c20 */ /* 0x000fe40008410000 */
[C---:B------:R-:W-:Y:S01]  /*116f0*/  ISETP.GT.AND P2, PT, R53.reuse, RZ, PT ;  /* 0x000000ff3500720c */ /* 0x040fe20003f44270 */
[----:B------:R-:W-:Y:S01]  /*11700*/  MUFU.TANH R24, R24 ;  /* 0x0000001800187308 */ /* 0x000fe20000002400 */
[----:B------:R-:W-:-:S02]  /*11710*/  ISETP.GT.AND P3, PT, R53, 0x1, PT ;  /* 0x000000013500780c */ /* 0x000fc40003f64270 */
[----:B0-----:R-:W-:Y:S02]  /*11720*/  FSEL R7, R7, -INF , P2 ;  /* 0xff80000007077808 */ /* 0x001fe40001000000 */
[----:B-1----:R-:W-:Y:S02]  /*11730*/  FSEL R57, R14, -INF , P3 ;  /* 0xff8000000e397808 */ /* 0x002fe40001800000 */
[----:B------:R-:W-:Y:S01]  /*11740*/  ISETP.GT.AND P2, PT, R53, 0x8, PT ;  /* 0x000000083500780c */ /* 0x000fe20003f44270 */
[----:B------:R-:W-:Y:S01]  /*11750*/  MUFU.TANH R26, R26 ;  /* 0x0000001a001a7308 */ /* 0x000fe20000002400 */
[----:B------:R-:W-:Y:S02]  /*11760*/  FMNMX.FTZ R14, R7, R11, !PT ;  /* 0x0000000b070e7209 */ /* 0x000fe40007810000 */
[----:B------:R-:W-:Y:S02]  /*11770*/  ISETP.GT.AND P3, PT, R53, 0x9, PT ;  /* 0x000000093500780c */ /* 0x000fe40003f64270 */
[----:B--2---:R-:W-:-:S02]  /*11780*/  FSEL R21, R21, -INF , P2 ;  /* 0xff80000015157808 */ /* 0x004fc40001000000 */
[----:B------:R-:W-:Y:S01]  /*11790*/  FMNMX.FTZ R14, R57, R14, !PT ;  /* 0x0000000e390e7209 */ /* 0x000fe20007810000 */
[----:B------:R-:W-:Y:S01]  /*117a0*/  MUFU.TANH R28, R28 ;  /* 0x0000001c001c7308 */ /* 0x000fe20000002400 */
[----:B------:R-:W-:Y:S02]  /*117b0*/  ISETP.GT.AND P2, PT, R53, 0x10, PT ;  /* 0x000000103500780c */ /* 0x000fe40003f44270 */
[----:B---3--:R-:W-:Y:S02]  /*117c0*/  FSEL R25, R25, -INF , P3 ;  /* 0xff80000019197808 */ /* 0x008fe40001800000 */
[----:B------:R-:W-:Y:S02]  /*117d0*/  FMNMX.FTZ R14, R21, R14, !PT ;  /* 0x0000000e150e7209 */ /* 0x000fe40007810000 */
[----:B------:R-:W-:Y:S01]  /*117e0*/  ISETP.GT.AND P3, PT, R53, 0x11, PT ;  /* 0x000000113500780c */ /* 0x000fe20003f64270 */
[----:B------:R-:W-:Y:S01]  /*117f0*/  MUFU.TANH R29, R29 ;  /* 0x0000001d001d7308 */ /* 0x000fe20000002400 */
[----:B----4-:R-:W-:-:S02]  /*11800*/  FSEL R27, R27, -INF , P2 ;  /* 0xff8000001b1b7808 */ /* 0x010fc40001000000 */
[----:B------:R-:W-:Y:S02]  /*11810*/  FMNMX.FTZ R14, R25, R14, !PT ;  /* 0x0000000e190e7209 */ /* 0x000fe40007810000 */
[----:B------:R-:W-:Y:S02]  /*11820*/  ISETP.GT.AND P2, PT, R53, 0x18, PT ;  /* 0x000000183500780c */ /* 0x000fe40003f44270 */
[----:B------:R-:W-:Y:S01]  /*11830*/  FSEL R59, R30, -INF , P3 ;  /* 0xff8000001e3b7808 */ /* 0x000fe20001800000 */
[----:B------:R-:W-:Y:S01]  /*11840*/  MUFU.TANH R32, R32 ;  /* 0x0000002000207308 */ /* 0x000fe20000002400 */
[----:B------:R-:W-:Y:S02]  /*11850*/  FMNMX.FTZ R14, R27, R14, !PT ;  /* 0x0000000e1b0e7209 */ /* 0x000fe40007810000 */
[----:B------:R-:W-:Y:S02]  /*11860*/  ISETP.GT.AND P3, PT, R53, 0x19, PT ;  /* 0x000000193500780c */ /* 0x000fe40003f64270 */
[----:B------:R-:W-:-:S02]  /*11870*/  FSEL R31, R31, -INF , P2 ;  /* 0xff8000001f1f7808 */ /* 0x000fc40001000000 */
[----:B------:R-:W-:Y:S01]  /*11880*/  FMNMX.FTZ R14, R59, R14, !PT ;  /* 0x0000000e3b0e7209 */ /* 0x000fe20007810000 */
[----:B------:R-:W-:Y:S01]  /*11890*/  MUFU.TANH R34, R34 ;  /* 0x0000002200227308 */ /* 0x000fe20000002400 */
[----:B------:R-:W-:Y:S02]  /*118a0*/  ISETP.GT.AND P2, PT, R53, 0x20, PT ;  /* 0x000000203500780c */ /* 0x000fe40003f44270 */
[----:B------:R-:W-:Y:S02]  /*118b0*/  FSEL R33, R33, -INF , P3 ;  /* 0xff80000021217808 */ /* 0x000fe40001800000 */
[----:B------:R-:W-:Y:S02]  /*118c0*/  FMNMX.FTZ R14, R31, R14, !PT ;  /* 0x0000000e1f0e7209 */ /* 0x000fe40007810000 */
[----:B------:R-:W-:Y:S01]  /*118d0*/  ISETP.GT.AND P3, PT, R53, 0x21, PT ;  /* 0x000000213500780c */ /* 0x000fe20003f64270 */
[----:B------:R-:W-:Y:S01]  /*118e0*/  MUFU.TANH R36, R36 ;  /* 0x0000002400247308 */ /* 0x000fe20000002400 */
[----:B------:R-:W-:-:S02]  /*118f0*/  FMNMX.FTZ R14, R33, R14, !PT ;  /* 0x0000000e210e7209 */ /* 0x000fc40007810000 */
[----:B-----5:R-:W-:Y:S02]  /*11900*/  FSEL R37, R37, -INF , P3 ;  /* 0xff80000025257808 */ /* 0x020fe40001800000 */
[----:B------:R-:W-:-:S03]  /*11910*/  ISETP.GT.AND P3, PT, R53, 0x29, PT ;  /* 0x000000293500780c */ /* 0x000fc60003f64270 */
        /* <DEDUP_REMOVED lines=13> */
[----:B------:R-:W-:Y:S01]  /*119f0*/  R2UR UR10, R8 ;  /* 0x00000000080a72ca */ /* 0x000fe200000e0000 */
[----:B------:R-:W-:Y:S01]  /*11a00*/  VIADD R8, R6, 0x200 ;  /* 0x0000020006087836 */ /* 0x000fe20000000000 */
[----:B------:R-:W-:Y:S02]  /*11a10*/  R2UR UR11, R9 ;  /* 0x00000000090b72ca */ /* 0x000fe400000e0000 */
[----:B------:R-:W-:Y:S02]  /*11a20*/  MOV R9, 0x40000040 ;  /* 0x4000004000097802 */ /* 0x000fe40000000f00 */
[----:B------:R-:W-:Y:S01]  /*11a30*/  MUFU.TANH R177, R177 ;  /* 0x000000b100b17308 */ /* 0x000fe20000002400 */
[----:B------:R-:W-:Y:S01]  /*11a40*/  R2UR UR14, R8 ;  /* 0x00000000080e72ca */ /* 0x000fe200000e0000 */
[----:B------:R-:W-:Y:S01]  /*11a50*/  FMUL.FTZ R8, R60, UR7 ;  /* 0x000000073c087c20 */ /* 0x000fe20008410000 */
[----:B------:R-:W-:Y:S01]  /*11a60*/  R2UR UR15, R9 ;  /* 0x00000000090f72ca */ /* 0x000fe200000e0000 */
[----:B------:R-:W-:Y:S01]  /*11a70*/  FMUL.FTZ R9, R68, UR7 ;  /* 0x0000000744097c20 */ /* 0x000fe20008410000 */
[----:B------:R-:W-:-:S03]  /*11a80*/  FMUL.FTZ R60, R74, UR7 ;  /* 0x000000074a3c7c20 */ /* 0x000fc60008410000 */
[----:B------:R-:W0:Y:S08]  /*11a90*/  MUFU.TANH R8, R8 ;  /* 0x0000000800087308 */ /* 0x000e300000002400 */
        /* <DEDUP_REMOVED lines=12> */
[----:B------:R-:W-:Y:S01]  /*11b60*/  FSEL R65, R42, -INF , P3 ;  /* 0xff8000002a417808 */ /* 0x000fe20001800000 */
[----:B------:R-:W-:Y:S01]  /*11b70*/  FMUL.FTZ R173, R64, UR7 ;  /* 0x0000000740ad7c20 */ /* 0x000fe20008410000 */
[----:B------:R-:W-:Y:S01]  /*11b80*/  ISETP.GT.AND P3, PT, R53, 0x31, PT ;  /* 0x000000313500780c */ /* 0x000fe20003f64270 */
[----:B------:R-:W-:Y:S01]  /*11b90*/  FMUL.FTZ R64, R78, UR7 ;  /* 0x000000074e407c20 */ /* 0x000fe20008410000 */
[----:B------:R-:W-:Y:S01]  /*11ba0*/  HGMMA.64x128x16.F32 R88, R168, gdesc[UR8].tnspB, R88, gsb0 ;  /* 0x41e00008a8587df0 */ /* 0x000fe20008000858 */
[----:B------:R-:W-:Y:S01]  /*11bb0*/  MUFU.TANH R175, R175 ;  /* 0x000000af00af7308 */ /* 0x000fe20000002400 */
[----:B------:R-:W-:Y:S01]  /*11bc0*/  FSEL R69, R46, -INF , P3 ;  /* 0xff8000002e457808 */ /* 0x000fe20001800000 */
[----:B------:R-:W-:Y:S01]  /*11bd0*/  FMUL.FTZ R46, R63, UR7 ;  /* 0x000000073f2e7c20 */ /* 0x000fe20008410000 */
[----:B------:R-:W-:-:S04]  /*11be0*/  ISETP.GT.AND P3, PT, R53, 0x39, PT ;  /* 0x000000393500780c */ /* 0x000fc80003f64270 */
[----:B------:R-:W-:Y:S01]  /*11bf0*/  FSEL R73, R50, -INF , P3 ;  /* 0xff80000032497808 */ /* 0x000fe20001800000 */
[----:B------:R-:W-:Y:S01]  /*11c00*/  MUFU.TANH R173, R173 ;  /* 0x000000ad00ad7308 */ /* 0x000fe20000002400 */
[----:B------:R-:W-:Y:S01]  /*11c10*/  ISETP.GT.AND P3, PT, R53, 0x41, PT ;  /* 0x000000413500780c */ /* 0x000fe20003f64270 */
[----:B------:R-:W-:Y:S01]  /*11c20*/  FMUL.FTZ R50, R66, UR7 ;  /* 0x0000000742327c20 */ /* 0x000fe20008410000 */
[----:B------:R-:W-:Y:S02]  /*11c30*/  FMUL.FTZ R66, R79, UR7 ;  /* 0x000000074f427c20 */ /* 0x000fe40008410000 */
[----:B------:R-:W-:Y:S02]  /*11c40*/  FSEL R55, R55, -INF , P3 ;  /* 0xff80000037377808 */ /* 0x000fe40001800000 */
[----:B------:R-:W-:Y:S01]  /*11c50*/  ISETP.GT.AND P3, PT, R53, 0x49, PT ;  /* 0x000000493500780c */ /* 0x000fe20003f64270 */
[----:B------:R-:W-:Y:S08]  /*11c60*/  MUFU.TANH R46, R46 ;  /* 0x0000002e002e7308 */ /* 0x000ff00000002400 */
[----:B------:R-:W-:Y:S08]  /*11c70*/  MUFU.TANH R50, R50 ;  /* 0x0000003200327308 */ /* 0x000ff00000002400 */
[----:B------:R-:W-:Y:S08]  /*11c80*/  MUFU.TANH R64, R64 ;  /* 0x0000004000407308 */ /* 0x000ff00000002400 */
[----:B------:R-:W-:Y:S01]  /*11c90*/  MUFU.TANH R66, R66 ;  /* 0x0000004200427308 */ /* 0x000fe20000002400 */
[----:B------:R-:W-:-:S02]  /*11ca0*/  WARPGROUP.DEPBAR.LE gsb0, 0x0 ;  /* 0x00008000000079c5 */ /* 0x000fc40000010000 */
[----:B------:R-:W-:Y:S01]  /*11cb0*/  FMUL.FTZ R171, R61, UR7 ;  /* 0x000000073dab7c20 */ /* 0x000fe20008410000 */
[----:B------:R-:W-:Y:S01]  /*11cc0*/  FSEL R61, R35, -INF , P2 ;  /* 0xff800000233d7808 */ /* 0x000fe20001000000 */
[----:B------:R-:W-:Y:S01]  /*11cd0*/  WARPGROUP.ARRIVE ;  /* 0x00000000000079c5 */ /* 0x000fe20000000000 */
[----:B------:R-:W-:Y:S02]  /*11ce0*/  ISETP.GT.AND P2, PT, R53, 0x28, PT ;  /* 0x000000283500780c */ /* 0x000fe40003f44270 */
[----:B------:R-:W-:Y:S01]  /*11cf0*/  FMNMX.FTZ R14, R61, R14, !PT ;  /* 0x0000000e3d0e7209 */ /* 0x000fe20007810000 */
[----:B------:R-:W1:Y:S01]  /*11d00*/  MUFU.TANH R171, R171 ;  /* 0x000000ab00ab7308 */ /* 0x000e620000002400 */
[----:B------:R-:W-:Y:S01]  /*11d10*/  FSEL R41, R41, -INF , P2 ;  /* 0xff80000029297808 */ /* 0x000fe20001000000 */
[----:B------:R-:W-:Y:S01]  /*11d20*/  HGMMA.64x128x16.F32 R88, R152, gdesc[UR12].tnspB, R88, gsb0 ;  /* 0x41e0000c98587df0 */ /* 0x000fe20008000858 */
[----:B------:R-:W-:Y:S02]  /*11d30*/  FMNMX.FTZ R14, R37, R14, !PT ;  /* 0x0000000e250e7209 */ /* 0x000fe40007810000 */
[----:B------:R-:W-:-:S02]  /*11d40*/  ISETP.GT.AND P2, PT, R53, 0x30, PT ;  /* 0x000000303500780c */ /* 0x000fc40003f44270 */
[----:B------:R-:W-:Y:S02]  /*11d50*/  FMNMX.FTZ R14, R41, R14, !PT ;  /* 0x0000000e290e7209 */ /* 0x000fe40007810000 */
[----:B------:R-:W-:Y:S02]  /*11d60*/  FSEL R45, R45, -INF , P2 ;  /* 0xff8000002d2d7808 */ /* 0x000fe40001000000 */
[----:B------:R-:W-:Y:S02]  /*11d70*/  FMNMX.FTZ R14, R65, R14, !PT ;  /* 0x0000000e410e7209 */ /* 0x000fe40007810000 */
[----:B------:R-:W-:Y:S02]  /*11d80*/  ISETP.GT.AND P2, PT, R53, 0x38, PT ;  /* 0x000000383500780c */ /* 0x000fe40003f44270 */
[----:B------:R-:W-:Y:S02]  /*11d90*/  FMNMX.FTZ R14, R45, R14, !PT ;  /* 0x0000000e2d0e7209 */ /* 0x000fe40007810000 */
[----:B------:R-:W-:-:S02]  /*11da0*/  FSEL R49, R49, -INF , P2 ;  /* 0xff80000031317808 */ /* 0x000fc40001000000 */
[----:B------:R-:W-:Y:S02]  /*11db0*/  FMNMX.FTZ R14, R69, R14, !PT ;  /* 0x0000000e450e7209 */ /* 0x000fe40007810000 */
[----:B------:R-:W-:Y:S02]  /*11dc0*/  ISETP.GT.AND P2, PT, R53, 0x40, PT ;  /* 0x000000403500780c */ /* 0x000fe40003f44270 */
[----:B------:R-:W-:Y:S01]  /*11dd0*/  FMNMX.FTZ R30, R49, R14, !PT ;  /* 0x0000000e311e7209 */ /* 0x000fe20007810000 */
[----:B------:R-:W-:Y:S01]  /*11de0*/  FMUL.FTZ R14, R76, UR7 ;  /* 0x000000074c0e7c20 */ /* 0x000fe20008410000 */
[----:B------:R-:W-:Y:S01]  /*11df0*/  FSEL R169, R52, -INF , P2 ;  /* 0xff80000034a97808 */ /* 0x000fe20001000000 */
[----:B------:R-:W-:Y:S01]  /*11e00*/  FMUL.FTZ R52, R67, UR7 ;  /* 0x0000000743347c20 */ /* 0x000fe20008410000 */
[----:B------:R-:W-:Y:S01]  /*11e10*/  FMNMX.FTZ R30, R73, R30, !PT ;  /* 0x0000001e491e7209 */ /* 0x000fe20007810000 */
[----:B------:R-:W-:Y:S01]  /*11e20*/  FMUL.FTZ R67, R82, UR7 ;  /* 0x0000000752437c20 */ /* 0x000fe20008410000 */
[----:B------:R-:W-:Y:S01]  /*11e30*/  ISETP.GT.AND P2, PT, R53, 0x48, PT ;  /* 0x000000483500780c */ /* 0x000fe20003f44270 */
[----:B------:R-:W2:Y:S01]  /*11e40*/  MUFU.TANH R14, R14 ;  /* 0x0000000e000e7308 */ /* 0x000ea20000002400 */
[----:B------:R-:W-:-:S02]  /*11e50*/  FMNMX.FTZ R30, R169, R30, !PT ;  /* 0x0000001ea91e7209 */ /* 0x000fc40007810000 */
[----:B0-----:R-:W-:Y:S01]  /*11e60*/  FSEL R77, R8, -INF , P2 ;  /* 0xff800000084d7808 */ /* 0x001fe20001000000 */
[----:B------:R-:W-:Y:S01]  /*11e70*/  FMUL.FTZ R8, R81, UR7 ;  /* 0x0000000751087c20 */ /* 0x000fe20008410000 */
[----:B------:R-:W-:Y:S02]  /*11e80*/  FMNMX.FTZ R30, R55, R30, !PT ;  /* 0x0000001e371e7209 */ /* 0x000fe40007810000 */
[----:B------:R-:W-:Y:S01]  /*11e90*/  ISETP.GT.AND P2, PT, R53, 0x50, PT ;  /* 0x000000503500780c */ /* 0x000fe20003f44270 */
[----:B------:R-:W-:Y:S01]  /*11ea0*/  MUFU.TANH R52, R52 ;  /* 0x0000003400347308 */ /* 0x000fe20000002400 */
[----:B-1----:R-:W-:Y:S02]  /*11eb0*/  FSEL R171, R171, -INF , P3 ;  /* 0xff800000abab7808 */ /* 0x002fe40001800000 */
[----:B------:R-:W-:Y:S02]  /*11ec0*/  FMNMX.FTZ R30, R77, R30, !PT ;  /* 0x0000001e4d1e7209 */ /* 0x000fe40007810000 */
[----:B------:R-:W-:-:S02]  /*11ed0*/  ISETP.GT.AND P3, PT, R53, 0x51, PT ;  /* 0x000000513500780c */ /* 0x000fc40003f64270 */
[----:B------:R-:W-:Y:S01]  /*11ee0*/  FSEL R173, R173, -INF , P2 ;  /* 0xff800000adad7808 */ /* 0x000fe20001000000 */
[----:B------:R-:W0:Y:S01]  /*11ef0*/  MUFU.TANH R8, R8 ;  /* 0x0000000800087308 */ /* 0x000e220000002400 */
[----:B------:R-:W-:Y:S02]  /*11f00*/  FMNMX.FTZ R30, R171, R30, !PT ;  /* 0x0000001eab1e7209 */ /* 0x000fe40007810000 */
[----:B------:R-:W-:Y:S02]  /*11f10*/  ISETP.GT.AND P2, PT, R53, 0x58, PT ;  /* 0x000000583500780c */ /* 0x000fe40003f44270 */
[----:B------:R-:W-:Y:S02]  /*11f20*/  FSEL R175, R175, -INF , P3 ;  /* 0xff800000afaf7808 */ /* 0x000fe40001800000 */
[----:B------:R-:W-:Y:S01]  /*11f30*/  FMNMX.FTZ R30, R173, R30, !PT ;  /* 0x0000001ead1e7209 */ /* 0x000fe20007810000 */
[----:B------:R-:W-:Y:S01]  /*11f40*/  MUFU.TANH R67, R67 ;  /* 0x0000004300437308 */ /* 0x000fe20000002400 */
[----:B------:R-:W-:-:S02]  /*11f50*/  ISETP.GT.AND P3, PT, R53, 0x59, PT ;  /* 0x000000593500780c */ /* 0x000fc40003f64270 */
[----:B------:R-:W-:Y:S01]  /*11f60*/  FSEL R81, R9, -INF , P2 ;  /* 0xff80000009517808 */ /* 0x000fe20001000000 */
[----:B------:R-:W-:Y:S01]  /*11f70*/  FMUL.FTZ R9, R85, UR7 ;  /* 0x0000000755097c20 */ /* 0x000fe20008410000 */
[----:B------:R-:W-:Y:S02]  /*11f80*/  FMNMX.FTZ R30, R175, R30, !PT ;  /* 0x0000001eaf1e7209 */ /* 0x000fe40007810000 */
[----:B------:R-:W-:Y:S02]  /*11f90*/  ISETP.GT.AND P2, PT, R53, 0x60, PT ;  /* 0x000000603500780c */ /* 0x000fe40003f44270 */
[----:B------:R-:W-:Y:S01]  /*11fa0*/  FSEL R177, R177, -INF , P3 ;  /* 0xff800000b1b17808 */ /* 0x000fe20001800000 */
[----:B------:R-:W-:Y:S01]  /*11fb0*/  MUFU.TANH R9, R9 ;  /* 0x0000000900097308 */ /* 0x000fe20000002400 */
[----:B------:R-:W-:Y:S02]  /*11fc0*/  FMNMX.FTZ R30, R81, R30, !PT ;  /* 0x0000001e511e7209 */ /* 0x000fe40007810000 */
[----:B------:R-:W-:-:S02]  /*11fd0*/  ISETP.GT.AND P3, PT, R53, 0x61, PT ;  /* 0x000000613500780c */ /* 0x000fc40003f64270 */
[----:B------:R-:W-:Y:S02]  /*11fe0*/  FSEL R181, R181, -INF , P2 ;  /* 0xff800000b5b57808 */ /* 0x000fe40001000000 */
[----:B------:R-:W-:Y:S02]  /*11ff0*/  FMNMX.FTZ R42, R177, R30, !PT ;  /* 0x0000001eb12a7209 */ /* 0x000fe40007810000 */
[----:B------:R-:W-:Y:S01]  /*12000*/  ISETP.GT.AND P2, PT, R53, 0x68, PT ;  /* 0x000000683500780c */ /* 0x000fe20003f44270 */
[----:B------:R-:W1:Y:S01]  /*12010*/  MUFU.TANH R30, R84 ;  /* 0x00000054001e7308 */ /* 0x000e620000002400 */
[----:B------:R-:W-:Y:S02]  /*12020*/  FSEL R179, R179, -INF , P3 ;  /* 0xff800000b3b37808 */ /* 0x000fe40001800000 */
[----:B------:R-:W-:Y:S02]  /*12030*/  FMNMX.FTZ R42, R181, R42, !PT ;  /* 0x0000002ab52a7209 */ /* 0x000fe40007810000 */
[----:B------:R-:W-:-:S02]  /*12040*/  ISETP.GT.AND P3, PT, R53, 0x69, PT ;  /* 0x000000693500780c */ /* 0x000fc40003f64270 */
[----:B--2---:R-:W-:Y:S01]  /*12050*/  FSEL R85, R14, -INF , P2 ;  /* 0xff8000000e557808 */ /* 0x004fe20001000000 */
[----:B------:R-:W-:Y:S01]  /*12060*/  FMUL.FTZ R14, R62, UR7 ;  /* 0x000000073e0e7c20 */ /* 0x000fe20008410000 */
[----:B------:R-:W-:Y:S01]  /*12070*/  FMNMX.FTZ R42, R179, R42, !PT ;  /* 0x0000002ab32a7209 */ /* 0x000fe20007810000 */
[----:B------:R-:W-:Y:S01]  /*12080*/  FMUL.FTZ R62, R75, UR7 ;  /* 0x000000074b3e7c20 */ /* 0x000fe20008410000 */
[----:B------:R-:W-:Y:S02]  /*12090*/  ISETP.GT.AND P2, PT, R53, 0x70, PT ;  /* 0x000000703500780c */ /* 0x000fe40003f44270 */
[----:B------:R-:W-:Y:S01]  /*120a0*/  FSEL R183, R183, -INF , P3 ;  /* 0xff800000b7b77808 */ /* 0x000fe20001800000 */
[----:B------:R-:W2:Y:S01]  /*120b0*/  MUFU.TANH R14, R14 ;  /* 0x0000000e000e7308 */ /* 0x000ea20000002400 */
[----:B------:R-:W-:Y:S02]  /*120c0*/  FMNMX.FTZ R42, R85, R42, !PT ;  /* 0x0000002a552a7209 */ /* 0x000fe40007810000 */
[----:B------:R-:W-:-:S02]  /*120d0*/  ISETP.GT.AND P3, PT, R53, 0x71, PT ;  /* 0x000000713500780c */ /* 0x000fc40003f64270 */
[----:B------:R-:W-:Y:S02]  /*120e0*/  FSEL R235, R80, -INF , P2 ;  /* 0xff80000050eb7808 */ /* 0x000fe40001000000 */
[----:B------:R-:W-:Y:S01]  /*120f0*/  FMNMX.FTZ R42, R183, R42, !PT ;  /* 0x0000002ab72a7209 */ /* 0x000fe20007810000 */
[----:B------:R-:W3:Y:S01]  /*12100*/  MUFU.TANH R62, R62 ;  /* 0x0000003e003e7308 */ /* 0x000ee20000002400 */
[----:B------:R-:W-:Y:S02]  /*12110*/  ISETP.GT.AND P2, PT, R53, 0x78, PT ;  /* 0x000000783500780c */ /* 0x000fe40003f44270 */
[----:B0-----:R-:W-:Y:S02]  /*12120*/  FSEL R237, R8, -INF , P3 ;  /* 0xff80000008ed7808 */ /* 0x001fe40001800000 */
[----:B------:R-:W-:Y:S02]  /*12130*/  FMNMX.FTZ R42, R235, R42, !PT ;  /* 0x0000002aeb2a7209 */ /* 0x000fe40007810000 */
[----:B------:R-:W-:-:S02]  /*12140*/  ISETP.GT.AND P3, PT, R53, 0x79, PT ;  /* 0x000000793500780c */ /* 0x000fc40003f64270 */
[----:B-1----:R-:W-:Y:S02]  /*12150*/  FSEL R30, R30, -INF , P2 ;  /* 0xff8000001e1e7808 */ /* 0x002fe40001000000 */
[----:B------:R-:W-:Y:S01]  /*12160*/  FMNMX.FTZ R35, R237, R42, !PT ;  /* 0x0000002aed237209 */ /* 0x000fe20007810000 */
[----:B------:R-:W-:Y:S01]  /*12170*/  IMAD.U32 R42, RZ, RZ, UR5 ;  /* 0x00000005ff2a7e24 */ /* 0x000fe2000f8e00ff */
[----:B------:R-:W-:Y:S02]  /*12180*/  FSEL R63, R9, -INF , P3 ;  /* 0xff800000093f7808 */ /* 0x000fe40001800000 */
[----:B------:R-:W-:Y:S02]  /*12190*/  FMNMX.FTZ R8, R30, R35, !PT ;  /* 0x000000231e087209 */ /* 0x000fe40007810000 */
[----:B------:R-:W-:Y:S02]  /*121a0*/  IADD3 R53, R53, 0x8, RZ ;  /* 0x0000000835357810 */ /* 0x000fe40007ffe0ff */
[----:B------:R-:W-:-:S02]  /*121b0*/  FMNMX.FTZ R8, R63, R8, !PT ;  /* 0x000000083f087209 */ /* 0x000fc40007810000 */
[C---:B------:R-:W-:Y:S02]  /*121c0*/  ISETP.GT.AND P3, PT, R53.reuse, RZ, PT ;  /* 0x000000ff3500720c */ /* 0x040fe40003f64270 */
[----:B------:R-:W-:Y:S01]  /*121d0*/  ISETP.GT.AND P4, PT, R53, 0x1, PT ;  /* 0x000000013500780c */ /* 0x000fe20003f84270 */
[----:B------:R-:W0:Y:S02]  /*121e0*/  SHFL.BFLY PT, R9, R8, 0x2, 0x1f ;  /* 0x0c401f0008097f89 */ /* 0x000e2400000e0000 */
[----:B0-----:R-:W-:Y:S01]  /*121f0*/  FMNMX.FTZ R9, R8, R9, !PT ;  /* 0x0000000908097209 */ /* 0x001fe20007810000 */
[----:B------:R-:W-:Y:S02]  /*12200*/  WARPGROUP.DEPBAR.LE gsb0, 0x0 ;  /* 0x00008000000079c5 */ /* 0x000fe40000010000 */
[----:B------:R-:W-:Y:S02]  /*12210*/  WARPGROUP.ARRIVE ;  /* 0x00000000000079c5 */ /* 0x000fe40000000000 */
[----:B------:R-:W0:Y:S02]  /*12220*/  SHFL.BFLY PT, R8, R9, 0x1, 0x1f ;  /* 0x0c201f0009087f89 */ /* 0x000e2400000e0000 */
[----:B0-----:R-:W-:Y:S01]  /*12230*/  FMNMX.FTZ R35, R9, R8, !PT ;  /* 0x0000000809237209 */ /* 0x001fe20007810000 */
[----:B------:R-:W-:-:S02]  /*12240*/  VIADD R8, R6, 0x280 ;  /* 0x0000028006087836 */ /* 0x000fc40000000000 */
[----:B------:R-:W-:Y:S01]  /*12250*/  IMAD.MOV.U32 R9, RZ, RZ, 0x40000040 ;  /* 0x40000040ff097424 */ /* 0x000fe200078e00ff */
[C---:B------:R-:W-:Y:S01]  /*12260*/  FSETP.NEU.FTZ.AND P2, PT, R35.reuse, -INF , PT ;  /* 0xff8000002300780b */ /* 0x040fe20003f5d000 */
[----:B------:R-:W-:Y:S01]  /*12270*/  FMUL.FTZ R68, R35, R42 ;  /* 0x0000002a23447220 */ /* 0x000fe20000410000 */
[----:B------:R-:W-:Y:S02]  /*12280*/  R2UR UR10, R8 ;  /* 0x00000000080a72ca */ /* 0x000fe400000e0000 */
[----:B------:R-:W-:Y:S01]  /*12290*/  R2UR UR11, R9 ;  /* 0x00000000090b72ca */ /* 0x000fe200000e0000 */
[----:B------:R-:W-:Y:S01]  /*122a0*/  IMAD.MOV.U32 R9, RZ, RZ, 0x40000040 ;  /* 0x40000040ff097424 */ /* 0x000fe200078e00ff */
[----:B------:R-:W-:-:S05]  /*122b0*/  FSEL R68, R68, RZ, P2 ;  /* 0x000000ff44447208 */ /* 0x000fca0001000000 */
[-CC-:B------:R-:W-:Y:S01]  /*122c0*/  FFMA.FTZ R182, R21, R42.reuse, -R68.reuse ;  /* 0x0000002a15b67223 */ /* 0x180fe20000010844 */
[----:B------:R-:W-:Y:S01]  /*122d0*/  FSEL R21, R15, -INF , P3 ;  /* 0xff8000000f157808 */ /* 0x000fe20001800000 */
[-CC-:B------:R-:W-:Y:S01]  /*122e0*/  FFMA.FTZ R180, R7, R42.reuse, -R68.reuse ;  /* 0x0000002a07b47223 */ /* 0x180fe20000010844 */
[-CC-:B------:R-:W-:Y:S01]  /*122f0*/  FFMA.FTZ R7, R25, R42.reuse, -R68.reuse ;  /* 0x0000002a19077223 */ /* 0x180fe20000010844 */
[----:B------:R-:W-:Y:S01]  /*12300*/  ISETP.GT.AND P3, PT, R53, 0x8, PT ;  /* 0x000000083500780c */ /* 0x000fe20003f64270 */
[-CC-:B------:R-:W-:Y:S01]  /*12310*/  FFMA.FTZ R176, R27, R42.reuse, -R68.reuse ;  /* 0x0000002a1bb07223 */ /* 0x180fe20000010844 */
[----:B------:R-:W-:Y:S01]  /*12320*/  HGMMA.64x128x16.F32 R88, R156, gdesc[UR8].tnspB, R88, gsb0 ;  /* 0x41e000089c587df0 */ /* 0x000fe20008000858 */
        /* <DEDUP_REMOVED lines=15> */
[----:B------:R0:W-:Y:S01]  /*12420*/  MUFU.EX2 R15, R7 ;  /* 0x00000007000f7308 */ /* 0x0001e20000000800 */
        /* <DEDUP_REMOVED lines=32> */
[----:B------:R-:W-:Y:S01]  /*12630*/  FSEL R155, R38, -INF , P4 ;  /* 0xff800000269b7808 */ /* 0x000fe20002000000 */
[--C-:B------:R-:W-:Y:S01]  /*12640*/  FFMA.FTZ R30, R30, R42, -R68.reuse ;  /* 0x0000002a1e1e7223 */ /* 0x100fe20000010844 */
[----:B------:R-:W-:Y:S01]  /*12650*/  FMNMX.FTZ R8, R153, R8, !PT ;  /* 0x0000000899087209 */ /* 0x000fe20007810000 */
[----:B------:R-:W-:Y:S01]  /*12660*/  FFMA.FTZ R63, R63, R42, -R68 ;  /* 0x0000002a3f3f7223 */ /* 0x000fe20000010844 */
        /* <DEDUP_REMOVED lines=9> */
[----:B------:R-:W-:-:S02]  /*12700*/  FSEL R43, R43, -INF , P3 ;  /* 0xff8000002b2b7808 */ /* 0x000fc40001800000 */
[----:B------:R-:W-:Y:S01]  /*12710*/  FMNMX.FTZ R8, R61, R8, !PT ;  /* 0x000000083d087209 */ /* 0x000fe20007810000 */
[----:B------:R-:W-:Y:S01]  /*12720*/  MUFU.EX2 R178, R178 ;  /* 0x000000b200b27308 */ /* 0x000fe20000000800 */
[----:B------:R-:W-:Y:S02]  /*12730*/  ISETP.GT.AND P3, PT, R53, 0x38, PT ;  /* 0x000000383500780c */ /* 0x000fe40003f64270 */
[----:B------:R-:W-:Y:S02]  /*12740*/  FMNMX.FTZ R8, R43, R8, !PT ;  /* 0x000000082b087209 */ /* 0x000fe40007810000 */
[----:B------:R-:W-:Y:S02]  /*12750*/  FSEL R47, R47, -INF , P3 ;  /* 0xff8000002f2f7808 */ /* 0x000fe40001800000 */
[----:B------:R-:W-:Y:S01]  /*12760*/  ISETP.GT.AND P3, PT, R53, 0x40, PT ;  /* 0x000000403500780c */ /* 0x000fe20003f64270 */
[----:B------:R-:W-:Y:S01]  /*12770*/  MUFU.EX2 R31, R31 ;  /* 0x0000001f001f7308 */ /* 0x000fe20000000800 */
[----:B------:R-:W-:-:S02]  /*12780*/  R2UR UR11, R9 ;  /* 0x00000000090b72ca */ /* 0x000fc400000e0000 */
[----:B------:R-:W-:Y:S02]  /*12790*/  FSEL R51, R51, -INF , P3 ;  /* 0xff80000033337808 */ /* 0x000fe40001800000 */
[----:B------:R-:W-:-:S03]  /*127a0*/  ISETP.GT.AND P3, PT, R53, 0x48, PT ;  /* 0x000000483500780c */ /* 0x000fc60003f64270 */
        /* <DEDUP_REMOVED lines=8> */
[----:B------:R-:W-:Y:S01]  /*12830*/  FSEL R157, R44, -INF , P4 ;  /* 0xff8000002c9d7808 */ /* 0x000fe20002000000 */
[----:B------:R-:W-:Y:S01]  /*12840*/  WARPGROUP.ARRIVE ;  /* 0x00000000000079c5 */ /* 0x000fe20000000000 */
[----:B------:R-:W-:Y:S01]  /*12850*/  ISETP.GT.AND P4, PT, R53, 0x39, PT ;  /* 0x000000393500780c */ /* 0x000fe20003f84270 */
[--C-:B------:R-:W-:Y:S01]  /*12860*/  FFMA.FTZ R158, R81, R42, -R68.reuse ;  /* 0x0000002a519e7223 */ /* 0x100fe20000010844 */
[----:B------:R-:W-:Y:S01]  /*12870*/  FMNMX.FTZ R8, R157, R8, !PT ;  /* 0x000000089d087209 */ /* 0x000fe20007810000 */
[-CC-:B------:R-:W-:Y:S01]  /*12880*/  FFMA.FTZ R81, R183, R42.reuse, -R68.reuse ;  /* 0x0000002ab7517223 */ /* 0x180fe20000010844 */
[----:B------:R-:W-:Y:S01]  /*12890*/  FSEL R41, R48, -INF , P4 ;  /* 0xff80000030297808 */ /* 0x000fe20002000000 */
[----:B------:R-:W-:Y:S01]  /*128a0*/  FFMA.FTZ R156, R173, R42, -R68 ;  /* 0x0000002aad9c7223 */ /* 0x000fe20000010844 */
[----:B------:R-:W-:Y:S01]  /*128b0*/  FMNMX.FTZ R8, R47, R8, !PT ;  /* 0x000000082f087209 */ /* 0x000fe20007810000 */
[----:B------:R-:W-:Y:S01]  /*128c0*/  MUFU.EX2 R49, R49 ;  /* 0x0000003100317308 */ /* 0x000fe20000000800 */
[----:B------:R-:W-:-:S02]  /*128d0*/  ISETP.GT.AND P4, PT, R53, 0x41, PT ;  /* 0x000000413500780c */ /* 0x000fc40003f84270 */
[----:B------:R-:W-:Y:S02]  /*128e0*/  FMNMX.FTZ R8, R41, R8, !PT ;  /* 0x0000000829087209 */ /* 0x000fe40007810000 */
[----:B------:R-:W-:Y:S02]  /*128f0*/  FSEL R65, R54, -INF , P4 ;  /* 0xff80000036417808 */ /* 0x000fe40002000000 */
[----:B------:R-:W-:Y:S01]  /*12900*/  FMNMX.FTZ R8, R51, R8, !PT ;  /* 0x0000000833087209 */ /* 0x000fe20007810000 */
[----:B------:R-:W-:Y:S01]  /*12910*/  MUFU.EX2 R152, R152 ;  /* 0x0000009800987308 */ /* 0x000fe20000000800 */
[----:B------:R-:W-:Y:S02]  /*12920*/  ISETP.GT.AND P4, PT, R53, 0x49, PT ;  /* 0x000000493500780c */ /* 0x000fe40003f84270 */
[----:B--2---:R-:W-:Y:S02]  /*12930*/  FSEL R159, R14, -INF , P3 ;  /* 0xff8000000e9f7808 */ /* 0x004fe40001800000 */
[----:B------:R-:W-:-:S02]  /*12940*/  FMNMX.FTZ R8, R65, R8, !PT ;  /* 0x0000000841087209 */ /* 0x000fc40007810000 */
[----:B------:R-:W-:Y:S01]  /*12950*/  ISETP.GT.AND P3, PT, R53, 0x50, PT ;  /* 0x000000503500780c */ /* 0x000fe20003f64270 */
[----:B------:R-:W-:Y:S01]  /*12960*/  MUFU.EX2 R55, R55 ;  /* 0x0000003700377308 */ /* 0x000fe20000000800 */
[----:B------:R-:W-:Y:S02]  /*12970*/  FSEL R46, R46, -INF , P4 ;  /* 0xff8000002e2e7808 */ /* 0x000fe40002000000 */
[----:B0-----:R-:W-:Y:S02]  /*12980*/  FMNMX.FTZ R7, R159, R8, !PT ;  /* 0x000000089f077209 */ /* 0x001fe40007810000 */
[----:B------:R-:W-:Y:S02]  /*12990*/  ISETP.GT.AND P4, PT, R53, 0x51, PT ;  /* 0x000000513500780c */ /* 0x000fe40003f84270 */
[----:B------:R-:W-:Y:S01]  /*129a0*/  FSEL R50, R50, -INF , P3 ;  /* 0xff80000032327808 */ /* 0x000fe20001800000 */
[----:B------:R-:W-:Y:S01]  /*129b0*/  MUFU.EX2 R154, R154 ;  /* 0x0000009a009a7308 */ /* 0x000fe20000000800 */
[----:B------:R-:W-:-:S02]  /*129c0*/  FMNMX.FTZ R7, R46, R7, !PT ;  /* 0x000000072e077209 */ /* 0x000fc40007810000 */
[C---:B------:R-:W-:Y:S02]  /*129d0*/  ISETP.GT.AND P3, PT, R53.reuse, 0x58, PT ;  /* 0x000000583500780c */ /* 0x040fe40003f64270 */
[----:B------:R-:W-:Y:S02]  /*129e0*/  FSEL R69, R52, -INF , P4 ;  /* 0xff80000034457808 */ /* 0x000fe40002000000 */
[----:B------:R-:W-:Y:S01]  /*129f0*/  FMNMX.FTZ R8, R50, R7, !PT ;  /* 0x0000000732087209 */ /* 0x000fe20007810000 */
[----:B------:R-:W-:Y:S01]  /*12a00*/  MUFU.EX2 R156, R156 ;  /* 0x0000009c009c7308 */ /* 0x000fe20000000800 */
[----:B------:R-:W-:Y:S02]  /*12a10*/  ISETP.GT.AND P4, PT, R53, 0x59, PT ;  /* 0x000000593500780c */ /* 0x000fe40003f84270 */
[----:B------:R-:W-:Y:S02]  /*12a20*/  FSEL R56, R56, -INF , P3 ;  /* 0xff80000038387808 */ /* 0x000fe40001800000 */
[----:B------:R-:W-:-:S02]  /*12a30*/  FMNMX.FTZ R7, R69, R8, !PT ;  /* 0x0000000845077209 */ /* 0x000fc40007810000 */
[C---:B------:R-:W-:Y:S01]  /*12a40*/  ISETP.GT.AND P3, PT, R53.reuse, 0x60, PT ;  /* 0x000000603500780c */ /* 0x040fe20003f64270 */
[----:B------:R-:W-:Y:S01]  /*12a50*/  MUFU.EX2 R158, R158 ;  /* 0x0000009e009e7308 */ /* 0x000fe20000000800 */
[----:B------:R-:W-:Y:S02]  /*12a60*/  FSEL R58, R58, -INF , P4 ;  /* 0xff8000003a3a7808 */ /* 0x000fe40002000000 */
[----:B------:R-:W-:Y:S02]  /*12a70*/  FMNMX.FTZ R7, R56, R7, !PT ;  /* 0x0000000738077209 */ /* 0x000fe40007810000 */
[----:B------:R-:W-:Y:S02]  /*12a80*/  ISETP.GT.AND P4, PT, R53, 0x61, PT ;  /* 0x000000613500780c */ /* 0x000fe40003f84270 */
[----:B------:R-:W-:Y:S01]  /*12a90*/  FSEL R60, R60, -INF , P3 ;  /* 0xff8000003c3c7808 */ /* 0x000fe20001800000 */
[----:B------:R-:W-:Y:S01]  /*12aa0*/  MUFU.EX2 R20, R20 ;  /* 0x0000001400147308 */ /* 0x000fe20000000800 */
[----:B------:R-:W-:-:S02]  /*12ab0*/  FMNMX.FTZ R7, R58, R7, !PT ;  /* 0x000000073a077209 */ /* 0x000fc40007810000 */
[C---:B------:R-:W-:Y:S02]  /*12ac0*/  ISETP.GT.AND P3, PT, R53.reuse, 0x68, PT ;  /* 0x000000683500780c */ /* 0x040fe40003f64270 */
[----:B---3--:R-:W-:Y:S02]  /*12ad0*/  FSEL R73, R62, -INF , P4 ;  /* 0xff8000003e497808 */ /* 0x008fe40002000000 */
        /* <DEDUP_REMOVED lines=11> */
[----:B------:R-:W-:Y:S01]  /*12b90*/  FFMA.FTZ R67, R175, R42, -R68 ;  /* 0x0000002aaf437223 */ /* 0x000fe20000010844 */
[----:B------:R-:W-:Y:S01]  /*12ba0*/  FMNMX.FTZ R7, R169, R8, !PT ;  /* 0x00000008a9077209 */ /* 0x000fe20007810000 */
[----:B------:R-:W-:Y:S01]  /*12bb0*/  MUFU.EX2 R81, R81 ;  /* 0x0000005100517308 */ /* 0x000fe20000000800 */
[----:B------:R-:W-:-:S02]  /*12bc0*/  ISETP.GT.AND P3, PT, R53, 0x78, PT ;  /* 0x000000783500780c */ /* 0x000fc40003f64270 */
[----:B------:R-:W-:Y:S02]  /*12bd0*/  FSEL R70, R70, -INF , P4 ;  /* 0xff80000046467808 */ /* 0x000fe40002000000 */
[----:B------:R-:W-:Y:S02]  /*12be0*/  FMNMX.FTZ R7, R14, R7, !PT ;  /* 0x000000070e077209 */ /* 0x000fe40007810000 */
[----:B------:R-:W-:Y:S01]  /*12bf0*/  ISETP.GT.AND P4, PT, R53, 0x79, PT ;  /* 0x000000793500780c */ /* 0x000fe20003f84270 */
[-CC-:B------:R-:W-:Y:S01]  /*12c00*/  FFMA.FTZ R53, R171, R42.reuse, -R68.reuse ;  /* 0x0000002aab357223 */ /* 0x180fe20000010844 */
[----:B------:R-:W-:Y:S01]  /*12c10*/  FSEL R26, R71, -INF , P3 ;  /* 0xff800000471a7808 */ /* 0x000fe20001800000 */
[----:B------:R-:W-:Y:S01]  /*12c20*/  FFMA.FTZ R71, R177, R42, -R68 ;  /* 0x0000002ab1477223 */ /* 0x000fe20000010844 */
[----:B------:R-:W-:Y:S01]  /*12c30*/  FMNMX.FTZ R7, R70, R7, !PT ;  /* 0x0000000746077209 */ /* 0x000fe20007810000 */
[----:B------:R-:W-:Y:S01]  /*12c40*/  MUFU.EX2 R67, R67 ;  /* 0x0000004300437308 */ /* 0x000fe20000000800 */
[----:B------:R-:W-:-:S02]  /*12c50*/  FSEL R72, R72, -INF , P4 ;  /* 0xff80000048487808 */ /* 0x000fc40002000000 */
[----:B------:R-:W-:-:S04]  /*12c60*/  FMNMX.FTZ R7, R26, R7, !PT ;  /* 0x000000071a077209 */ /* 0x000fc80007810000 */
[----:B------:R-:W-:Y:S01]  /*12c70*/  FMNMX.FTZ R7, R72, R7, !PT ;  /* 0x0000000748077209 */ /* 0x000fe20007810000 */
[----:B------:R-:W-:Y:S04]  /*12c80*/  MUFU.EX2 R53, R53 ;  /* 0x0000003500357308 */ /* 0x000fe80000000800 */
[----:B------:R-:W0:Y:S04]  /*12c90*/  SHFL.BFLY PT, R8, R7, 0x2, 0x1f ;  /* 0x0c401f0007087f89 */ /* 0x000e2800000e0000 */
[----:B------:R-:W-:Y:S08]  /*12ca0*/  MUFU.EX2 R71, R71 ;  /* 0x0000004700477308 */ /* 0x000ff00000000800 */
[----:B------:R-:W-:Y:S08]  /*12cb0*/  MUFU.EX2 R28, R28 ;  /* 0x0000001c001c7308 */ /* 0x000ff00000000800 */
[----:B------:R-:W-:Y:S01]  /*12cc0*/  MUFU.EX2 R85, R85 ;  /* 0x0000005500557308 */ /* 0x000fe20000000800 */
[----:B0-----:R-:W-:Y:S01]  /*12cd0*/  FMNMX.FTZ R32, R7, R8, !PT ;  /* 0x0000000807207209 */ /* 0x001fe20007810000 */
[----:B------:R-:W-:-:S06]  /*12ce0*/  VIADD R8, R6, 0x300 ;  /* 0x0000030006087836 */ /* 0x000fcc0000000000 */
[----:B------:R-:W-:Y:S01]  /*12cf0*/  MUFU.EX2 R30, R30 ;  /* 0x0000001e001e7308 */ /* 0x000fe20000000800 */
[----:B------:R-:W0:Y:S01]  /*12d00*/  SHFL.BFLY PT, R7, R32, 0x1, 0x1f ;  /* 0x0c201f0020077f89 */ /* 0x000e2200000e0000 */
[----:B------:R-:W-:Y:S02]  /*12d10*/  R2UR UR10, R8 ;  /* 0x00000000080a72ca */ /* 0x000fe400000e0000 */
[----:B------:R-:W-:-:S04]  /*12d20*/  IADD3 R8, R6, 0x380, RZ ;  /* 0x0000038006087810 */ /* 0x000fc80007ffe0ff */
[----:B------:R-:W-:Y:S07]  /*12d30*/  MUFU.EX2 R63, R63 ;  /* 0x0000003f003f7308 */ /* 0x000fee0000000800 */
[----:B------:R-:W-:Y:S01]  /*12d40*/  HGMMA.64x128x16.F32 R88, R160, gdesc[UR8].tnspB, R88, gsb0 ;  /* 0x41e00008a0587df0 */ /* 0x000fe20008000858 */
[----:B------:R-:W-:Y:S02]  /*12d50*/  R2UR UR10, R8 ;  /* 0x00000000080a72ca */ /* 0x000fe400000e0000 */
[----:B0-----:R-:W-:-:S02]  /*12d60*/  FMNMX.FTZ R7, R32, R7, !PT ;  /* 0x0000000720077209 */ /* 0x001fc40007810000 */
[----:B------:R-:W-:Y:S02]  /*12d70*/  FSEL R32, R35, RZ, P2 ;  /* 0x000000ff23207208 */ /* 0x000fe40001000000 */
[C---:B------:R-:W-:Y:S01]  /*12d80*/  FSETP.NEU.FTZ.AND P2, PT, R7.reuse, -INF , PT ;  /* 0xff8000000700780b */ /* 0x040fe20003f5d000 */
[----:B------:R-:W-:Y:S02]  /*12d90*/  FMUL.FTZ R52, R7, R42 ;  /* 0x0000002a07347220 */ /* 0x000fe40000410000 */
[----:B------:R-:W-:-:S03]  /*12da0*/  FADD.FTZ R9, -R32, R11 ;  /* 0x0000000b20097221 */ /* 0x000fc60000010100 */
[----:B------:R-:W-:Y:S01]  /*12db0*/  FSEL R52, R52, RZ, P2 ;  /* 0x000000ff34347208 */ /* 0x000fe20001000000 */
[----:B------:R-:W-:-:S04]  /*12dc0*/  FMUL.FTZ R9, R9, R42 ;  /* 0x0000002a09097220 */ /* 0x000fc80000410000 */
[----:B------:R0:W1:Y:S01]  /*12dd0*/  MUFU.EX2 R11, R9 ;  /* 0x00000009000b7308 */ /* 0x0000620000000800 */
        /* <DEDUP_REMOVED lines=8> */
[----:B0-----:R-:W-:Y:S01]  /*12e60*/  FSEL R9, R7, RZ, P2 ;  /* 0x000000ff07097208 */ /* 0x001fe20001000000 */
[----:B------:R-:W-:Y:S01]  /*12e70*/  FFMA.FTZ R38, R87, R42, -R52 ;  /* 0x0000002a57267223 */ /* 0x000fe20000010834 */
[----:B------:R-:W-:-:S02]  /*12e80*/  @!P1 IMAD R29, R185, 0x8, R2 ;  /* 0x00000008b91d9824 */ /* 0x000fc400078e0202 */
[-CC-:B------:R-:W-:Y:S01]  /*12e90*/  FFMA.FTZ R173, R153, R42.reuse, -R52.reuse ;  /* 0x0000002a99ad7223 */ /* 0x180fe20000010834 */
[-C--:B------:R-:W-:Y:S01]  /*12ea0*/  FFMA.FTZ R40, R155, R42.reuse, -R52 ;  /* 0x0000002a9b287223 */ /* 0x080fe20000010834 */
[----:B------:R-:W-:Y:S01]  /*12eb0*/  FADD.FTZ R9, -R9, R10 ;  /* 0x0000000a09097221 */ /* 0x000fe20000010100 */
[-C--:B------:R-:W-:Y:S01]  /*12ec0*/  FFMA.FTZ R175, R39, R42.reuse, -R52 ;  /* 0x0000002a27af7223 */ /* 0x080fe20000010834 */
[----:B------:R-:W-:Y:S01]  /*12ed0*/  MUFU.EX2 R32, R32 ;  /* 0x0000002000207308 */ /* 0x000fe20000000800 */
[----:B-1----:R-:W-:Y:S01]  /*12ee0*/  FFMA.FTZ R54, R11, R3, R180 ;  /* 0x000000030b367223 */ /* 0x002fe200000100b4 */
[-C--:B------:R-:W-:Y:S01]  /*12ef0*/  FMUL.FTZ R10, R9, R42.reuse ;  /* 0x0000002a090a7220 */ /* 0x080fe20000410000 */
[----:B------:R-:W-:Y:S02]  /*12f00*/  IMAD.MOV.U32 R9, RZ, RZ, 0x40000040 ;  /* 0x40000040ff097424 */ /* 0x000fe400078e00ff */
[-C--:B------:R-:W-:Y:S01]  /*12f10*/  FFMA.FTZ R48, R157, R42.reuse, -R52 ;  /* 0x0000002a9d307223 */ /* 0x080fe20000010834 */
[----:B------:R-:W-:Y:S01]  /*12f20*/  FADD.FTZ R3, R57, R54 ;  /* 0x0000003639037221 */ /* 0x000fe20000010000 */
[-CC-:B------:R-:W-:Y:S01]  /*12f30*/  FFMA.FTZ R157, R50, R42.reuse, -R52.reuse ;  /* 0x0000002a329d7223 */ /* 0x180fe20000010834 */
[-CC-:B------:R-:W-:Y:S01]  /*12f40*/  FFMA.FTZ R44, R61, R42.reuse, -R52.reuse ;  /* 0x0000002a3d2c7223 */ /* 0x180fe20000010834 */
[----:B------:R-:W-:Y:S01]  /*12f50*/  R2UR UR11, R9 ;  /* 0x00000000090b72ca */ /* 0x000fe200000e0000 */
[----:B------:R0:W1:Y:S01]  /*12f60*/  MUFU.EX2 R6, R10 ;  /* 0x0000000a00067308 */ /* 0x0000620000000800 */
        /* <DEDUP_REMOVED lines=9> */
[----:B------:R-:W-:Y:S01]  /*13000*/  IADD3 R3, -R194, 0xb, RZ ;  /* 0x0000000bc2037810 */ /* 0x000fe20007ffe1ff */
[-CC-:B------:R-:W-:Y:S01]  /*13010*/  FFMA.FTZ R159, R56, R42.reuse, -R52.reuse ;  /* 0x0000002a389f7223 */ /* 0x180fe20000010834 */
[-C--:B0-----:R-:W-:Y:S01]  /*13020*/  FFMA.FTZ R10, R65, R42.reuse, -R52 ;  /* 0x0000002a410a7223 */ /* 0x081fe20000010834 */
[----:B------:R-:W-:Y:S01]  /*13030*/  FADD.FTZ R25, R27, R54 ;  /* 0x000000361b197221 */ /* 0x000fe20000010000 */
[-CC-:B------:R-:W-:Y:S01]  /*13040*/  FFMA.FTZ R73, R73, R42.reuse, -R52.reuse ;  /* 0x0000002a49497223 */ /* 0x180fe20000010834 */
[--C-:B------:R-:W-:Y:S01]  /*13050*/  FFMA.FTZ R169, R169, R42, -R52.reuse ;  /* 0x0000002aa9a97223 */ /* 0x100fe20000010834 */
[----:B------:R-:W0:Y:S01]  /*13060*/  MUFU.EX2 R34, R34 ;  /* 0x0000002200227308 */ /* 0x000e220000000800 */
[----:B-1----:R-:W-:Y:S01]  /*13070*/  FFMA.FTZ R9, R6, R0, R181 ;  /* 0x0000000006097223 */ /* 0x002fe200000100b5 */
[----:B------:R-:W-:Y:S01]  /*13080*/  FADD.FTZ R0, R178, R25 ;  /* 0x00000019b2007221 */ /* 0x000fe20000010000 */
[----:B------:R-:W-:Y:S01]  /*13090*/  F2FP.F16.F32.PACK_AB R182, R15, R182 ;  /* 0x000000b60fb6723e */ /* 0x000fe200000000ff */
[-C--:B------:R-:W-:Y:S01]  /*130a0*/  FFMA.FTZ R70, R70, R42.reuse, -R52 ;  /* 0x0000002a46467223 */ /* 0x080fe20000010834 */
[----:B------:R-:W-:Y:S01]  /*130b0*/  FADD.FTZ R54, R32, R9 ;  /* 0x0000000920367221 */ /* 0x000fe20000010000 */
[----:B------:R-:W-:Y:S01]  /*130c0*/  FADD.FTZ R9, R31, R0 ;  /* 0x000000001f097221 */ /* 0x000fe20000010000 */
[-C--:B------:R-:W-:Y:S01]  /*130d0*/  FFMA.FTZ R0, R46, R42.reuse, -R52 ;  /* 0x0000002a2e007223 */ /* 0x080fe20000010834 */
[----:B------:R-:W-:Y:S01]  /*130e0*/  MUFU.EX2 R177, R177 ;  /* 0x000000b100b17308 */ /* 0x000fe20000000800 */
[----:B--2---:R-:W-:Y:S01]  /*130f0*/  FADD.FTZ R25, R183, R54 ;  /* 0x00000036b7197221 */ /* 0x004fe20000010000 */
[----:B------:R-:W-:Y:S01]  /*13100*/  FADD.FTZ R54, R172, R9 ;  /* 0x00000009ac367221 */ /* 0x000fe20000010000 */
[----:B------:R-:W-:Y:S01]  /*13110*/  @!P1 IADD3 R9, R29, 0x28840, RZ ;  /* 0x000288401d099810 */ /* 0x000fe20007ffe0ff */
[----:B------:R-:W-:Y:S01]  /*13120*/  FFMA.FTZ R26, R26, R42, -R52 ;  /* 0x0000002a1a1a7223 */ /* 0x000fe20000010834 */
[----:B------:R-:W-:-:S02]  /*13130*/  ISETP.GT.AND P2, PT, R12, R5, PT ;  /* 0x000000050c00720c */ /* 0x000fc40003f44270 */
[----:B------:R-:W-:Y:S01]  /*13140*/  @!P1 PRMT R9, RZ, 0x654, R9 ;  /* 0x00000654ff099816 */ /* 0x000fe20000000009 */
[----:B------:R-:W-:Y:S01]  /*13150*/  MUFU.EX2 R36, R36 ;  /* 0x0000002400247308 */ /* 0x000fe20000000800 */
[----:B0-----:R-:W-:Y:S01]  /*13160*/  FADD.FTZ R46, R34, R25 ;  /* 0x00000019222e7221 */ /* 0x001fe20000010000 */
[----:B------:R-:W-:Y:S01]  /*13170*/  FADD.FTZ R25, R33, R54 ;  /* 0x0000003621197221 */ /* 0x000fe20000010000 */
[----:B------:R-:W-:Y:S02]  /*13180*/  F2FP.F16.F32.PACK_AB R180, R57, R180 ;  /* 0x000000b439b4723e */ /* 0x000fe400000000ff */
[----:B------:R-:W-:Y:S02]  /*13190*/  F2FP.F16.F32.PACK_AB R176, R27, R176 ;  /* 0x000000b01bb0723e */ /* 0x000fe400000000ff */
[----:B------:R-:W-:Y:S01]  /*131a0*/  F2FP.F16.F32.PACK_AB R178, R31, R178 ;  /* 0x000000b21fb2723e */ /* 0x000fe200000000ff */
[----:B------:R-:W-:Y:S01]  /*131b0*/  MUFU.EX2 R179, R179 ;  /* 0x000000b300b37308 */ /* 0x000fe20000000800 */
[----:B------:R-:W-:-:S02]  /*131c0*/  F2FP.F16.F32.PACK_AB R172, R33, R172 ;  /* 0x000000ac21ac723e */ /* 0x000fc400000000ff */
[----:B------:R-:W-:Y:S02]  /*131d0*/  F2FP.F16.F32.PACK_AB R181, R32, R181 ;  /* 0x000000b520b5723e */ /* 0x000fe400000000ff */
[----:B------:R-:W-:Y:S02]  /*131e0*/  F2FP.F16.F32.PACK_AB R183, R34, R183 ;  /* 0x000000b722b7723e */ /* 0x000fe400000000ff */
[----:B------:R-:W-:Y:S01]  /*131f0*/  IADD3 R12, R12, -0x1, RZ ;  /* 0xffffffff0c0c7810 */ /* 0x000fe20007ffe0ff */
        /* <DEDUP_REMOVED lines=8> */
[----:B------:R-:W-:-:S04]  /*13280*/  FFMA.FTZ R161, R60, R42, -R52 ;  /* 0x0000002a3ca17223 */ /* 0x000fc80000010834 */
[----:B------:R-:W0:Y:S01]  /*13290*/  MUFU.EX2 R48, R48 ;  /* 0x0000003000307308 */ /* 0x000e220000000800 */
[----:B------:R-:W-:Y:S01]  /*132a0*/  FFMA.FTZ R163, R64, R42, -R52 ;  /* 0x0000002a40a37223 */ /* 0x000fe20000010834 */
[----:B------:R-:W-:Y:S01]  /*132b0*/  F2FP.F16.F32.PACK_AB R160, R77, R20 ;  /* 0x000000144da0723e */ /* 0x000fe200000000ff */
[----:B------:R-:W-:Y:S01]  /*132c0*/  HGMMA.64x128x16.F32 R88, R164, gdesc[UR8].tnspB, R88, gsb0 ;  /* 0x41e00008a4587df0 */ /* 0x000fe20008000858 */
[----:B------:R-:W-:-:S04]  /*132d0*/  F2FP.F16.F32.PACK_AB R162, R81, R24 ;  /* 0x0000001851a2723e */ /* 0x000fc800000000ff */
[----:B------:R-:W1:Y:S08]  /*132e0*/  MUFU.EX2 R171, R171 ;  /* 0x000000ab00ab7308 */ /* 0x000e700000000800 */
[----:B------:R-:W2:Y:S08]  /*132f0*/  MUFU.EX2 R8, R8 ;  /* 0x0000000800087308 */ /* 0x000eb00000000800 */
[----:B------:R-:W3:Y:S08]  /*13300*/  MUFU.EX2 R153, R153 ;  /* 0x0000009900997308 */ /* 0x000ef00000000800 */
[----:B------:R-:W4:Y:S08]  /*13310*/  MUFU.EX2 R10, R10 ;  /* 0x0000000a000a7308 */ /* 0x000f300000000800 */
[----:B------:R-:W5:Y:S08]  /*13320*/  MUFU.EX2 R155, R155 ;  /* 0x0000009b009b7308 */ /* 0x000f700000000800 */
[----:B------:R-:W5:Y:S08]  /*13330*/  MUFU.EX2 R0, R0 ;  /* 0x0000000000007308 */ /* 0x000f700000000800 */
[----:B------:R-:W5:Y:S08]  /*13340*/  MUFU.EX2 R157, R157 ;  /* 0x0000009d009d7308 */ /* 0x000f700000000800 */
[----:B------:R-:W-:Y:S08]  /*13350*/  MUFU.EX2 R159, R159 ;  /* 0x0000009f009f7308 */ /* 0x000ff00000000800 */
[----:B------:R-:W-:Y:S08]  /*13360*/  MUFU.EX2 R161, R161 ;  /* 0x000000a100a17308 */ /* 0x000ff00000000800 */
[----:B------:R-:W-:Y:S08]  /*13370*/  MUFU.EX2 R163, R163 ;  /* 0x000000a300a37308 */ /* 0x000ff00000000800 */
[----:B------:R0:W-:Y:S08]  /*13380*/  MUFU.EX2 R15, R169 ;  /* 0x000000a9000f7308 */ /* 0x0001f00000000800 */
[----:B------:R-:W-:Y:S01]  /*13390*/  MUFU.EX2 R70, R70 ;  /* 0x0000004600467308 */ /* 0x000fe20000000800 */
[----:B0-----:R-:W-:Y:S01]  /*133a0*/  F2FP.F16.F32.PACK_AB R169, R48, R21 ;  /* 0x0000001530a9723e */ /* 0x001fe200000000ff */
[----:B------:R-:W-:-:S02]  /*133b0*/  WARPGROUP.DEPBAR.LE gsb0, 0x0 ;  /* 0x00008000000079c5 */ /* 0x000fc40000010000 */
[----:B------:R0:W-:Y:S06]  /*133c0*/  BAR.ARV R3, 0x100 ;  /* 0x000400030000751d */ /* 0x0001ec0000002000 */
[----:B------:R1:W-:Y:S01]  /*133d0*/  @!P1 SYNCS.ARRIVE.TRANS64.RED.A1T0 RZ, [R9+URZ], RZ ;  /* 0x000000ff09ff99a7 */ /* 0x0003e2000810043f */
[----:B------:R-:W-:Y:S01]  /*133e0*/  MUFU.EX2 R167, R26 ;  /* 0x0000001a00a77308 */ /* 0x000fe20000000800 */
[----:B0-----:R-:W-:Y:S01]  /*133f0*/  FADD.FTZ R3, R177, R46 ;  /* 0x0000002eb1037221 */ /* 0x001fe20000010000 */
[----:B------:R-:W-:Y:S01]  /*13400*/  FADD.FTZ R46, R174, R25 ;  /* 0x00000019ae2e7221 */ /* 0x000fe20000010000 */
[-C--:B------:R-:W-:Y:S01]  /*13410*/  FMUL.FTZ R88, R88, R11.reuse ;  /* 0x0000000b58587220 */ /* 0x080fe20000410000 */
[-C--:B------:R-:W-:Y:S01]  /*13420*/  FMUL.FTZ R89, R89, R11.reuse ;  /* 0x0000000b59597220 */ /* 0x080fe20000410000 */
[----:B------:R-:W-:Y:S01]  /*13430*/  FADD.FTZ R50, R36, R3 ;  /* 0x0000000324327221 */ /* 0x000fe20000010000 */
[-C--:B------:R-:W-:Y:S01]  /*13440*/  FMUL.FTZ R92, R92, R11.reuse ;  /* 0x0000000b5c5c7220 */ /* 0x080fe20000410000 */
[----:B-1----:R-:W-:Y:S01]  /*13450*/  FADD.FTZ R9, R37, R46 ;  /* 0x0000002e25097221 */ /* 0x002fe20000010000 */
[----:B------:R0:W-:Y:S01]  /*13460*/  @!P1 SYNCS.ARRIVE.TRANS64.RED.A1T0 RZ, [R13+URZ], RZ ;  /* 0x000000ff0dff99a7 */ /* 0x0001e2000810043f */
[----:B------:R-:W-:Y:S01]  /*13470*/  FADD.FTZ R3, R179, R50 ;  /* 0x00000032b3037221 */ /* 0x000fe20000010000 */
[-C--:B------:R-:W-:Y:S01]  /*13480*/  FFMA.FTZ R46, R69, R42.reuse, -R52 ;  /* 0x0000002a452e7223 */ /* 0x080fe20000010834 */
        /* <DEDUP_REMOVED lines=9> */
[-C--:B------:R-:W-:Y:S01]  /*13520*/  FMUL.FTZ R100, R100, R11.reuse ;  /* 0x0000000b64647220 */ /* 0x080fe20000410000 */
[----:B------:R-:W-:Y:S01]  /*13530*/  FADD.FTZ R54, R40, R3 ;  /* 0x0000000328367221 */ /* 0x000fe20000010000 */
[-C--:B------:R-:W-:Y:S01]  /*13540*/  FMUL.FTZ R101, R101, R11.reuse ;  /* 0x0000000b65657220 */ /* 0x080fe20000410000 */
        /* <DEDUP_REMOVED lines=13> */
[-CC-:B------:R-:W-:Y:S01]  /*13620*/  FFMA.FTZ R3, R14, R42.reuse, -R52.reuse ;  /* 0x0000002a0e037223 */ /* 0x180fe20000010834 */
[----:B------:R-:W-:Y:S01]  /*13630*/  FADD.FTZ R14, R48, R9 ;  /* 0x00000009300e7221 */ /* 0x000fe20000010000 */
[----:B------:R-:W-:Y:S01]  /*13640*/  FFMA.FTZ R52, R72, R42, -R52 ;  /* 0x0000002a48347223 */ /* 0x000fe20000010834 */
[----:B0-----:R-:W-:Y:S01]  /*13650*/  FADD.FTZ R13, R53, R54 ;  /* 0x00000036350d7221 */ /* 0x001fe20000010000 */
[----:B------:R0:W-:Y:S01]  /*13660*/  MUFU.EX2 R165, R3 ;  /* 0x0000000300a57308 */ /* 0x0001e20000000800 */
[----:B------:R-:W-:Y:S01]  /*13670*/  FADD.FTZ R9, R171, R14 ;  /* 0x0000000eab097221 */ /* 0x000fe20000010000 */
[-C--:B------:R-:W-:Y:S01]  /*13680*/  FMUL.FTZ R112, R112, R11.reuse ;  /* 0x0000000b70707220 */ /* 0x080fe20000410000 */
[----:B------:R-:W-:Y:S01]  /*13690*/  FADD.FTZ R56, R156, R13 ;  /* 0x0000000d9c387221 */ /* 0x000fe20000010000 */
[-C--:B------:R-:W-:Y:S01]  /*136a0*/  FMUL.FTZ R113, R113, R11.reuse ;  /* 0x0000000b71717220 */ /* 0x080fe20000410000 */
[----:B--2---:R-:W-:Y:S01]  /*136b0*/  FADD.FTZ R54, R8, R9 ;  /* 0x0000000908367221 */ /* 0x004fe20000010000 */
[----:B------:R-:W-:Y:S01]  /*136c0*/  FMUL.FTZ R116, R116, R11 ;  /* 0x0000000b74747220 */ /* 0x000fe20000410000 */
[----:B------:R-:W-:Y:S01]  /*136d0*/  FADD.FTZ R13, R67, R56 ;  /* 0x00000038430d7221 */ /* 0x000fe20000010000 */
[----:B------:R-:W2:Y:S01]  /*136e0*/  MUFU.EX2 R14, R73 ;  /* 0x00000049000e7308 */ /* 0x000ea20000000800 */
[----:B---3--:R-:W-:Y:S01]  /*136f0*/  FADD.FTZ R9, R153, R54 ;  /* 0x0000003699097221 */ /* 0x008fe20000010000 */
[----:B----4-:R-:W-:Y:S01]  /*13700*/  F2FP.F16.F32.PACK_AB R153, R10, R153 ;  /* 0x000000990a99723e */ /* 0x010fe200000000ff */
[----:B------:R-:W-:Y:S01]  /*13710*/  FADD.FTZ R56, R158, R13 ;  /* 0x0000000d9e387221 */ /* 0x000fe20000010000 */
[-C--:B------:R-:W-:Y:S01]  /*13720*/  FMUL.FTZ R117, R117, R11.reuse ;  /* 0x0000000b75757220 */ /* 0x080fe20000410000 */
[----:B------:R-:W-:Y:S01]  /*13730*/  FADD.FTZ R54, R10, R9 ;  /* 0x000000090a367221 */ /* 0x000fe20000010000 */
[----:B------:R-:W-:Y:S01]  /*13740*/  FMUL.FTZ R120, R120, R11 ;  /* 0x0000000b78787220 */ /* 0x000fe20000410000 */
[----:B------:R-:W-:Y:S01]  /*13750*/  FADD.FTZ R13, R71, R56 ;  /* 0x00000038470d7221 */ /* 0x000fe20000010000 */
[----:B------:R-:W3:Y:S01]  /*13760*/  MUFU.EX2 R52, R52 ;  /* 0x0000003400347308 */ /* 0x000ee20000000800 */
[----:B-----5:R-:W-:Y:S01]  /*13770*/  FADD.FTZ R9, R155, R54 ;  /* 0x000000369b097221 */ /* 0x020fe20000010000 */
[----:B------:R-:W-:Y:S01]  /*13780*/  F2FP.F16.F32.PACK_AB R155, R0, R155 ;  /* 0x0000009b009b723e */ /* 0x000fe200000000ff */
        /* <DEDUP_REMOVED lines=10> */
[----:B-1----:R-:W-:Y:S01]  /*13830*/  FADD.FTZ R54, R46, R9 ;  /* 0x000000092e367221 */ /* 0x002fe20000010000 */
        /* <DEDUP_REMOVED lines=10> */
[----:B------:R-:W-:Y:S01]  /*138e0*/  FMUL.FTZ R141, R141, R11 ;  /* 0x0000000b8d8d7220 */ /* 0x000fe20000410000 */
[----:B0-----:R-:W-:Y:S01]  /*138f0*/  FADD.FTZ R3, R161, R54 ;  /* 0x00000036a1037221 */ /* 0x001fe20000010000 */
[----:B--2---:R-:W-:Y:S01]  /*13900*/  F2FP.F16.F32.PACK_AB R161, R14, R161 ;  /* 0x000000a10ea1723e */ /* 0x004fe200000000ff */
[----:B------:R-:W-:Y:S01]  /*13910*/  FADD.FTZ R24, R30, R9 ;  /* 0x000000091e187221 */ /* 0x000fe20000010000 */
[-C--:B------:R-:W-:Y:S01]  /*13920*/  FMUL.FTZ R144, R144, R11.reuse ;  /* 0x0000000b90907220 */ /* 0x080fe20000410000 */
[----:B------:R-:W-:Y:S01]  /*13930*/  FADD.FTZ R20, R14, R3 ;  /* 0x000000030e147221 */ /* 0x000fe20000010000 */
[-C--:B------:R-:W-:Y:S01]  /*13940*/  FMUL.FTZ R145, R145, R11.reuse ;  /* 0x0000000b91917220 */ /* 0x080fe20000410000 */
        /* <DEDUP_REMOVED lines=8> */
[----:B------:R-:W-:Y:S01]  /*139d0*/  FMUL.FTZ R90, R90, R6 ;  /* 0x000000065a5a7220 */ /* 0x000fe20000410000 */
        /* <DEDUP_REMOVED lines=11> */
[-C--:B------:R-:W-:Y:S01]  /*13a90*/  FMUL.FTZ R95, R95, R6.reuse ;  /* 0x000000065f5f7220 */ /* 0x080fe20000410000 */
[----:B------:R-:W-:Y:S01]  /*13aa0*/  F2FP.F16.F32.PACK_AB R177, R36, R177 ;  /* 0x000000b124b1723e */ /* 0x000fe200000000ff */
[----:B---3--:R-:W-:Y:S01]  /*13ab0*/  FADD.FTZ R0, R52, R20 ;  /* 0x0000001434007221 */ /* 0x008fe20000010000 */
        /* <DEDUP_REMOVED lines=41> */
[----:B------:R-:W-:Y:S06]  /*13d50*/  @P2 BRA `(.L_x_2419) ;  /* 0xffffffcc00582947 */ /* 0x000fec000383ffff */
.L_x_2409:
[----:B------:R-:W-:-:S13]  /*13d60*/  ISETP.GE.AND P2, PT, R12, RZ, PT ;  /* 0x000000ff0c00720c */ /* 0x000fda0003f46270 */
[----:B------:R-:W-:Y:S05]  /*13d70*/  @!P2 BRA `(.L_x_2420) ;  /* 0x000000280084a947 */ /* 0x000fea0003800000 */
[----:B------:R-:W-:Y:S01]  /*13d80*/  IMAD.MOV.U32 R5, RZ, RZ, R7 ;  /* 0x000000ffff057224 */ /* 0x000fe200078e0007 */
[----:B------:R-:W-:Y:S01]  /*13d90*/  MOV R10, R35 ;  /* 0x00000023000a7202 */ /* 0x000fe20000000f00 */
[----:B------:R-:W-:Y:S02]  /*13da0*/  IMAD.MOV.U32 R13, RZ, RZ, R190 ;  /* 0x000000ffff0d7224 */ /* 0x000fe400078e00be */
[----:B------:R-:W-:-:S07]  /*13db0*/  IMAD.MOV.U32 R11, RZ, RZ, R185 ;  /* 0x000000ffff0b7224 */ /* 0x000fce00078e00b9 */
.L_x_2430:
[----:B------:R-:W-:Y:S01]  /*13dc0*/  ISETP.NE.AND P2, PT, R192, RZ, PT ;  /* 0x000000ffc000720c */ /* 0x000fe20003f45270 */
[----:B------:R-:W-:Y:S05]  /*13dd0*/  YIELD ;  /* 0x0000000000007946 */ /* 0x000fea0003800000 */
[----:B------:R-:W-:-:S04]  /*13de0*/  IADD3 R185, R11, 0x1, RZ ;  /* 0x000000010bb97810 */ /* 0x000fc80007ffe0ff */
[----:B------:R-:W-:-:S04]  /*13df0*/  ISETP.NE.AND P3, PT, R185, 0x2, PT ;  /* 0x00000002b900780c */ /* 0x000fc80003f65270 */
[----:B------:R-:W-:Y:S02]  /*13e00*/  SEL R190, RZ, 0x1, P3 ;  /* 0x00000001ffbe7807 */ /* 0x000fe40001800000 */
[----:B------:R-:W-:Y:S02]  /*13e10*/  SEL R185, R185, RZ, P3 ;  /* 0x000000ffb9b97207 */ /* 0x000fe40001800000 */
[----:B------:R-:W-:Y:S01]  /*13e20*/  LOP3.LUT R190, R13, R190, RZ, 0x3c, !PT ;  /* 0x000000be0dbe7212 */ /* 0x000fe200078e3cff */
[----:B------:R-:W-:Y:S06]  /*13e30*/  @P2 BRA `(.L_x_2421) ;  /* 0x0000000000302947 */ /* 0x000fec0003800000 */
[----:B------:R-:W-:Y:S05]  /*13e40*/  @!P0 BRA `(.L_x_2422) ;  /* 0x0000000000048947 */ /* 0x000fea0003800000 */
[----:B------:R-:W-:Y:S01]  /*13e50*/  BPT.TRAP 0x1 ;  /* 0x000000040000795c */ /* 0x000fe20000300000 */
.L_x_2422:
[----:B------:R-:W-:Y:S01]  /*13e60*/  IMAD R6, R185, 0x8, R2 ;  /* 0x00000008b9067824 */ /* 0x000fe200078e0202 */
[----:B------:R-:W-:-:S04]  /*13e70*/  SHF.L.U32 R7, R190, 0x1f, RZ ;  /* 0x0000001fbe077819 */ /* 0x000fc800000006ff */
[----:B------:R0:W1:Y:S01]  /*13e80*/  SYNCS.PHASECHK.TRANS64.TRYWAIT P3, [R6+URZ+0x28830], R7 ;  /* 0x02883007060075a7 */ /* 0x000062000806017f */
[----:B------:R-:W-:Y:S05]  /*13e90*/  @!P0 BRA `(.L_x_2423) ;  /* 0x0000000000048947 */ /* 0x000fea0003800000 */
[----:B------:R-:W-:Y:S01]  /*13ea0*/  BPT.TRAP 0x1 ;  /* 0x000000040000795c */ /* 0x000fe20000300000 */
.L_x_2423:
[----:B------:R-:W-:Y:S04]  /*13eb0*/  BSSY B0, `(.L_x_2421) ;  /* 0x0000004000007945 */ /* 0x000fe80003800000 */
[----:B-1----:R-:W-:Y:S05]  /*13ec0*/  @P3 BRA `(.L_x_2424) ;  /* 0x0000000000083947 */ /* 0x002fea0003800000 */
[----:B------:R-:W1:Y:S02]  /*13ed0*/  SYNCS.PHASECHK.TRANS64.TRYWAIT P3, [R6+URZ+0x28830], R7 ;  /* 0x02883007060075a7 */ /* 0x000e64000806017f */
[----:B-1----:R-:W-:Y:S05]  /*13ee0*/  @!P3 BRA `(.L_x_2425) ;  /* 0x000000c40030b947 */ /* 0x002fea0003800000 */
.L_x_2424:
[----:B------:R-:W-:Y:S05]  /*13ef0*/  BSYNC B0 ;  /* 0x0000000000007941 */ /* 0x000fea0003800000 */
.L_x_2421:
[----:B------:R-:W2:Y:S01]  /*13f00*/  S2R R8, SR_TID.X ;  /* 0x0000000000087919 */ /* 0x000ea20000002100 */
[----:B01----:R-:W-:Y:S01]  /*13f10*/  MOV R7, 0x40000040 ;  /* 0x4000004000077802 */ /* 0x003fe20000000f00 */
[----:B------:R-:W-:Y:S05]  /*13f20*/  WARPSYNC.ALL ;  /* 0x0000000000007948 */ /* 0x000fea0003800000 */
[----:B------:R-:W-:Y:S01]  /*13f30*/  R2UR UR47, R7 ;  /* 0x00000000072f72ca */ /* 0x000fe200000e0000 */
[----:B------:R-:W-:Y:S01]  /*13f40*/  IMAD R6, R185, 0x800, R4 ;  /* 0x00000800b9067824 */ /* 0x000fe200078e0204 */
[----:B------:R-:W-:-:S04]  /*13f50*/  MOV R9, 0x40000040 ;  /* 0x4000004000097802 */ /* 0x000fc80000000f00 */
        /* <DEDUP_REMOVED lines=18> */
[----:B------:R-:W-:Y:S02]  /*14080*/  R2UR UR14, R8 ;  /* 0x00000000080e72ca */ /* 0x000fe400000e0000 */
[----:B------:R-:W-:Y:S02]  /*14090*/  IADD3 R8, R6, 0x6, RZ ;  /* 0x0000000606087810 */ /* 0x000fe40007ffe0ff */
[----:B0-----:R-:W-:Y:S02]  /*140a0*/  MOV R7, 0x40000040 ;  /* 0x4000004000077802 */ /* 0x001fe40000000f00 */
        /* <DEDUP_REMOVED lines=37> */
.L_x_2427:
[----:B------:R-:W-:Y:S01]  /*14300*/  SHF.L.U32 R6, R13, 0x1f, RZ ;  /* 0x0000001f0d067819 */ /* 0x000fe200000006ff */
[----:B------:R-:W-:-:S04]  /*14310*/  IMAD R7, R11, 0x8, R2 ;  /* 0x000000080b077824 */ /* 0x000fc800078e0202 */
[----:B------:R0:W1:Y:S01]  /*14320*/  SYNCS.PHASECHK.TRANS64.TRYWAIT P2, [R7+URZ+0x28850], R6 ;  /* 0x02885006070075a7 */ /* 0x000062000804017f */
[----:B------:R-:W-:Y:S05]  /*14330*/  @!P0 BRA `(.L_x_2428) ;  /* 0x0000000000048947 */ /* 0x000fea0003800000 */
[----:B------:R-:W-:Y:S01]  /*14340*/  BPT.TRAP 0x1 ;  /* 0x000000040000795c */ /* 0x000fe20000300000 */
.L_x_2428:
[----:B-1----:R-:W-:Y:S05]  /*14350*/  @P2 BRA `(.L_x_2426) ;  /* 0x0000000000082947 */ /* 0x002fea0003800000 */
[----:B------:R-:W1:Y:S02]  /*14360*/  SYNCS.PHASECHK.TRANS64.TRYWAIT P2, [R7+URZ+0x28850], R6 ;  /* 0x02885006070075a7 */ /* 0x000e64000804017f */
[----:B-1----:R-:W-:Y:S05]  /*14370*/  @!P2 BRA `(.L_x_2429) ;  /* 0x000000c00020a947 */ /* 0x002fea0003800000 */
.L_x_2426:
[----:B01----:R-:W-:Y:S01]  /*14380*/  VIADD R6, R2, 0x400 ;  /* 0x0000040002067836 */ /* 0x003fe20000000000 */
[----:B------:R-:W-:Y:S05]  /*14390*/  WARPSYNC.ALL ;  /* 0x0000000000007948 */ /* 0x000fea0003800000 */
[----:B------:R-:W-:Y:S01]  /*143a0*/  SHF.R.U32.HI R6, RZ, 0x4, R6 ;  /* 0x00000004ff067819 */ /* 0x000fe20000011606 */
[----:B------:R-:W-:Y:S01]  /*143b0*/  IMAD.MOV.U32 R7, RZ, RZ, 0x40000040 ;  /* 0x40000040ff077424 */ /* 0x000fe200078e00ff */
[----:B------:R-:W-:Y:S01]  /*143c0*/  WARPGROUP.ARRIVE ;  /* 0x00000000000079c5 */ /* 0x000fe20000000000 */
[----:B------:R-:W-:Y:S01]  /*143d0*/  MOV R9, 0x40000040 ;  /* 0x4000004000097802 */ /* 0x000fe20000000f00 */
[----:B------:R-:W-:Y:S01]  /*143e0*/  FMUL.FTZ R13, R24, UR6 ;  /* 0x00000006180d7c20 */ /* 0x000fe20008410000 */
[----:B------:R-:W-:Y:S01]  /*143f0*/  LOP3.LUT R6, R6, 0x3fff, RZ, 0xc0, !PT ;  /* 0x00003fff06067812 */ /* 0x000fe200078ec0ff */
[----:B------:R-:W-:Y:S01]  /*14400*/  FMUL.FTZ R20, R28, UR6 ;  /* 0x000000061c147c20 */ /* 0x000fe20008410000 */
[----:B------:R-:W-:Y:S01]  /*14410*/  R2UR UR11, R7 ;  /* 0x00000000070b72ca */ /* 0x000fe200000e0000 */
[----:B------:R-:W-:Y:S01]  /*14420*/  FMUL.FTZ R7, R25, UR6 ;  /* 0x0000000619077c20 */ /* 0x000fe20008410000 */
[----:B------:R-:W-:Y:S01]  /*14430*/  LOP3.LUT R6, R6, 0x4000000, RZ, 0xfc, !PT ;  /* 0x0400000006067812 */ /* 0x000fe200078efcff */
[----:B------:R-:W0:Y:S01]  /*14440*/  MUFU.TANH R13, R13 ;  /* 0x0000000d000d7308 */ /* 0x000e220000002400 */
[----:B------:R-:W-:Y:S01]  /*14450*/  FMUL.FTZ R25, R31, UR6 ;  /* 0x000000061f197c20 */ /* 0x000fe20008410000 */
[----:B------:R-:W-:Y:S01]  /*14460*/  FMUL.FTZ R31, R37, UR6 ;  /* 0x00000006251f7c20 */ /* 0x000fe20008410000 */
[----:B------:R-:W-:Y:S01]  /*14470*/  LEA R6, R11, R6, 0xb ;  /* 0x000000060b067211 */ /* 0x000fe200078e58ff */
[----:B------:R-:W-:Y:S01]  /*14480*/  FMUL.FTZ R37, R40, UR6 ;  /* 0x0000000628257c20 */ /* 0x000fe20008410000 */
[----:B------:R-:W-:Y:S01]  /*14490*/  FMUL.FTZ R21, R29, UR6 ;  /* 0x000000061d157c20 */ /* 0x000fe20008410000 */
[----:B------:R-:W-:Y:S01]  /*144a0*/  FMUL.FTZ R14, R26, UR6 ;  /* 0x000000061a0e7c20 */ /* 0x000fe20008410000 */
[C---:B------:R-:W-:Y:S01]  /*144b0*/  R2UR UR10, R6.reuse ;  /* 0x00000000060a72ca */ /* 0x040fe200000e0000 */
[----:B------:R-:W-:Y:S01]  /*144c0*/  VIADD R8, R6, 0x80 ;  /* 0x0000008006087836 */ /* 0x000fe20000000000 */
        /* <DEDUP_REMOVED lines=9> */
[----:B------:R-:W-:Y:S01]  /*14560*/  FMUL.FTZ R195, R53, UR6 ;  /* 0x0000000635c37c20 */ /* 0x000fe20008410000 */
[----:B------:R-:W-:Y:S01]  /*14570*/  FMUL.FTZ R235, R56, UR6 ;  /* 0x0000000638eb7c20 */ /* 0x000fe20008410000 */
[----:B------:R-:W-:Y:S01]  /*14580*/  HGMMA.64x128x16.F32 R88, R180, gdesc[UR8].tnspB, R88, gsb0 ;  /* 0x41e00008b4587df0 */ /* 0x000fe20008000858 */
[----:B------:R-:W-:Y:S01]  /*14590*/  R2UR UR10, R8 ;  /* 0x00000000080a72ca */ /* 0x000fe200000e0000 */
[----:B------:R-:W-:Y:S01]  /*145a0*/  FMUL.FTZ R237, R57, UR6 ;  /* 0x0000000639ed7c20 */ /* 0x000fe20008410000 */
[----:B------:R-:W-:Y:S01]  /*145b0*/  R2UR UR11, R9 ;  /* 0x00000000090b72ca */ /* 0x000fe200000e0000 */
[----:B------:R-:W-:Y:S01]  /*145c0*/  FMUL.FTZ R28, R34, UR6 ;  /* 0x00000006221c7c20 */ /* 0x000fe20008410000 */
[----:B0-----:R-:W-:Y:S01]  /*145d0*/  FMNMX.FTZ R8, R13, R10, !PT ;  /* 0x0000000a0d087209 */ /* 0x001fe20007810000 */
[----:B------:R-:W0:Y:S01]  /*145e0*/  MUFU.TANH R21, R21 ;  /* 0x0000001500157308 */ /* 0x000e220000002400 */
[----:B------:R-:W-:Y:S01]  /*145f0*/  FMUL.FTZ R34, R60, UR6 ;  /* 0x000000063c227c20 */ /* 0x000fe20008410000 */
[----:B------:R-:W-:Y:S01]  /*14600*/  FMUL.FTZ R36, R61, UR6 ;  /* 0x000000063d247c20 */ /* 0x000fe20008410000 */
[----:B-1----:R-:W-:Y:S01]  /*14610*/  FMNMX.FTZ R9, R7, R8, !PT ;  /* 0x0000000807097209 */ /* 0x002fe20007810000 */
[----:B------:R-:W-:-:S02]  /*14620*/  VIADD R8, R6, 0x100 ;  /* 0x0000010006087836 */ /* 0x000fc40000000000 */
[----:B------:R-:W-:Y:S01]  /*14630*/  FMUL.FTZ R32, R38, UR6 ;  /* 0x0000000626207c20 */ /* 0x000fe20008410000 */
[----:B------:R-:W-:Y:S01]  /*14640*/  FMUL.FTZ R38, R64, UR6 ;  /* 0x0000000640267c20 */ /* 0x000fe20008410000 */
[----:B------:R-:W-:Y:S01]  /*14650*/  FMUL.FTZ R65, R65, UR6 ;  /* 0x0000000641417c20 */ /* 0x000fe20008410000 */
[----:B--2---:R-:W-:Y:S01]  /*14660*/  FMNMX.FTZ R40, R20, R9, !PT ;  /* 0x0000000914287209 */ /* 0x004fe20007810000 */
[----:B------:R-:W-:Y:S01]  /*14670*/  IMAD.MOV.U32 R9, RZ, RZ, 0x40000040 ;  /* 0x40000040ff097424 */ /* 0x000fe200078e00ff */
[----:B------:R-:W1:Y:S01]  /*14680*/  MUFU.TANH R26, R26 ;  /* 0x0000001a001a7308 */ /* 0x000e620000002400 */
[----:B------:R-:W-:Y:S01]  /*14690*/  FMUL.FTZ R69, R69, UR6 ;  /* 0x0000000645457c20 */ /* 0x000fe20008410000 */
[----:B------:R-:W-:Y:S01]  /*146a0*/  FMUL.FTZ R73, R73, UR6 ;  /* 0x0000000649497c20 */ /* 0x000fe20008410000 */
[----:B------:R-:W-:Y:S01]  /*146b0*/  FMUL.FTZ R29, R35, UR6 ;  /* 0x00000006231d7c20 */ /* 0x000fe20008410000 */
[----:B------:R-:W-:Y:S01]  /*146c0*/  FMUL.FTZ R33, R39, UR6 ;  /* 0x0000000627217c20 */ /* 0x000fe20008410000 */
[----:B------:R-:W-:Y:S01]  /*146d0*/  FMUL.FTZ R39, R42, UR6 ;  /* 0x000000062a277c20 */ /* 0x000fe20008410000 */
[----:B------:R-:W-:-:S02]  /*146e0*/  IMAD.U32 R42, RZ, RZ, UR4 ;  /* 0x00000004ff2a7e24 */ /* 0x000fc4000f8e00ff */
        /* <DEDUP_REMOVED lines=20> */
[----:B------:R-:W5:Y:S01]  /*14830*/  S2R R194, SR_TID.X ;  /* 0x0000000000c27919 */ /* 0x000f620000002100 */
[----:B------:R-:W-:-:S02]  /*14840*/  ISETP.GT.AND P2, PT, R12, RZ, PT ;  /* 0x000000ff0c00720c */ /* 0x000fc40003f44270 */
[----:B------:R-:W-:Y:S02]  /*14850*/  IADD3 R12, R12, -0x1, RZ ;  /* 0xffffffff0c0c7810 */ /* 0x000fe40007ffe0ff */
[----:B------:R-:W4:Y:S08]  /*14860*/  MUFU.TANH R37, R37 ;  /* 0x0000002500257308 */ /* 0x000f300000002400 */
[----:B------:R-:W4:Y:S08]  /*14870*/  MUFU.TANH R41, R41 ;  /* 0x0000002900297308 */ /* 0x000f300000002400 */
[----:B------:R-:W-:Y:S08]  /*14880*/  MUFU.TANH R193, R193 ;  /* 0x000000c100c17308 */ /* 0x000ff00000002400 */
[----:B------:R-:W-:Y:S01]  /*14890*/  MUFU.TANH R195, R195 ;  /* 0x000000c300c37308 */ /* 0x000fe20000002400 */
[----:B-----5:R-:W-:-:S07]  /*148a0*/  SHF.R.U32.HI R194, RZ, 0x7, R194 ;  /* 0x00000007ffc27819 */ /* 0x020fce00000116c2 */
        /* <DEDUP_REMOVED lines=16> */
[----:B------:R-:W-:Y:S01]  /*149b0*/  R2UR UR10, R8 ;  /* 0x00000000080a72ca */ /* 0x000fe200000e0000 */
[----:B------:R-:W5:Y:S01]  /*149c0*/  MUFU.TANH R181, R181 ;  /* 0x000000b500b57308 */ /* 0x000f620000002400 */
[----:B------:R-:W-:Y:S01]  /*149d0*/  R2UR UR11, R9 ;  /* 0x00000000090b72ca */ /* 0x000fe200000e0000 */
[----:B------:R-:W-:Y:S01]  /*149e0*/  FMUL.FTZ R77, R81, UR6 ;  /* 0x00000006514d7c20 */ /* 0x000fe20008410000 */
[----:B0-----:R-:W-:Y:S01]  /*149f0*/  FMNMX.FTZ R9, R21, R40, !PT ;  /* 0x0000002815097209 */ /* 0x001fe20007810000 */
[----:B------:R-:W-:Y:S01]  /*14a00*/  FMUL.FTZ R40, R76, UR6 ;  /* 0x000000064c287c20 */ /* 0x000fe20008410000 */
[----:B------:R-:W-:Y:S01]  /*14a10*/  FMUL.FTZ R81, R85, UR6 ;  /* 0x0000000655517c20 */ /* 0x000fe20008410000 */
[----:B------:R-:W-:Y:S01]  /*14a20*/  FMUL.FTZ R85, R66, UR6 ;  /* 0x0000000642557c20 */ /* 0x000fe20008410000 */
[----:B-1----:R-:W-:Y:S01]  /*14a30*/  FMNMX.FTZ R8, R26, R9, !PT ;  /* 0x000000091a087209 */ /* 0x002fe20007810000 */
[----:B------:R-:W0:Y:S03]  /*14a40*/  MUFU.TANH R183, R183 ;  /* 0x000000b700b77308 */ /* 0x000e260000002400 */
[----:B--2---:R-:W-:-:S04]  /*14a50*/  FMNMX.FTZ R9, R27, R8, !PT ;  /* 0x000000081b097209 */ /* 0x004fc80007810000 */
[----:B---3--:R-:W-:Y:S01]  /*14a60*/  FMNMX.FTZ R8, R30, R9, !PT ;  /* 0x000000091e087209 */ /* 0x008fe20007810000 */
[----:B------:R-:W-:Y:S03]  /*14a70*/  MUFU.TANH R40, R40 ;  /* 0x0000002800287308 */ /* 0x000fe60000002400 */
[----:B----4-:R-:W-:-:S04]  /*14a80*/  FMNMX.FTZ R8, R31, R8, !PT ;  /* 0x000000081f087209 */ /* 0x010fc80007810000 */
[----:B------:R-:W-:Y:S01]  /*14a90*/  FMNMX.FTZ R8, R37, R8, !PT ;  /* 0x0000000825087209 */ /* 0x000fe20007810000 */
[----:B------:R-:W-:Y:S03]  /*14aa0*/  MUFU.TANH R44, R44 ;  /* 0x0000002c002c7308 */ /* 0x000fe60000002400 */
[----:B------:R-:W-:-:S04]  /*14ab0*/  FMNMX.FTZ R8, R41, R8, !PT ;  /* 0x0000000829087209 */ /* 0x000fc80007810000 */
[----:B-----5:R-:W-:Y:S01]  /*14ac0*/  FMNMX.FTZ R8, R181, R8, !PT ;  /* 0x00000008b5087209 */ /* 0x020fe20007810000 */
[----:B------:R-:W-:Y:S03]  /*14ad0*/  MUFU.TANH R46, R46 ;  /* 0x0000002e002e7308 */ /* 0x000fe60000002400 */
[----:B0-----:R-:W-:-:S05]  /*14ae0*/  FMNMX.FTZ R8, R183, R8, !PT ;  /* 0x00000008b7087209 */ /* 0x001fca0007810000 */
        /* <DEDUP_REMOVED lines=21> */
[----:B------:R-:W-:-:S06]  /*14c40*/  FMUL.FTZ R50, R78, UR6 ;  /* 0x000000064e327c20 */ /* 0x000fcc0008410000 */
[----:B------:R-:W0:Y:S08]  /*14c50*/  MUFU.TANH R177, R177 ;  /* 0x000000b100b17308 */ /* 0x000e300000002400 */
[----:B------:R-:W1:Y:S08]  /*14c60*/  MUFU.TANH R179, R179 ;  /* 0x000000b300b37308 */ /* 0x000e700000002400 */
[----:B------:R-:W-:Y:S01]  /*14c70*/  MUFU.TANH R48, R48 ;  /* 0x0000003000307308 */ /* 0x000fe20000002400 */
[----:B0-----:R-:W-:-:S07]  /*14c80*/  FMNMX.FTZ R8, R177, R8, !PT ;  /* 0x00000008b1087209 */ /* 0x001fce0007810000 */
[----:B------:R-:W-:Y:S01]  /*14c90*/  MUFU.TANH R49, R49 ;  /* 0x0000003100317308 */ /* 0x000fe20000002400 */
[----:B-1----:R-:W-:-:S04]  /*14ca0*/  FMNMX.FTZ R8, R179, R8, !PT ;  /* 0x00000008b3087209 */ /* 0x002fc80007810000 */
[----:B------:R-:W-:-:S03]  /*14cb0*/  FMNMX.FTZ R8, R193, R8, !PT ;  /* 0x00000008c1087209 */ /* 0x000fc60007810000 */
[----:B------:R-:W-:Y:S01]  /*14cc0*/  MUFU.TANH R51, R51 ;  /* 0x0000003300337308 */ /* 0x000fe20000002400 */
[----:B------:R-:W-:-:S04]  /*14cd0*/  FMNMX.FTZ R8, R195, R8, !PT ;  /* 0x00000008c3087209 */ /* 0x000fc80007810000 */
        /* <DEDUP_REMOVED lines=8> */
[----:B------:R-:W-:-:S07]  /*14d60*/  FMNMX.FTZ R8, R65, R8, !PT ;  /* 0x0000000841087209 */ /* 0x000fce0007810000 */
        /* <DEDUP_REMOVED lines=10> */
[----:B------:R-:W-:Y:S01]  /*14e10*/  FMUL.FTZ R173, R68, UR6 ;  /* 0x0000000644ad7c20 */ /* 0x000fe20008410000 */
[----:B------:R-:W-:Y:S01]  /*14e20*/  FMUL.FTZ R175, R72, UR6 ;  /* 0x0000000648af7c20 */ /* 0x000fe20008410000 */
[----:B------:R-:W-:-:S03]  /*14e30*/  WARPGROUP.ARRIVE ;  /* 0x00000000000079c5 */ /* 0x000fc60000000000 */
[----:B------:R-:W-:Y:S08]  /*14e40*/  MUFU.TANH R52, R52 ;  /* 0x0000003400347308 */ /* 0x000ff00000002400 */
[----:B------:R-:W0:Y:S08]  /*14e50*/  MUFU.TANH R173, R173 ;  /* 0x000000ad00ad7308 */ /* 0x000e300000002400 */
[----:B------:R-:W1:Y:S08]  /*14e60*/  MUFU.TANH R175, R175 ;  /* 0x000000af00af7308 */ /* 0x000e700000002400 */
[----:B------:R-:W-:Y:S01]  /*14e70*/  MUFU.TANH R83, R83 ;  /* 0x0000005300537308 */ /* 0x000fe20000002400 */
[----:B0-----:R-:W-:-:S04]  /*14e80*/  FMNMX.FTZ R8, R173, R8, !PT ;  /* 0x00000008ad087209 */ /* 0x001fc80007810000 */
[----:B------:R-:W-:-:S03]  /*14e90*/  FMNMX.FTZ R8, R69, R8, !PT ;  /* 0x0000000845087209 */ /* 0x000fc60007810000 */
[----:B------:R-:W-:Y:S01]  /*14ea0*/  MUFU.TANH R54, R54 ;  /* 0x0000003600367308 */ /* 0x000fe20000002400 */
[----:B-1----:R-:W-:-:S04]  /*14eb0*/  FMNMX.FTZ R8, R175, R8, !PT ;  /* 0x00000008af087209 */ /* 0x002fc80007810000 */
[----:B------:R-:W-:Y:S02]  /*14ec0*/  FMNMX.FTZ R9, R73, R8, !PT ;  /* 0x0000000849097209 */ /* 0x000fe40007810000 */
[----:B------:R-:W-:Y:S01]  /*14ed0*/  IADD3 R8, R6, 0x180, RZ ;  /* 0x0000018006087810 */ /* 0x000fe20007ffe0ff */
[----:B------:R-:W-:Y:S01]  /*14ee0*/  MUFU.TANH R87, R87 ;  /* 0x0000005700577308 */ /* 0x000fe20000002400 */
[----:B------:R-:W-:Y:S01]  /*14ef0*/  FMNMX.FTZ R35, R40, R9, !PT ;  /* 0x0000000928237209 */ /* 0x000fe20007810000 */
[----:B------:R-:W-:Y:S01]  /*14f00*/  IMAD.MOV.U32 R9, RZ, RZ, 0x40000040 ;  /* 0x40000040ff097424 */ /* 0x000fe200078e00ff */
[----:B------:R-:W-:Y:S02]  /*14f10*/  R2UR UR10, R8 ;  /* 0x00000000080a72ca */ /* 0x000fe400000e0000 */
[----:B------:R-:W-:Y:S02]  /*14f20*/  FMNMX.FTZ R35, R44, R35, !PT ;  /* 0x000000232c237209 */ /* 0x000fe40007810000 */
[----:B------:R-:W-:-:S02]  /*14f30*/  R2UR UR11, R9 ;  /* 0x00000000090b72ca */ /* 0x000fc400000e0000 */
[----:B------:R-:W-:-:S04]  /*14f40*/  FMNMX.FTZ R8, R46, R35, !PT ;  /* 0x000000232e087209 */ /* 0x000fc80007810000 */
[----:B------:R-:W-:-:S04]  /*14f50*/  FMNMX.FTZ R9, R77, R8, !PT ;  /* 0x000000084d097209 */ /* 0x000fc80007810000 */
[----:B------:R-:W-:-:S03]  /*14f60*/  FMNMX.FTZ R8, R48, R9, !PT ;  /* 0x0000000930087209 */ /* 0x000fc60007810000 */
[----:B------:R-:W-:Y:S01]  /*14f70*/  HGMMA.64x128x16.F32 R88, R168, gdesc[UR8].tnspB, R88, gsb0 ;  /* 0x41e00008a8587df0 */ /* 0x000fe20008000858 */
[----:B------:R-:W-:-:S05]  /*14f80*/  FMNMX.FTZ R8, R81, R8, !PT ;  /* 0x0000000851087209 */ /* 0x000fca0007810000 */
[----:B------:R-:W0:Y:S02]  /*14f90*/  SHFL.BFLY PT, R9, R8, 0x2, 0x1f ;  /* 0x0c401f0008097f89 */ /* 0x000e2400000e0000 */
[----:B0-----:R-:W-:-:S05]  /*14fa0*/  FMNMX.FTZ R9, R8, R9, !PT ;  /* 0x0000000908097209 */ /* 0x001fca0007810000 */
[----:B------:R-:W0:Y:S02]  /*14fb0*/  SHFL.BFLY PT, R8, R9, 0x1, 0x1f ;  /* 0x0c201f0009087f89 */ /* 0x000e2400000e0000 */
[----:B0-----:R-:W-:Y:S02]  /*14fc0*/  FMNMX.FTZ R35, R9, R8, !PT ;  /* 0x0000000809237209 */ /* 0x001fe40007810000 */
[----:B------:R-:W-:-:S03]  /*14fd0*/  IADD3 R8, R6, 0x200, RZ ;  /* 0x0000020006087810 */ /* 0x000fc60007ffe0ff */
[C---:B------:R-:W-:Y:S01]  /*14fe0*/  FADD.FTZ R9, -R35.reuse, R10 ;  /* 0x0000000a23097221 */ /* 0x040fe20000010100 */
[----:B------:R-:W-:Y:S01]  /*14ff0*/  R2UR UR10, R8 ;  /* 0x00000000080a72ca */ /* 0x000fe200000e0000 */
[-C--:B------:R-:W-:Y:S01]  /*15000*/  FMUL.FTZ R56, R35, R42.reuse ;  /* 0x0000002a23387220 */ /* 0x080fe20000410000 */
[----:B------:R-:W-:Y:S01]  /*15010*/  FMNMX.FTZ R8, R14, R5, !PT ;  /* 0x000000050e087209 */ /* 0x000fe20007810000 */
[-C--:B------:R-:W-:Y:S01]  /*15020*/  FMUL.FTZ R10, R9, R42.reuse ;  /* 0x0000002a090a7220 */ /* 0x080fe20000410000 */
[----:B------:R-:W-:Y:S02]  /*15030*/  IMAD.MOV.U32 R9, RZ, RZ, 0x40000040 ;  /* 0x40000040ff097424 */ /* 0x000fe400078e00ff */
[--C-:B------:R-:W-:Y:S01]  /*15040*/  FFMA.FTZ R180, R7, R42, -R56.reuse ;  /* 0x0000002a07b47223 */ /* 0x100fe20000010838 */
[----:B------:R-:W-:Y:S01]  /*15050*/  FMNMX.FTZ R7, R15, R8, !PT ;  /* 0x000000080f077209 */ /* 0x000fe20007810000 */
[-CC-:B------:R-:W-:Y:S01]  /*15060*/  FFMA.FTZ R182, R20, R42.reuse, -R56.reuse ;  /* 0x0000002a14b67223 */ /* 0x180fe20000010838 */
[-CC-:B------:R-:W-:Y:S01]  /*15070*/  FFMA.FTZ R176, R26, R42.reuse, -R56.reuse ;  /* 0x0000002a1ab07223 */ /* 0x180fe20000010838 */
[----:B------:R-:W-:Y:S01]  /*15080*/  R2UR UR11, R9 ;  /* 0x00000000090b72ca */ /* 0x000fe200000e0000 */
[-CC-:B------:R-:W-:Y:S01]  /*15090*/  FFMA.FTZ R178, R30, R42.reuse, -R56.reuse ;  /* 0x0000002a1eb27223 */ /* 0x180fe20000010838 */
[----:B------:R-:W-:Y:S01]  /*150a0*/  FMNMX.FTZ R8, R24, R7, !PT ;  /* 0x0000000718087209 */ /* 0x000fe20007810000 */
[-CC-:B------:R-:W-:Y:S01]  /*150b0*/  FFMA.FTZ R172, R37, R42.reuse, -R56.reuse ;  /* 0x0000002a25ac7223 */ /* 0x180fe20000010838 */
[----:B------:R-:W-:Y:S01]  /*150c0*/  MOV R9, 0x40000040 ;  /* 0x4000004000097802 */ /* 0x000fe20000000f00 */
        /* <DEDUP_REMOVED lines=10> */
[----:B------:R-:W-:Y:S01]  /*15170*/  FFMA.FTZ R77, R77, R42, -R56 ;  /* 0x0000002a4d4d7223 */ /* 0x000fe20000010838 */
[----:B------:R-:W-:Y:S02]  /*15180*/  MUFU.EX2 R10, R10 ;  /* 0x0000000a000a7308 */ /* 0x000fe40000000800 */
[----:B------:R-:W-:-:S04]  /*15190*/  FMNMX.FTZ R8, R32, R7, !PT ;  /* 0x0000000720087209 */ /* 0x000fc80007810000 */
[----:B------:R-:W-:Y:S02]  /*151a0*/  FMNMX.FTZ R8, R33, R8, !PT ;  /* 0x0000000821087209 */ /* 0x000fe40007810000 */
[----:B------:R-:W0:Y:S02]  /*151b0*/  MUFU.EX2 R13, R13 ;  /* 0x0000000d000d7308 */ /* 0x000e240000000800 */
[----:B------:R-:W-:-:S04]  /*151c0*/  FMNMX.FTZ R8, R39, R8, !PT ;  /* 0x0000000827087209 */ /* 0x000fc80007810000 */
[----:B------:R-:W-:Y:S02]  /*151d0*/  FMNMX.FTZ R8, R43, R8, !PT ;  /* 0x000000082b087209 */ /* 0x000fe40007810000 */
[----:B------:R-:W1:Y:S02]  /*151e0*/  MUFU.EX2 R180, R180 ;  /* 0x000000b400b47308 */ /* 0x000e640000000800 */
[----:B------:R-:W-:-:S04]  /*151f0*/  FMNMX.FTZ R8, R45, R8, !PT ;  /* 0x000000082d087209 */ /* 0x000fc80007810000 */
[----:B------:R-:W-:Y:S02]  /*15200*/  FMNMX.FTZ R8, R47, R8, !PT ;  /* 0x000000082f087209 */ /* 0x000fe40007810000 */
[----:B------:R-:W-:Y:S01]  /*15210*/  MUFU.EX2 R182, R182 ;  /* 0x000000b600b67308 */ /* 0x000fe20000000800 */
[----:B0-----:R-:W-:Y:S01]  /*15220*/  FFMA.FTZ R3, R10, R3, R13 ;  /* 0x000000030a037223 */ /* 0x001fe2000001000d */
[----:B------:R-:W-:-:S04]  /*15230*/  FMNMX.FTZ R8, R49, R8, !PT ;  /* 0x0000000831087209 */ /* 0x000fc80007810000 */
[----:B------:R-:W-:Y:S02]  /*15240*/  FMNMX.FTZ R8, R51, R8, !PT ;  /* 0x0000000833087209 */ /* 0x000fe40007810000 */
[----:B------:R-:W-:Y:S01]  /*15250*/  MUFU.EX2 R21, R21 ;  /* 0x0000001500157308 */ /* 0x000fe20000000800 */
[C---:B-1----:R-:W-:Y:S01]  /*15260*/  FADD.FTZ R3, R180.reuse, R3 ;  /* 0x00000003b4037221 */ /* 0x042fe20000010000 */
[----:B------:R-:W-:Y:S02]  /*15270*/  FMNMX.FTZ R8, R53, R8, !PT ;  /* 0x0000000835087209 */ /* 0x000fe40007810000 */
[----:B------:R-:W-:Y:S02]  /*15280*/  F2FP.F16.F32.PACK_AB R180, R180, R13 ;  /* 0x0000000db4b4723e */ /* 0x000fe400000000ff */
[----:B------:R-:W-:Y:S02]  /*15290*/  FMNMX.FTZ R8, R55, R8, !PT ;  /* 0x0000000837087209 */ /* 0x000fe40007810000 */
[----:B------:R-:W-:Y:S02]  /*152a0*/  MUFU.EX2 R176, R176 ;  /* 0x000000b000b07308 */ /* 0x000fe40000000800 */
[----:B------:R-:W-:-:S04]  /*152b0*/  FMNMX.FTZ R8, R57, R8, !PT ;  /* 0x0000000839087209 */ /* 0x000fc80007810000 */
[----:B------:R-:W-:Y:S01]  /*152c0*/  FMNMX.FTZ R20, R59, R8, !PT ;  /* 0x000000083b147209 */ /* 0x000fe20007810000 */
[----:B------:R-:W-:Y:S01]  /*152d0*/  VIADD R8, R6, 0x280 ;  /* 0x0000028006087836 */ /* 0x000fe20000000000 */
[----:B------:R-:W-:Y:S02]  /*152e0*/  MUFU.EX2 R178, R178 ;  /* 0x000000b200b27308 */ /* 0x000fe40000000800 */
[----:B------:R-:W-:Y:S01]  /*152f0*/  FMNMX.FTZ R20, R61, R20, !PT ;  /* 0x000000143d147209 */ /* 0x000fe20007810000 */
[----:B------:R-:W-:Y:S02]  /*15300*/  WARPGROUP.DEPBAR.LE gsb0, 0x0 ;  /* 0x00008000000079c5 */ /* 0x000fe40000010000 */
[----:B------:R-:W-:Y:S01]  /*15310*/  WARPGROUP.ARRIVE ;  /* 0x00000000000079c5 */ /* 0x000fe20000000000 */
[----:B------:R-:W-:Y:S01]  /*15320*/  FMUL.FTZ R169, R70, UR6 ;  /* 0x0000000646a97c20 */ /* 0x000fe20008410000 */
[----:B------:R-:W-:Y:S01]  /*15330*/  FMUL.FTZ R171, R74, UR6 ;  /* 0x000000064aab7c20 */ /* 0x000fe20008410000 */
[----:B------:R-:W-:Y:S01]  /*15340*/  FMNMX.FTZ R20, R63, R20, !PT ;  /* 0x000000143f147209 */ /* 0x000fe20007810000 */
[-CC-:B------:R-:W-:Y:S01]  /*15350*/  FFMA.FTZ R170, R193, R42.reuse, -R56.reuse ;  /* 0x0000002ac1aa7223 */ /* 0x180fe20000010838 */
[--C-:B------:R-:W-:Y:S01]  /*15360*/  FFMA.FTZ R168, R177, R42, -R56.reuse ;  /* 0x0000002ab1a87223 */ /* 0x100fe20000010838 */
[----:B------:R-:W-:Y:S01]  /*15370*/  HGMMA.64x128x16.F32 R88, R152, gdesc[UR8].tnspB, R88, gsb0 ;  /* 0x41e0000898587df0 */ /* 0x000fe20008000858 */
[----:B------:R-:W-:Y:S01]  /*15380*/  R2UR UR10, R8 ;  /* 0x00000000080a72ca */ /* 0x000fe200000e0000 */
[----:B------:R-:W0:Y:S01]  /*15390*/  MUFU.TANH R169, R169 ;  /* 0x000000a900a97308 */ /* 0x000e220000002400 */
[----:B------:R-:W-:Y:S01]  /*153a0*/  R2UR UR11, R9 ;  /* 0x00000000090b72ca */ /* 0x000fe200000e0000 */
[----:B------:R-:W-:Y:S01]  /*153b0*/  IMAD.MOV.U32 R9, RZ, RZ, 0x40000040 ;  /* 0x40000040ff097424 */ /* 0x000fe200078e00ff */
[----:B------:R-:W-:Y:S01]  /*153c0*/  FMNMX.FTZ R20, R85, R20, !PT ;  /* 0x0000001455147209 */ /* 0x000fe20007810000 */
[----:B------:R-:W-:-:S03]  /*153d0*/  FFMA.FTZ R193, R237, R42, -R56 ;  /* 0x0000002aedc17223 */ /* 0x000fc60000010838 */
[----:B------:R-:W-:Y:S01]  /*153e0*/  FMNMX.FTZ R20, R67, R20, !PT ;  /* 0x0000001443147209 */ /* 0x000fe20007810000 */
[----:B------:R-:W1:Y:S08]  /*153f0*/  MUFU.TANH R171, R171 ;  /* 0x000000ab00ab7308 */ /* 0x000e700000002400 */
[----:B------:R-:W-:Y:S01]  /*15400*/  MUFU.EX2 R172, R172 ;  /* 0x000000ac00ac7308 */ /* 0x000fe20000000800 */
[----:B0-----:R-:W-:-:S04]  /*15410*/  FMNMX.FTZ R20, R169, R20, !PT ;  /* 0x00000014a9147209 */ /* 0x001fc80007810000 */
[----:B------:R-:W-:-:S03]  /*15420*/  FMNMX.FTZ R20, R71, R20, !PT ;  /* 0x0000001447147209 */ /* 0x000fc60007810000 */
[----:B------:R-:W-:Y:S01]  /*15430*/  MUFU.EX2 R174, R174 ;  /* 0x000000ae00ae7308 */ /* 0x000fe20000000800 */
[----:B-1----:R-:W-:-:S04]  /*15440*/  FMNMX.FTZ R20, R171, R20, !PT ;  /* 0x00000014ab147209 */ /* 0x002fc80007810000 */
[----:B------:R-:W-:Y:S01]  /*15450*/  FMNMX.FTZ R7, R75, R20, !PT ;  /* 0x000000144b077209 */ /* 0x000fe20007810000 */
[----:B------:R-:W-:Y:S02]  /*15460*/  FFMA.FTZ R20, R175, R42, -R56 ;  /* 0x0000002aaf147223 */ /* 0x000fe40000010838 */
        /* <DEDUP_REMOVED lines=9> */
[----:B------:R-:W-:Y:S02]  /*15500*/  MUFU.EX2 R193, R193 ;  /* 0x000000c100c17308 */ /* 0x000fe40000000800 */
[----:B------:R-:W0:Y:S06]  /*15510*/  SHFL.BFLY PT, R7, R8, 0x2, 0x1f ;  /* 0x0c401f0008077f89 */ /* 0x000e2c00000e0000 */
[----:B------:R-:W-:Y:S08]  /*15520*/  MUFU.EX2 R65, R65 ;  /* 0x0000004100417308 */ /* 0x000ff00000000800 */
[----:B------:R-:W-:Y:S08]  /*15530*/  MUFU.EX2 R20, R20 ;  /* 0x0000001400147308 */ /* 0x000ff00000000800 */
[----:B------:R-:W-:Y:S01]  /*15540*/  MUFU.EX2 R26, R26 ;  /* 0x0000001a001a7308 */ /* 0x000fe20000000800 */
[----:B0-----:R-:W-:Y:S01]  /*15550*/  FMNMX.FTZ R7, R8, R7, !PT ;  /* 0x0000000708077209 */ /* 0x001fe20007810000 */
[----:B------:R-:W-:-:S06]  /*15560*/  VIADD R8, R6, 0x300 ;  /* 0x0000030006087836 */ /* 0x000fcc0000000000 */
[----:B------:R-:W-:Y:S08]  /*15570*/  MUFU.EX2 R30, R30 ;  /* 0x0000001e001e7308 */ /* 0x000ff00000000800 */
        /* <DEDUP_REMOVED lines=9> */
[----:B------:R-:W-:Y:S01]  /*15610*/  R2UR UR10, R8 ;  /* 0x00000000080a72ca */ /* 0x000fe200000e0000 */
[-CC-:B------:R-:W-:Y:S01]  /*15620*/  FFMA.FTZ R155, R195, R42.reuse, -R56.reuse ;  /* 0x0000002ac39b7223 */ /* 0x180fe20000010838 */
[----:B------:R-:W-:Y:S01]  /*15630*/  R2UR UR11, R9 ;  /* 0x00000000090b72ca */ /* 0x000fe200000e0000 */
[-CC-:B------:R-:W-:Y:S01]  /*15640*/  FFMA.FTZ R152, R235, R42.reuse, -R56.reuse ;  /* 0x0000002aeb987223 */ /* 0x180fe20000010838 */
[----:B------:R-:W-:Y:S01]  /*15650*/  FFMA.FTZ R34, R48, R42, -R56 ;  /* 0x0000002a30227223 */ /* 0x000fe20000010838 */
[----:B------:R-:W-:Y:S01]  /*15660*/  IADD3 R8, R6, 0x380, RZ ;  /* 0x0000038006087810 */ /* 0x000fe20007ffe0ff */
[----:B------:R-:W-:Y:S01]  /*15670*/  MUFU.EX2 R153, R153 ;  /* 0x0000009900997308 */ /* 0x000fe20000000800 */
[----:B------:R-:W-:Y:S01]  /*15680*/  FADD.FTZ R48, R182, R3 ;  /* 0x00000003b6307221 */ /* 0x000fe20000010000 */
[----:B------:R-:W-:-:S06]  /*15690*/  F2FP.F16.F32.PACK_AB R182, R21, R182 ;  /* 0x000000b615b6723e */ /* 0x000fcc00000000ff */
        /* <DEDUP_REMOVED lines=11> */
[----:B------:R-:W0:Y:S01]  /*15750*/  SHFL.BFLY PT, R36, R7, 0x1, 0x1f ;  /* 0x0c201f0007247f89 */ /* 0x000e2200000e0000 */
[-CC-:B------:R-:W-:Y:S01]  /*15760*/  FFMA.FTZ R69, R73, R42.reuse, -R56.reuse ;  /* 0x0000002a49457223 */ /* 0x180fe20000010838 */
[-CC-:B------:R-:W-:Y:S01]  /*15770*/  FFMA.FTZ R156, R38, R42.reuse, -R56.reuse ;  /* 0x0000002a269c7223 */ /* 0x180fe20000010838 */
[----:B------:R-:W-:Y:S01]  /*15780*/  HGMMA.64x128x16.F32 R88, R160, gdesc[UR8].tnspB, R88, gsb0 ;  /* 0x41e00008a0587df0 */ /* 0x000fe20008000858 */
[-CC-:B------:R-:W-:Y:S01]  /*15790*/  FFMA.FTZ R158, R173, R42.reuse, -R56.reuse ;  /* 0x0000002aad9e7223 */ /* 0x180fe20000010838 */
[-CC-:B------:R-:W-:Y:S01]  /*157a0*/  FFMA.FTZ R73, R44, R42.reuse, -R56.reuse ;  /* 0x0000002a2c497223 */ /* 0x180fe20000010838 */
[----:B------:R-:W-:Y:S01]  /*157b0*/  FFMA.FTZ R56, R81, R42, -R56 ;  /* 0x0000002a51387223 */ /* 0x000fe20000010838 */
[----:B------:R-:W-:Y:S01]  /*157c0*/  R2UR UR10, R8 ;  /* 0x00000000080a72ca */ /* 0x000fe200000e0000 */
[----:B------:R-:W-:Y:S08]  /*157d0*/  MUFU.EX2 R157, R157 ;  /* 0x0000009d009d7308 */ /* 0x000ff00000000800 */
[----:B------:R-:W-:Y:S01]  /*157e0*/  MUFU.EX2 R156, R156 ;  /* 0x0000009c009c7308 */ /* 0x000fe20000000800 */
[----:B0-----:R-:W-:-:S07]  /*157f0*/  FMNMX.FTZ R7, R7, R36, !PT ;  /* 0x0000002407077209 */ /* 0x001fce0007810000 */
[----:B------:R-:W-:Y:S01]  /*15800*/  MUFU.EX2 R158, R158 ;  /* 0x0000009e009e7308 */ /* 0x000fe20000000800 */
[C---:B------:R-:W-:Y:S01]  /*15810*/  FADD.FTZ R9, -R7.reuse, R5 ;  /* 0x0000000507097221 */ /* 0x040fe20000010100 */
[----:B------:R-:W-:-:S03]  /*15820*/  FMUL.FTZ R36, R7, R42 ;  /* 0x0000002a07247220 */ /* 0x000fc60000410000 */
[-C--:B------:R-:W-:Y:S01]  /*15830*/  FMUL.FTZ R9, R9, R42.reuse ;  /* 0x0000002a09097220 */ /* 0x080fe20000410000 */
[-CC-:B------:R-:W-:Y:S01]  /*15840*/  FFMA.FTZ R14, R14, R42.reuse, -R36.reuse ;  /* 0x0000002a0e0e7223 */ /* 0x180fe20000010824 */
[-CC-:B------:R-:W-:Y:S01]  /*15850*/  FFMA.FTZ R181, R15, R42.reuse, -R36.reuse ;  /* 0x0000002a0fb57223 */ /* 0x180fe20000010824 */
[-CC-:B------:R-:W-:Y:S01]  /*15860*/  FFMA.FTZ R183, R24, R42.reuse, -R36.reuse ;  /* 0x0000002a18b77223 */ /* 0x180fe20000010824 */
[----:B------:R0:W-:Y:S01]  /*15870*/  MUFU.EX2 R81, R9 ;  /* 0x0000000900517308 */ /* 0x0001e20000000800 */
[-C--:B------:R-:W-:Y:S01]  /*15880*/  FFMA.FTZ R24, R25, R42.reuse, -R36 ;  /* 0x0000002a19187223 */ /* 0x080fe20000010824 */
[----:B------:R-:W-:Y:S02]  /*15890*/  @!P1 IMAD R25, R185, 0x8, R2 ;  /* 0x00000008b9199824 */ /* 0x000fe400078e0202 */
[-CC-:B------:R-:W-:Y:S01]  /*158a0*/  FFMA.FTZ R177, R28, R42.reuse, -R36.reuse ;  /* 0x0000002a1cb17223 */ /* 0x180fe20000010824 */
[-CC-:B------:R-:W-:Y:S01]  /*158b0*/  FFMA.FTZ R28, R29, R42.reuse, -R36.reuse ;  /* 0x0000002a1d1c7223 */ /* 0x180fe20000010824 */
[-CC-:B------:R-:W-:Y:S01]  /*158c0*/  FFMA.FTZ R179, R32, R42.reuse, -R36.reuse ;  /* 0x0000002a20b37223 */ /* 0x180fe20000010824 */
[-CC-:B------:R-:W-:Y:S01]  /*158d0*/  FFMA.FTZ R32, R33, R42.reuse, -R36.reuse ;  /* 0x0000002a21207223 */ /* 0x180fe20000010824 */
[----:B------:R-:W-:Y:S01]  /*158e0*/  @!P1 IADD3 R29, R25, 0x28840, RZ ;  /* 0x00028840191d9810 */ /* 0x000fe20007ffe0ff */
[----:B------:R-:W1:Y:S01]  /*158f0*/  MUFU.EX2 R14, R14 ;  /* 0x0000000e000e7308 */ /* 0x000e620000000800 */
[----:B0-----:R-:W-:Y:S01]  /*15900*/  IMAD.MOV.U32 R9, RZ, RZ, 0x40000040 ;  /* 0x40000040ff097424 */ /* 0x001fe200078e00ff */
[----:B------:R-:W-:Y:S01]  /*15910*/  IADD3 R33, -R194, 0xb, RZ ;  /* 0x0000000bc2217810 */ /* 0x000fe20007ffe1ff */
[-CC-:B------:R-:W-:Y:S01]  /*15920*/  FFMA.FTZ R173, R39, R42.reuse, -R36.reuse ;  /* 0x0000002a27ad7223 */ /* 0x180fe20000010824 */
[----:B------:R-:W-:Y:S01]  /*15930*/  @!P1 PRMT R29, RZ, 0x654, R29 ;  /* 0x00000654ff1d9816 */ /* 0x000fe2000000001d */
[-CC-:B------:R-:W-:Y:S01]  /*15940*/  FFMA.FTZ R38, R43, R42.reuse, -R36.reuse ;  /* 0x0000002a2b267223 */ /* 0x180fe20000010824 */
[----:B------:R-:W-:Y:S01]  /*15950*/  R2UR UR11, R9 ;  /* 0x00000000090b72ca */ /* 0x000fe200000e0000 */
[-CC-:B------:R-:W-:Y:S01]  /*15960*/  FFMA.FTZ R175, R45, R42.reuse, -R36.reuse ;  /* 0x0000002a2daf7223 */ /* 0x180fe20000010824 */
[----:B------:R-:W0:Y:S01]  /*15970*/  MUFU.EX2 R181, R181 ;  /* 0x000000b500b57308 */ /* 0x000e220000000800 */
        /* <DEDUP_REMOVED lines=8> */
[----:B-1----:R-:W-:Y:S01]  /*15a00*/  FFMA.FTZ R46, R81, R0, R14 ;  /* 0x00000000512e7223 */ /* 0x002fe2000001000e */
[-CC-:B------:R-:W-:Y:S01]  /*15a10*/  FFMA.FTZ R61, R61, R42.reuse, -R36.reuse ;  /* 0x0000002a3d3d7223 */ /* 0x180fe20000010824 */
[-CC-:B------:R-:W-:Y:S01]  /*15a20*/  FFMA.FTZ R3, R63, R42.reuse, -R36.reuse ;  /* 0x0000002a3f037223 */ /* 0x180fe20000010824 */
[-CC-:B------:R-:W-:Y:S01]  /*15a30*/  FFMA.FTZ R75, R75, R42.reuse, -R36.reuse ;  /* 0x0000002a4b4b7223 */ /* 0x180fe20000010824 */
[-CC-:B------:R-:W-:Y:S01]  /*15a40*/  FFMA.FTZ R50, R50, R42.reuse, -R36.reuse ;  /* 0x0000002a32327223 */ /* 0x180fe20000010824 */
[-CC-:B------:R-:W-:Y:S01]  /*15a50*/  FFMA.FTZ R79, R79, R42.reuse, -R36.reuse ;  /* 0x0000002a4f4f7223 */ /* 0x180fe20000010824 */
[----:B------:R-:W-:Y:S01]  /*15a60*/  FFMA.FTZ R52, R52, R42, -R36 ;  /* 0x0000002a34347223 */ /* 0x000fe20000010824 */
[----:B------:R-:W-:Y:S01]  /*15a70*/  MUFU.EX2 R24, R24 ;  /* 0x0000001800187308 */ /* 0x000fe20000000800 */
[C---:B0-----:R-:W-:Y:S01]  /*15a80*/  FADD.FTZ R46, R181.reuse, R46 ;  /* 0x0000002eb52e7221 */ /* 0x041fe20000010000 */
[----:B------:R-:W-:Y:S01]  /*15a90*/  F2FP.F16.F32.PACK_AB R181, R181, R14 ;  /* 0x0000000eb5b5723e */ /* 0x000fe200000000ff */
[-CC-:B------:R-:W-:Y:S01]  /*15aa0*/  FFMA.FTZ R83, R83, R42.reuse, -R36.reuse ;  /* 0x0000002a53537223 */ /* 0x180fe20000010824 */
[----:B------:R-:W-:-:S04]  /*15ab0*/  FFMA.FTZ R54, R54, R42, -R36 ;  /* 0x0000002a36367223 */ /* 0x000fc80000010824 */
        /* <DEDUP_REMOVED lines=12> */
[----:B------:R-:W-:Y:S01]  /*15b80*/  MUFU.EX2 R15, R15 ;  /* 0x0000000f000f7308 */ /* 0x000fe20000000800 */
[----:B------:R-:W-:Y:S07]  /*15b90*/  HGMMA.64x128x16.F32 R88, R164, gdesc[UR8].tnspB, R88, gsb0 ;  /* 0x41e00008a4587df0 */ /* 0x000fee0008000858 */
[----:B------:R-:W-:Y:S08]  /*15ba0*/  MUFU.EX2 R44, R44 ;  /* 0x0000002c002c7308 */ /* 0x000ff00000000800 */
[----:B------:R-:W-:Y:S08]  /*15bb0*/  MUFU.EX2 R6, R6 ;  /* 0x0000000600067308 */ /* 0x000ff00000000800 */
[----:B------:R-:W0:Y:S08]  /*15bc0*/  MUFU.EX2 R9, R9 ;  /* 0x0000000900097308 */ /* 0x000e300000000800 */
[----:B------:R-:W-:Y:S08]  /*15bd0*/  MUFU.EX2 R8, R8 ;  /* 0x0000000800087308 */ /* 0x000ff00000000800 */
[----:B------:R-:W-:Y:S01]  /*15be0*/  MUFU.EX2 R25, R25 ;  /* 0x0000001900197308 */ /* 0x000fe20000000800 */
[----:B0-----:R-:W-:-:S07]  /*15bf0*/  F2FP.F16.F32.PACK_AB R171, R9, R6 ;  /* 0x0000000609ab723e */ /* 0x001fce00000000ff */
        /* <DEDUP_REMOVED lines=8> */
[----:B------:R-:W0:Y:S08]  /*15c80*/  MUFU.EX2 R79, R79 ;  /* 0x0000004f004f7308 */ /* 0x000e300000000800 */
[----:B------:R-:W-:Y:S01]  /*15c90*/  MUFU.EX2 R52, R52 ;  /* 0x0000003400347308 */ /* 0x000fe20000000800 */
[----:B-1----:R-:W-:-:S07]  /*15ca0*/  F2FP.F16.F32.PACK_AB R162, R73, R26 ;  /* 0x0000001a49a2723e */ /* 0x002fce00000000ff */
[----:B------:R-:W-:Y:S01]  /*15cb0*/  MUFU.EX2 R83, R83 ;  /* 0x0000005300537308 */ /* 0x000fe20000000800 */
[----:B0-----:R-:W-:-:S07]  /*15cc0*/  F2FP.F16.F32.PACK_AB R163, R79, R50 ;  /* 0x000000324fa3723e */ /* 0x001fce00000000ff */
[----:B------:R-:W-:Y:S01]  /*15cd0*/  MUFU.EX2 R54, R54 ;  /* 0x0000003600367308 */ /* 0x000fe20000000800 */
[----:B------:R-:W-:Y:S02]  /*15ce0*/  WARPGROUP.DEPBAR.LE gsb0, 0x0 ;  /* 0x00008000000079c5 */ /* 0x000fe40000010000 */
[----:B------:R0:W-:Y:S06]  /*15cf0*/  BAR.ARV R33, 0x100 ;  /* 0x000400210000751d */ /* 0x0001ec0000002000 */
[----:B------:R1:W-:Y:S01]  /*15d00*/  @!P1 SYNCS.ARRIVE.TRANS64.RED.A1T0 RZ, [R29+URZ], RZ ;  /* 0x000000ff1dff99a7 */ /* 0x0003e2000810043f */
[----:B------:R-:W-:Y:S01]  /*15d10*/  F2FP.F16.F32.PACK_AB R166, R5, R34 ;  /* 0x0000002205a6723e */ /* 0x000fe200000000ff */
[-C--:B------:R-:W-:Y:S01]  /*15d20*/  FMUL.FTZ R88, R88, R10.reuse ;  /* 0x0000000a58587220 */ /* 0x080fe20000410000 */
[-C--:B------:R-:W-:Y:S01]  /*15d30*/  FMUL.FTZ R89, R89, R10.reuse ;  /* 0x0000000a59597220 */ /* 0x080fe20000410000 */
[-C--:B------:R-:W-:Y:S01]  /*15d40*/  FMUL.FTZ R92, R92, R10.reuse ;  /* 0x0000000a5c5c7220 */ /* 0x080fe20000410000 */
[-C--:B------:R-:W-:Y:S01]  /*15d50*/  FMUL.FTZ R93, R93, R10.reuse ;  /* 0x0000000a5d5d7220 */ /* 0x080fe20000410000 */
[-C--:B------:R-:W-:Y:S01]  /*15d60*/  FMUL.FTZ R96, R96, R10.reuse ;  /* 0x0000000a60607220 */ /* 0x080fe20000410000 */
[----:B------:R-:W-:Y:S01]  /*15d70*/  FMUL.FTZ R97, R97, R10 ;  /* 0x0000000a61617220 */ /* 0x000fe20000410000 */
[----:B-1----:R-:W-:-:S02]  /*15d80*/  @!P1 IMAD R29, R11, 0x8, R2 ;  /* 0x000000080b1d9824 */ /* 0x002fc400078e0202 */
[----:B------:R-:W-:Y:S01]  /*15d90*/  FADD.FTZ R11, R183, R46 ;  /* 0x0000002eb70b7221 */ /* 0x000fe20000010000 */
[----:B------:R-:W-:Y:S01]  /*15da0*/  F2FP.F16.F32.PACK_AB R183, R24, R183 ;  /* 0x000000b718b7723e */ /* 0x000fe200000000ff */
[----:B------:R-:W-:Y:S01]  /*15db0*/  FMUL.FTZ R100, R100, R10 ;  /* 0x0000000a64647220 */ /* 0x000fe20000410000 */
[----:B------:R-:W-:Y:S02]  /*15dc0*/  @!P1 VIADD R29, R29, 0x28860 ;  /* 0x000288601d1d9836 */ /* 0x000fe40000000000 */
[----:B------:R-:W-:Y:S01]  /*15dd0*/  FADD.FTZ R46, R24, R11 ;  /* 0x0000000b182e7221 */ /* 0x000fe20000010000 */
[----:B------:R-:W-:Y:S01]  /*15de0*/  FFMA.FTZ R11, R85, R42, -R36 ;  /* 0x0000002a550b7223 */ /* 0x000fe20000010824 */
[-C--:B------:R-:W-:Y:S01]  /*15df0*/  FMUL.FTZ R101, R101, R10.reuse ;  /* 0x0000000a65657220 */ /* 0x080fe20000410000 */
[-C--:B------:R-:W-:Y:S01]  /*15e00*/  FMUL.FTZ R104, R104, R10.reuse ;  /* 0x0000000a68687220 */ /* 0x080fe20000410000 */
[----:B0-----:R-:W-:Y:S01]  /*15e10*/  @!P1 PRMT R33, RZ, 0x654, R29 ;  /* 0x00000654ff219816 */ /* 0x001fe2000000001d */
[----:B------:R-:W-:Y:S01]  /*15e20*/  FADD.FTZ R29, R21, R48 ;  /* 0x00000030151d7221 */ /* 0x000fe20000010000 */
[----:B------:R-:W-:Y:S01]  /*15e30*/  FMUL.FTZ R105, R105, R10 ;  /* 0x0000000a69697220 */ /* 0x000fe20000410000 */
[----:B------:R-:W-:Y:S01]  /*15e40*/  MUFU.EX2 R11, R11 ;  /* 0x0000000b000b7308 */ /* 0x000fe20000000800 */
[----:B------:R0:W-:Y:S01]  /*15e50*/  @!P1 SYNCS.ARRIVE.TRANS64.RED.A1T0 RZ, [R33+URZ], RZ ;  /* 0x000000ff21ff99a7 */ /* 0x0001e2000810043f */
[----:B------:R-:W-:Y:S01]  /*15e60*/  FADD.FTZ R48, R176, R29 ;  /* 0x0000001db0307221 */ /* 0x000fe20000010000 */
[----:B------:R-:W-:Y:S01]  /*15e70*/  FADD.FTZ R29, R177, R46 ;  /* 0x0000002eb11d7221 */ /* 0x000fe20000010000 */
[--C-:B------:R-:W-:Y:S01]  /*15e80*/  FFMA.FTZ R46, R67, R42, -R36.reuse ;  /* 0x0000002a432e7223 */ /* 0x100fe20000010824 */
[----:B------:R-:W-:Y:S01]  /*15e90*/  F2FP.F16.F32.PACK_AB R177, R28, R177 ;  /* 0x000000b11cb1723e */ /* 0x000fe200000000ff */
[----:B------:R-:W-:Y:S01]  /*15ea0*/  FMUL.FTZ R108, R108, R10 ;  /* 0x0000000a6c6c7220 */ /* 0x000fe20000410000 */
[----:B------:R-:W-:Y:S01]  /*15eb0*/  FADD.FTZ R56, R28, R29 ;  /* 0x0000001d1c387221 */ /* 0x000fe20000010000 */
[-C--:B------:R-:W-:Y:S01]  /*15ec0*/  FFMA.FTZ R29, R169, R42.reuse, -R36 ;  /* 0x0000002aa91d7223 */ /* 0x080fe20000010824 */
[----:B0-----:R-:W-:Y:S01]  /*15ed0*/  FADD.FTZ R33, R153, R48 ;  /* 0x0000003099217221 */ /* 0x001fe20000010000 */
[----:B------:R-:W0:Y:S01]  /*15ee0*/  MUFU.EX2 R46, R46 ;  /* 0x0000002e002e7308 */ /* 0x000e220000000800 */
[----:B------:R-:W-:Y:S01]  /*15ef0*/  FFMA.FTZ R48, R71, R42, -R36 ;  /* 0x0000002a47307223 */ /* 0x000fe20000010824 */
[----:B------:R-:W-:Y:S01]  /*15f00*/  F2FP.F16.F32.PACK_AB R169, R44, R15 ;  /* 0x0000000f2ca9723e */ /* 0x000fe200000000ff */
[----:B------:R-:W-:Y:S01]  /*15f10*/  FADD.FTZ R58, R178, R33 ;  /* 0x00000021b23a7221 */ /* 0x000fe20000010000 */
[----:B------:R-:W-:Y:S01]  /*15f20*/  FADD.FTZ R33, R179, R56 ;  /* 0x00000038b3217221 */ /* 0x000fe20000010000 */
[----:B------:R-:W-:Y:S01]  /*15f30*/  F2FP.F16.F32.PACK_AB R176, R153, R176 ;  /* 0x000000b099b0723e */ /* 0x000fe200000000ff */
[----:B------:R-:W-:Y:S01]  /*15f40*/  FFMA.FTZ R36, R87, R42, -R36 ;  /* 0x0000002a57247223 */ /* 0x000fe20000010824 */
[----:B------:R-:W-:Y:S01]  /*15f50*/  FADD.FTZ R39, R27, R58 ;  /* 0x0000003a1b277221 */ /* 0x000fe20000010000 */
[----:B------:R-:W-:Y:S01]  /*15f60*/  FADD.FTZ R56, R32, R33 ;  /* 0x0000002120387221 */ /* 0x000fe20000010000 */
[----:B------:R-:W1:Y:S01]  /*15f70*/  MUFU.EX2 R29, R29 ;  /* 0x0000001d001d7308 */ /* 0x000e620000000800 */
[----:B------:R-:W-:Y:S01]  /*15f80*/  F2FP.F16.F32.PACK_AB R153, R25, R8 ;  /* 0x000000081999723e */ /* 0x000fe200000000ff */
        /* <DEDUP_REMOVED lines=26> */
[----:B------:R-:W-:Y:S01]  /*16130*/  F2FP.F16.F32.PACK_AB R170, R155, R170 ;  /* 0x000000aa9baa723e */ /* 0x000fe200000000ff */
[----:B------:R-:W-:Y:S01]  /*16140*/  FMUL.FTZ R129, R129, R10 ;  /* 0x0000000a81817220 */ /* 0x000fe20000410000 */
[----:B------:R-:W-:Y:S01]  /*16150*/  FADD.FTZ R13, R155, R14 ;  /* 0x0000000e9b0d7221 */ /* 0x000fe20000010000 */
[----:B------:R-:W-:Y:S01]  /*16160*/  FADD.FTZ R21, R9, R24 ;  /* 0x0000001809157221 */ /* 0x000fe20000010000 */
[----:B------:R-:W3:Y:S01]  /*16170*/  MUFU.EX2 R14, R75 ;  /* 0x0000004b000e7308 */ /* 0x000ee20000000800 */
[----:B------:R-:W-:Y:S01]  /*16180*/  F2FP.F16.F32.PACK_AB R155, R3, R0 ;  /* 0x00000000039b723e */ /* 0x000fe200000000ff */
        /* <DEDUP_REMOVED lines=25> */
[----:B-1----:R-:W-:Y:S01]  /*16320*/  FADD.FTZ R9, R29, R24 ;  /* 0x000000181d097221 */ /* 0x002fe20000010000 */
[C---:B------:R-:W-:Y:S01]  /*16330*/  F2FP.F16.F32.PACK_AB R158, R159.reuse, R158 ;  /* 0x0000009e9f9e723e */ /* 0x040fe200000000ff */
[-C--:B------:R-:W-:Y:S01]  /*16340*/  FMUL.FTZ R90, R90, R81.reuse ;  /* 0x000000515a5a7220 */ /* 0x080fe20000410000 */
[----:B------:R-:W-:Y:S01]  /*16350*/  FADD.FTZ R13, R159, R28 ;  /* 0x0000001c9f0d7221 */ /* 0x000fe20000010000 */
[----:B--2---:R-:W-:Y:S01]  /*16360*/  FADD.FTZ R6, R48, R9 ;  /* 0x0000000930067221 */ /* 0x004fe20000010000 */
[----:B------:R-:W-:Y:S01]  /*16370*/  F2FP.F16.F32.PACK_AB R178, R27, R178 ;  /* 0x000000b21bb2723e */ /* 0x000fe200000000ff */
[----:B------:R-:W-:Y:S01]  /*16380*/  FMUL.FTZ R91, R91, R81 ;  /* 0x000000515b5b7220 */ /* 0x000fe20000410000 */
[----:B------:R-:W-:Y:S01]  /*16390*/  FADD.FTZ R8, R20, R13 ;  /* 0x0000000d14087221 */ /* 0x000fe20000010000 */
[----:B------:R-:W-:Y:S01]  /*163a0*/  FADD.FTZ R9, R161, R6 ;  /* 0x00000006a1097221 */ /* 0x000fe20000010000 */
[----:B------:R-:W-:Y:S01]  /*163b0*/  F2FP.F16.F32.PACK_AB R179, R32, R179 ;  /* 0x000000b320b3723e */ /* 0x000fe200000000ff */
[-C--:B------:R-:W-:Y:S01]  /*163c0*/  FMUL.FTZ R94, R94, R81.reuse ;  /* 0x000000515e5e7220 */ /* 0x080fe20000410000 */
[----:B------:R-:W-:Y:S01]  /*163d0*/  FADD.FTZ R3, R69, R8 ;  /* 0x0000000845037221 */ /* 0x000fe20000010000 */
[----:B---3--:R-:W-:Y:S01]  /*163e0*/  FADD.FTZ R9, R14, R9 ;  /* 0x000000090e097221 */ /* 0x008fe20000010000 */
        /* <DEDUP_REMOVED lines=58> */
.L_x_2420:
[----:B------:R-:W-:Y:S05]  /*16790*/  WARPSYNC.ALL ;  /* 0x0000000000007948 */ /* 0x000fea0003800000 */
[----:B------:R-:W-:Y:S06]  /*167a0*/  BAR.ARV 0x8, 0x120 ;  /* 0x0204800000007b1d */ /* 0x000fec0000002000 */
[----:B------:R-:W-:Y:S05]  /*167b0*/  @!P0 BRA `(.L_x_2431) ;  /* 0x0000000000048947 */ /* 0x000fea0003800000 */
[----:B------:R-:W-:Y:S01]  /*167c0*/  BPT.TRAP 0x1 ;  /* 0x000000040000795c */ /* 0x000fe20000300000 */
.L_x_2431:
[----:B------:R-:W-:Y:S01]  /*167d0*/  IMAD R11, R185, 0x8, R2 ;  /* 0x00000008b90b7824 */ /* 0x000fe200078e0202 */
[----:B------:R-:W-:-:S04]  /*167e0*/  SHF.L.U32 R4, R190, 0x1f, RZ ;  /* 0x0000001fbe047819 */ /* 0x000fc800000006ff */
[----:B------:R0:W1:Y:S01]  /*167f0*/  SYNCS.PHASECHK.TRANS64.TRYWAIT P2, [R11+URZ+0x28850], R4 ;  /* 0x028850040b0075a7 */ /* 0x000062000804017f */
[----:B------:R-:W-:Y:S05]  /*16800*/  @!P0 BRA `(.L_x_2432) ;  /* 0x0000000000048947 */ /* 0x000fea0003800000 */
[----:B------:R-:W-:Y:S01]  /*16810*/  BPT.TRAP 0x1 ;  /* 0x000000040000795c */ /* 0x000fe20000300000 */
.L_x_2432:
[----:B------:R-:W-:-:S04]  /*16820*/  IADD3 R2, R2, 0x400, RZ ;  /* 0x0000040002027810 */ /* 0x000fc80007ffe0ff */
[----:B------:R-:W-:-:S04]  /*16830*/  SHF.R.U32.HI R2, RZ, 0x4, R2 ;  /* 0x00000004ff027819 */ /* 0x000fc80000011602 */
[----:B------:R-:W-:-:S04]  /*16840*/  LOP3.LUT R2, R2, 0x3fff, RZ, 0xc0, !PT ;  /* 0x00003fff02027812 */ /* 0x000fc800078ec0ff */
[----:B------:R-:W-:Y:S01]  /*16850*/  LOP3.LUT R2, R2, 0x4000000, RZ, 0xfc, !PT ;  /* 0x0400000002027812 */ /* 0x000fe200078efcff */
[----:B-1----:R-:W-:Y:S06]  /*16860*/  @P2 BRA `(.L_x_2433) ;  /* 0x0000000000082947 */ /* 0x002fec0003800000 */
[----:B------:R-:W1:Y:S02]  /*16870*/  SYNCS.PHASECHK.TRANS64.TRYWAIT P0, [R11+URZ+0x28850], R4 ;  /* 0x028850040b0075a7 */ /* 0x000e64000800017f */
[----:B-1----:R-:W-:Y:S05]  /*16880*/  @!P0 BRA `(.L_x_2434) ;  /* 0x0000009800f08947 */ /* 0x002fea0003800000 */
.L_x_2433:
[----:B01----:R-:W-:Y:S01]  /*16890*/  IMAD R4, R185, 0x800, R2 ;  /* 0x00000800b9047824 */ /* 0x003fe200078e0202 */
[----:B------:R-:W-:Y:S05]  /*168a0*/  WARPSYNC.ALL ;  /* 0x0000000000007948 */ /* 0x000fea0003800000 */
[----:B------:R-:W-:Y:S01]  /*168b0*/  IMAD.MOV.U32 R5, RZ, RZ, 0x40000040 ;  /* 0x40000040ff057424 */ /* 0x000fe200078e00ff */
[C---:B------:R-:W-:Y:S01]  /*168c0*/  R2UR UR6, R4.reuse ;  /* 0x00000000040672ca */ /* 0x040fe200000e0000 */
[----:B------:R-:W-:Y:S01]  /*168d0*/  WARPGROUP.ARRIVE ;  /* 0x00000000000079c5 */ /* 0x000fe20000000000 */
[----:B------:R-:W-:Y:S01]  /*168e0*/  IMAD.MOV.U32 R9, RZ, RZ, 0x40000040 ;  /* 0x40000040ff097424 */ /* 0x000fe200078e00ff */
[----:B------:R-:W-:Y:S01]  /*168f0*/  IADD3 R8, R4, 0x80, RZ ;  /* 0x0000008004087810 */ /* 0x000fe20007ffe0ff */
[----:B------:R-:W0:Y:S01]  /*16900*/  SHFL.BFLY PT, R2, R3, 0x2, 0x1f ;  /* 0x0c401f0003027f89 */ /* 0x000e2200000e0000 */
[----:B------:R-:W-:Y:S01]  /*16910*/  R2UR UR7, R5 ;  /* 0x00000000050772ca */ /* 0x000fe200000e0000 */
[----:B------:R-:W-:Y:S01]  /*16920*/  IMAD.MOV.U32 R5, RZ, RZ, 0x40000040 ;  /* 0x40000040ff057424 */ /* 0x000fe200078e00ff */
[----:B------:R-:W-:Y:S01]  /*16930*/  MOV R37, RZ ;  /* 0x000000ff00257202 */ /* 0x000fe20000000f00 */
[----:B------:R-:W-:-:S02]  /*16940*/  VIADD R185, R185, 0x1 ;  /* 0x00000001b9b97836 */ /* 0x000fc40000000000 */
[----:B------:R-:W-:-:S03]  /*16950*/  VIADD R223, R223, 0x1 ;  /* 0x00000001dfdf7836 */ /* 0x000fc60000000000 */
[----:B------:R-:W-:-:S04]  /*16960*/  ISETP.NE.AND P0, PT, R185, 0x2, PT ;  /* 0x00000002b900780c */ /* 0x000fc80003f05270 */
[----:B------:R-:W-:Y:S01]  /*16970*/  SEL R185, R185, RZ, P0 ;  /* 0x000000ffb9b97207 */ /* 0x000fe20000000000 */
[----:B------:R-:W-:Y:S01]  /*16980*/  HGMMA.64x128x16.F32 R88, R180, gdesc[UR4].tnspB, R88, gsb0 ;  /* 0x41e00004b4587df0 */ /* 0x000fe20008000858 */
[----:B------:R-:W-:Y:S01]  /*16990*/  R2UR UR6, R8 ;  /* 0x00000000080672ca */ /* 0x000fe200000e0000 */
[----:B------:R-:W-:Y:S01]  /*169a0*/  VIADD R8, R4, 0x100 ;  /* 0x0000010004087836 */ /* 0x000fe20000000000 */
[----:B------:R-:W-:Y:S02]  /*169b0*/  R2UR UR7, R9 ;  /* 0x00000000090772ca */ /* 0x000fe400000e0000 */
[----:B------:R-:W-:Y:S01]  /*169c0*/  MOV R9, 0x40000040 ;  /* 0x4000004000097802 */ /* 0x000fe20000000f00 */
[----:B0-----:R-:W-:Y:S01]  /*169d0*/  FADD.FTZ R2, R2, R3 ;  /* 0x0000000302027221 */ /* 0x001fe20000010000 */
[----:B------:R-:W-:-:S04]  /*169e0*/  SEL R3, RZ, 0x1, P0 ;  /* 0x00000001ff037807 */ /* 0x000fc80000000000 */
[----:B------:R-:W-:Y:S01]  /*169f0*/  LOP3.LUT R190, R190, R3, RZ, 0x3c, !PT ;  /* 0x00000003bebe7212 */ /* 0x000fe200078e3cff */
[----:B------:R-:W-:Y:S01]  /*16a00*/  IMAD.MOV.U32 R3, RZ, RZ, -0x800000 ;  /* 0xff800000ff037424 */ /* 0x000fe200078e00ff */
        /* <DEDUP_REMOVED lines=32> */
[----:B------:R-:W-:Y:S01]  /*16c10*/  R2UR UR6, R8 ;  /* 0x00000000080672ca */ /* 0x000fe200000e0000 */
[----:B------:R-:W-:Y:S01]  /*16c20*/  @!P1 VIADD R8, R11, 0x28860 ;  /* 0x000288600b089836 */ /* 0x000fe20000000000 */
[----:B------:R-:W-:-:S04]  /*16c30*/  R2UR UR7, R9 ;  /* 0x00000000090772ca */ /* 0x000fc800000e0000 */
[----:B------:R-:W-:Y:S01]  /*16c40*/  @!P1 PRMT R8, RZ, 0x654, R8 ;  /* 0x00000654ff089816 */ /* 0x000fe20000000008 */
[----:B------:R-:W-:Y:S02]  /*16c50*/  WARPGROUP.DEPBAR.LE gsb0, 0x0 ;  /* 0x00008000000079c5 */ /* 0x000fe40000010000 */
[----:B------:R-:W-:-:S06]  /*16c60*/  WARPGROUP.ARRIVE ;  /* 0x00000000000079c5 */ /* 0x000fcc0000000000 */
[----:B------:R-:W-:Y:S01]  /*16c70*/  HGMMA.64x128x16.F32 R88, R160, gdesc[UR4].tnspB, R88, gsb0 ;  /* 0x41e00004a0587df0 */ /* 0x000fe20008000858 */
[----:B------:R-:W-:Y:S02]  /*16c80*/  R2UR UR6, R4 ;  /* 0x00000000040672ca */ /* 0x000fe400000e0000 */
[----:B------:R-:W-:Y:S02]  /*16c90*/  R2UR UR7, R5 ;  /* 0x00000000050772ca */ /* 0x000fe400000e0000 */
[----:B------:R-:W0:Y:S02]  /*16ca0*/  SHFL.BFLY PT, R5, R0, 0x2, 0x1f ;  /* 0x0c401f0000057f89 */ /* 0x000e2400000e0000 */
[----:B0-----:R-:W-:Y:S01]  /*16cb0*/  FADD.FTZ R4, R5, R0 ;  /* 0x0000000005047221 */ /* 0x001fe20000010000 */
[----:B------:R-:W-:Y:S01]  /*16cc0*/  IMAD.MOV.U32 R0, RZ, RZ, -0x800000 ;  /* 0xff800000ff007424 */ /* 0x000fe200078e00ff */
[----:B------:R-:W0:Y:S04]  /*16cd0*/  SHFL.BFLY PT, R5, R2, 0x1, 0x1f ;  /* 0x0c201f0002057f89 */ /* 0x000e2800000e0000 */
[----:B------:R-:W1:Y:S01]  /*16ce0*/  SHFL.BFLY PT, R9, R4, 0x1, 0x1f ;  /* 0x0c201f0004097f89 */ /* 0x000e6200000e0000 */
[----:B0-----:R-:W-:Y:S01]  /*16cf0*/  FADD.FTZ R10, R2, R5 ;  /* 0x00000005020a7221 */ /* 0x001fe20000010000 */
[----:B-1----:R-:W-:-:S04]  /*16d00*/  FADD.FTZ R9, R4, R9 ;  /* 0x0000000904097221 */ /* 0x002fc80000010000 */
[----:B------:R-:W-:Y:S02]  /*16d10*/  FSETP.NE.FTZ.AND P2, PT, R10, RZ, PT ;  /* 0x000000ff0a00720b */ /* 0x000fe40003f55000 */
[----:B------:R-:W-:Y:S02]  /*16d20*/  MOV R4, RZ ;  /* 0x000000ff00047202 */ /* 0x000fe40000000f00 */
[----:B------:R-:W-:-:S09]  /*16d30*/  FSETP.NE.FTZ.AND P3, PT, R9, RZ, PT ;  /* 0x000000ff0900720b */ /* 0x000fd20003f75000 */
[----:B------:R-:W0:Y:S01]  /*16d40*/  @P2 MUFU.LG2 R5, R10 ;  /* 0x0000000a00052308 */ /* 0x000e220000000c00 */
[----:B------:R-:W-:-:S03]  /*16d50*/  @P2 FMUL.FTZ R2, R42, 0.69314718246459960938 ;  /* 0x3f3172182a022820 */ /* 0x000fc60000410000 */
[----:B------:R-:W-:-:S04]  /*16d60*/  @P3 FMUL.FTZ R11, R42, 0.69314718246459960938 ;  /* 0x3f3172182a0b3820 */ /* 0x000fc80000410000 */
[----:B------:R-:W1:Y:S08]  /*16d70*/  @P3 MUFU.LG2 R6, R9 ;  /* 0x0000000900063308 */ /* 0x000e700000000c00 */
[----:B------:R-:W2:Y:S01]  /*16d80*/  @P2 MUFU.RCP R37, R10 ;  /* 0x0000000a00252308 */ /* 0x000ea20000001000 */
[----:B0-----:R-:W-:-:S04]  /*16d90*/  @P2 FMUL.FTZ R5, R5, 0.69314718246459960938 ;  /* 0x3f31721805052820 */ /* 0x001fc80000410000 */
[----:B------:R-:W-:-:S03]  /*16da0*/  @P2 FFMA.FTZ R3, R2, R35, R5 ;  /* 0x0000002302032223 */ /* 0x000fc60000010005 */
[----:B------:R-:W0:Y:S01]  /*16db0*/  @P3 MUFU.RCP R4, R9 ;  /* 0x0000000900043308 */ /* 0x000e220000001000 */
[----:B-1----:R-:W-:-:S04]  /*16dc0*/  @P3 FMUL.FTZ R6, R6, 0.69314718246459960938 ;  /* 0x3f31721806063820 */ /* 0x002fc80000410000 */
[----:B------:R-:W-:Y:S01]  /*16dd0*/  @P3 FFMA.FTZ R0, R11, R7, R6 ;  /* 0x000000070b003223 */ /* 0x000fe20000010006 */
        /* <DEDUP_REMOVED lines=37> */
[----:B------:R-:W-:Y:S01]  /*17030*/  PLOP3.LUT P1, PT, PT, PT, PT, 0x8, 0x0 ;  /* 0x000000000000781c */ /* 0x000fe20003f2e170 */
        /* <DEDUP_REMOVED lines=32> */
.L_x_2329:
[----:B------:R-:W-:Y:S05]  /*17240*/  WARPSYNC.ALL ;  /* 0x0000000000007948 */ /* 0x000fea0003800000 */
[----:B------:R-:W1:Y:S08]  /*17250*/  S2UR UR5, SR_CgaCtaId ;  /* 0x00000000000579c3 */ /* 0x000e700000008800 */
[----:B------:R-:W-:Y:S06]  /*17260*/  BAR.SYNC.DEFER_BLOCKING 0x5, 0x120 ;  /* 0x0144800000007b1d */ /* 0x000fec0000010000 */
[----:B------:R-:W-:Y:S01]  /*17270*/  UMOV UR4, 0x400 ;  /* 0x0000040000047882 */ /* 0x000fe20000000000 */
[----:B------:R-:W-:Y:S01]  /*17280*/  BSSY B0, `(.L_x_2435) ;  /* 0x00001c7000007945 */ /* 0x000fe20003800000 */
[----:B-1----:R-:W-:-:S06]  /*17290*/  ULEA UR4, UR5, UR4, 0x18 ;  /* 0x0000000405047291 */ /* 0x002fcc000f8ec03f */
[----:B------:R-:W-:-:S05]  /*172a0*/  MOV R2, UR4 ;  /* 0x0000000400027c02 */ /* 0x000fca0008000f00 */
[----:B------:R1:W2:Y:S01]  /*172b0*/  LDS.128 R192, [R2+0x288d0] ;  /* 0x0288d00002c07984 */ /* 0x0002a20000000c00 */
[----:B------:R-:W-:Y:S06]  /*172c0*/  BAR.ARV 0x4, 0x120 ;  /* 0x0104800000007b1d */ /* 0x000fec0000002000 */
[----:B------:R-:W-:Y:S05]  /*172d0*/  @P1 BRA `(.L_x_2436) ;  /* 0x0000001000a81947 */ /* 0x000fea0003800000 */
[----:B------:R-:W3:Y:S01]  /*172e0*/  S2R R5, SR_SWINHI ;  /* 0x0000000000057919 */ /* 0x000ee20000002f00 */
        /* <DEDUP_REMOVED lines=10> */
[----:B---3--:R-:W-:-:S03]  /*17390*/  MOV R21, R5 ;  /* 0x0000000500157202 */ /* 0x008fc60000000f00 */
[----:B------:R-:W-:-:S03]  /*173a0*/  IMAD.WIDE R8, R232, 0x2, R20 ;  /* 0x00000002e8087825 */ /* 0x000fc600078e0214 */
[C---:B------:R-:W-:Y:S02]  /*173b0*/  IADD3 R91, P5, R8.reuse, 0x20, RZ ;  /* 0x00000020085b7810 */ /* 0x040fe40007fbe0ff */
[C---:B------:R-:W-:Y:S02]  /*173c0*/  LOP3.LUT R29, R8.reuse, 0x380, RZ, 0xc0, !PT ;  /* 0x00000380081d7812 */ /* 0x040fe400078ec0ff */
[----:B------:R-:W-:Y:S01]  /*173d0*/  IADD3 R93, P0, R8, 0x40, RZ ;  /* 0x00000040085d7810 */ /* 0x000fe20007f1e0ff */
[--C-:B------:R-:W-:Y:S01]  /*173e0*/  IMAD.X R5, RZ, RZ, R9.reuse, P5 ;  /* 0x000000ffff057224 */ /* 0x100fe200028e0609 */
[----:B------:R-:W-:Y:S02]  /*173f0*/  LOP3.LUT R4, R91, 0x380, RZ, 0xc0, !PT ;  /* 0x000003805b047812 */ /* 0x000fe400078ec0ff */
[----:B------:R-:W-:Y:S01]  /*17400*/  SHF.R.U64 R29, R29, 0x3, RZ ;  /* 0x000000031d1d7819 */ /* 0x000fe200000012ff */
[----:B------:R-:W-:Y:S01]  /*17410*/  IMAD.X R7, RZ, RZ, R9, P0 ;  /* 0x000000ffff077224 */ /* 0x000fe200000e0609 */
[----:B------:R-:W-:-:S02]  /*17420*/  LOP3.LUT R6, R93, 0x380, RZ, 0xc0, !PT ;  /* 0x000003805d067812 */ /* 0x000fc400078ec0ff */
[C---:B------:R-:W-:Y:S02]  /*17430*/  IADD3 R95, P1, R8.reuse, 0x60, RZ ;  /* 0x00000060085f7810 */ /* 0x040fe40007f3e0ff */
[C---:B------:R-:W-:Y:S02]  /*17440*/  IADD3 R97, P2, R8.reuse, 0x4000, RZ ;  /* 0x0000400008617810 */ /* 0x040fe40007f5e0ff */
[C---:B------:R-:W-:Y:S02]  /*17450*/  IADD3 R99, P3, R8.reuse, 0x4020, RZ ;  /* 0x0000402008637810 */ /* 0x040fe40007f7e0ff */
[C---:B------:R-:W-:Y:S01]  /*17460*/  IADD3 R101, P4, R8.reuse, 0x4040, RZ ;  /* 0x0000404008657810 */ /* 0x040fe20007f9e0ff */
[--C-:B------:R-:W-:Y:S01]  /*17470*/  IMAD.X R15, RZ, RZ, R9.reuse, P2 ;  /* 0x000000ffff0f7224 */ /* 0x100fe200010e0609 */
[----:B------:R-:W-:Y:S01]  /*17480*/  IADD3 R103, P5, R8, 0x4060, RZ ;  /* 0x0000406008677810 */ /* 0x000fe20007fbe0ff */
[----:B------:R-:W-:Y:S01]  /*17490*/  IMAD.X R25, RZ, RZ, R9, P3 ;  /* 0x000000ffff197224 */ /* 0x000fe200018e0609 */
[----:B------:R-:W-:-:S02]  /*174a0*/  SHF.R.U64 R4, R4, 0x3, RZ ;  /* 0x0000000304047819 */ /* 0x000fc400000012ff */
[----:B------:R-:W-:Y:S01]  /*174b0*/  LOP3.LUT R8, R29, R8, RZ, 0x3c, !PT ;  /* 0x000000081d087212 */ /* 0x000fe200078e3cff */
[----:B------:R-:W-:Y:S01]  /*174c0*/  IMAD.X R29, RZ, RZ, R9, P5 ;  /* 0x000000ffff1d7224 */ /* 0x000fe200028e0609 */
[----:B------:R-:W-:Y:S02]  /*174d0*/  SHF.R.U64 R6, R6, 0x3, RZ ;  /* 0x0000000306067819 */ /* 0x000fe400000012ff */
[----:B------:R-:W-:Y:S02]  /*174e0*/  LOP3.LUT R4, R4, R91, RZ, 0x3c, !PT ;  /* 0x0000005b04047212 */ /* 0x000fe400078e3cff */
[----:B------:R-:W-:Y:S02]  /*174f0*/  LOP3.LUT R26, R101, 0x380, RZ, 0xc0, !PT ;  /* 0x00000380651a7812 */ /* 0x000fe400078ec0ff */
[----:B------:R-:W-:Y:S02]  /*17500*/  LOP3.LUT R12, R95, 0x380, RZ, 0xc0, !PT ;  /* 0x000003805f0c7812 */ /* 0x000fe400078ec0ff */
[----:B------:R-:W-:-:S02]  /*17510*/  LOP3.LUT R14, R97, 0x380, RZ, 0xc0, !PT ;  /* 0x00000380610e7812 */ /* 0x000fc400078ec0ff */
[----:B------:R-:W-:Y:S02]  /*17520*/  MOV R91, R8 ;  /* 0x00000008005b7202 */ /* 0x000fe40000000f00 */
[-C--:B------:R-:W-:Y:S02]  /*17530*/  IADD3.X R13, RZ, R9.reuse, RZ, P1, !PT ;  /* 0x00000009ff0d7210 */ /* 0x080fe40000ffe4ff */
[----:B------:R-:W-:Y:S02]  /*17540*/  IADD3.X R27, RZ, R9, RZ, P4, !PT ;  /* 0x00000009ff1b7210 */ /* 0x000fe400027fe4ff */
[----:B------:R-:W-:Y:S02]  /*17550*/  LOP3.LUT R24, R99, 0x380, RZ, 0xc0, !PT ;  /* 0x0000038063187812 */ /* 0x000fe400078ec0ff */
[----:B------:R-:W-:Y:S02]  /*17560*/  LOP3.LUT R28, R103, 0x380, RZ, 0xc0, !PT ;  /* 0x00000380671c7812 */ /* 0x000fe400078ec0ff */
[----:B------:R-:W-:-:S02]  /*17570*/  F2FP.F16.F32.PACK_AB R8, R58, R11 ;  /* 0x0000000b3a08723e */ /* 0x000fc400000000ff */
[----:B------:R-:W-:Y:S02]  /*17580*/  LOP3.LUT R6, R6, R93, RZ, 0x3c, !PT ;  /* 0x0000005d06067212 */ /* 0x000fe400078e3cff */
[----:B------:R-:W-:Y:S02]  /*17590*/  F2FP.F16.F32.PACK_AB R9, R89, R90 ;  /* 0x0000005a5909723e */ /* 0x000fe400000000ff */
[----:B------:R-:W-:Y:S02]  /*175a0*/  F2FP.F16.F32.PACK_AB R11, R87, R88 ;  /* 0x00000058570b723e */ /* 0x000fe400000000ff */
[----:B------:R-:W-:Y:S02]  /*175b0*/  SHF.R.U64 R26, R26, 0x3, RZ ;  /* 0x000000031a1a7819 */ /* 0x000fe400000012ff */
[----:B------:R-:W-:Y:S01]  /*175c0*/  SHF.R.U64 R12, R12, 0x3, RZ ;  /* 0x000000030c0c7819 */ /* 0x000fe200000012ff */
[----:B------:R3:W-:Y:S01]  /*175d0*/  STSM.16.M88.4 [R91], R8 ;  /* 0x000000085b007844 */ /* 0x0007e20000000200 */
[----:B------:R-:W-:-:S02]  /*175e0*/  SHF.R.U64 R14, R14, 0x3, RZ ;  /* 0x000000030e0e7819 */ /* 0x000fc400000012ff */
[----:B------:R-:W-:Y:S02]  /*175f0*/  SHF.R.U64 R24, R24, 0x3, RZ ;  /* 0x0000000318187819 */ /* 0x000fe400000012ff */
[----:B------:R-:W-:Y:S02]  /*17600*/  SHF.R.U64 R28, R28, 0x3, RZ ;  /* 0x000000031c1c7819 */ /* 0x000fe400000012ff */
[----:B------:R-:W-:Y:S02]  /*17610*/  MOV R90, R4 ;  /* 0x00000004005a7202 */ /* 0x000fe40000000f00 */
[----:B------:R-:W-:Y:S02]  /*17620*/  MOV R89, R6 ;  /* 0x0000000600597202 */ /* 0x000fe40000000f00 */
[----:B------:R-:W-:Y:S02]  /*17630*/  LOP3.LUT R26, R26, R101, RZ, 0x3c, !PT ;  /* 0x000000651a1a7212 */ /* 0x000fe400078e3cff */
[----:B------:R-:W-:Y:S01]  /*17640*/  F2FP.F16.F32.PACK_AB R4, R50, R49 ;  /* 0x000000313204723e */ /* 0x000fe200000000ff */
[----:B------:R-:W-:Y:S01]  /*17650*/  IMAD.MOV.U32 R49, RZ, RZ, RZ ;  /* 0x000000ffff317224 */ /* 0x000fe200078e00ff */
[----:B------:R-:W-:-:S02]  /*17660*/  F2FP.F16.F32.PACK_AB R5, R85, R86 ;  /* 0x000000565505723e */ /* 0x000fc400000000ff */
[----:B------:R-:W-:Y:S02]  /*17670*/  F2FP.F16.F32.PACK_AB R6, R57, R48 ;  /* 0x000000303906723e */ /* 0x000fe400000000ff */
[----:B------:R-:W-:Y:S02]  /*17680*/  F2FP.F16.F32.PACK_AB R7, R83, R84 ;  /* 0x000000545307723e */ /* 0x000fe400000000ff */
[----:B------:R-:W-:Y:S02]  /*17690*/  LOP3.LUT R12, R12, R95, RZ, 0x3c, !PT ;  /* 0x0000005f0c0c7212 */ /* 0x000fe400078e3cff */
[----:B------:R-:W-:Y:S01]  /*176a0*/  LOP3.LUT R14, R14, R97, RZ, 0x3c, !PT ;  /* 0x000000610e0e7212 */ /* 0x000fe200078e3cff */
[----:B------:R-:W-:Y:S01]  /*176b0*/  STSM.16.M88.4 [R90], R4 ;  /* 0x000000045a007844 */ /* 0x000fe20000000200 */
[----:B---3--:R-:W-:Y:S02]  /*176c0*/  F2FP.F16.F32.PACK_AB R8, R56, R47 ;  /* 0x0000002f3808723e */ /* 0x008fe400000000ff */
[----:B------:R-:W-:-:S02]  /*176d0*/  F2FP.F16.F32.PACK_AB R9, R81, R82 ;  /* 0x000000525109723e */ /* 0x000fc400000000ff */
[----:B------:R-:W-:Y:S02]  /*176e0*/  F2FP.F16.F32.PACK_AB R10, R55, R46 ;  /* 0x0000002e370a723e */ /* 0x000fe400000000ff */
[----:B------:R-:W-:Y:S02]  /*176f0*/  F2FP.F16.F32.PACK_AB R11, R79, R80 ;  /* 0x000000504f0b723e */ /* 0x000fe400000000ff */
[----:B------:R-:W-:Y:S02]  /*17700*/  LOP3.LUT R24, R24, R99, RZ, 0x3c, !PT ;  /* 0x0000006318187212 */ /* 0x000fe400078e3cff */
[----:B------:R-:W-:Y:S01]  /*17710*/  LOP3.LUT R28, R28, R103, RZ, 0x3c, !PT ;  /* 0x000000671c1c7212 */ /* 0x000fe200078e3cff */
[----:B------:R3:W-:Y:S01]  /*17720*/  STSM.16.M88.4 [R89], R8 ;  /* 0x0000000859007844 */ /* 0x0007e20000000200 */
[----:B------:R-:W-:Y:S02]  /*17730*/  MOV R58, R26 ;  /* 0x0000001a003a7202 */ /* 0x000fe40000000f00 */
[----:B------:R-:W-:-:S02]  /*17740*/  MOV R88, R12 ;  /* 0x0000000c00587202 */ /* 0x000fc40000000f00 */
[----:B------:R-:W-:Y:S02]  /*17750*/  MOV R87, R14 ;  /* 0x0000000e00577202 */ /* 0x000fe40000000f00 */
[----:B------:R-:W-:Y:S02]  /*17760*/  F2FP.F16.F32.PACK_AB R26, R51, R42 ;  /* 0x0000002a331a723e */ /* 0x000fe400000000ff */
[----:B------:R-:W-:Y:S02]  /*17770*/  MOV R59, R24 ;  /* 0x00000018003b7202 */ /* 0x000fe40000000f00 */
[----:B------:R-:W-:Y:S02]  /*17780*/  F2FP.F16.F32.PACK_AB R12, R54, R45 ;  /* 0x0000002d360c723e */ /* 0x000fe400000000ff */
[----:B------:R-:W-:Y:S02]  /*17790*/  F2FP.F16.F32.PACK_AB R13, R77, R78 ;  /* 0x0000004e4d0d723e */ /* 0x000fe400000000ff */
[----:B------:R-:W-:-:S02]  /*177a0*/  F2FP.F16.F32.PACK_AB R14, R53, R44 ;  /* 0x0000002c350e723e */ /* 0x000fc400000000ff */
[----:B------:R-:W-:Y:S02]  /*177b0*/  F2FP.F16.F32.PACK_AB R15, R75, R76 ;  /* 0x0000004c4b0f723e */ /* 0x000fe400000000ff */
[----:B------:R-:W-:Y:S02]  /*177c0*/  MOV R42, R28 ;  /* 0x0000001c002a7202 */ /* 0x000fe40000000f00 */
[----:B------:R-:W-:Y:S01]  /*177d0*/  F2FP.F16.F32.PACK_AB R24, R52, R43 ;  /* 0x0000002b3418723e */ /* 0x000fe200000000ff */
[----:B------:R-:W-:Y:S01]  /*177e0*/  STSM.16.M88.4 [R88], R12 ;  /* 0x0000000c58007844 */ /* 0x000fe20000000200 */
[----:B------:R-:W-:Y:S02]  /*177f0*/  F2FP.F16.F32.PACK_AB R25, R73, R74 ;  /* 0x0000004a4919723e */ /* 0x000fe400000000ff */
[----:B------:R-:W-:Y:S02]  /*17800*/  F2FP.F16.F32.PACK_AB R27, R71, R72 ;  /* 0x00000048471b723e */ /* 0x000fe400000000ff */
[----:B------:R-:W-:-:S02]  /*17810*/  F2FP.F16.F32.PACK_AB R28, R40, R31 ;  /* 0x0000001f281c723e */ /* 0x000fc400000000ff */
[----:B------:R-:W-:Y:S01]  /*17820*/  ISETP.NE.U32.AND P2, PT, RZ, UR4, PT ;  /* 0x00000004ff007c0c */ /* 0x000fe2000bf45070 */
[----:B------:R-:W-:Y:S01]  /*17830*/  STSM.16.M88.4 [R87], R24 ;  /* 0x0000001857007844 */ /* 0x000fe20000000200 */
[----:B---3--:R-:W-:Y:S02]  /*17840*/  IADD3 R8, P0, R220, UR4, RZ ;  /* 0x00000004dc087c10 */ /* 0x008fe4000ff1e0ff */
[----:B------:R-:W-:Y:S02]  /*17850*/  F2FP.F16.F32.PACK_AB R29, R69, R70 ;  /* 0x00000046451d723e */ /* 0x000fe400000000ff */
[----:B------:R-:W-:Y:S02]  /*17860*/  F2FP.F16.F32.PACK_AB R31, R67, R68 ;  /* 0x00000044431f723e */ /* 0x000fe400000000ff */
[----:B------:R-:W-:Y:S02]  /*17870*/  F2FP.F16.F32.PACK_AB R4, R39, R38 ;  /* 0x000000262704723e */ /* 0x000fe400000000ff */
[----:B------:R-:W-:Y:S01]  /*17880*/  F2FP.F16.F32.PACK_AB R5, R61, R62 ;  /* 0x0000003e3d05723e */ /* 0x000fe200000000ff */
[----:B------:R-:W-:Y:S01]  /*17890*/  STSM.16.M88.4 [R59], R28 ;  /* 0x0000001c3b007844 */ /* 0x000fe20000000200 */
[----:B------:R-:W-:-:S02]  /*178a0*/  F2FP.F16.F32.PACK_AB R6, R37, R36 ;  /* 0x000000242506723e */ /* 0x000fc400000000ff */
[----:B------:R-:W-:Y:S01]  /*178b0*/  F2FP.F16.F32.PACK_AB R7, R151, R60 ;  /* 0x0000003c9707723e */ /* 0x000fe200000000ff */
[----:B------:R-:W-:Y:S01]  /*178c0*/  STSM.16.M88.4 [R58], R32 ;  /* 0x000000203a007844 */ /* 0x000fe20000000200 */
[----:B------:R-:W-:Y:S02]  /*178d0*/  ISETP.NE.AND.EX P2, PT, RZ, UR5, PT, P2 ;  /* 0x00000005ff007c0c */ /* 0x000fe4000bf45320 */
[----:B------:R-:W-:Y:S01]  /*178e0*/  IADD3.X R9, R221, UR5, RZ, P0, !PT ;  /* 0x00000005dd097c10 */ /* 0x000fe200087fe4ff */
[----:B------:R-:W-:Y:S01]  /*178f0*/  ULDC.64 UR4, c[0x0][0xbe0] ;  /* 0x0002f80000047ab9 */ /* 0x000fe20000000a00 */
[----:B------:R3:W-:Y:S01]  /*17900*/  STSM.16.M88.4 [R42], R4 ;  /* 0x000000042a007844 */ /* 0x0007e20000000200 */
[----:B------:R-:W-:Y:S01]  /*17910*/  BAR.SYNC.DEFER_BLOCKING 0x1, 0x100 ;  /* 0x0044000000007b1d */ /* 0x000fe20000010000 */
[----:B------:R-:W-:-:S04]  /*17920*/  ISETP.NE.U32.AND P0, PT, RZ, UR4, PT ;  /* 0x00000004ff007c0c */ /* 0x000fc8000bf05070 */
[----:B------:R-:W-:-:S13]  /*17930*/  ISETP.NE.AND.EX P0, PT, RZ, UR5, PT, P0 ;  /* 0x00000005ff007c0c */ /* 0x000fda000bf05300 */
[----:B------:R-:W-:Y:S01]  /*17940*/  @P0 IADD3 R220, P1, R220, UR4, RZ ;  /* 0x00000004dcdc0c10 */ /* 0x000fe2000ff3e0ff */
[----:B------:R-:W-:Y:S02]  /*17950*/  ULDC UR4, c[0x0][0xa88] ;  /* 0x0002a20000047ab9 */ /* 0x000fe40000000800 */
[----:B------:R-:W-:Y:S01]  /*17960*/  IMAD.U32 R47, RZ, RZ, UR4 ;  /* 0x00000004ff2f7e24 */ /* 0x000fe2000f8e00ff */
[----:B------:R-:W-:Y:S01]  /*17970*/  @P0 IADD3.X R221, R221, UR5, RZ, P1, !PT ;  /* 0x00000005dddd0c10 */ /* 0x000fe20008ffe4ff */
[----:B------:R4:W5:Y:S01]  /*17980*/  @P2 LDG.E R49, desc[UR38][R8.64] ;  /* 0x0000002608312981 */ /* 0x000962000c1e1900 */
[----:B------:R-:W-:-:S03]  /*17990*/  IADD3 R11, R16, R202, RZ ;  /* 0x000000ca100b7210 */ /* 0x000fc60007ffe0ff */
[----:B------:R4:W5:Y:S02]  /*179a0*/  @P0 LDG.E R47, desc[UR38][R220.64] ;  /* 0x00000026dc2f0981 */ /* 0x000964000c1e1900 */
[----:B---3--:R-:W-:Y:S01]  /*179b0*/  IMAD.WIDE R4, R11, 0x2, R20 ;  /* 0x000000020b047825 */ /* 0x008fe200078e0214 */
[----:B------:R-:W-:Y:S06]  /*179c0*/  @P0 BRA `(.L_x_2437) ;  /* 0x0000000000100947 */ /* 0x000fec0003800000 */
[----:B------:R-:W-:Y:S05]  /*179d0*/  @!P2 BRA `(.L_x_2437) ;  /* 0x00000000000ca947 */ /* 0x000fea0003800000 */
[----:B------:R-:W3:Y:S04]  /*179e0*/  LDG.E R6, desc[UR38][R8.64] ;  /* 0x0000002608067981 */ /* 0x000ee8000c1e1900 */
[----:B-----5:R-:W3:Y:S02]  /*179f0*/  LDG.E R47, desc[UR38][R8.64+0x4] ;  /* 0x00000426082f7981 */ /* 0x020ee4000c1e1900 */
[----:B---3--:R-:W-:-:S07]  /*17a00*/  IMAD.IADD R47, R47, 0x1, -R6 ;  /* 0x000000012f2f7824 */ /* 0x008fce00078e0a06 */
.L_x_2437:
[----:B------:R-:W-:Y:S01]  /*17a10*/  SHF.R.S32.HI R48, RZ, 0x1f, R218 ;  /* 0x0000001fff307819 */ /* 0x000fe200000114da */
[----:B------:R-:W-:Y:S01]  /*17a20*/  ULDC.64 UR4, c[0x0][0xb70] ;  /* 0x0002dc0000047ab9 */ /* 0x000fe20000000a00 */
[----:B----4-:R-:W-:Y:S02]  /*17a30*/  IADD3 R9, P0, R4, 0x1000, RZ ;  /* 0x0000100004097810 */ /* 0x010fe40007f1e0ff */
[----:B-----5:R-:W-:Y:S01]  /*17a40*/  SHF.R.S32.HI R21, RZ, 0x1f, R49 ;  /* 0x0000001fff157819 */ /* 0x020fe20000011431 */
[----:B------:R-:W-:Y:S01]  /*17a50*/  IMAD R11, R48, UR4, RZ ;  /* 0x00000004300b7c24 */ /* 0x000fe2000f8e02ff */
[----:B------:R-:W-:Y:S02]  /*17a60*/  MOV R20, R49 ;  /* 0x0000003100147202 */ /* 0x000fe40000000f00 */
[----:B------:R-:W-:Y:S01]  /*17a70*/  LOP3.LUT R8, R9, 0x380, RZ, 0xc0, !PT ;  /* 0x0000038009087812 */ /* 0x000fe200078ec0ff */
[C---:B------:R-:W-:Y:S01]  /*17a80*/  IMAD R11, R218.reuse, UR5, R11 ;  /* 0x00000005da0b7c24 */ /* 0x040fe2000f8e020b */
[----:B------:R-:W-:Y:S01]  /*17a90*/  SEL R225, R225, RZ, !P2 ;  /* 0x000000ffe1e17207 */ /* 0x000fe20005000000 */
[----:B------:R-:W-:Y:S01]  /*17aa0*/  IMAD.WIDE.U32 R6, R218, UR4, R20 ;  /* 0x00000004da067c25 */ /* 0x000fe2000f8e0014 */
[----:B------:R-:W-:Y:S01]  /*17ab0*/  SHF.R.U64 R8, R8, 0x3, RZ ;  /* 0x0000000308087819 */ /* 0x000fe200000012ff */
[----:B------:R-:W-:Y:S01]  /*17ac0*/  ULDC.64 UR4, c[0x0][0xb78] ;  /* 0x0002de0000047ab9 */ /* 0x000fe20000000a00 */
[----:B------:R-:W-:Y:S01]  /*17ad0*/  SEL R51, R222, RZ, !P2 ;  /* 0x000000ffde337207 */ /* 0x000fe20005000000 */
[----:B------:R-:W-:Y:S01]  /*17ae0*/  IMAD.IADD R7, R7, 0x1, R11 ;  /* 0x0000000107077824 */ /* 0x000fe200078e020b */
[----:B------:R-:W-:Y:S01]  /*17af0*/  LOP3.LUT R8, R8, R9, RZ, 0x3c, !PT ;  /* 0x0000000908087212 */ /* 0x000fe200078e3cff */
[----:B------:R-:W-:Y:S01]  /*17b00*/  IMAD R9, R225, UR4, RZ ;  /* 0x00000004e1097c24 */ /* 0x000fe2000f8e02ff */
[----:B------:R-:W-:Y:S01]  /*17b10*/  IADD3 R25, P2, R4, 0x3000, RZ ;  /* 0x0000300004197810 */ /* 0x000fe20007f5e0ff */
[----:B------:R-:W-:Y:S01]  /*17b20*/  IMAD R11, R224, 0x80, R213 ;  /* 0x00000080e00b7824 */ /* 0x000fe200078e02d5 */
[----:B------:R-:W-:Y:S01]  /*17b30*/  IADD3 R13, P1, R4, 0x2000, RZ ;  /* 0x00002000040d7810 */ /* 0x000fe20007f3e0ff */
[----:B------:R-:W-:Y:S01]  /*17b40*/  IMAD.WIDE.U32 R6, R51, UR4, R6 ;  /* 0x0000000433067c25 */ /* 0x000fe2000f8e0006 */
[----:B------:R-:W-:-:S02]  /*17b50*/  LOP3.LUT R24, R25, 0x380, RZ, 0xc0, !PT ;  /* 0x0000038019187812 */ /* 0x000fc400078ec0ff */
[----:B------:R-:W-:Y:S01]  /*17b60*/  LOP3.LUT R12, R13, 0x380, RZ, 0xc0, !PT ;  /* 0x000003800d0c7812 */ /* 0x000fe200078ec0ff */
[----:B------:R-:W-:Y:S01]  /*17b70*/  IMAD R10, R51, UR5, R9 ;  /* 0x00000005330a7c24 */ /* 0x000fe2000f8e0209 */
[----:B------:R-:W-:Y:S01]  /*17b80*/  SHF.R.S32.HI R9, RZ, 0x1f, R11 ;  /* 0x0000001fff097819 */ /* 0x000fe2000001140b */
[----:B------:R-:W-:Y:S01]  /*17b90*/  ULDC.64 UR4, c[0x0][0xb40] ;  /* 0x0002d00000047ab9 */ /* 0x000fe20000000a00 */
[----:B------:R-:W-:Y:S02]  /*17ba0*/  IADD3 R6, P4, R11, R6, RZ ;  /* 0x000000060b067210 */ /* 0x000fe40007f9e0ff */
[----:B------:R-:W-:Y:S02]  /*17bb0*/  SHF.R.U64 R24, R24, 0x3, RZ ;  /* 0x0000000318187819 */ /* 0x000fe400000012ff */
[----:B------:R-:W-:Y:S02]  /*17bc0*/  IADD3.X R9, R9, R7, R10, P4, !PT ;  /* 0x0000000709097210 */ /* 0x000fe400027fe40a */
[----:B------:R-:W-:-:S02]  /*17bd0*/  LEA R44, P5, R6, UR4, 0x2 ;  /* 0x00000004062c7c11 */ /* 0x000fc4000f8a10ff */
[----:B------:R-:W-:Y:S02]  /*17be0*/  SHF.R.U64 R12, R12, 0x3, RZ ;  /* 0x000000030c0c7819 */ /* 0x000fe400000012ff */
[----:B------:R-:W-:Y:S01]  /*17bf0*/  LEA.HI.X R45, R6, UR5, R9, 0x2, P5 ;  /* 0x00000005062d7c11 */ /* 0x000fe2000a8f1409 */
[----:B------:R-:W-:Y:S01]  /*17c00*/  VIADD R6, R11, 0x8 ;  /* 0x000000080b067836 */ /* 0x000fe20000000000 */
[----:B------:R-:W-:Y:S01]  /*17c10*/  IADD3.X R9, RZ, R5, RZ, P0, !PT ;  /* 0x00000005ff097210 */ /* 0x000fe200007fe4ff */
[----:B------:R-:W-:Y:S01]  /*17c20*/  ULDC.64 UR4, c[0x0][0xaa0] ;  /* 0x0002a80000047ab9 */ /* 0x000fe20000000a00 */
[----:B------:R-:W-:Y:S02]  /*17c30*/  LOP3.LUT R24, R24, R25, RZ, 0x3c, !PT ;  /* 0x0000001918187212 */ /* 0x000fe400078e3cff */
[----:B------:R-:W-:Y:S02]  /*17c40*/  LOP3.LUT P0, RZ, R227, 0x3, RZ, 0xc0, !PT ;  /* 0x00000003e3ff7812 */ /* 0x000fe4000780c0ff */
[----:B------:R-:W-:-:S02]  /*17c50*/  IADD3 R29, P3, R4, 0x4000, RZ ;  /* 0x00004000041d7810 */ /* 0x000fc40007f7e0ff */
[C---:B------:R-:W-:Y:S02]  /*17c60*/  IADD3 R33, P4, R4.reuse, 0x5000, RZ ;  /* 0x0000500004217810 */ /* 0x040fe40007f9e0ff */
[----:B------:R-:W-:Y:S02]  /*17c70*/  IADD3 R37, P5, R4, 0x6000, RZ ;  /* 0x0000600004257810 */ /* 0x000fe40007fbe0ff */
[----:B------:R-:W-:Y:S02]  /*17c80*/  IADD3.X R25, RZ, R5, RZ, P2, !PT ;  /* 0x00000005ff197210 */ /* 0x000fe400017fe4ff */
[----:B------:R-:W-:Y:S01]  /*17c90*/  LOP3.LUT R12, R12, R13, RZ, 0x3c, !PT ;  /* 0x0000000d0c0c7212 */ /* 0x000fe200078e3cff */
[----:B------:R-:W-:Y:S01]  /*17ca0*/  IMAD.X R13, RZ, RZ, R5, P1 ;  /* 0x000000ffff0d7224 */ /* 0x000fe200008e0605 */
[----:B------:R-:W-:Y:S02]  /*17cb0*/  IADD3 R7, P2, R4, 0x7000, RZ ;  /* 0x0000700004077810 */ /* 0x000fe40007f5e0ff */
[----:B------:R-:W-:-:S02]  /*17cc0*/  ISETP.GE.OR P1, PT, R11, R47, P0 ;  /* 0x0000002f0b00720c */ /* 0x000fc40000726670 */
[----:B------:R-:W-:Y:S01]  /*17cd0*/  LOP3.LUT R28, R29, 0x380, RZ, 0xc0, !PT ;  /* 0x000003801d1c7812 */ /* 0x000fe200078ec0ff */
[----:B------:R-:W-:Y:S01]  /*17ce0*/  IMAD.X R41, RZ, RZ, R5, P2 ;  /* 0x000000ffff297224 */ /* 0x000fe200010e0605 */
[----:B------:R-:W-:Y:S02]  /*17cf0*/  LOP3.LUT R32, R33, 0x380, RZ, 0xc0, !PT ;  /* 0x0000038021207812 */ /* 0x000fe400078ec0ff */
[----:B------:R-:W-:Y:S02]  /*17d00*/  LOP3.LUT R36, R37, 0x380, RZ, 0xc0, !PT ;  /* 0x0000038025247812 */ /* 0x000fe400078ec0ff */
[----:B------:R-:W-:Y:S02]  /*17d10*/  ISETP.GE.OR P0, PT, R6, R47, P0 ;  /* 0x0000002f0600720c */ /* 0x000fe40000706670 */
[----:B------:R-:W-:Y:S02]  /*17d20*/  LOP3.LUT R11, R4, 0x380, RZ, 0xc0, !PT ;  /* 0x00000380040b7812 */ /* 0x000fe400078ec0ff */
[----:B------:R-:W-:Y:S01]  /*17d30*/  LOP3.LUT R6, R7, 0x380, RZ, 0xc0, !PT ;  /* 0x0000038007067812 */ /* 0x000fe200078ec0ff */
[----:B------:R3:W-:Y:S01]  /*17d40*/  @!P1 STG.E desc[UR38][R44.64], R3 ;  /* 0x000000032c009986 */ /* 0x0007e2000c101926 */
[----:B------:R-:W-:-:S02]  /*17d50*/  SHF.R.U64 R28, R28, 0x3, RZ ;  /* 0x000000031c1c7819 */ /* 0x000fc400000012ff */
[----:B------:R-:W-:Y:S02]  /*17d60*/  SHF.R.U64 R32, R32, 0x3, RZ ;  /* 0x0000000320207819 */ /* 0x000fe400000012ff */
[----:B------:R-:W-:Y:S02]  /*17d70*/  SHF.R.U64 R36, R36, 0x3, RZ ;  /* 0x0000000324247819 */ /* 0x000fe400000012ff */
[----:B------:R-:W-:Y:S01]  /*17d80*/  SHF.R.U64 R11, R11, 0x3, RZ ;  /* 0x000000030b0b7819 */ /* 0x000fe200000012ff */
[----:B------:R4:W-:Y:S01]  /*17d90*/  @!P0 STG.E desc[UR38][R44.64+0x20], R0 ;  /* 0x000020002c008986 */ /* 0x0009e2000c101926 */
[----:B------:R-:W-:Y:S02]  /*17da0*/  SHF.R.U64 R6, R6, 0x3, RZ ;  /* 0x0000000306067819 */ /* 0x000fe400000012ff */
[----:B------:R-:W-:Y:S01]  /*17db0*/  LOP3.LUT R28, R28, R29, RZ, 0x3c, !PT ;  /* 0x0000001d1c1c7212 */ /* 0x000fe200078e3cff */
[--C-:B------:R-:W-:Y:S01]  /*17dc0*/  IMAD.X R29, RZ, RZ, R5.reuse, P3 ;  /* 0x000000ffff1d7224 */ /* 0x100fe200018e0605 */
[----:B------:R-:W-:Y:S01]  /*17dd0*/  LOP3.LUT R32, R32, R33, RZ, 0x3c, !PT ;  /* 0x0000002120207212 */ /* 0x000fe200078e3cff */
[----:B------:R-:W-:Y:S01]  /*17de0*/  IMAD.X R33, RZ, RZ, R5, P4 ;  /* 0x000000ffff217224 */ /* 0x000fe200020e0605 */
[----:B------:R-:W-:Y:S01]  /*17df0*/  LOP3.LUT R36, R36, R37, RZ, 0x3c, !PT ;  /* 0x0000002524247212 */ /* 0x000fe200078e3cff */
[----:B------:R-:W5:Y:S01]  /*17e00*/  LD.E.128 R12, desc[UR38][R12.64] ;  /* 0x000000260c0c7980 */ /* 0x000f62000c101d00 */
[----:B------:R-:W-:-:S02]  /*17e10*/  LOP3.LUT R4, R11, R4, RZ, 0x3c, !PT ;  /* 0x000000040b047212 */ /* 0x000fc400078e3cff */
[----:B------:R-:W-:Y:S01]  /*17e20*/  IADD3.X R37, RZ, R5, RZ, P5, !PT ;  /* 0x00000005ff257210 */ /* 0x000fe20002ffe4ff */
[----:B------:R-:W5:Y:S01]  /*17e30*/  LD.E.128 R8, desc[UR38][R8.64] ;  /* 0x0000002608087980 */ /* 0x000f62000c101d00 */
[----:B------:R-:W-:Y:S01]  /*17e40*/  LOP3.LUT R40, R6, R7, RZ, 0x3c, !PT ;  /* 0x0000000706287212 */ /* 0x000fe200078e3cff */
[----:B------:R-:W-:Y:S02]  /*17e50*/  IMAD R46, R21, UR4, RZ ;  /* 0x00000004152e7c24 */ /* 0x000fe4000f8e02ff */
[----:B------:R-:W5:Y:S01]  /*17e60*/  LD.E.128 R4, desc[UR38][R4.64] ;  /* 0x0000002604047980 */ /* 0x000f62000c101d00 */
[----:B------:R-:W-:-:S03]  /*17e70*/  MOV R21, R17 ;  /* 0x0000001100157202 */ /* 0x000fc60000000f00 */
[----:B------:R-:W5:Y:S01]  /*17e80*/  LD.E.128 R24, desc[UR38][R24.64] ;  /* 0x0000002618187980 */ /* 0x000f62000c101d00 */
[----:B------:R-:W-:-:S03]  /*17e90*/  IMAD.MOV.U32 R20, RZ, RZ, R16 ;  /* 0x000000ffff147224 */ /* 0x000fc600078e0010 */
        /* <DEDUP_REMOVED lines=9> */
[----:B0-----:R-:W0:Y:S01]  /*17f30*/  FENCE.VIEW.ASYNC.S ;  /* 0x00000000000073c6 */ /* 0x001e220000000000 */
[----:B------:R-:W-:-:S04]  /*17f40*/  IMAD.WIDE.U32 R20, R49, UR4, R20 ;  /* 0x0000000431147c25 */ /* 0x000fc8000f8e0014 */
[----:B------:R-:W-:Y:S01]  /*17f50*/  IMAD R49, R49, UR5, R46 ;  /* 0x0000000531317c24 */ /* 0x000fe2000f8e022e */
[----:B------:R-:W-:Y:S01]  /*17f60*/  ULDC.64 UR4, c[0x0][0xae0] ;  /* 0x0002b80000047ab9 */ /* 0x000fe20000000a00 */
[----:B------:R-:W-:Y:S02]  /*17f70*/  IMAD R47, R224, -0x80, R47 ;  /* 0xffffff80e02f7824 */ /* 0x000fe400078e022f */
[----:B------:R-:W-:Y:S02]  /*17f80*/  IMAD.IADD R21, R21, 0x1, R49 ;  /* 0x0000000115157824 */ /* 0x000fe400078e0231 */
[----:B---3--:R-:W-:Y:S01]  /*17f90*/  IMAD R3, R48, UR4, RZ ;  /* 0x0000000430037c24 */ /* 0x008fe2000f8e02ff */
[----:B------:R-:W-:Y:S01]  /*17fa0*/  ISETP.GE.AND P3, PT, R18, R47, PT ;  /* 0x0000002f1200720c */ /* 0x000fe20003f66270 */
[----:B------:R-:W-:Y:S01]  /*17fb0*/  IMAD.WIDE.U32 R20, R218, UR4, R20 ;  /* 0x00000004da147c25 */ /* 0x000fe2000f8e0014 */
[----:B----4-:R-:W-:-:S03]  /*17fc0*/  IADD3 R0, R2, 0x28820, RZ ;  /* 0x0002882002007810 */ /* 0x010fc60007ffe0ff */
[----:B------:R-:W-:Y:S01]  /*17fd0*/  IMAD R3, R218, UR5, R3 ;  /* 0x00000005da037c24 */ /* 0x000fe2000f8e0203 */
[----:B------:R-:W-:Y:S01]  /*17fe0*/  ULDC.64 UR4, c[0x0][0xae8] ;  /* 0x0002ba0000047ab9 */ /* 0x000fe20000000a00 */
[----:B------:R-:W-:Y:S01]  /*17ff0*/  PRMT R0, RZ, 0x654, R0 ;  /* 0x00000654ff007816 */ /* 0x000fe20000000000 */
[----:B------:R-:W-:Y:S02]  /*18000*/  IMAD R44, R225, UR4, RZ ;  /* 0x00000004e12c7c24 */ /* 0x000fe4000f8e02ff */
[----:B------:R-:W-:Y:S01]  /*18010*/  IMAD.IADD R21, R21, 0x1, R3 ;  /* 0x0000000115157824 */ /* 0x000fe200078e0203 */
[-C--:B------:R-:W-:Y:S01]  /*18020*/  ISETP.GE.AND P0, PT, R188, R47.reuse, PT ;  /* 0x0000002fbc00720c */ /* 0x080fe20003f06270 */
[----:B------:R-:W-:Y:S01]  /*18030*/  IMAD R3, R51, UR5, R44 ;  /* 0x0000000533037c24 */ /* 0x000fe2000f8e022c */
[-C--:B------:R-:W-:Y:S01]  /*18040*/  ISETP.GE.AND P1, PT, R187, R47.reuse, PT ;  /* 0x0000002fbb00720c */ /* 0x080fe20003f26270 */
[----:B0-----:R0:W-:Y:S01]  /*18050*/  SYNCS.ARRIVE.TRANS64.RED.A1T0 RZ, [R0+URZ], RZ ;  /* 0x000000ff00ff79a7 */ /* 0x0011e2000810043f */
[----:B------:R-:W-:Y:S01]  /*18060*/  ISETP.GE.AND P2, PT, R189, R47, PT ;  /* 0x0000002fbd00720c */ /* 0x000fe20003f46270 */
[----:B------:R-:W-:Y:S01]  /*18070*/  IMAD.WIDE.U32 R46, R51, UR4, R20 ;  /* 0x00000004332e7c25 */ /* 0x000fe2000f8e0014 */
[----:B------:R-:W-:Y:S03]  /*18080*/  BSSY B1, `(.L_x_2438) ;  /* 0x0000013000017945 */ /* 0x000fe60003800000 */
[----:B------:R-:W-:-:S04]  /*18090*/  IMAD.WIDE R44, R224, 0x80, R18 ;  /* 0x00000080e02c7825 */ /* 0x000fc800078e0212 */
[----:B------:R-:W-:Y:S01]  /*180a0*/  IMAD.IADD R51, R47, 0x1, R3 ;  /* 0x000000012f337824 */ /* 0x000fe200078e0203 */
[----:B0-----:R-:W-:Y:S06]  /*180b0*/  @P3 BRA `(.L_x_2439) ;  /* 0x00000000003c3947 */ /* 0x001fec0003800000 */
[----:B------:R-:W-:Y:S01]  /*180c0*/  ULDC.64 UR6, c[0x0][0xad8] ;  /* 0x0002b60000067ab9 */ /* 0x000fe20000000a00 */
[----:B------:R-:W-:Y:S01]  /*180d0*/  MOV R21, R51 ;  /* 0x0000003300157202 */ /* 0x000fe20000000f00 */
[----:B------:R-:W-:Y:S01]  /*180e0*/  IMAD R3, R45, UR6, RZ ;  /* 0x000000062d037c24 */ /* 0x000fe2000f8e02ff */
[----:B------:R-:W-:Y:S01]  /*180f0*/  ULDC UR4, c[0x0][0xa8c] ;  /* 0x0002a30000047ab9 */ /* 0x000fe20000000800 */
[----:B------:R-:W-:Y:S01]  /*18100*/  IMAD.MOV.U32 R20, RZ, RZ, R46 ;  /* 0x000000ffff147224 */ /* 0x000fe200078e002e */
[----:B------:R-:W-:Y:S01]  /*18110*/  ISETP.GE.AND P3, PT, R16, UR4, PT ;  /* 0x0000000410007c0c */ /* 0x000fe2000bf66270 */
[----:B------:R-:W-:Y:S01]  /*18120*/  IMAD R3, R44, UR7, R3 ;  /* 0x000000072c037c24 */ /* 0x000fe2000f8e0203 */
[----:B------:R-:W-:Y:S01]  /*18130*/  ISETP.GE.AND P4, PT, R196, UR4, PT ;  /* 0x00000004c4007c0c */ /* 0x000fe2000bf86270 */
[----:B------:R-:W-:Y:S01]  /*18140*/  IMAD.WIDE.U32 R20, R44, UR6, R20 ;  /* 0x000000062c147c25 */ /* 0x000fe2000f8e0014 */
[----:B------:R-:W-:-:S03]  /*18150*/  ULDC.64 UR6, c[0x0][0xa80] ;  /* 0x0002a00000067ab9 */ /* 0x000fc60000000a00 */
[----:B------:R-:W-:Y:S01]  /*18160*/  IMAD.IADD R3, R21, 0x1, R3 ;  /* 0x0000000115037824 */ /* 0x000fe200078e0203 */
[----:B------:R-:W-:-:S04]  /*18170*/  LEA R48, P5, R20, UR6, 0x1 ;  /* 0x0000000614307c11 */ /* 0x000fc8000f8a08ff */
[----:B------:R-:W-:-:S05]  /*18180*/  LEA.HI.X R49, R20, UR7, R3, 0x1, P5 ;  /* 0x0000000714317c11 */ /* 0x000fca000a8f0c03 */
[----:B-----5:R0:W-:Y:S04]  /*18190*/  @!P3 STG.E.128 desc[UR38][R48.64], R4 ;  /* 0x000000043000b986 */ /* 0x0201e8000c101d26 */
[----:B------:R0:W-:Y:S02]  /*181a0*/  @!P4 STG.E.128 desc[UR38][R48.64+0x80], R28 ;  /* 0x0000801c3000c986 */ /* 0x0001e4000c101d26 */
.L_x_2439:
[----:B------:R-:W-:Y:S05]  /*181b0*/  BSYNC B1 ;  /* 0x0000000000017941 */ /* 0x000fea0003800000 */
.L_x_2438:
        /* <DEDUP_REMOVED lines=19> */
.L_x_2441:
[----:B------:R-:W-:Y:S05]  /*182f0*/  BSYNC B1 ;  /* 0x0000000000017941 */ /* 0x000fea0003800000 */
.L_x_2440:
        /* <DEDUP_REMOVED lines=14> */
[----:B---3--:R-:W-:Y:S02]  /*183e0*/  LEA R6, P0, R4, UR6, 0x1 ;  /* 0x0000000604067c11 */ /* 0x008fe4000f8008ff */
[----:B------:R-:W-:-:S04]  /*183f0*/  IADD3 R3, R5, R3, RZ ;  /* 0x0000000305037210 */ /* 0x000fc80007ffe0ff */
[----:B------:R-:W-:-:S05]  /*18400*/  LEA.HI.X R7, R4, UR7, R3, 0x1, P0 ;  /* 0x0000000704077c11 */ /* 0x000fca00080f0c03 */
[----:B------:R4:W-:Y:S04]  /*18410*/  @!P1 STG.E.128 desc[UR38][R6.64], R12 ;  /* 0x0000000c06009986 */ /* 0x0009e8000c101d26 */
[----:B------:R4:W-:Y:S02]  /*18420*/  @!P3 STG.E.128 desc[UR38][R6.64+0x80], R36 ;  /* 0x000080240600b986 */ /* 0x0009e4000c101d26 */
.L_x_2443:
[----:B------:R-:W-:Y:S05]  /*18430*/  BSYNC B1 ;  /* 0x0000000000017941 */ /* 0x000fea0003800000 */
.L_x_2442:
        /* <DEDUP_REMOVED lines=20> */
.L_x_2436:
[----:B------:R-:W-:Y:S01]  /*18580*/  ULDC.64 UR4, c[0x0][0xbd8] ;  /* 0x0002f60000047ab9 */ /* 0x000fe20000000a00 */
[----:B------:R-:W-:Y:S01]  /*18590*/  IMAD.MOV.U32 R9, RZ, RZ, RZ ;  /* 0x000000ffff097224 */ /* 0x000fe200078e00ff */
[----:B------:R-:W-:Y:S02]  /*185a0*/  ISETP.NE.U32.AND P0, PT, RZ, UR4, PT ;  /* 0x00000004ff007c0c */ /* 0x000fe4000bf05070 */
[----:B------:R-:W-:Y:S02]  /*185b0*/  IADD3 R4, P1, R220, UR4, RZ ;  /* 0x00000004dc047c10 */ /* 0x000fe4000ff3e0ff */
        /* <DEDUP_REMOVED lines=8> */
[----:B------:R-:W-:Y:S02]  /*18640*/  MOV R3, UR4 ;  /* 0x0000000400037c02 */ /* 0x000fe40008000f00 */
[----:B------:R-:W-:-:S05]  /*18650*/  @P1 IADD3.X R221, R221, UR5, RZ, P2, !PT ;  /* 0x00000005dddd1c10 */ /* 0x000fca00097fe4ff */
[----:B------:R3:W5:Y:S01]  /*18660*/  @P1 LDG.E R3, desc[UR38][R220.64] ;  /* 0x00000026dc031981 */ /* 0x000762000c1e1900 */
[----:B------:R-:W-:Y:S01]  /*18670*/  ISETP.GT.AND P2, PT, R233, 0x7f, PT ;  /* 0x0000007fe900780c */ /* 0x000fe20003f44270 */
[----:B------:R-:W-:-:S12]  /*18680*/  @P1 BRA `(.L_x_2445) ;  /* 0x0000000000101947 */ /* 0x000fd80003800000 */
[----:B------:R-:W-:Y:S05]  /*18690*/  @!P0 BRA `(.L_x_2445) ;  /* 0x00000000000c8947 */ /* 0x000fea0003800000 */
[----:B------:R-:W4:Y:S04]  /*186a0*/  LDG.E R0, desc[UR38][R4.64] ;  /* 0x0000002604007981 */ /* 0x000f28000c1e1900 */
[----:B-----5:R-:W4:Y:S02]  /*186b0*/  LDG.E R3, desc[UR38][R4.64+0x4] ;  /* 0x0000042604037981 */ /* 0x020f24000c1e1900 */
[----:B----4-:R-:W-:-:S07]  /*186c0*/  IMAD.IADD R3, R3, 0x1, -R0 ;  /* 0x0000000103037824 */ /* 0x010fce00078e0a00 */
.L_x_2445:
[----:B------:R-:W-:Y:S01]  /*186d0*/  BSSY B1, `(.L_x_2446) ;  /* 0x000001c000017945 */ /* 0x000fe20003800000 */
[----:B------:R-:W-:Y:S02]  /*186e0*/  SHF.R.S32.HI R10, RZ, 0x1f, R218 ;  /* 0x0000001fff0a7819 */ /* 0x000fe400000114da */
[----:B------:R-:W-:Y:S02]  /*186f0*/  SEL R11, R222, RZ, !P0 ;  /* 0x000000ffde0b7207 */ /* 0x000fe40004000000 */
[----:B------:R-:W-:Y:S02]  /*18700*/  SEL R225, R225, RZ, !P0 ;  /* 0x000000ffe1e17207 */ /* 0x000fe40004000000 */
[----:B-----5:R-:W-:Y:S01]  /*18710*/  SHF.R.S32.HI R8, RZ, 0x1f, R9 ;  /* 0x0000001fff087819 */ /* 0x020fe20000011409 */
[----:B------:R-:W-:Y:S06]  /*18720*/  @P2 BRA `(.L_x_2447) ;  /* 0x0000000000582947 */ /* 0x000fec0003800000 */
[----:B---3--:R-:W3:Y:S02]  /*18730*/  S2R R5, SR_TID.X ;  /* 0x0000000000057919 */ /* 0x008ee40000002100 */
[----:B---3--:R-:W-:-:S05]  /*18740*/  IMAD R0, R224, 0x80, R5 ;  /* 0x00000080e0007824 */ /* 0x008fca00078e0205 */
[----:B------:R-:W-:-:S04]  /*18750*/  IADD3 R0, R0, -0x80, RZ ;  /* 0xffffff8000007810 */ /* 0x000fc80007ffe0ff */
        /* <DEDUP_REMOVED lines=19> */
.L_x_2447:
[----:B------:R-:W-:Y:S05]  /*18890*/  BSYNC B1 ;  /* 0x0000000000017941 */ /* 0x000fea0003800000 */
.L_x_2446:
[----:B------:R-:W-:Y:S01]  /*188a0*/  ULDC.64 UR4, c[0x0][0xaa0] ;  /* 0x0002a80000047ab9 */ /* 0x000fe20000000a00 */
[----:B---3--:R-:W-:Y:S01]  /*188b0*/  IMAD.MOV.U32 R4, RZ, RZ, R16 ;  /* 0x000000ffff047224 */ /* 0x008fe200078e0010 */
[----:B------:R-:W-:Y:S01]  /*188c0*/  BSSY B1, `(.L_x_2448) ;  /* 0x0000028000017945 */ /* 0x000fe20003800000 */
[----:B----4-:R-:W-:Y:S02]  /*188d0*/  IMAD.MOV.U32 R5, RZ, RZ, R17 ;  /* 0x000000ffff057224 */ /* 0x010fe400078e0011 */
[----:B------:R-:W-:Y:S02]  /*188e0*/  IMAD R0, R8, UR4, RZ ;  /* 0x0000000408007c24 */ /* 0x000fe4000f8e02ff */
[----:B------:R-:W-:-:S04]  /*188f0*/  IMAD.WIDE.U32 R4, R9, UR4, R4 ;  /* 0x0000000409047c25 */ /* 0x000fc8000f8e0004 */
[----:B------:R-:W-:Y:S01]  /*18900*/  IMAD R9, R9, UR5, R0 ;  /* 0x0000000509097c24 */ /* 0x000fe2000f8e0200 */
[----:B------:R-:W-:Y:S01]  /*18910*/  ULDC.64 UR4, c[0x0][0xae0] ;  /* 0x0002b80000047ab9 */ /* 0x000fe20000000a00 */
[----:B------:R-:W-:Y:S02]  /*18920*/  IMAD R3, R224, -0x80, R3 ;  /* 0xffffff80e0037824 */ /* 0x000fe400078e0203 */
[----:B------:R-:W-:Y:S01]  /*18930*/  IMAD R7, R10, UR4, RZ ;  /* 0x000000040a077c24 */ /* 0x000fe2000f8e02ff */
[----:B------:R-:W-:Y:S02]  /*18940*/  IADD3 R5, R5, R9, RZ ;  /* 0x0000000905057210 */ /* 0x000fe40007ffe0ff */
[-C--:B------:R-:W-:Y:S01]  /*18950*/  ISETP.GE.AND P3, PT, R18, R3.reuse, PT ;  /* 0x000000031200720c */ /* 0x080fe20003f66270 */
[----:B------:R-:W-:Y:S01]  /*18960*/  IMAD R7, R218, UR5, R7 ;  /* 0x00000005da077c24 */ /* 0x000fe2000f8e0207 */
        /* <DEDUP_REMOVED lines=29> */
.L_x_2449:
[----:B------:R-:W-:Y:S05]  /*18b40*/  BSYNC B1 ;  /* 0x0000000000017941 */ /* 0x000fea0003800000 */
.L_x_2448:
        /* <DEDUP_REMOVED lines=14> */
[----:B---3--:R-:W-:Y:S01]  /*18c30*/  LEA R12, P2, R4, UR6, 0x1 ;  /* 0x00000006040c7c11 */ /* 0x008fe2000f8408ff */
[----:B------:R-:W-:-:S05]  /*18c40*/  IMAD.IADD R3, R5, 0x1, R3 ;  /* 0x0000000105037824 */ /* 0x000fca00078e0203 */
[----:B------:R-:W-:-:S05]  /*18c50*/  LEA.HI.X R13, R4, UR7, R3, 0x1, P2 ;  /* 0x00000007040d7c11 */ /* 0x000fca00090f0c03 */
[----:B------:R4:W-:Y:S04]  /*18c60*/  @!P3 STG.E.128 desc[UR38][R12.64], RZ ;  /* 0x000000ff0c00b986 */ /* 0x0009e8000c101d26 */
[----:B------:R4:W-:Y:S02]  /*18c70*/  @!P4 STG.E.128 desc[UR38][R12.64+0x80], RZ ;  /* 0x000080ff0c00c986 */ /* 0x0009e4000c101d26 */
.L_x_2451:
[----:B------:R-:W-:Y:S05]  /*18c80*/  BSYNC B1 ;  /* 0x0000000000017941 */ /* 0x000fea0003800000 */
.L_x_2450:
        /* <DEDUP_REMOVED lines=14> */
[----:B---34-:R-:W-:Y:S02]  /*18d70*/  LEA R12, P0, R4, UR6, 0x1 ;  /* 0x00000006040c7c11 */ /* 0x018fe4000f8008ff */
[----:B------:R-:W-:-:S04]  /*18d80*/  IADD3 R3, R5, R3, RZ ;  /* 0x0000000305037210 */ /* 0x000fc80007ffe0ff */
[----:B------:R-:W-:-:S05]  /*18d90*/  LEA.HI.X R13, R4, UR7, R3, 0x1, P0 ;  /* 0x00000007040d7c11 */ /* 0x000fca00080f0c03 */
[----:B------:R3:W-:Y:S04]  /*18da0*/  @!P2 STG.E.128 desc[UR38][R12.64], RZ ;  /* 0x000000ff0c00a986 */ /* 0x0007e8000c101d26 */
[----:B------:R3:W-:Y:S02]  /*18db0*/  @!P3 STG.E.128 desc[UR38][R12.64+0x80], RZ ;  /* 0x000080ff0c00b986 */ /* 0x0007e4000c101d26 */
.L_x_2453:
[----:B------:R-:W-:Y:S05]  /*18dc0*/  BSYNC B1 ;  /* 0x0000000000017941 */ /* 0x000fea0003800000 */
.L_x_2452:
        /* <DEDUP_REMOVED lines=18> */
.L_x_2444:
[----:B------:R-:W-:Y:S05]  /*18ef0*/  BSYNC B0 ;  /* 0x0000000000007941 */ /* 0x000fea0003800000 */
.L_x_2435:
[----:B------:R-:W-:Y:S02]  /*18f00*/  ULDC UR4, c[0x0][0xc14] ;  /* 0x0003050000047ab9 */ /* 0x000fe40000000800 */
[----:B--2---:R-:W-:-:S13]  /*18f10*/  ISETP.GE.AND P0, PT, R195, UR4, PT ;  /* 0x00000004c3007c0c */ /* 0x004fda000bf06270 */
[----:B------:R-:W-:Y:S05]  /*18f20*/  @!P0 BRA `(.L_x_2454) ;  /* 0xfffffe8000788947 */ /* 0x000fea000383ffff */
[----:B------:R-:W-:Y:S05]  /*18f30*/  BRA `(.L_x_2233) ;  /* 0x0000005c00347947 */ /* 0x000fea0003800000 */
.L_x_2231:
[----:B------:R-:W-:-:S08]  /*18f40*/  NOP ;  /* 0x0000000000007918 */ /* 0x000fd00000000000 */
[----:B--2---:R-:W0:-:S00]  /*18f50*/  USETMAXREG.DEALLOC.CTAPOOL 0x18 ;  /* 0x00000018000079c8 */ /* 0x004e0000080e0500 */
[----:B0-----:R-:W-:-:S06]  /*18f60*/  LOP3.LUT R0, R0, 0x3, RZ, 0xc0, !PT ;  /* 0x0000000300007812 */ /* 0x001fcc00078ec0ff */
[----:B------:R-:W0:Y:S02]  /*18f70*/  SHFL.IDX PT, R0, R0, RZ, 0x1f ;  /* 0x00001fff00007589 */ /* 0x000e2400000e0000 */
[----:B0-----:R-:W-:-:S13]  /*18f80*/  ISETP.NE.AND P0, PT, R0, RZ, PT ;  /* 0x000000ff0000720c */ /* 0x001fda0003f05270 */
[----:B------:R-:W-:Y:S05]  /*18f90*/  @P0 BRA `(.L_x_2233) ;  /* 0x0000005c001c0947 */ /* 0x000fea0003800000 */
[----:B------:R-:W-:Y:S01]  /*18fa0*/  LOP3.LUT R7, R3, 0x1f, RZ, 0xc0, !PT ;  /* 0x0000001f03077812 */ /* 0x000fe200078ec0ff */
[----:B------:R-:W-:Y:S01]  /*18fb0*/  ULDC UR5, c[0x0][0xc14] ;  /* 0x0003050000057ab9 */ /* 0x000fe20000000800 */
[----:B------:R-:W-:Y:S01]  /*18fc0*/  LOP3.LUT R0, R0, 0xffffffdf, RZ, 0xc0, !PT ;  /* 0xffffffdf00007812 */ /* 0x000fe200078ec0ff */
[----:B------:R-:W-:Y:S01]  /*18fd0*/  IMAD.MOV.U32 R10, RZ, RZ, RZ ;  /* 0x000000ffff0a7224 */ /* 0x000fe200078e00ff */
[----:B------:R-:W-:Y:S01]  /*18fe0*/  ISETP.NE.AND P0, PT, R7, 0x1f, PT ;  /* 0x0000001f0700780c */ /* 0x000fe20003f05270 */
[----:B------:R-:W0:Y:S01]  /*18ff0*/  S2UR UR6, SR_CTAID.X ;  /* 0x00000000000679c3 */ /* 0x000e220000002500 */
[----:B------:R-:W-:-:S11]  /*19000*/  ULDC UR4, c[0x0][0xc10] ;  /* 0x0003040000047ab9 */ /* 0x000fd60000000800 */
        /* <DEDUP_REMOVED lines=14> */
[----:B-1----:R-:W-:-:S04]  /*190f0*/  SEL R5, R4, RZ, P1 ;  /* 0x000000ff04057207 */ /* 0x002fc80000800000 */
[----:B------:R-:W-:-:S05]  /*19100*/  IADD3 R5, R10, R5, RZ ;  /* 0x000000050a057210 */ /* 0x000fca0007ffe0ff */
        /* <DEDUP_REMOVED lines=27> */
[----:B------:R-:W-:Y:S01]  /*192c0*/  MOV R6, RZ ;  /* 0x000000ff00067202 */ /* 0x000fe20000000f00 */
[----:B------:R-:W-:Y:S01]  /*192d0*/  ULDC UR5, c[0x0][0xc14] ;  /* 0x0003050000057ab9 */ /* 0x000fe20000000800 */
[----:B------:R-:W-:Y:S01]  /*192e0*/  ULDC UR7, c[0x0][0xc14] ;  /* 0x0003050000077ab9 */ /* 0x000fe20000000800 */
[----:B------:R-:W-:-:S05]  /*192f0*/  ULDC UR4, c[0x0][0xc10] ;  /* 0x0003040000047ab9 */ /* 0x000fca0000000800 */
.L_x_2459:
        /* <DEDUP_REMOVED lines=8> */
[C---:B------:R-:W-:Y:S02]  /*19380*/  ISETP.NE.AND P1, PT, R8.reuse, 0x1f, PT ;  /* 0x0000001f0800780c */ /* 0x040fe40003f25270 */
[----:B------:R-:W-:-:S04]  /*19390*/  IADD3 R7, R8, R6, RZ ;  /* 0x0000000608077210 */ /* 0x000fc80007ffe0ff */
[----:B------:R-:W-:-:S13]  /*193a0*/  ISETP.GE.OR P0, PT, R7, UR5, !P1 ;  /* 0x0000000507007c0c */ /* 0x000fda000cf06670 */
[----:B------:R-:W-:Y:S05]  /*193b0*/  @P0 BRA `(.L_x_2458) ;  /* 0x00000000000c0947 */ /* 0x000fea0003800000 */
[----:B------:R-:W0:Y:S02]  /*193c0*/  LDC.64 R2, c[0x0][0xc58] ;  /* 0x00031600ff027b82 */ /* 0x000e240000000a00 */
[----:B0-----:R-:W-:-:S05]  /*193d0*/  IMAD.WIDE R2, R7, 0x4, R2 ;  /* 0x0000000407027825 */ /* 0x001fca00078e0202 */
[----:B------:R0:W5:Y:S02]  /*193e0*/  LDG.E R10, desc[UR38][R2.64] ;  /* 0x00000026020a7981 */ /* 0x000164000c1e1900 */
.L_x_2458:
[----:B------:R-:W-:Y:S05]  /*193f0*/  BSYNC B0 ;  /* 0x0000000000007941 */ /* 0x000fea0003800000 */
.L_x_2457:
[----:B0----5:R-:W0:Y:S01]  /*19400*/  SHFL.UP PT, R2, R10, 0x1, RZ ;  /* 0x042000000a027989 */ /* 0x021e2200000e00ff */
[C---:B------:R-:W-:Y:S02]  /*19410*/  ISETP.NE.AND P0, PT, R8.reuse, RZ, PT ;  /* 0x000000ff0800720c */ /* 0x040fe40003f05270 */
[----:B------:R-:W-:Y:S02]  /*19420*/  ISETP.GE.U32.AND P1, PT, R8, 0x2, PT ;  /* 0x000000020800780c */ /* 0x000fe40003f26070 */
        /* <DEDUP_REMOVED lines=15> */
[----:B0-----:R-:W-:-:S04]  /*19520*/  SEL R9, R8, RZ, P0 ;  /* 0x000000ff08097207 */ /* 0x001fc80000000000 */
[----:B------:R-:W-:-:S05]  /*19530*/  IADD3 R4, R4, R9, RZ ;  /* 0x0000000904047210 */ /* 0x000fca0007ffe0ff */
[----:B------:R-:W0:Y:S02]  /*19540*/  SHFL.IDX PT, R3, R4, 0x1f, 0x1f ;  /* 0x03e01f0004037f89 */ /* 0x000e2400000e0000 */
[----:B0-----:R-:W-:-:S04]  /*19550*/  IMAD R2, R3, UR4, RZ ;  /* 0x0000000403027c24 */ /* 0x001fc8000f8e02ff */
[----:B------:R-:W-:-:S05]  /*19560*/  IMAD.IADD R5, R2, 0x1, R5 ;  /* 0x0000000102057824 */ /* 0x000fca00078e0205 */
[----:B------:R-:W-:-:S13]  /*19570*/  ISETP.GT.AND P0, PT, R5, UR6, PT ;  /* 0x0000000605007c0c */ /* 0x000fda000bf04270 */
[----:B------:R-:W-:Y:S05]  /*19580*/  @!P0 BRA `(.L_x_2459) ;  /* 0xfffffffc005c8947 */ /* 0x000fea000383ffff */
.L_x_2455:
[----:B------:R-:W-:-:S04]  /*19590*/  IMAD.IADD R7, R5, 0x1, -R2 ;  /* 0x0000000105077824 */ /* 0x000fc800078e0a02 */
[----:B------:R-:W-:-:S05]  /*195a0*/  IMAD R2, R4, UR4, R7 ;  /* 0x0000000404027c24 */ /* 0x000fca000f8e0207 */
[----:B------:R-:W-:Y:S02]  /*195b0*/  ISETP.GT.AND P0, PT, R2, UR6, PT ;  /* 0x0000000602007c0c */ /* 0x000fe4000bf04270 */
[----:B------:R-:W0:Y:S11]  /*195c0*/  LDC.64 R2, c[0x0][0xc68] ;  /* 0x00031a00ff027b82 */ /* 0x000e360000000a00 */
[----:B------:R-:W-:-:S04]  /*195d0*/  VOTE.ANY R9, PT, !P0 ;  /* 0x0000000000097806 */ /* 0x000fc800040e0100 */
[----:B------:R-:W1:Y:S02]  /*195e0*/  POPC R5, R9 ;  /* 0x0000000900057309 */ /* 0x000e640000000000 */
[----:B-1----:R-:W-:-:S05]  /*195f0*/  IADD3 R19, R5, R6, RZ ;  /* 0x0000000605137210 */ /* 0x002fca0007ffe0ff */
        /* <DEDUP_REMOVED lines=13> */
.L_x_2460:
[----:B-1----:R-:W-:Y:S01]  /*196d0*/  IADD3 R2, RZ, -R3, RZ ;  /* 0x80000003ff027210 */ /* 0x002fe20007ffe0ff */
[----:B---3--:R-:W-:Y:S01]  /*196e0*/  IMAD R16, R16, UR4, R7 ;  /* 0x0000000410107c24 */ /* 0x008fe2000f8e0207 */
[----:B--2---:R-:W-:-:S03]  /*196f0*/  IABS R4, R6 ;  /* 0x0000000600047213 */ /* 0x004fc60000000000 */
[----:B------:R-:W-:Y:S02]  /*19700*/  IMAD R5, R2, R11, RZ ;  /* 0x0000000b02057224 */ /* 0x000fe400078e02ff */
[----:B------:R-:W-:Y:S02]  /*19710*/  IMAD.MOV.U32 R2, RZ, RZ, RZ ;  /* 0x000000ffff027224 */ /* 0x000fe400078e00ff */
[----:B------:R-:W-:Y:S02]  /*19720*/  IMAD.MOV R4, RZ, RZ, -R4 ;  /* 0x000000ffff047224 */ /* 0x000fe400078e0a04 */
[----:B------:R-:W-:Y:S01]  /*19730*/  IMAD.HI.U32 R2, R3, R5, R2 ;  /* 0x0000000503027227 */ /* 0x000fe200078e0002 */
[----:B------:R-:W-:-:S04]  /*19740*/  IADD3 R5, -R16, UR6, RZ ;  /* 0x0000000610057c10 */ /* 0x000fc8000fffe1ff */
[----:B------:R-:W-:-:S05]  /*19750*/  IABS R3, R5 ;  /* 0x0000000500037213 */ /* 0x000fca0000000000 */
        /* <DEDUP_REMOVED lines=9> */
[----:B------:R-:W-:Y:S02]  /*197f0*/  @!P0 IADD3 R9, -R9, RZ, RZ ;  /* 0x000000ff09098210 */ /* 0x000fe40007ffe1ff */
[----:B------:R-:W-:-:S13]  /*19800*/  ISETP.NE.AND P0, PT, R6, RZ, PT ;  /* 0x000000ff0600720c */ /* 0x000fda0003f05270 */
[----:B------:R-:W-:-:S05]  /*19810*/  @!P0 LOP3.LUT R9, RZ, R6, RZ, 0x33, !PT ;  /* 0x00000006ff098212 */ /* 0x000fca00078e33ff */
[----:B------:R-:W-:Y:S01]  /*19820*/  IMAD R4, R8, R9, RZ ;  /* 0x0000000908047224 */ /* 0x000fe200078e02ff */
[----:B------:R-:W-:-:S03]  /*19830*/  IADD3 R9, -R9, RZ, RZ ;  /* 0x000000ff09097210 */ /* 0x000fc60007ffe1ff */
[----:B------:R-:W-:Y:S02]  /*19840*/  IMAD.MOV R3, RZ, RZ, -R4 ;  /* 0x000000ffff037224 */ /* 0x000fe400078e0a04 */
[----:B------:R-:W-:-:S03]  /*19850*/  IMAD R5, R6, R9, R5 ;  /* 0x0000000906057224 */ /* 0x000fc600078e0205 */
[----:B------:R-:W-:Y:S01]  /*19860*/  VIADDMNMX R8, R3, UR4, R8, PT ;  /* 0x0000000403087c46 */ /* 0x000fe2000b800108 */
[----:B------:R-:W-:-:S03]  /*19870*/  IMAD.IADD R4, R5, 0x1, R4 ;  /* 0x0000000105047824 */ /* 0x000fc600078e0204 */
[----:B------:R-:W-:-:S04]  /*19880*/  IABS R7, R8 ;  /* 0x0000000800077213 */ /* 0x000fc80000000000 */
[----:B------:R-:W1:Y:S08]  /*19890*/  I2F.RP R10, R7 ;  /* 0x00000007000a7306 */ /* 0x000e700000209400 */
[----:B-1----:R-:W1:Y:S02]  /*198a0*/  MUFU.RCP R10, R10 ;  /* 0x0000000a000a7308 */ /* 0x002e640000001000 */
[----:B-1----:R-:W-:-:S06]  /*198b0*/  VIADD R2, R10, 0xffffffe ;  /* 0x0ffffffe0a027836 */ /* 0x002fcc0000000000 */
[----:B------:R1:W2:Y:S02]  /*198c0*/  F2I.FTZ.U32.TRUNC.NTZ R3, R2 ;  /* 0x0000000200037305 */ /* 0x0002a4000021f000 */
[----:B-1----:R-:W-:Y:S02]  /*198d0*/  IMAD.MOV.U32 R2, RZ, RZ, RZ ;  /* 0x000000ffff027224 */ /* 0x002fe400078e00ff */
[----:B--2---:R-:W-:-:S04]  /*198e0*/  IMAD.MOV R6, RZ, RZ, -R3 ;  /* 0x000000ffff067224 */ /* 0x004fc800078e0a03 */
[----:B------:R-:W-:Y:S01]  /*198f0*/  IMAD R9, R6, R7, RZ ;  /* 0x0000000706097224 */ /* 0x000fe200078e02ff */
[----:B------:R-:W-:-:S03]  /*19900*/  IABS R6, R5 ;  /* 0x0000000500067213 */ /* 0x000fc60000000000 */
[----:B------:R-:W-:Y:S01]  /*19910*/  IMAD.HI.U32 R3, R3, R9, R2 ;  /* 0x0000000903037227 */ /* 0x000fe200078e0002 */
[----:B------:R-:W-:-:S04]  /*19920*/  IABS R9, R8 ;  /* 0x0000000800097213 */ /* 0x000fc80000000000 */
[----:B------:R-:W-:Y:S01]  /*19930*/  IADD3 R2, RZ, -R9, RZ ;  /* 0x80000009ff027210 */ /* 0x000fe20007ffe0ff */
[----:B------:R-:W-:-:S04]  /*19940*/  IMAD.HI.U32 R3, R3, R6, RZ ;  /* 0x0000000603037227 */ /* 0x000fc800078e00ff */
[----:B------:R-:W-:-:S05]  /*19950*/  IMAD R2, R3, R2, R6 ;  /* 0x0000000203027224 */ /* 0x000fca00078e0206 */
[----:B------:R-:W-:-:S13]  /*19960*/  ISETP.GT.U32.AND P0, PT, R7, R2, PT ;  /* 0x000000020700720c */ /* 0x000fda0003f04070 */
[----:B------:R-:W-:Y:S02]  /*19970*/  @!P0 IMAD.IADD R2, R2, 0x1, -R7 ;  /* 0x0000000102028824 */ /* 0x000fe400078e0a07 */
[----:B------:R-:W-:-:S03]  /*19980*/  @!P0 VIADD R3, R3, 0x1 ;  /* 0x0000000103038836 */ /* 0x000fc60000000000 */
[----:B------:R-:W-:Y:S02]  /*19990*/  ISETP.GE.U32.AND P0, PT, R2, R7, PT ;  /* 0x000000070200720c */ /* 0x000fe40003f06070 */
[----:B------:R-:W-:-:S11]  /*199a0*/  LOP3.LUT R2, R5, R8, RZ, 0x3c, !PT ;  /* 0x0000000805027212 */ /* 0x000fd600078e3cff */
[----:B------:R-:W-:Y:S02]  /*199b0*/  @P0 IADD3 R3, R3, 0x1, RZ ;  /* 0x0000000103030810 */ /* 0x000fe40007ffe0ff */
        /* <DEDUP_REMOVED lines=9> */
.L_x_2456:
[----:B------:R-:W-:Y:S01]  /*19a50*/  IMAD.MOV.U32 R17, RZ, RZ, RZ ;  /* 0x000000ffff117224 */ /* 0x000fe200078e00ff */
[----:B------:R-:W-:Y:S01]  /*19a60*/  MOV R16, UR6 ;  /* 0x0000000600107c02 */ /* 0x000fe20008000f00 */
[----:B------:R-:W-:-:S07]  /*19a70*/  IMAD.MOV.U32 R18, RZ, RZ, RZ ;  /* 0x000000ffff127224 */ /* 0x000fce00078e00ff */
.L_x_2461:
        /* <DEDUP_REMOVED lines=14> */
[----:B-1----:R-:W-:Y:S01]  /*19b60*/  MOV R0, 0x1 ;  /* 0x0000000100007802 */ /* 0x002fe20000000f00 */
[----:B------:R1:W-:Y:S01]  /*19b70*/  STL [R1], RZ ;  /* 0x000000ff01007387 */ /* 0x0003e20000100800 */
[----:B------:R-:W-:Y:S01]  /*19b80*/  ULDC.64 UR40, c[0x0][0x198] ;  /* 0x0000660000287ab9 */ /* 0x000fe20000000a00 */
[----:B------:R-:W-:Y:S02]  /*19b90*/  ULDC UR36, c[0x0][0xc] ;  /* 0x0000030000247ab9 */ /* 0x000fe40000000800 */
[----:B------:R1:W-:Y:S04]  /*19ba0*/  STL [R1+0x8], R0 ;  /* 0x0000080001007387 */ /* 0x0003e80000100800 */
[----:B------:R1:W-:Y:S04]  /*19bb0*/  STL [R1+0xc], RZ ;  /* 0x00000cff01007387 */ /* 0x0003e80000100800 */
[----:B------:R1:W-:Y:S04]  /*19bc0*/  STL [R1+0x10], R0 ;  /* 0x0000100001007387 */ /* 0x0003e80000100800 */
[----:B------:R1:W-:Y:S02]  /*19bd0*/  STL [R1+0x28], RZ ;  /* 0x000028ff01007387 */ /* 0x0003e40000100800 */
.L_x_2547:
[----:B--2---:R-:W2:Y:S02]  /*19be0*/  LDC.64 R2, c[0x0][0xc60] ;  /* 0x00031800ff027b82 */ /* 0x004ea40000000a00 */
[----:B--2---:R-:W-:-:S05]  /*19bf0*/  IMAD.WIDE R2, R19, 0x4, R2 ;  /* 0x0000000413027825 */ /* 0x004fca00078e0202 */
[----:B------:R-:W1:Y:S01]  /*19c00*/  LDG.E R11, desc[UR38][R2.64] ;  /* 0x00000026020b7981 */ /* 0x000e62000c1e1900 */
[----:B------:R-:W-:Y:S05]  /*19c10*/  YIELD ;  /* 0x0000000000007946 */ /* 0x000fea0003800000 */
[----:B------:R-:W-:Y:S01]  /*19c20*/  ULDC.64 UR4, c[0x0][0xa28] ;  /* 0x00028a0000047ab9 */ /* 0x000fe20000000a00 */
[----:B------:R-:W-:Y:S02]  /*19c30*/  CS2R R8, SRZ ;  /* 0x0000000000087805 */ /* 0x000fe4000001ff00 */
[----:B------:R-:W-:Y:S01]  /*19c40*/  ISETP.NE.U32.AND P0, PT, RZ, UR4, PT ;  /* 0x00000004ff007c0c */ /* 0x000fe2000bf05070 */
[----:B------:R-:W-:Y:S01]  /*19c50*/  ULDC.64 UR8, c[0x0][0xa08] ;  /* 0x0002820000087ab9 */ /* 0x000fe20000000a00 */
[----:B------:R-:W-:-:S02]  /*19c60*/  ULDC.64 UR10, c[0x0][0xa10] ;  /* 0x00028400000a7ab9 */ /* 0x000fc40000000a00 */
[----:B------:R-:W-:Y:S02]  /*19c70*/  ISETP.NE.AND.EX P0, PT, RZ, UR5, PT, P0 ;  /* 0x00000005ff007c0c */ /* 0x000fe4000bf05300 */
[----:B-1----:R-:W-:Y:S01]  /*19c80*/  SHF.R.S32.HI R0, RZ, 0x1f, R11 ;  /* 0x0000001fff007819 */ /* 0x002fe2000001140b */
[----:B------:R-:W-:-:S10]  /*19c90*/  IMAD.SHL.U32 R15, R11, 0x4, RZ ;  /* 0x000000040b0f7824 */ /* 0x000fd400078e00ff */
[C---:B------:R-:W-:Y:S01]  /*19ca0*/  @P0 LEA R2, P1, R11.reuse, UR4, 0x2 ;  /* 0x000000040b020c11 */ /* 0x040fe2000f8210ff */
[----:B------:R-:W-:Y:S03]  /*19cb0*/  STL [R1+0x18], R11 ;  /* 0x0000180b01007387 */ /* 0x000fe60000100800 */
[----:B------:R-:W-:Y:S01]  /*19cc0*/  @P0 LEA.HI.X R3, R11, UR5, R0, 0x2, P1 ;  /* 0x000000050b030c11 */ /* 0x000fe200088f1400 */
[----:B------:R-:W-:-:S04]  /*19cd0*/  ULDC.64 UR4, c[0x0][0xa18] ;  /* 0x0002860000047ab9 */ /* 0x000fc80000000a00 */
[----:B------:R1:W5:Y:S01]  /*19ce0*/  @P0 LDG.E R8, desc[UR38][R2.64] ;  /* 0x0000002602080981 */ /* 0x000362000c1e1900 */
[----:B------:R-:W-:Y:S02]  /*19cf0*/  ISETP.NE.U32.AND P0, PT, RZ, UR4, PT ;  /* 0x00000004ff007c0c */ /* 0x000fe4000bf05070 */
[----:B------:R-:W-:Y:S01]  /*19d00*/  SHF.L.U64.HI R14, R11, 0x2, R0 ;  /* 0x000000020b0e7819 */ /* 0x000fe20000010200 */
[----:B------:R-:W-:Y:S01]  /*19d10*/  STL [R1+0x20], R15 ;  /* 0x0000200f01007387 */ /* 0x000fe20000100800 */
[----:B------:R-:W-:Y:S01]  /*19d20*/  ISETP.NE.AND.EX P0, PT, RZ, UR5, PT, P0 ;  /* 0x00000005ff007c0c */ /* 0x000fe2000bf05300 */
[----:B------:R-:W-:Y:S02]  /*19d30*/  ULDC UR6, c[0x0][0x338] ;  /* 0x0000ce0000067ab9 */ /* 0x000fe40000000800 */
[----:B------:R-:W-:Y:S10]  /*19d40*/  STL [R1+0x24], R14 ;  /* 0x0000240e01007387 */ /* 0x000ff40000100800 */
[----:B------:R-:W-:-:S04]  /*19d50*/  @P0 IADD3 R12, P1, R15, UR4, RZ ;  /* 0x000000040f0c0c10 */ /* 0x000fc8000ff3e0ff */
[C---:B0-----:R-:W-:Y:S01]  /*19d60*/  @P0 IADD3.X R13, R14.reuse, UR5, RZ, P1, !PT ;  /* 0x000000050e0d0c10 */ /* 0x041fe20008ffe4ff */
[----:B------:R-:W-:Y:S02]  /*19d70*/  ULDC.64 UR4, c[0x0][0xa00] ;  /* 0x0002800000047ab9 */ /* 0x000fe40000000a00 */
[----:B------:R-:W-:Y:S02]  /*19d80*/  ISETP.NE.U32.AND P2, PT, RZ, UR4, PT ;  /* 0x00000004ff007c0c */ /* 0x000fe4000bf45070 */
[C---:B-1----:R-:W-:Y:S02]  /*19d90*/  IADD3 R2, P1, R15.reuse, UR4, RZ ;  /* 0x000000040f027c10 */ /* 0x042fe4000ff3e0ff */
[----:B------:R-:W-:Y:S02]  /*19da0*/  ISETP.NE.AND.EX P2, PT, RZ, UR5, PT, P2 ;  /* 0x00000005ff007c0c */ /* 0x000fe4000bf45320 */
[----:B------:R-:W-:Y:S01]  /*19db0*/  IADD3.X R3, R14, UR5, RZ, P1, !PT ;  /* 0x000000050e037c10 */ /* 0x000fe20008ffe4ff */
[----:B------:R-:W-:Y:S01]  /*19dc0*/  ULDC UR4, c[0x0][0x288] ;  /* 0x0000a20000047ab9 */ /* 0x000fe20000000800 */
[----:B------:R-:W-:Y:S01]  /*19dd0*/  IADD3 R6, P1, R15, UR8, RZ ;  /* 0x000000080f067c10 */ /* 0x000fe2000ff3e0ff */
[----:B------:R-:W-:Y:S01]  /*19de0*/  IMAD.U32 R10, RZ, RZ, UR4 ;  /* 0x00000004ff0a7e24 */ /* 0x000fe2000f8e00ff */
[----:B------:R-:W-:-:S02]  /*19df0*/  ULDC.64 UR4, c[0x0][0x3f8] ;  /* 0x0000fe0000047ab9 */ /* 0x000fc40000000a00 */
[----:B------:R-:W-:-:S03]  /*19e00*/  IADD3.X R7, R14, UR9, RZ, P1, !PT ;  /* 0x000000090e077c10 */ /* 0x000fc60008ffe4ff */
[----:B------:R0:W5:Y:S04]  /*19e10*/  @P0 LDG.E R10, desc[UR38][R12.64] ;  /* 0x000000260c0a0981 */ /* 0x000168000c1e1900 */
[----:B------:R-:W2:Y:S01]  /*19e20*/  @P2 LDG.E R9, desc[UR38][R2.64] ;  /* 0x0000002602092981 */ /* 0x000ea2000c1e1900 */
[----:B------:R-:W-:Y:S01]  /*19e30*/  UISETP.NE.U32.AND UP0, UPT, UR4, URZ, UPT ;  /* 0x0000003f0400728c */ /* 0x000fe2000bf05070 */
[----:B------:R-:W-:Y:S02]  /*19e40*/  IADD3 R4, P1, R15, UR10, RZ ;  /* 0x0000000a0f047c10 */ /* 0x000fe4000ff3e0ff */
[----:B------:R-:W-:Y:S01]  /*19e50*/  ULDC UR4, c[0x0][0x404] ;  /* 0x0001010000047ab9 */ /* 0x000fe20000000800 */
[----:B------:R-:W-:Y:S01]  /*19e60*/  UISETP.NE.AND.EX UP0, UPT, UR5, URZ, UPT, UP0 ;  /* 0x0000003f0500728c */ /* 0x000fe2000bf05300 */
[----:B------:R-:W-:-:S02]  /*19e70*/  IADD3.X R5, R14, UR11, RZ, P1, !PT ;  /* 0x0000000b0e057c10 */ /* 0x000fc40008ffe4ff */
[----:B------:R-:W-:Y:S01]  /*19e80*/  ISETP.NE.U32.AND P1, PT, RZ, UR8, PT ;  /* 0x00000008ff007c0c */ /* 0x000fe2000bf25070 */
[----:B------:R-:W-:Y:S01]  /*19e90*/  USEL UR4, UR4, 0x1, UP0 ;  /* 0x0000000104047887 */ /* 0x000fe20008000000 */
[----:B------:R-:W-:Y:S02]  /*19ea0*/  ULDC UR5, c[0x0][0x2e0] ;  /* 0x0000b80000057ab9 */ /* 0x000fe40000000800 */
[----:B------:R-:W-:Y:S01]  /*19eb0*/  ISETP.NE.AND.EX P3, PT, RZ, UR9, PT, P1 ;  /* 0x00000009ff007c0c */ /* 0x000fe2000bf65310 */
[----:B------:R-:W-:Y:S01]  /*19ec0*/  UIMAD UR4, UR4, UR5, URZ ;  /* 0x00000005040472a4 */ /* 0x000fe2000f8e023f */
[----:B------:R-:W-:Y:S02]  /*19ed0*/  ISETP.NE.U32.AND P1, PT, RZ, UR10, PT ;  /* 0x0000000aff007c0c */ /* 0x000fe4000bf25070 */
[----:B------:R-:W-:Y:S02]  /*19ee0*/  MOV R0, UR6 ;  /* 0x0000000600007c02 */ /* 0x000fe40008000f00 */
[----:B------:R-:W-:Y:S01]  /*19ef0*/  ISETP.NE.AND.EX P1, PT, RZ, UR11, PT, P1 ;  /* 0x0000000bff007c0c */ /* 0x000fe2000bf25310 */
[----:B--2---:R1:W-:Y:S02]  /*19f00*/  STL [R1+0x2c], R9 ;  /* 0x00002c0901007387 */ /* 0x0043e40000100800 */
[----:B-1----:R-:W-:Y:S01]  /*19f10*/  IMAD.U32 R9, RZ, RZ, UR4 ;  /* 0x00000004ff097e24 */ /* 0x002fe2000f8e00ff */
[----:B0-----:R-:W-:Y:S09]  /*19f20*/  @P0 BRA `(.L_x_2463) ;  /* 0x0000000000100947 */ /* 0x001ff20003800000 */
[----:B------:R-:W-:Y:S05]  /*19f30*/  @!P2 BRA `(.L_x_2463) ;  /* 0x00000000000ca947 */ /* 0x000fea0003800000 */
[----:B-----5:R-:W2:Y:S04]  /*19f40*/  LDG.E R10, desc[UR38][R2.64] ;  /* 0x00000026020a7981 */ /* 0x020ea8000c1e1900 */
[----:B------:R-:W2:Y:S02]  /*19f50*/  LDG.E R2, desc[UR38][R2.64+0x4] ;  /* 0x0000042602027981 */ /* 0x000ea4000c1e1900 */
[----:B--2---:R-:W-:-:S07]  /*19f60*/  IMAD.IADD R10, R2, 0x1, -R10 ;  /* 0x00000001020a7824 */ /* 0x004fce00078e0a0a */
.L_x_2463:
[----:B------:R-:W-:Y:S01]  /*19f70*/  MOV R2, RZ ;  /* 0x000000ff00027202 */ /* 0x000fe20000000f00 */
[----:B------:R-:W-:Y:S01]  /*19f80*/  IMAD.MOV.U32 R20, RZ, RZ, RZ ;  /* 0x000000ffff147224 */ /* 0x000fe200078e00ff */
[----:B------:R-:W-:-:S04]  /*19f90*/  ULDC.64 UR4, c[0x0][0xa20] ;  /* 0x0002880000047ab9 */ /* 0x000fc80000000a00 */
[----:B------:R-:W2:Y:S04]  /*19fa0*/  @P3 LDG.E R2, desc[UR38][R6.64] ;  /* 0x0000002606023981 */ /* 0x000ea8000c1e1900 */
[----:B------:R0:W5:Y:S01]  /*19fb0*/  @P1 LDG.E R20, desc[UR38][R4.64] ;  /* 0x0000002604141981 */ /* 0x000162000c1e1900 */
[----:B------:R-:W-:-:S04]  /*19fc0*/  ISETP.NE.U32.AND P0, PT, RZ, UR4, PT ;  /* 0x00000004ff007c0c */ /* 0x000fc8000bf05070 */
[----:B------:R-:W-:Y:S01]  /*19fd0*/  ISETP.NE.AND.EX P0, PT, RZ, UR5, PT, P0 ;  /* 0x00000005ff007c0c */ /* 0x000fe2000bf05300 */
[----:B--2--5:R-:W-:-:S05]  /*19fe0*/  IMAD.IADD R2, R2, 0x1, R8 ;  /* 0x0000000102027824 */ /* 0x024fca00078e0208 */
[----:B------:R0:W-:Y:S07]  /*19ff0*/  STL [R1+0x4], R2 ;  /* 0x0000040201007387 */ /* 0x0001ee0000100800 */
[----:B------:R-:W-:Y:S05]  /*1a000*/  @!P0 BRA `(.L_x_2464) ;  /* 0x0000000000108947 */ /* 0x000fea0003800000 */
[----:B0-----:R-:W-:-:S04]  /*1a010*/  IADD3 R2, P0, R15, UR4, RZ ;  /* 0x000000040f027c10 */ /* 0x001fc8000ff1e0ff */
[----:B------:R-:W-:-:S05]  /*1a020*/  IADD3.X R3, R14, UR5, RZ, P0, !PT ;  /* 0x000000050e037c10 */ /* 0x000fca00087fe4ff */
[----:B------:R1:W5:Y:S01]  /*1a030*/  LDG.E R9, desc[UR38][R2.64] ;  /* 0x0000002602097981 */ /* 0x000362000c1e1900 */
[----:B------:R-:W-:Y:S05]  /*1a040*/  BRA `(.L_x_2465) ;  /* 0x0000000000107947 */ /* 0x000fea0003800000 */
.L_x_2464:
[----:B------:R-:W-:Y:S05]  /*1a050*/  @!P3 BRA `(.L_x_2465) ;  /* 0x00000000000cb947 */ /* 0x000fea0003800000 */
[----:B------:R-:W2:Y:S04]  /*1a060*/  LDG.E R9, desc[UR38][R6.64] ;  /* 0x0000002606097981 */ /* 0x000ea8000c1e1900 */
[----:B------:R-:W2:Y:S02]  /*1a070*/  LDG.E R6, desc[UR38][R6.64+0x4] ;  /* 0x0000042606067981 */ /* 0x000ea4000c1e1900 */
[----:B--2---:R-:W-:-:S07]  /*1a080*/  IADD3 R9, -R9, R6, RZ ;  /* 0x0000000609097210 */ /* 0x004fce0007ffe1ff */
.L_x_2465:
[----:B01----:R-:W2:Y:S01]  /*1a090*/  @P1 LDG.E R2, desc[UR38][R4.64] ;  /* 0x0000002604021981 */ /* 0x003ea2000c1e1900 */
[----:B-----5:R-:W-:-:S03]  /*1a0a0*/  IMAD.IADD R9, R9, 0x1, -R8 ;  /* 0x0000000109097824 */ /* 0x020fc600078e0a08 */
[----:B------:R-:W2:Y:S01]  /*1a0b0*/  @P1 LDG.E R4, desc[UR38][R4.64+0x4] ;  /* 0x0000042604041981 */ /* 0x000ea2000c1e1900 */
[----:B------:R-:W-:Y:S01]  /*1a0c0*/  LEA R3, R17, 0xff, 0x7 ;  /* 0x000000ff11037811 */ /* 0x000fe200078e38ff */
[----:B------:R-:W-:Y:S01]  /*1a0d0*/  BSSY B0, `(.L_x_2466) ;  /* 0x00000e2000007945 */ /* 0x000fe20003800000 */
[----:B------:R-:W-:Y:S01]  /*1a0e0*/  PLOP3.LUT P2, PT, PT, PT, PT, 0x80, 0x0 ;  /* 0x000000000000781c */ /* 0x000fe20003f4f070 */
[----:B--2---:R-:W-:-:S05]  /*1a0f0*/  @P1 IMAD.IADD R0, R4, 0x1, -R2 ;  /* 0x0000000104001824 */ /* 0x004fca00078e0a02 */
[----:B------:R-:W-:-:S04]  /*1a100*/  IADD3 R2, R9, R0, RZ ;  /* 0x0000000009027210 */ /* 0x000fc80007ffe0ff */
[C---:B------:R-:W-:Y:S01]  /*1a110*/  IADD3 R3, R2.reuse, R3, -R10 ;  /* 0x0000000302037210 */ /* 0x040fe20007ffe80a */
[----:B------:R-:W-:-:S05]  /*1a120*/  VIADD R2, R2, 0x7f ;  /* 0x0000007f02027836 */ /* 0x000fca0000000000 */
[----:B------:R-:W-:-:S04]  /*1a130*/  SHF.R.S32.HI R4, RZ, 0x1f, R2 ;  /* 0x0000001fff047819 */ /* 0x000fc80000011402 */
[----:B------:R-:W-:Y:S02]  /*1a140*/  LEA.HI R4, R4, R2, RZ, 0x7 ;  /* 0x0000000204047211 */ /* 0x000fe400078f38ff */
[----:B------:R-:W-:-:S04]  /*1a150*/  SHF.R.S32.HI R2, RZ, 0x1f, R3 ;  /* 0x0000001fff027819 */ /* 0x000fc80000011403 */
[----:B------:R-:W-:Y:S02]  /*1a160*/  LEA.HI R2, R2, R3, RZ, 0x7 ;  /* 0x0000000302027211 */ /* 0x000fe400078f38ff */
[----:B------:R-:W-:Y:S02]  /*1a170*/  SHF.R.S32.HI R4, RZ, 0x7, R4 ;  /* 0x00000007ff047819 */ /* 0x000fe40000011404 */
[----:B------:R-:W-:-:S04]  /*1a180*/  SHF.R.S32.HI R2, RZ, 0x7, R2 ;  /* 0x00000007ff027819 */ /* 0x000fc80000011402 */
[----:B------:R-:W-:-:S05]  /*1a190*/  VIMNMX R6, R4, R2, PT ;  /* 0x0000000204067248 */ /* 0x000fca0003fe0100 */
[----:B------:R-:W-:Y:S01]  /*1a1a0*/  IMAD R2, R6, 0x80, -R9 ;  /* 0x0000008006027824 */ /* 0x000fe200078e0a09 */
[----:B------:R-:W-:-:S04]  /*1a1b0*/  IADD3 R9, -R9, RZ, RZ ;  /* 0x000000ff09097210 */ /* 0x000fc80007ffe1ff */
[----:B------:R-:W-:Y:S02]  /*1a1c0*/  VIMNMX R2, R2, R0, PT ;  /* 0x0000000002027248 */ /* 0x000fe40003fe0100 */
[----:B------:R-:W-:-:S04]  /*1a1d0*/  VIMNMX R9, RZ, R9, !PT ;  /* 0x00000009ff097248 */ /* 0x000fc80007fe0100 */
[----:B------:R-:W-:Y:S02]  /*1a1e0*/  ISETP.GT.AND P0, PT, R2, R9, PT ;  /* 0x000000090200720c */ /* 0x000fe40003f04270 */
[----:B------:R-:W-:-:S11]  /*1a1f0*/  SHF.R.U32.HI R0, RZ, 0x7, R9 ;  /* 0x00000007ff007819 */ /* 0x000fd60000011609 */
[----:B------:R-:W-:-:S05]  /*1a200*/  @P0 VIADD R2, R2, 0x7f ;  /* 0x0000007f02020836 */ /* 0x000fca0000000000 */
[----:B------:R-:W-:Y:S01]  /*1a210*/  @P0 SHF.R.S32.HI R3, RZ, 0x1f, R2 ;  /* 0x0000001fff030819 */ /* 0x000fe20000011402 */
[----:B------:R0:W-:Y:S03]  /*1a220*/  STL [R1+0x1c], R6 ;  /* 0x00001c0601007387 */ /* 0x0001e60000100800 */
[----:B------:R-:W-:Y:S01]  /*1a230*/  @P0 LEA.HI R3, R3, R2, RZ, 0x7 ;  /* 0x0000000203030211 */ /* 0x000fe200078f38ff */
[----:B------:R-:W-:-:S03]  /*1a240*/  IMAD.MOV.U32 R2, RZ, RZ, R0 ;  /* 0x000000ffff027224 */ /* 0x000fc600078e0000 */
[----:B------:R-:W-:-:S04]  /*1a250*/  @P0 SHF.R.S32.HI R2, RZ, 0x7, R3 ;  /* 0x00000007ff020819 */ /* 0x000fc80000011403 */
[----:B------:R-:W-:-:S13]  /*1a260*/  ISETP.GT.AND P0, PT, R2, R0, PT ;  /* 0x000000000200720c */ /* 0x000fda0003f04270 */
[----:B0-----:R-:W-:Y:S05]  /*1a270*/  @!P0 BRA `(.L_x_2467) ;  /* 0x0000000c001c8947 */ /* 0x001fea0003800000 */
[----:B------:R-:W0:Y:S01]  /*1a280*/  LDC R3, c[0x0][0x428] ;  /* 0x00010a00ff037b82 */ /* 0x000e220000000800 */
[----:B------:R-:W-:Y:S01]  /*1a290*/  UMOV UR4, 0xffffffff ;  /* 0xffffffff00047882 */ /* 0x000fe20000000000 */
[----:B0-----:R-:W-:Y:S02]  /*1a2a0*/  ISETP.NE.AND P0, PT, R3, 0x1, PT ;  /* 0x000000010300780c */ /* 0x001fe40003f05270 */
[----:B------:R-:W-:-:S11]  /*1a2b0*/  MOV R3, R18 ;  /* 0x0000001200037202 */ /* 0x000fd60000000f00 */
[----:B------:R-:W0:Y:S08]  /*1a2c0*/  @P0 LDC R4, c[0x0][0x42c] ;  /* 0x00010b00ff040b82 */ /* 0x000e300000000800 */
[----:B------:R-:W1:Y:S01]  /*1a2d0*/  @P0 LDC R5, c[0x0][0x430] ;  /* 0x00010c00ff050b82 */ /* 0x000e620000000800 */
[----:B0-----:R-:W-:-:S05]  /*1a2e0*/  @P0 IMAD.HI.U32 R4, R18, R4, RZ ;  /* 0x0000000412040227 */ /* 0x001fca00078e00ff */
[----:B-1----:R-:W-:Y:S02]  /*1a2f0*/  @P0 SHF.R.U32.HI R3, RZ, R5, R4 ;  /* 0x00000005ff030219 */ /* 0x002fe40000011604 */
[----:B------:R-:W-:Y:S01]  /*1a300*/  SEL R4, R11, RZ, !P1 ;  /* 0x000000ff0b047207 */ /* 0x000fe20004800000 */
[----:B------:R-:W-:Y:S06]  /*1a310*/  BRA.DIV UR4, `(.L_x_2468) ;  /* 0x0000006204607947 */ /* 0x000fec000b800000 */
.L_x_2665:
[----:B------:R-:W-:-:S03]  /*1a320*/  UMOV UR4, 0xffffffff ;  /* 0xffffffff00047882 */ /* 0x000fc60000000000 */
[----:B------:R-:W-:Y:S05]  /*1a330*/  BRA.DIV UR4, `(.L_x_2469) ;  /* 0x00000062048c7947 */ /* 0x000fea000b800000 */
[----:B------:R-:W-:-:S13]  /*1a340*/  ELECT P6, URZ, PT ;  /* 0x00000000003f782f */ /* 0x000fda00038c0000 */
.L_x_2668:
[----:B------:R-:W2:Y:S01]  /*1a350*/  LDL R5, [R1+0x28] ;  /* 0x0000280001057983 */ /* 0x000ea20000100800 */
[----:B------:R-:W-:Y:S01]  /*1a360*/  BSSY B1, `(.L_x_2470) ;  /* 0x000000b000017945 */ /* 0x000fe20003800000 */
[----:B------:R-:W0:Y:S01]  /*1a370*/  S2R R9, SR_CgaCtaId ;  /* 0x0000000000097919 */ /* 0x000e220000008800 */
[----:B--2---:R-:W-:-:S05]  /*1a380*/  VIADD R5, R5, 0x1 ;  /* 0x0000000105057836 */ /* 0x004fca0000000000 */
[----:B------:R-:W-:-:S04]  /*1a390*/  LEA.HI R6, R5, R5, RZ, 0x1 ;  /* 0x0000000505067211 */ /* 0x000fc800078f08ff */
[----:B------:R-:W-:-:S05]  /*1a3a0*/  LOP3.LUT R6, R6, 0xfffffffe, RZ, 0xc0, !PT ;  /* 0xfffffffe06067812 */ /* 0x000fca00078ec0ff */
[----:B------:R-:W-:Y:S01]  /*1a3b0*/  IMAD.IADD R5, R5, 0x1, -R6 ;  /* 0x0000000105057824 */ /* 0x000fe200078e0a06 */
[----:B------:R-:W-:-:S04]  /*1a3c0*/  MOV R6, 0x400 ;  /* 0x0000040000067802 */ /* 0x000fc80000000f00 */
[----:B0-----:R-:W-:Y:S02]  /*1a3d0*/  LEA R9, R9, R6, 0x18 ;  /* 0x0000000609097211 */ /* 0x001fe400078ec0ff */
[----:B------:R-:W-:-:S04]  /*1a3e0*/  SHF.L.U32 R5, R5, 0x1f, RZ ;  /* 0x0000001f05057819 */ /* 0x000fc800000006ff */
[----:B------:R-:W0:Y:S02]  /*1a3f0*/  SYNCS.PHASECHK.TRANS64.TRYWAIT P0, [R9+URZ+0x28820], R5 ;  /* 0x02882005090075a7 */ /* 0x000e24000800017f */
[----:B0-----:R-:W-:Y:S05]  /*1a400*/  @!P0 BRA `(.L_x_2471) ;  /* 0x0000006000788947 */ /* 0x001fea0003800000 */
.L_x_2669:
[----:B------:R-:W-:Y:S05]  /*1a410*/  BSYNC B1 ;  /* 0x0000000000017941 */ /* 0x000fea0003800000 */
.L_x_2470:
[----:B------:R-:W-:Y:S04]  /*1a420*/  BSSY B1, `(.L_x_2472) ;  /* 0x0000049000017945 */ /* 0x000fe80003800000 */
[----:B------:R-:W-:Y:S05]  /*1a430*/  @!P6 BRA `(.L_x_2473) ;  /* 0x00000004001ce947 */ /* 0x000fea0003800000 */
[----:B------:R-:W0:Y:S04]  /*1a440*/  LDL R7, [R1+0xc] ;  /* 0x00000c0001077983 */ /* 0x000e280000100800 */
[----:B------:R-:W2:Y:S01]  /*1a450*/  LDL R6, [R1+0x10] ;  /* 0x0000100001067983 */ /* 0x000ea20000100800 */
[----:B0-----:R-:W-:Y:S02]  /*1a460*/  LEA R5, R7, R9, 0x3 ;  /* 0x0000000907057211 */ /* 0x001fe400078e18ff */
[----:B--2---:R-:W-:-:S04]  /*1a470*/  SHF.L.U32 R7, R6, 0x1f, RZ ;  /* 0x0000001f06077819 */ /* 0x004fc800000006ff */
[----:B------:R-:W0:Y:S02]  /*1a480*/  SYNCS.PHASECHK.TRANS64.TRYWAIT P0, [R5+URZ+0x288a0], R7 ;  /* 0x0288a007050075a7 */ /* 0x000e24000800017f */
[----:B0-----:R-:W-:Y:S05]  /*1a490*/  @!P0 BRA `(.L_x_2474) ;  /* 0x0000006000688947 */ /* 0x001fea0003800000 */
.L_x_2670:
        /* <DEDUP_REMOVED lines=11> */
.L_x_2475:
[----:B-1----:R-:W2:Y:S01]  /*1a550*/  LDL R6, [R1+0xc] ;  /* 0x00000c0001067983 */ /* 0x002ea20000100800 */
        /* <DEDUP_REMOVED lines=10> */
[----:B------:R-:W-:Y:S02]  /*1a600*/  R2UR UR6, R6 ;  /* 0x00000000060672ca */ /* 0x000fe400000e0000 */
[----:B------:R-:W-:-:S05]  /*1a610*/  LEA R6, R2, R20, 0x7 ;  /* 0x0000001402067211 */ /* 0x000fca00078e38ff */
[----:B------:R-:W-:-:S05]  /*1a620*/  VIADD R6, R6, 0xffffff80 ;  /* 0xffffff8006067836 */ /* 0x000fca0000000000 */
[----:B------:R-:W-:Y:S01]  /*1a630*/  R2UR UR11, R6 ;  /* 0x00000000060b72ca */ /* 0x000fe200000e0000 */
[----:B------:R-:W-:Y:S02]  /*1a640*/  UIADD3 UR8, UR6, 0x18400, URZ ;  /* 0x0001840006087890 */ /* 0x000fe4000fffe03f */
[----:B------:R-:W-:-:S03]  /*1a650*/  UIADD3 UR14, UR6, 0x1c400, URZ ;  /* 0x0001c400060e7890 */ /* 0x000fc6000fffe03f */
[----:B------:R-:W-:-:S07]  /*1a660*/  UMOV UR6, 0x0 ;  /* 0x0000000000067882 */ /* 0x000fce0000000000 */
[----:B------:R1:W-:Y:S02]  /*1a670*/  UTMALDG.4D [UR8], [UR4], desc[UR6] ;  /* 0x00000608040075b4 */ /* 0x0003e40008019000 */
[----:B-1----:R-:W-:Y:S01]  /*1a680*/  UMOV UR8, UR14 ;  /* 0x0000000e00087c82 */ /* 0x002fe20008000000 */
[----:B------:R-:W-:Y:S02]  /*1a690*/  UMOV UR10, UR15 ;  /* 0x0000000f000a7c82 */ /* 0x000fe40008000000 */
[----:B------:R1:W-:Y:S01]  /*1a6a0*/  UTMALDG.4D [UR8], [UR4], desc[UR6] ;  /* 0x00000608040075b4 */ /* 0x0003e20008019000 */
[----:B------:R-:W2:Y:S02]  /*1a6b0*/  SYNCS.PHASECHK.TRANS64.TRYWAIT P0, [R5+URZ+0x288c0], R7 ;  /* 0x0288c007050075a7 */ /* 0x000ea4000800017f */
[----:B-12---:R-:W-:Y:S05]  /*1a6c0*/  @!P0 BRA `(.L_x_2476) ;  /* 0x0000005c00f08947 */ /* 0x006fea0003800000 */
.L_x_2671:
[----:B------:R-:W0:Y:S02]  /*1a6d0*/  LDL R8, [R1+0xc] ;  /* 0x00000c0001087983 */ /* 0x000e240000100800 */
[----:B01----:R-:W-:Y:S01]  /*1a6e0*/  IMAD.SHL.U32 R7, R8, 0x4000, RZ ;  /* 0x0000400008077824 */ /* 0x003fe200078e00ff */
[----:B------:R-:W-:Y:S06]  /*1a6f0*/  @P1 BRA `(.L_x_2477) ;  /* 0x00000000001c1947 */ /* 0x000fec0003800000 */
[----:B------:R-:W0:Y:S02]  /*1a700*/  S2R R8, SR_TID.X ;  /* 0x0000000000087919 */ /* 0x000e240000002100 */
[----:B0-----:R-:W-:-:S04]  /*1a710*/  LOP3.LUT R8, R8, 0x1f, RZ, 0xc0, !PT ;  /* 0x0000001f08087812 */ /* 0x001fc800078ec0ff */
[----:B------:R-:W-:Y:S02]  /*1a720*/  ISETP.NE.AND P0, PT, R8, RZ, PT ;  /* 0x000000ff0800720c */ /* 0x000fe40003f05270 */
[----:B------:R-:W-:-:S04]  /*1a730*/  MOV R8, 0x8000 ;  /* 0x0000800000087802 */ /* 0x000fc80000000f00 */
[----:B------:R0:W-:Y:S07]  /*1a740*/  SYNCS.ARRIVE.TRANS64 RZ, [R5+URZ+0x288b0], R8 ;  /* 0x0288b00805ff79a7 */ /* 0x0001ee000800003f */
[----:B------:R-:W-:Y:S05]  /*1a750*/  @!P0 BRA `(.L_x_2477) ;  /* 0x0000000000048947 */ /* 0x000fea0003800000 */
[----:B------:R-:W-:Y:S01]  /*1a760*/  BPT.TRAP 0x1 ;  /* 0x000000040000795c */ /* 0x000fe20000300000 */
.L_x_2477:
        /* <DEDUP_REMOVED lines=20> */
.L_x_2473:
[----:B------:R-:W-:Y:S05]  /*1a8b0*/  BSYNC B1 ;  /* 0x0000000000017941 */ /* 0x000fea0003800000 */
.L_x_2472:
[----:B0-----:R-:W2:Y:S04]  /*1a8c0*/  LDL.LU R5, [R1+0xc] ;  /* 0x00000c0001057983 */ /* 0x001ea80000300800 */
        /* <DEDUP_REMOVED lines=12> */
[C---:B------:R-:W-:Y:S02]  /*1a990*/  IMAD R5, R2.reuse, 0x80, R20 ;  /* 0x0000008002057824 */ /* 0x040fe400078e0214 */
[----:B------:R-:W-:-:S03]  /*1a9a0*/  VIADD R2, R2, 0xffffffff ;  /* 0xffffffff02027836 */ /* 0x000fc60000000000 */
[----:B------:R-:W-:-:S07]  /*1a9b0*/  IADD3 R5, R5, -0x100, RZ ;  /* 0xffffff0005057810 */ /* 0x000fce0007ffe0ff */
.L_x_2484:
[----:B------:R-:W-:Y:S05]  /*1a9c0*/  YIELD ;  /* 0x0000000000007946 */ /* 0x000fea0003800000 */
[----:B------:R-:W-:Y:S04]  /*1a9d0*/  BSSY B1, `(.L_x_2478) ;  /* 0x0000044000017945 */ /* 0x000fe80003800000 */
[----:B0-----:R-:W-:Y:S05]  /*1a9e0*/  @!P6 BRA `(.L_x_2479) ;  /* 0x000000040008e947 */ /* 0x001fea0003800000 */
[----:B------:R-:W2:Y:S04]  /*1a9f0*/  LDL R6, [R1+0xc] ;  /* 0x00000c0001067983 */ /* 0x000ea80000100800 */
[----:B------:R-:W3:Y:S01]  /*1aa00*/  LDL R7, [R1+0x10] ;  /* 0x0000100001077983 */ /* 0x000ee20000100800 */
[----:B--2---:R-:W-:Y:S01]  /*1aa10*/  IMAD R6, R6, 0x8, R9 ;  /* 0x0000000806067824 */ /* 0x004fe200078e0209 */
[----:B---3--:R-:W-:-:S04]  /*1aa20*/  SHF.L.U32 R7, R7, 0x1f, RZ ;  /* 0x0000001f07077819 */ /* 0x008fc800000006ff */
[----:B------:R-:W0:Y:S02]  /*1aa30*/  SYNCS.PHASECHK.TRANS64.TRYWAIT P0, [R6+URZ+0x288a0], R7 ;  /* 0x0288a007060075a7 */ /* 0x000e24000800017f */
[----:B0-----:R-:W-:Y:S05]  /*1aa40*/  @!P0 BRA `(.L_x_2480) ;  /* 0x0000005c00248947 */ /* 0x001fea0003800000 */
.L_x_2672:
        /* <DEDUP_REMOVED lines=11> */
.L_x_2481:
        /* <DEDUP_REMOVED lines=12> */
[----:B--2---:R-:W-:-:S04]  /*1abc0*/  LEA R8, R8, R9, 0xf ;  /* 0x0000000908087211 */ /* 0x004fc800078e78ff */
        /* <DEDUP_REMOVED lines=9> */
.L_x_2673:
        /* <DEDUP_REMOVED lines=8> */
.L_x_2483:
        /* <DEDUP_REMOVED lines=19> */
.L_x_2479:
[----:B------:R-:W-:Y:S05]  /*1ae10*/  BSYNC B1 ;  /* 0x0000000000017941 */ /* 0x000fea0003800000 */
.L_x_2478:
[----:B01----:R-:W2:Y:S04]  /*1ae20*/  LDL.LU R6, [R1+0xc] ;  /* 0x00000c0001067983 */ /* 0x003ea80000300800 */
[----:B------:R-:W3:Y:S01]  /*1ae30*/  LDL.LU R7, [R1+0x10] ;  /* 0x0000100001077983 */ /* 0x000ee20000300800 */
[----:B------:R-:W-:Y:S01]  /*1ae40*/  IADD3 R2, R2, -0x1, RZ ;  /* 0xffffffff02027810 */ /* 0x000fe20007ffe0ff */
[----:B------:R-:W-:Y:S02]  /*1ae50*/  VIADD R5, R5, 0xffffff80 ;  /* 0xffffff8005057836 */ /* 0x000fe40000000000 */
[----:B--2---:R-:W-:-:S05]  /*1ae60*/  VIADD R6, R6, 0x1 ;  /* 0x0000000106067836 */ /* 0x004fca0000000000 */
        /* <DEDUP_REMOVED lines=8> */
.L_x_2467:
[----:B------:R-:W-:Y:S05]  /*1aef0*/  BSYNC B0 ;  /* 0x0000000000007941 */ /* 0x000fea0003800000 */
.L_x_2466:
        /* <DEDUP_REMOVED lines=10> */
[----:B0-----:R-:W0:Y:S01]  /*1afa0*/  S2R R7, SR_LANEID ;  /* 0x0000000000077919 */ /* 0x001e220000000000 */
[----:B------:R-:W-:Y:S01]  /*1afb0*/  VOTEU.ANY UR4, UPT, PT ;  /* 0x0000000000047886 */ /* 0x000fe200038e0100 */
[----:B------:R-:W1:Y:S01]  /*1afc0*/  LDC.64 R2, c[0x0][0xc38] ;  /* 0x00030e00ff027b82 */ /* 0x000e620000000a00 */
[----:B------:R-:W0:Y:S08]  /*1afd0*/  FLO.U32 R0, UR4 ;  /* 0x0000000400007d00 */ /* 0x000e3000080e0000 */
        /* <DEDUP_REMOVED lines=9> */
.L_x_2486:
        /* <DEDUP_REMOVED lines=15> */
[----:B0-----:R-:W-:Y:S01]  /*1b160*/  MOV R7, UR9 ;  /* 0x0000000900077c02 */ /* 0x001fe20008000f00 */
[----:B------:R-:W-:Y:S01]  /*1b170*/  IMAD.U32 R10, RZ, RZ, UR4 ;  /* 0x00000004ff0a7e24 */ /* 0x000fe2000f8e00ff */
[----:B------:R-:W-:Y:S01]  /*1b180*/  MOV R8, 0x70 ;  /* 0x0000007000087802 */ /* 0x000fe20000000f00 */
[----:B------:R-:W-:-:S02]  /*1b190*/  IMAD.U32 R11, RZ, RZ, UR5 ;  /* 0x00000005ff0b7e24 */ /* 0x000fc4000f8e00ff */
[----:B------:R-:W-:Y:S02]  /*1b1a0*/  IMAD.MOV.U32 R12, RZ, RZ, 0x1 ;  /* 0x00000001ff0c7424 */ /* 0x000fe400078e00ff */
[----:B------:R-:W-:-:S07]  /*1b1b0*/  IMAD.MOV.U32 R13, RZ, RZ, RZ ;  /* 0x000000ffff0d7224 */ /* 0x000fce00078e00ff */
[----:B------:R-:W-:-:S07]  /*1b1c0*/  LEPC R20, `(.L_x_2488) ;  /* 0x000000001014794e */ /* 0x000fce0000000000 */
[----:B-1----:R-:W-:Y:S05]  /*1b1d0*/  CALL.ABS.NOINC R2 ;  /* 0x0000000002007343 */ /* 0x002fea0003c00000 */
.L_x_2488:
[----:B------:R-:W2:Y:S02]  /*1b1e0*/  LDL R2, [R1+0x14] ;  /* 0x0000140001027983 */ /* 0x000ea40000100800 */
[----:B--2---:R-:W-:-:S04]  /*1b1f0*/  IADD3 R0, R2, 0x400, RZ ;  /* 0x0000040002007810 */ /* 0x004fc80007ffe0ff */
        /* <DEDUP_REMOVED lines=11> */
[----:B0-----:R-:W-:Y:S01]  /*1b2b0*/  IMAD.U32 R7, RZ, RZ, UR9 ;  /* 0x00000009ff077e24 */ /* 0x001fe2000f8e00ff */
[----:B------:R-:W-:Y:S01]  /*1b2c0*/  MOV R13, RZ ;  /* 0x000000ff000d7202 */ /* 0x000fe20000000f00 */
[----:B------:R-:W-:-:S02]  /*1b2d0*/  IMAD.U32 R10, RZ, RZ, UR4 ;  /* 0x00000004ff0a7e24 */ /* 0x000fc4000f8e00ff */
[----:B------:R-:W-:Y:S02]  /*1b2e0*/  IMAD.MOV.U32 R8, RZ, RZ, 0x70 ;  /* 0x00000070ff087424 */ /* 0x000fe400078e00ff */
[----:B-1----:R-:W-:-:S07]  /*1b2f0*/  IMAD.MOV.U32 R12, RZ, RZ, 0x1 ;  /* 0x00000001ff0c7424 */ /* 0x002fce00078e00ff */
[----:B------:R-:W-:-:S07]  /*1b300*/  LEPC R20, `(.L_x_2490) ;  /* 0x000000001014794e */ /* 0x000fce0000000000 */
[----:B--2---:R-:W-:Y:S05]  /*1b310*/  CALL.ABS.NOINC R2 ;  /* 0x0000000002007343 */ /* 0x004fea0003c00000 */
.L_x_2490:
        /* <DEDUP_REMOVED lines=15> */
[----:B0-----:R-:W-:Y:S05]  /*1b410*/  CALL.ABS.NOINC R2 ;  /* 0x0000000002007343 */ /* 0x001fea0003c00000 */
.L_x_2489:
[----:B------:R-:W2:Y:S01]  /*1b420*/  LDL.LU R2, [R1+0x20] ;  /* 0x0000200001027983 */ /* 0x000ea20000300800 */
[----:B------:R-:W-:-:S03]  /*1b430*/  ULDC.64 UR4, c[0x0][0x9f8] ;  /* 0x00027e0000047ab9 */ /* 0x000fc60000000a00 */
[----:B------:R-:W3:Y:S04]  /*1b440*/  LDL.LU R0, [R1+0x24] ;  /* 0x0000240001007983 */ /* 0x000ee80000300800 */
[----:B------:R-:W4:Y:S04]  /*1b450*/  LDL.LU R4, [R1+0x2c] ;  /* 0x00002c0001047983 */ /* 0x000f280000300800 */
[----:B------:R-:W4:Y:S01]  /*1b460*/  LDL.LU R6, [R1+0x18] ;  /* 0x0000180001067983 */ /* 0x000f220000300800 */
[----:B------:R-:W-:-:S04]  /*1b470*/  ISETP.NE.U32.AND P0, PT, RZ, UR4, PT ;  /* 0x00000004ff007c0c */ /* 0x000fc8000bf05070 */
[----:B------:R-:W-:Y:S01]  /*1b480*/  ISETP.NE.AND.EX P0, PT, RZ, UR5, PT, P0 ;  /* 0x00000005ff007c0c */ /* 0x000fe2000bf05300 */
[----:B0-----:R-:W0:Y:S02]  /*1b490*/  S2R R8, SR_TID.X ;  /* 0x0000000000087919 */ /* 0x001e240000002100 */
        /* <DEDUP_REMOVED lines=9> */
[----:B----4-:R-:W-:-:S06]  /*1b530*/  IMAD.MOV.U32 R0, RZ, RZ, R6 ;  /* 0x000000ffff007224 */ /* 0x010fcc00078e0006 */
[----:B------:R0:W5:Y:S01]  /*1b540*/  @P0 LDG.E R0, desc[UR38][R2.64] ;  /* 0x0000002602000981 */ /* 0x000162000c1e1900 */
[----:B------:R-:W-:Y:S01]  /*1b550*/  PLOP3.LUT P1, PT, P6, PT, PT, 0x8, 0x0 ;  /* 0x000000000000781c */ /* 0x000fe2000372e170 */
[----:B0-----:R-:W-:Y:S02]  /*1b560*/  IMAD R2, R17, 0x80, R4 ;  /* 0x0000008011027824 */ /* 0x001fe400078e0204 */
[----:B------:R-:W0:Y:S02]  /*1b570*/  LDC R4, c[0x0][0x428] ;  /* 0x00010a00ff047b82 */ /* 0x000e240000000800 */
[----:B0-----:R-:W-:-:S13]  /*1b580*/  ISETP.NE.AND P0, PT, R4, 0x1, PT ;  /* 0x000000010400780c */ /* 0x001fda0003f05270 */
[----:B------:R-:W0:Y:S08]  /*1b590*/  @P0 LDC R5, c[0x0][0x42c] ;  /* 0x00010b00ff050b82 */ /* 0x000e300000000800 */
[----:B------:R-:W1:Y:S01]  /*1b5a0*/  @P0 LDC R4, c[0x0][0x430] ;  /* 0x00010c00ff040b82 */ /* 0x000e620000000800 */
[----:B0-----:R-:W-:Y:S01]  /*1b5b0*/  @P0 IMAD.HI.U32 R7, R18, R5, RZ ;  /* 0x0000000512070227 */ /* 0x001fe200078e00ff */
[----:B------:R-:W-:-:S04]  /*1b5c0*/  MOV R5, R18 ;  /* 0x0000001200057202 */ /* 0x000fc80000000f00 */
[----:B-1----:R-:W-:Y:S02]  /*1b5d0*/  @P0 SHF.R.U32.HI R5, RZ, R4, R7 ;  /* 0x00000004ff050219 */ /* 0x002fe40000011607 */
[----:B------:R-:W-:-:S04]  /*1b5e0*/  ISETP.NE.U32.AND P0, PT, RZ, UR4, PT ;  /* 0x00000004ff007c0c */ /* 0x000fc8000bf05070 */
[----:B------:R-:W-:-:S04]  /*1b5f0*/  ISETP.NE.AND.EX P0, PT, RZ, UR5, PT, P0 ;  /* 0x00000005ff007c0c */ /* 0x000fc8000bf05300 */
[----:B------:R-:W-:-:S09]  /*1b600*/  SEL R3, R6, RZ, !P0 ;  /* 0x000000ff06037207 */ /* 0x000fd20004000000 */
.L_x_2491:
        /* <DEDUP_REMOVED lines=16> */
.L_x_2492:
        /* <DEDUP_REMOVED lines=9> */
[----:B------:R-:W2:Y:S01]  /*1b7a0*/  LDL R4, [R1+0x1c] ;  /* 0x00001c0001047983 */ /* 0x000ea20000100800 */
[----:B------:R-:W0:Y:S01]  /*1b7b0*/  LDC.64 R8, c[0x0][0x3f8] ;  /* 0x0000fe00ff087b82 */ /* 0x000e220000000a00 */
[----:B------:R-:W-:Y:S02]  /*1b7c0*/  ULDC.64 UR4, c[0x0][0xa08] ;  /* 0x0002820000047ab9 */ /* 0x000fe40000000a00 */
[----:B0-----:R-:W-:Y:S01]  /*1b7d0*/  LOP3.LUT P0, RZ, R8, UR4, RZ, 0xfc, !PT ;  /* 0x0000000408ff7c12 */ /* 0x001fe2000f80fcff */
[----:B------:R-:W-:-:S03]  /*1b7e0*/  UMOV UR4, 0xffffffff ;  /* 0xffffffff00047882 */ /* 0x000fc60000000000 */
[----:B------:R-:W-:-:S04]  /*1b7f0*/  LOP3.LUT P0, RZ, R9, UR5, RZ, 0xfc, P0 ;  /* 0x0000000509ff7c12 */ /* 0x000fc8000800fcff */
[----:B-----5:R-:W-:Y:S01]  /*1b800*/  SEL R6, R0, RZ, !P0 ;  /* 0x000000ff00067207 */ /* 0x020fe20004000000 */
[----:B--2---:R-:W-:Y:S01]  /*1b810*/  VIADD R4, R4, 0xffffffff ;  /* 0xffffffff04047836 */ /* 0x004fe20000000000 */
[----:B------:R-:W-:Y:S07]  /*1b820*/  BRA.DIV UR4, `(.L_x_2493) ;  /* 0x0000004e04d47947 */ /* 0x000fee000b800000 */
.L_x_2676:
[----:B------:R-:W-:Y:S01]  /*1b830*/  UMOV UR4, 0xffffffff ;  /* 0xffffffff00047882 */ /* 0x000fe20000000000 */
[----:B------:R-:W-:Y:S02]  /*1b840*/  SHF.R.S32.HI R17, RZ, 0x1f, R0 ;  /* 0x0000001fff117819 */ /* 0x000fe40000011400 */
[----:B------:R-:W-:Y:S05]  /*1b850*/  BRA.DIV UR4, `(.L_x_2494) ;  /* 0x0000004e04fc7947 */ /* 0x000fea000b800000 */
[----:B------:R-:W-:-:S13]  /*1b860*/  ELECT P6, URZ, PT ;  /* 0x00000000003f782f */ /* 0x000fda00038c0000 */
.L_x_2679:
        /* <DEDUP_REMOVED lines=18> */
[----:B------:R-:W-:-:S04]  /*1b990*/  LEA R10, P0, R6, R8, 0x2 ;  /* 0x00000008060a7211 */ /* 0x000fc800078010ff */
[----:B------:R-:W-:-:S05]  /*1b9a0*/  LEA.HI.X R11, R6, R9, R7, 0x2, P0 ;  /* 0x00000009060b7211 */ /* 0x000fca00000f1407 */
[----:B------:R0:W5:Y:S04]  /*1b9b0*/  LDG.E R6, desc[UR38][R10.64] ;  /* 0x000000260a067981 */ /* 0x000168000c1e1900 */
.L_x_2496:
        /* <DEDUP_REMOVED lines=9> */
.L_x_2680:
        /* <DEDUP_REMOVED lines=11> */
.L_x_2498:
        /* <DEDUP_REMOVED lines=27> */
.L_x_2495:
        /* <DEDUP_REMOVED lines=31> */
[----:B--2---:R-:W-:-:S04]  /*1bea0*/  IADD3 R12, R12, 0x1, RZ ;  /* 0x000000010c0c7810 */ /* 0x004fc80007ffe0ff */
[----:B------:R-:W-:Y:S01]  /*1beb0*/  LEA.HI R2, R12, R12, RZ, 0x1 ;  /* 0x0000000c0c027211 */ /* 0x000fe200078f08ff */
[----:B------:R0:W-:Y:S03]  /*1bec0*/  STL [R1+0x28], R12 ;  /* 0x0000280c01007387 */ /* 0x0001e60000100800 */
[----:B------:R-:W-:-:S05]  /*1bed0*/  LOP3.LUT R2, R2, 0xfffffffe, RZ, 0xc0, !PT ;  /* 0xfffffffe02027812 */ /* 0x000fca00078ec0ff */
[----:B------:R-:W-:-:S05]  /*1bee0*/  IMAD.IADD R2, R12, 0x1, -R2 ;  /* 0x000000010c027824 */ /* 0x000fca00078e0a02 */
[----:B------:R-:W-:-:S04]  /*1bef0*/  SHF.L.U32 R2, R2, 0x1f, RZ ;  /* 0x0000001f02027819 */ /* 0x000fc800000006ff */
[----:B------:R-:W1:Y:S02]  /*1bf00*/  SYNCS.PHASECHK.TRANS64.TRYWAIT P0, [R10+URZ+0x28820], R2 ;  /* 0x028820020a0075a7 */ /* 0x000e64000800017f */
[----:B01----:R-:W-:Y:S05]  /*1bf10*/  @!P0 BRA `(.L_x_2500) ;  /* 0x0000004800808947 */ /* 0x003fea0003800000 */
.L_x_2681:
[----:B------:R-:W-:Y:S05]  /*1bf20*/  BSYNC B0 ;  /* 0x0000000000007941 */ /* 0x000fea0003800000 */
.L_x_2499:
[----:B0-----:R-:W2:Y:S01]  /*1bf30*/  LDL R3, [R1+0x1c] ;  /* 0x00001c0001037983 */ /* 0x001ea20000100800 */
[----:B------:R-:W-:Y:S01]  /*1bf40*/  BSSY B0, `(.L_x_2501) ;  /* 0x0000183000007945 */ /* 0x000fe20003800000 */
[----:B--2---:R-:W-:-:S13]  /*1bf50*/  ISETP.GE.AND P0, PT, R3, 0x2, PT ;  /* 0x000000020300780c */ /* 0x004fda0003f06270 */
[----:B------:R-:W-:Y:S05]  /*1bf60*/  @!P0 BRA `(.L_x_2502) ;  /* 0x0000001800008947 */ /* 0x000fea0003800000 */
[C---:B------:R-:W-:Y:S01]  /*1bf70*/  LOP3.LUT R2, R3.reuse, 0x1, RZ, 0xc0, !PT ;  /* 0x0000000103027812 */ /* 0x040fe200078ec0ff */
[----:B------:R-:W-:Y:S01]  /*1bf80*/  VIADD R10, R3, 0xfffffffe ;  /* 0xfffffffe030a7836 */ /* 0x000fe20000000000 */
[----:B------:R-:W-:Y:S02]  /*1bf90*/  BSSY B1, `(.L_x_2503) ;  /* 0x0000087000017945 */ /* 0x000fe40003800000 */
[----:B------:R-:W-:Y:S02]  /*1bfa0*/  ISETP.NE.U32.AND P0, PT, R2, 0x1, PT ;  /* 0x000000010200780c */ /* 0x000fe40003f05070 */
[----:B------:R-:W-:-:S11]  /*1bfb0*/  MOV R7, R10 ;  /* 0x0000000a00077202 */ /* 0x000fd60000000f00 */
        /* <DEDUP_REMOVED lines=11> */
[----:B------:R-:W-:Y:S01]  /*1c070*/  IMAD.MOV.U32 R2, RZ, RZ, R6 ;  /* 0x000000ffff027224 */ /* 0x000fe200078e0006 */
        /* <DEDUP_REMOVED lines=11> */
[--C-:B------:R-:W-:Y:S01]  /*1c130*/  SHF.R.S32.HI R3, RZ, 0x1f, R2.reuse ;  /* 0x0000001fff037819 */ /* 0x100fe20000011402 */
[C---:B------:R-:W-:Y:S02]  /*1c140*/  IMAD R7, R0.reuse, UR5, R7 ;  /* 0x0000000500077c24 */ /* 0x040fe4000f8e0207 */
[----:B------:R-:W-:Y:S01]  /*1c150*/  IMAD.WIDE.U32 R12, R0, UR4, R2 ;  /* 0x00000004000c7c25 */ /* 0x000fe2000f8e0002 */
[----:B------:R-:W-:-:S03]  /*1c160*/  IADD3 R3, -R2, RZ, RZ ;  /* 0x000000ff02037210 */ /* 0x000fc60007ffe1ff */
[----:B------:R-:W-:Y:S01]  /*1c170*/  IMAD.IADD R7, R7, 0x1, R13 ;  /* 0x0000000107077824 */ /* 0x000fe200078e020d */
[----:B------:R-:W-:Y:S01]  /*1c180*/  LEA R8, P0, R12, R8, 0x2 ;  /* 0x000000080c087211 */ /* 0x000fe200078010ff */
[----:B------:R-:W-:-:S03]  /*1c190*/  IMAD R3, R15, R3, R10 ;  /* 0x000000030f037224 */ /* 0x000fc600078e020a */
[----:B------:R-:W-:-:S05]  /*1c1a0*/  LEA.HI.X R9, R12, R9, R7, 0x2, P0 ;  /* 0x000000090c097211 */ /* 0x000fca00000f1407 */
[----:B------:R0:W5:Y:S04]  /*1c1b0*/  LDG.E R2, desc[UR38][R8.64] ;  /* 0x0000002608027981 */ /* 0x000168000c1e1900 */
.L_x_2507:
[----:B0-----:R-:W0:Y:S01]  /*1c1c0*/  S2R R8, SR_CgaCtaId ;  /* 0x0000000000087919 */ /* 0x001e220000008800 */
[----:B------:R-:W-:-:S04]  /*1c1d0*/  MOV R7, 0x400 ;  /* 0x0000040000077802 */ /* 0x000fc80000000f00 */
[----:B0-----:R-:W-:Y:S02]  /*1c1e0*/  LEA R7, R8, R7, 0x18 ;  /* 0x0000000708077211 */ /* 0x001fe400078ec0ff */
[----:B------:R-:W-:-:S03]  /*1c1f0*/  SHF.L.U32 R8, R14, 0x1f, RZ ;  /* 0x0000001f0e087819 */ /* 0x000fc600000006ff */
[----:B------:R-:W-:-:S04]  /*1c200*/  IMAD R7, R11, 0x8, R7 ;  /* 0x000000080b077824 */ /* 0x000fc800078e0207 */
[----:B------:R-:W0:Y:S02]  /*1c210*/  SYNCS.PHASECHK.TRANS64.TRYWAIT P0, [R7+URZ+0x28840], R8 ;  /* 0x02884008070075a7 */ /* 0x000e24000800017f */
[----:B0-----:R-:W-:Y:S05]  /*1c220*/  @!P0 BRA `(.L_x_2508) ;  /* 0x0000004400dc8947 */ /* 0x001fea0003800000 */
.L_x_2682:
        /* <DEDUP_REMOVED lines=11> */
.L_x_2509:
        /* <DEDUP_REMOVED lines=11> */
[----:B0-----:R-:W-:-:S04]  /*1c390*/  LEA R8, R13, R8, 0x18 ;  /* 0x000000080d087211 */ /* 0x001fc800078ec0ff */
[----:B------:R-:W-:-:S04]  /*1c3a0*/  LEA R7, R11, R8, 0xf ;  /* 0x000000080b077211 */ /* 0x000fc800078e78ff */
        /* <DEDUP_REMOVED lines=20> */
.L_x_2683:
        /* <DEDUP_REMOVED lines=8> */
[----:B---3--:R-:W-:-:S04]  /*1c570*/  LEA R12, R13, R12, 0x18 ;  /* 0x0000000c0d0c7211 */ /* 0x008fc800078ec0ff */
[----:B--2---:R-:W-:-:S04]  /*1c580*/  LEA R7, R9, R12, 0x3 ;  /* 0x0000000c09077211 */ /* 0x004fc800078e18ff */
[----:B------:R1:W-:Y:S03]  /*1c590*/  SYNCS.ARRIVE.TRANS64 RZ, [R7+URZ+0x28850], R8 ;  /* 0x0288500807ff79a7 */ /* 0x0003e6000800003f */
[----:B------:R-:W-:Y:S05]  /*1c5a0*/  @!P0 BRA `(.L_x_2511) ;  /* 0x0000000000048947 */ /* 0x000fea0003800000 */
[----:B------:R-:W-:Y:S01]  /*1c5b0*/  BPT.TRAP 0x1 ;  /* 0x000000040000795c */ /* 0x000fe20000300000 */
.L_x_2511:
[----:B01----:R-:W2:Y:S01]  /*1c5c0*/  LDL.LU R7, [R1] ;  /* 0x0000000001077983 */ /* 0x003ea20000300800 */
[----:B------:R-:W-:Y:S01]  /*1c5d0*/  MOV R9, 0x400 ;  /* 0x0000040000097802 */ /* 0x000fe20000000f00 */
[----:B------:R-:W0:Y:S01]  /*1c5e0*/  S2R R12, SR_CgaCtaId ;  /* 0x00000000000c7919 */ /* 0x000e220000008800 */
[----:B------:R-:W-:Y:S01]  /*1c5f0*/  R2UR UR11, R4 ;  /* 0x00000000040b72ca */ /* 0x000fe200000e0000 */
[----:B------:R-:W-:Y:S01]  /*1c600*/  UIADD3 UR4, UP0, UR40, 0x470, URZ ;  /* 0x0000047028047890 */ /* 0x000fe2000ff1e03f */
[----:B------:R-:W-:Y:S02]  /*1c610*/  R2UR UR13, R6 ;  /* 0x00000000060d72ca */ /* 0x000fe400000e0000 */
[----:B------:R-:W-:Y:S02]  /*1c620*/  R2UR UR12, R5 ;  /* 0x00000000050c72ca */ /* 0x000fe400000e0000 */
[----:B0-----:R-:W-:Y:S01]  /*1c630*/  LEA R9, R12, R9, 0x18 ;  /* 0x000000090c097211 */ /* 0x001fe200078ec0ff */
[----:B--2---:R-:W-:-:S02]  /*1c640*/  IMAD.MOV.U32 R8, RZ, RZ, R7 ;  /* 0x000000ffff087224 */ /* 0x004fc400078e0007 */
[----:B------:R-:W2:Y:S01]  /*1c650*/  LDL R7, [R1+0x4] ;  /* 0x0000040001077983 */ /* 0x000ea20000100800 */
[----:B------:R-:W-:Y:S01]  /*1c660*/  UMOV UR10, URZ ;  /* 0x0000003f000a7c82 */ /* 0x000fe20008000000 */
[----:B------:R-:W-:Y:S01]  /*1c670*/  UMOV UR6, 0x0 ;  /* 0x0000000000067882 */ /* 0x000fe20000000000 */
[----:B------:R-:W-:Y:S01]  /*1c680*/  LEA R4, R8, R9, 0x3 ;  /* 0x0000000908047211 */ /* 0x000fe200078e18ff */
[----:B------:R-:W-:Y:S01]  /*1c690*/  UMOV UR7, 0x14f00000 ;  /* 0x14f0000000077882 */ /* 0x000fe20000000000 */
[----:B------:R-:W-:Y:S01]  /*1c6a0*/  UMOV UR15, 0x40 ;  /* 0x00000040000f7882 */ /* 0x000fe20000000000 */
[----:B------:R-:W-:Y:S01]  /*1c6b0*/  IMAD.MOV.U32 R6, RZ, RZ, R2 ;  /* 0x000000ffff067224 */ /* 0x000fe200078e0002 */
[----:B------:R-:W-:Y:S01]  /*1c6c0*/  R2UR UR9, R4 ;  /* 0x00000000040972ca */ /* 0x000fe200000e0000 */
[----:B------:R-:W-:-:S05]  /*1c6d0*/  IMAD R4, R8, 0x8000, R9 ;  /* 0x0000800008047824 */ /* 0x000fca00078e0209 */
[----:B------:R-:W-:Y:S02]  /*1c6e0*/  R2UR UR14, R4 ;  /* 0x00000000040e72ca */ /* 0x000fe400000e0000 */
[----:B------:R-:W-:-:S05]  /*1c6f0*/  MOV R4, R3 ;  /* 0x0000000300047202 */ /* 0x000fca0000000f00 */
[----:B------:R-:W-:-:S06]  /*1c700*/  UIADD3 UR9, UR9, 0x28850, URZ ;  /* 0x0002885009097890 */ /* 0x000fcc000fffe03f */
[----:B------:R-:W-:Y:S02]  /*1c710*/  UIADD3 UR8, UR14, 0x400, URZ ;  /* 0x000004000e087890 */ /* 0x000fe4000fffe03f */
[----:B------:R-:W-:Y:S01]  /*1c720*/  UIADD3 UR14, UR14, 0x4400, URZ ;  /* 0x000044000e0e7890 */ /* 0x000fe2000fffe03f */
[----:B--2---:R-:W-:-:S13]  /*1c730*/  R2UR UR5, R7 ;  /* 0x00000000070572ca */ /* 0x004fda00000e0000 */
[----:B------:R-:W-:Y:S02]  /*1c740*/  ULEA UR11, UR11, UR5, 0x7 ;  /* 0x000000050b0b7291 */ /* 0x000fe4000f8e383f */
[----:B------:R-:W-:-:S09]  /*1c750*/  UIADD3.X UR5, URZ, UR41, URZ, UP0, !UPT ;  /* 0x000000293f057290 */ /* 0x000fd200087fe43f */
[----:B------:R0:W-:Y:S02]  /*1c760*/  UTMALDG.4D [UR8], [UR4], desc[UR6] ;  /* 0x00000608040075b4 */ /* 0x0001e40008019000 */
[----:B0-----:R-:W-:Y:S01]  /*1c770*/  UMOV UR8, UR14 ;  /* 0x0000000e00087c82 */ /* 0x001fe20008000000 */
[----:B------:R-:W-:Y:S02]  /*1c780*/  UMOV UR10, UR15 ;  /* 0x0000000f000a7c82 */ /* 0x000fe40008000000 */
[----:B------:R0:W-:Y:S02]  /*1c790*/  UTMALDG.4D [UR8], [UR4], desc[UR6] ;  /* 0x00000608040075b4 */ /* 0x0001e40008019000 */
[----:B0-----:R-:W-:Y:S01]  /*1c7a0*/  NOP ;  /* 0x0000000000007918 */ /* 0x001fe20000000000 */
.L_x_2506:
[----:B------:R-:W-:Y:S05]  /*1c7b0*/  BSYNC B2 ;  /* 0x0000000000027941 */ /* 0x000fea0003800000 */
.L_x_2505:
[----:B------:R-:W2:Y:S04]  /*1c7c0*/  LDL.LU R2, [R1+0x1c] ;  /* 0x00001c0001027983 */ /* 0x000ea80000300800 */
[----:B------:R0:W-:Y:S04]  /*1c7d0*/  STL [R1], R11 ;  /* 0x0000000b01007387 */ /* 0x0001e80000100800 */
[----:B------:R0:W-:Y:S02]  /*1c7e0*/  STL [R1+0x8], R14 ;  /* 0x0000080e01007387 */ /* 0x0001e40000100800 */
[----:B0-2---:R-:W-:-:S07]  /*1c7f0*/  VIADD R7, R2, 0xfffffffd ;  /* 0xfffffffd02077836 */ /* 0x005fce0000000000 */
.L_x_2504:
[----:B------:R-:W-:Y:S05]  /*1c800*/  BSYNC B1 ;  /* 0x0000000000017941 */ /* 0x000fea0003800000 */
.L_x_2503:
[----:B------:R-:W-:-:S13]  /*1c810*/  ISETP.NE.AND P0, PT, R10, RZ, PT ;  /* 0x000000ff0a00720c */ /* 0x000fda0003f05270 */
[----:B------:R-:W-:Y:S05]  /*1c820*/  @!P0 BRA `(.L_x_2502) ;  /* 0x0000000c00d08947 */ /* 0x000fea0003800000 */
[----:B------:R-:W-:-:S07]  /*1c830*/  IMAD.MOV.U32 R11, RZ, RZ, R6 ;  /* 0x000000ffff0b7224 */ /* 0x000fce00078e0006 */
.L_x_2526:
        /* <DEDUP_REMOVED lines=30> */
[----:B------:R-:W-:-:S06]  /*1ca20*/  LEA.HI.X R11, R2, UR5, R3, 0x2, P0 ;  /* 0x00000005020b7c11 */ /* 0x000fcc00080f1403 */
[----:B------:R0:W5:Y:S03]  /*1ca30*/  LDG.E R11, desc[UR38][R10.64] ;  /* 0x000000260a0b7981 */ /* 0x000166000c1e1900 */
.L_x_2514:
[----:B------:R-:W1:Y:S01]  /*1ca40*/  S2R R3, SR_CgaCtaId ;  /* 0x0000000000037919 */ /* 0x000e620000008800 */
[----:B------:R-:W-:-:S04]  /*1ca50*/  MOV R2, 0x400 ;  /* 0x0000040000027802 */ /* 0x000fc80000000f00 */
[----:B-1----:R-:W-:Y:S02]  /*1ca60*/  LEA R2, R3, R2, 0x18 ;  /* 0x0000000203027211 */ /* 0x002fe400078ec0ff */
[----:B------:R-:W-:-:S03]  /*1ca70*/  SHF.L.U32 R3, R9, 0x1f, RZ ;  /* 0x0000001f09037819 */ /* 0x000fc600000006ff */
[----:B------:R-:W-:-:S04]  /*1ca80*/  IMAD R2, R8, 0x8, R2 ;  /* 0x0000000808027824 */ /* 0x000fc800078e0202 */
[----:B------:R-:W1:Y:S02]  /*1ca90*/  SYNCS.PHASECHK.TRANS64.TRYWAIT P0, [R2+URZ+0x28840], R3 ;  /* 0x02884003020075a7 */ /* 0x000e64000800017f */
[----:B-1----:R-:W-:Y:S05]  /*1caa0*/  @!P0 BRA `(.L_x_2515) ;  /* 0x0000003c00e48947 */ /* 0x002fea0003800000 */
.L_x_2684:
        /* <DEDUP_REMOVED lines=11> */
.L_x_2516:
        /* <DEDUP_REMOVED lines=33> */
.L_x_2685:
        /* <DEDUP_REMOVED lines=8> */
.L_x_2518:
        /* <DEDUP_REMOVED lines=14> */
[----:B------:R-:W-:Y:S01]  /*1ced0*/  MOV R4, R12 ;  /* 0x0000000c00047202 */ /* 0x000fe20000000f00 */
        /* <DEDUP_REMOVED lines=14> */
.L_x_2513:
[----:B------:R-:W-:Y:S05]  /*1cfc0*/  BSYNC B1 ;  /* 0x0000000000017941 */ /* 0x000fea0003800000 */
.L_x_2512:
        /* <DEDUP_REMOVED lines=31> */
.L_x_2521:
[----:B------:R-:W2:Y:S01]  /*1d1c0*/  S2R R3, SR_CgaCtaId ;  /* 0x0000000000037919 */ /* 0x000ea20000008800 */
[----:B------:R-:W-:-:S04]  /*1d1d0*/  MOV R2, 0x400 ;  /* 0x0000040000027802 */ /* 0x000fc80000000f00 */
[----:B--2---:R-:W-:Y:S02]  /*1d1e0*/  LEA R2, R3, R2, 0x18 ;  /* 0x0000000203027211 */ /* 0x004fe400078ec0ff */
[----:B------:R-:W-:-:S03]  /*1d1f0*/  SHF.L.U32 R3, R14, 0x1f, RZ ;  /* 0x0000001f0e037819 */ /* 0x000fc600000006ff */
[----:B------:R-:W-:-:S04]  /*1d200*/  IMAD R2, R15, 0x8, R2 ;  /* 0x000000080f027824 */ /* 0x000fc800078e0202 */
[----:B------:R-:W2:Y:S02]  /*1d210*/  SYNCS.PHASECHK.TRANS64.TRYWAIT P0, [R2+URZ+0x28840], R3 ;  /* 0x02884003020075a7 */ /* 0x000ea4000800017f */
[----:B--2---:R-:W-:Y:S05]  /*1d220*/  @!P0 BRA `(.L_x_2522) ;  /* 0x00000038002c8947 */ /* 0x004fea0003800000 */
.L_x_2686:
        /* <DEDUP_REMOVED lines=11> */
.L_x_2523:
[----:B------:R-:W3:Y:S01]  /*1d2e0*/  LDL R13, [R1] ;  /* 0x00000000010d7983 */ /* 0x000ee20000100800 */
[----:B0-----:R-:W-:-:S03]  /*1d2f0*/  MOV R14, 0x400 ;  /* 0x00000400000e7802 */ /* 0x001fc60000000f00 */
        /* <DEDUP_REMOVED lines=23> */
[----:B------:R-:W-:-:S04]  /*1d470*/  LEA R2, R8, R2, 0x3 ;  /* 0x0000000208027211 */ /* 0x000fc800078e18ff */
[----:B------:R-:W-:Y:S02]  /*1d480*/  UMOV UR8, UR14 ;  /* 0x0000000e00087c82 */ /* 0x000fe40008000000 */
[----:B------:R0:W-:Y:S02]  /*1d490*/  UTMALDG.4D [UR8], [UR4], desc[UR6] ;  /* 0x00000608040075b4 */ /* 0x0001e40008019000 */
[----:B0-----:R-:W-:Y:S01]  /*1d4a0*/  UMOV UR8, UR15 ;  /* 0x0000000f00087c82 */ /* 0x001fe20008000000 */
[----:B------:R-:W-:Y:S02]  /*1d4b0*/  UMOV UR10, UR16 ;  /* 0x00000010000a7c82 */ /* 0x000fe40008000000 */
[----:B------:R0:W-:Y:S01]  /*1d4c0*/  UTMALDG.4D [UR8], [UR4], desc[UR6] ;  /* 0x00000608040075b4 */ /* 0x0001e20008019000 */
[----:B------:R-:W1:Y:S02]  /*1d4d0*/  SYNCS.PHASECHK.TRANS64.TRYWAIT P1, [R2+URZ+0x60], R9 ;  /* 0x00006009020075a7 */ /* 0x000e64000802017f */
[----:B01----:R-:W-:Y:S05]  /*1d4e0*/  @!P1 BRA `(.L_x_2524) ;  /* 0x0000003400909947 */ /* 0x003fea0003800000 */
.L_x_2687:
        /* <DEDUP_REMOVED lines=8> */
.L_x_2525:
        /* <DEDUP_REMOVED lines=18> */
[----:B------:R-:W-:Y:S01]  /*1d690*/  MOV R4, R10 ;  /* 0x0000000a00047202 */ /* 0x000fe20000000f00 */
        /* <DEDUP_REMOVED lines=9> */
.L_x_2520:
[----:B------:R-:W-:Y:S05]  /*1d730*/  BSYNC B1 ;  /* 0x0000000000017941 */ /* 0x000fea0003800000 */
.L_x_2519:
[C---:B------:R-:W-:Y:S01]  /*1d740*/  ISETP.GT.AND P0, PT, R7.reuse, 0x1, PT ;  /* 0x000000010700780c */ /* 0x040fe20003f04270 */
[----:B------:R-:W-:-:S12]  /*1d750*/  VIADD R7, R7, 0xfffffffe ;  /* 0xfffffffe07077836 */ /* 0x000fd80000000000 */
[----:B------:R-:W-:Y:S05]  /*1d760*/  @P0 BRA `(.L_x_2526) ;  /* 0xfffffff000340947 */ /* 0x000fea000383ffff */
.L_x_2502:
[----:B------:R-:W-:Y:S05]  /*1d770*/  BSYNC B0 ;  /* 0x0000000000007941 */ /* 0x000fea0003800000 */
.L_x_2501:
[----:B------:R-:W1:Y:S01]  /*1d780*/  S2R R2, SR_TID.X ;  /* 0x0000000000027919 */ /* 0x000e620000002100 */
[----:B------:R-:W-:Y:S01]  /*1d790*/  BSSY B0, `(.L_x_2527) ;  /* 0x0000010000007945 */ /* 0x000fe20003800000 */
[----:B-1----:R-:W-:-:S04]  /*1d7a0*/  LOP3.LUT R2, R2, 0x1f, RZ, 0xc0, !PT ;  /* 0x0000001f02027812 */ /* 0x002fc800078ec0ff */
[----:B------:R-:W-:-:S13]  /*1d7b0*/  ISETP.NE.AND P0, PT, R2, RZ, PT ;  /* 0x000000ff0200720c */ /* 0x000fda0003f05270 */
[----:B------:R-:W-:Y:S05]  /*1d7c0*/  @P0 BRA `(.L_x_2528) ;  /* 0x0000000000300947 */ /* 0x000fea0003800000 */
[----:B------:R-:W1:Y:S01]  /*1d7d0*/  S2R R3, SR_LANEID ;  /* 0x0000000000037919 */ /* 0x000e620000000000 */
[----:B------:R-:W-:Y:S02]  /*1d7e0*/  VOTEU.ANY UR4, UPT, PT ;  /* 0x0000000000047886 */ /* 0x000fe400038e0100 */
[----:B------:R-:W1:Y:S08]  /*1d7f0*/  FLO.U32 R0, UR4 ;  /* 0x0000000400007d00 */ /* 0x000e7000080e0000 */
[----:B------:R-:W2:Y:S01]  /*1d800*/  POPC R7, UR4 ;  /* 0x0000000400077d09 */ /* 0x000ea20008000000 */
[----:B-1----:R-:W-:-:S02]  /*1d810*/  ISETP.EQ.U32.AND P0, PT, R0, R3, PT ;  /* 0x000000030000720c */ /* 0x002fc40003f02070 */
[----:B------:R-:W2:Y:S11]  /*1d820*/  LDC.64 R2, c[0x0][0xc38] ;  /* 0x00030e00ff027b82 */ /* 0x000eb60000000a00 */
[----:B--2---:R-:W2:Y:S01]  /*1d830*/  @P0 ATOMG.E.ADD.STRONG.GPU PT, R3, desc[UR38][R2.64], R7 ;  /* 0x00000007020309a8 */ /* 0x004ea200081ee1e6 */
[----:B------:R-:W1:Y:S02]  /*1d840*/  S2R R8, SR_LTMASK ;  /* 0x0000000000087919 */ /* 0x000e640000003900 */
[----:B-1----:R-:W-:-:S04]  /*1d850*/  LOP3.LUT R8, R8, UR4, RZ, 0xc0, !PT ;  /* 0x0000000408087c12 */ /* 0x002fc8000f8ec0ff */
[----:B------:R-:W1:Y:S01]  /*1d860*/  POPC R9, R8 ;  /* 0x0000000800097309 */ /* 0x000e620000000000 */
[----:B--2---:R-:W1:Y:S02]  /*1d870*/  SHFL.IDX PT, R0, R3, R0, 0x1f ;  /* 0x00001f0003007589 */ /* 0x004e6400000e0000 */
[----:B-1----:R-:W-:-:S07]  /*1d880*/  IADD3 R16, R0, UR36, R9 ;  /* 0x0000002400107c10 */ /* 0x002fce000fffe009 */
.L_x_2528:
[----:B------:R-:W-:Y:S05]  /*1d890*/  BSYNC B0 ;  /* 0x0000000000007941 */ /* 0x000fea0003800000 */
.L_x_2527:
        /* <DEDUP_REMOVED lines=11> */
.L_x_2688:
        /* <DEDUP_REMOVED lines=11> */
.L_x_2532:
        /* <DEDUP_REMOVED lines=27> */
.L_x_2530:
[----:B------:R-:W-:Y:S05]  /*1dbb0*/  BSYNC B0 ;  /* 0x0000000000007941 */ /* 0x000fea0003800000 */
.L_x_2529:
[----:B------:R-:W2:Y:S04]  /*1dbc0*/  LDL.LU R0, [R1] ;  /* 0x0000000001007983 */ /* 0x000ea80000300800 */
[----:B------:R-:W3:Y:S01]  /*1dbd0*/  LDL.LU R3, [R1+0x8] ;  /* 0x0000080001037983 */ /* 0x000ee20000300800 */
[----:B--2---:R-:W-:-:S04]  /*1dbe0*/  IADD3 R0, R0, 0x1, RZ ;  /* 0x0000000100007810 */ /* 0x004fc80007ffe0ff */
[----:B------:R-:W-:-:S04]  /*1dbf0*/  ISETP.NE.AND P0, PT, R0, 0x2, PT ;  /* 0x000000020000780c */ /* 0x000fc80003f05270 */
[----:B------:R-:W-:Y:S02]  /*1dc00*/  SEL R2, RZ, 0x1, P0 ;  /* 0x00000001ff027807 */ /* 0x000fe40000000000 */
[----:B------:R-:W-:Y:S02]  /*1dc10*/  SEL R0, R0, RZ, P0 ;  /* 0x000000ff00007207 */ /* 0x000fe40000000000 */
[----:B---3--:R-:W-:-:S05]  /*1dc20*/  LOP3.LUT R3, R3, R2, RZ, 0x3c, !PT ;  /* 0x0000000203037212 */ /* 0x008fca00078e3cff */
[----:B------:R1:W-:Y:S04]  /*1dc30*/  STL [R1+0x8], R3 ;  /* 0x0000080301007387 */ /* 0x0003e80000100800 */
[----:B------:R1:W-:Y:S02]  /*1dc40*/  STL [R1], R0 ;  /* 0x0000000001007387 */ /* 0x0003e40000100800 */
.L_x_2487:
[----:B------:R-:W-:Y:S05]  /*1dc50*/  BSYNC B6 ;  /* 0x0000000000067941 */ /* 0x000fea0003800000 */
.L_x_2485:
[----:B------:R-:W-:-:S03]  /*1dc60*/  UMOV UR4, 0xffffffff ;  /* 0xffffffff00047882 */ /* 0x000fc60000000000 */
[----:B------:R-:W-:Y:S05]  /*1dc70*/  BRA.DIV UR4, `(.L_x_2533) ;  /* 0x0000002e04d47947 */ /* 0x000fea000b800000 */
[----:B------:R2:W3:Y:S04]  /*1dc80*/  SHFL.IDX PT, R4, R16, RZ, 0x1f ;  /* 0x00001fff10047589 */ /* 0x0004e800000e0000 */
[----:B------:R-:W4:Y:S02]  /*1dc90*/  SHFL.IDX PT, R16, R16, 0x1, 0x1f ;  /* 0x00201f0010107f89 */ /* 0x000f2400000e0000 */
.L_x_2692:
[----:B0-----:R-:W0:Y:S01]  /*1dca0*/  S2R R7, SR_TID.X ;  /* 0x0000000000077919 */ /* 0x001e220000002100 */
[----:B------:R-:W-:Y:S01]  /*1dcb0*/  ULDC UR4, c[0x0][0xc14] ;  /* 0x0003050000047ab9 */ /* 0x000fe20000000800 */
[----:B------:R-:W-:Y:S01]  /*1dcc0*/  BSSY B0, `(.L_x_2534) ;  /* 0x000000b000007945 */ /* 0x000fe20003800000 */
[----:B-1----:R-:W-:Y:S01]  /*1dcd0*/  IMAD.U32 R0, RZ, RZ, UR4 ;  /* 0x00000004ff007e24 */ /* 0x002fe2000f8e00ff */
[----:B------:R-:W-:Y:S02]  /*1dce0*/  MOV R17, RZ ;  /* 0x000000ff00117202 */ /* 0x000fe40000000f00 */
        /* <DEDUP_REMOVED lines=8> */
.L_x_2535:
[----:B------:R-:W-:Y:S05]  /*1dd70*/  BSYNC B0 ;  /* 0x0000000000007941 */ /* 0x000fea0003800000 */
.L_x_2534:
        /* <DEDUP_REMOVED lines=11> */
[----:B0-----:R-:W-:-:S05]  /*1de30*/  IMAD.IADD R3, R13, 0x1, R14 ;  /* 0x000000010d037824 */ /* 0x001fca00078e020e */
        /* <DEDUP_REMOVED lines=11> */
.L_x_2700:
[----:B------:R-:W-:Y:S02]  /*1def0*/  ULDC UR4, c[0x0][0xc10] ;  /* 0x0003040000047ab9 */ /* 0x000fe40000000800 */
[----:B------:R-:W-:-:S05]  /*1df00*/  MOV R5, UR4 ;  /* 0x0000000400057c02 */ /* 0x000fca0008000f00 */
[----:B-1----:R-:W-:-:S04]  /*1df10*/  IMAD R3, R14, R5, RZ ;  /* 0x000000050e037224 */ /* 0x002fc800078e02ff */
[----:B--2-4-:R-:W-:-:S05]  /*1df20*/  IMAD.IADD R16, R16, 0x1, R3 ;  /* 0x0000000110107824 */ /* 0x014fca00078e0203 */
[----:B---3--:R-:W-:-:S13]  /*1df30*/  ISETP.GT.AND P0, PT, R16, R4, PT ;  /* 0x000000041000720c */ /* 0x008fda0003f04270 */
[----:B------:R-:W-:Y:S05]  /*1df40*/  @P0 BRA `(.L_x_2537) ;  /* 0x0000000000b40947 */ /* 0x000fea0003800000 */
[----:B------:R-:W1:Y:S02]  /*1df50*/  LDC R0, c[0x0][0xc14] ;  /* 0x00030500ff007b82 */ /* 0x000e640000000800 */
.L_x_2542:
[----:B------:R-:W-:-:S05]  /*1df60*/  VIADD R19, R19, 0x1f ;  /* 0x0000001f13137836 */ /* 0x000fca0000000000 */
[----:B-1----:R-:W-:-:S13]  /*1df70*/  ISETP.GE.AND P0, PT, R19, R0, PT ;  /* 0x000000001300720c */ /* 0x002fda0003f06270 */
[----:B------:R-:W-:Y:S05]  /*1df80*/  @P0 BRA `(.L_x_2538) ;  /* 0x0000000400ec0947 */ /* 0x000fea0003800000 */
[----:B------:R-:W1:Y:S01]  /*1df90*/  S2R R7, SR_TID.X ;  /* 0x0000000000077919 */ /* 0x000e620000002100 */
[----:B------:R-:W-:Y:S01]  /*1dfa0*/  BSSY B0, `(.L_x_2539) ;  /* 0x000000a000007945 */ /* 0x000fe20003800000 */
[----:B------:R-:W-:Y:S01]  /*1dfb0*/  IMAD.MOV.U32 R17, RZ, RZ, RZ ;  /* 0x000000ffff117224 */ /* 0x000fe200078e00ff */
[----:B-1----:R-:W-:-:S04]  /*1dfc0*/  LOP3.LUT R7, R7, 0x1f, RZ, 0xc0, !PT ;  /* 0x0000001f07077812 */ /* 0x002fc800078ec0ff */
[C---:B------:R-:W-:Y:S02]  /*1dfd0*/  ISETP.NE.AND P1, PT, R7.reuse, 0x1f, PT ;  /* 0x0000001f0700780c */ /* 0x040fe40003f25270 */
[----:B------:R-:W-:-:S04]  /*1dfe0*/  IADD3 R5, R7, R19, RZ ;  /* 0x0000001307057210 */ /* 0x000fc80007ffe0ff */
[----:B------:R-:W-:-:S13]  /*1dff0*/  ISETP.GE.OR P0, PT, R5, R0, !P1 ;  /* 0x000000000500720c */ /* 0x000fda0004f06670 */
[----:B------:R-:W-:Y:S05]  /*1e000*/  @P0 BRA `(.L_x_2540) ;  /* 0x00000000000c0947 */ /* 0x000fea0003800000 */
[----:B0-----:R-:W0:Y:S02]  /*1e010*/  LDC.64 R2, c[0x0][0xc58] ;  /* 0x00031600ff027b82 */ /* 0x001e240000000a00 */
[----:B0-----:R-:W-:-:S05]  /*1e020*/  IMAD.WIDE R2, R5, 0x4, R2 ;  /* 0x0000000405027825 */ /* 0x001fca00078e0202 */
[----:B------:R1:W5:Y:S02]  /*1e030*/  LDG.E R17, desc[UR38][R2.64] ;  /* 0x0000002602117981 */ /* 0x000364000c1e1900 */
.L_x_2540:
[----:B------:R-:W-:Y:S05]  /*1e040*/  BSYNC B0 ;  /* 0x0000000000007941 */ /* 0x000fea0003800000 */
.L_x_2539:
[----:B------:R-:W-:-:S03]  /*1e050*/  UMOV UR4, 0xffffffff ;  /* 0xffffffff00047882 */ /* 0x000fc60000000000 */
[----:B------:R-:W-:Y:S05]  /*1e060*/  BRA.DIV UR4, `(.L_x_2541) ;  /* 0x0000002e04f47947 */ /* 0x000fea000b800000 */
[----:B-----5:R-:W2:Y:S01]  /*1e070*/  SHFL.UP PT, R14, R17, 0x1, RZ ;  /* 0x04200000110e7989 */ /* 0x020ea200000e00ff */
[C---:B------:R-:W-:Y:S02]  /*1e080*/  ISETP.NE.AND P0, PT, R7.reuse, RZ, PT ;  /* 0x000000ff0700720c */ /* 0x040fe40003f05270 */
[C---:B------:R-:W-:Y:S02]  /*1e090*/  ISETP.GE.U32.AND P1, PT, R7.reuse, 0x2, PT ;  /* 0x000000020700780c */ /* 0x040fe40003f26070 */
[----:B--2---:R-:W-:Y:S02]  /*1e0a0*/  SEL R14, R14, RZ, P0 ;  /* 0x000000ff0e0e7207 */ /* 0x004fe40000000000 */
[----:B------:R-:W-:-:S03]  /*1e0b0*/  ISETP.GE.U32.AND P0, PT, R7, 0x4, PT ;  /* 0x000000040700780c */ /* 0x000fc60003f06070 */
[----:B------:R-:W-:-:S05]  /*1e0c0*/  IMAD.IADD R13, R17, 0x1, R14 ;  /* 0x00000001110d7824 */ /* 0x000fca00078e020e */
[----:B------:R-:W2:Y:S02]  /*1e0d0*/  SHFL.UP PT, R14, R13, 0x2, RZ ;  /* 0x044000000d0e7989 */ /* 0x000ea400000e00ff */
[----:B--2---:R-:W-:Y:S02]  /*1e0e0*/  SEL R14, R14, RZ, P1 ;  /* 0x000000ff0e0e7207 */ /* 0x004fe40000800000 */
[----:B------:R-:W-:Y:S02]  /*1e0f0*/  ISETP.GE.U32.AND P1, PT, R7, 0x8, PT ;  /* 0x000000080700780c */ /* 0x000fe40003f26070 */
[----:B-1----:R-:W-:-:S05]  /*1e100*/  IADD3 R3, R13, R14, RZ ;  /* 0x0000000e0d037210 */ /* 0x002fca0007ffe0ff */
        /* <DEDUP_REMOVED lines=8> */
[----:B-1----:R-:W-:-:S04]  /*1e190*/  SEL R7, R14, RZ, P0 ;  /* 0x000000ff0e077207 */ /* 0x002fc80000000000 */
[----:B0-----:R-:W-:-:S05]  /*1e1a0*/  IADD3 R2, R6, R7, RZ ;  /* 0x0000000706027210 */ /* 0x001fca0007ffe0ff */
[----:B------:R0:W1:Y:S02]  /*1e1b0*/  SHFL.IDX PT, R14, R2, 0x1f, 0x1f ;  /* 0x03e01f00020e7f89 */ /* 0x00006400000e0000 */
.L_x_2708:
[----:B------:R-:W-:Y:S02]  /*1e1c0*/  ULDC UR4, c[0x0][0xc10] ;  /* 0x0003040000047ab9 */ /* 0x000fe40000000800 */
[----:B------:R-:W-:-:S04]  /*1e1d0*/  IMAD.U32 R5, RZ, RZ, UR4 ;  /* 0x00000004ff057e24 */ /* 0x000fc8000f8e00ff */
[----:B-1----:R-:W-:-:S04]  /*1e1e0*/  IMAD R3, R14, R5, RZ ;  /* 0x000000050e037224 */ /* 0x002fc800078e02ff */
[----:B------:R-:W-:-:S05]  /*1e1f0*/  IMAD.IADD R16, R3, 0x1, R16 ;  /* 0x0000000103107824 */ /* 0x000fca00078e0210 */
[----:B------:R-:W-:-:S13]  /*1e200*/  ISETP.GT.AND P0, PT, R16, R4, PT ;  /* 0x000000041000720c */ /* 0x000fda0003f04270 */
[----:B------:R-:W-:Y:S05]  /*1e210*/  @!P0 BRA `(.L_x_2542) ;  /* 0xfffffffc00508947 */ /* 0x000fea000383ffff */
.L_x_2537:
[----:B------:R-:W-:Y:S01]  /*1e220*/  IADD3 R16, -R3, R16, RZ ;  /* 0x0000001003107210 */ /* 0x000fe20007ffe1ff */
[----:B------:R-:W-:-:S04]  /*1e230*/  UMOV UR4, 0xffffffff ;  /* 0xffffffff00047882 */ /* 0x000fc80000000000 */
[----:B------:R-:W-:-:S05]  /*1e240*/  IMAD R3, R2, R5, R16 ;  /* 0x0000000502037224 */ /* 0x000fca00078e0210 */
[----:B------:R-:W-:Y:S01]  /*1e250*/  ISETP.GT.AND P6, PT, R3, R4, PT ;  /* 0x000000040300720c */ /* 0x000fe20003fc4270 */
[----:B------:R-:W-:-:S12]  /*1e260*/  BRA.DIV UR4, `(.L_x_2543) ;  /* 0x0000003204447947 */ /* 0x000fd8000b800000 */
[----:B------:R-:W-:-:S04]  /*1e270*/  VOTE.ANY R3, PT, !P6 ;  /* 0x0000000000037806 */ /* 0x000fc800070e0100 */
[----:B------:R-:W1:Y:S02]  /*1e280*/  POPC R6, R3 ;  /* 0x0000000300067309 */ /* 0x000e640000000000 */
[----:B-1----:R1:W2:Y:S02]  /*1e290*/  SHFL.IDX PT, R17, R17, R6, 0x1f ;  /* 0x00001f0611117589 */ /* 0x0022a400000e0000 */
.L_x_2712:
[----:B------:R-:W-:Y:S01]  /*1e2a0*/  ISETP.NE.AND P0, PT, R3, RZ, PT ;  /* 0x000000ff0300720c */ /* 0x000fe20003f05270 */
[----:B------:R-:W-:-:S12]  /*1e2b0*/  IMAD.MOV.U32 R7, RZ, RZ, RZ ;  /* 0x000000ffff077224 */ /* 0x000fd800078e00ff */
[----:B------:R-:W-:Y:S05]  /*1e2c0*/  @!P0 BRA `(.L_x_2544) ;  /* 0x0000000000108947 */ /* 0x000fea0003800000 */
[----:B------:R-:W-:Y:S01]  /*1e2d0*/  UMOV UR4, 0xffffffff ;  /* 0xffffffff00047882 */ /* 0x000fe20000000000 */
[----:B------:R-:W-:Y:S02]  /*1e2e0*/  VIADD R12, R6, 0xffffffff ;  /* 0xffffffff060c7836 */ /* 0x000fe40000000000 */
[----:B------:R-:W-:Y:S05]  /*1e2f0*/  BRA.DIV UR4, `(.L_x_2545) ;  /* 0x0000003204687947 */ /* 0x000fea000b800000 */
[----:B------:R3:W4:Y:S02]  /*1e300*/  SHFL.IDX PT, R7, R2, R12, 0x1f ;  /* 0x00001f0c02077589 */ /* 0x00072400000e0000 */
.L_x_2544:
[----:B0--3--:R-:W0:Y:S01]  /*1e310*/  LDC.64 R2, c[0x0][0xc68] ;  /* 0x00031a00ff027b82 */ /* 0x009e220000000a00 */
[----:B------:R-:W-:-:S05]  /*1e320*/  IADD3 R19, R6, R19, RZ ;  /* 0x0000001306137210 */ /* 0x000fca0007ffe0ff */
[----:B0-----:R-:W-:-:S05]  /*1e330*/  IMAD.WIDE R2, R19, 0x4, R2 ;  /* 0x0000000413027825 */ /* 0x001fca00078e0202 */
[----:B------:R-:W1:Y:S01]  /*1e340*/  LDG.E R9, desc[UR38][R2.64] ;  /* 0x0000002602097981 */ /* 0x000e62000c1e1900 */
[----:B----4-:R-:W-:-:S04]  /*1e350*/  IMAD R16, R7, R5, R16 ;  /* 0x0000000507107224 */ /* 0x010fc800078e0210 */
[----:B------:R-:W-:Y:S02]  /*1e360*/  IMAD.IADD R7, R4, 0x1, -R16 ;  /* 0x0000000104077824 */ /* 0x000fe400078e0a10 */
[----:B-12---:R-:W-:-:S05]  /*1e370*/  IMAD R6, R17, R9, RZ ;  /* 0x0000000911067224 */ /* 0x006fca00078e02ff */
[----:B------:R-:W-:-:S04]  /*1e380*/  IABS R8, R6 ;  /* 0x0000000600087213 */ /* 0x000fc80000000000 */
[----:B------:R-:W0:Y:S08]  /*1e390*/  I2F.RP R11, R8 ;  /* 0x00000008000b7306 */ /* 0x000e300000209400 */
[----:B0-----:R-:W0:Y:S02]  /*1e3a0*/  MUFU.RCP R11, R11 ;  /* 0x0000000b000b7308 */ /* 0x001e240000001000 */
[----:B0-----:R-:W-:-:S06]  /*1e3b0*/  VIADD R12, R11, 0xffffffe ;  /* 0x0ffffffe0b0c7836 */ /* 0x001fcc0000000000 */
[----:B------:R-:W0:Y:S02]  /*1e3c0*/  F2I.FTZ.U32.TRUNC.NTZ R3, R12 ;  /* 0x0000000c00037305 */ /* 0x000e24000021f000 */
[----:B0-----:R-:W-:-:S04]  /*1e3d0*/  IMAD.MOV R2, RZ, RZ, -R3 ;  /* 0x000000ffff027224 */ /* 0x001fc800078e0a03 */
[----:B------:R-:W-:Y:S01]  /*1e3e0*/  IMAD R10, R2, R8, RZ ;  /* 0x00000008020a7224 */ /* 0x000fe200078e02ff */
[----:B------:R-:W-:-:S05]  /*1e3f0*/  MOV R2, RZ ;  /* 0x000000ff00027202 */ /* 0x000fca0000000f00 */
[----:B------:R-:W-:Y:S01]  /*1e400*/  IMAD.HI.U32 R10, R3, R10, R2 ;  /* 0x0000000a030a7227 */ /* 0x000fe200078e0002 */
[----:B------:R-:W-:Y:S02]  /*1e410*/  IABS R3, R7 ;  /* 0x0000000700037213 */ /* 0x000fe40000000000 */
[----:B------:R-:W-:-:S03]  /*1e420*/  IABS R2, R6 ;  /* 0x0000000600027213 */ /* 0x000fc60000000000 */
[----:B------:R-:W-:-:S04]  /*1e430*/  IMAD.HI.U32 R10, R10, R3, RZ ;  /* 0x000000030a0a7227 */ /* 0x000fc800078e00ff */
[----:B------:R-:W-:-:S04]  /*1e440*/  IMAD.MOV R2, RZ, RZ, -R2 ;  /* 0x000000ffff027224 */ /* 0x000fc800078e0a02 */
[----:B------:R-:W-:-:S05]  /*1e450*/  IMAD R3, R10, R2, R3 ;  /* 0x000000020a037224 */ /* 0x000fca00078e0203 */
[----:B------:R-:W-:-:S13]  /*1e460*/  ISETP.GT.U32.AND P0, PT, R8, R3, PT ;  /* 0x000000030800720c */ /* 0x000fda0003f04070 */
[----:B------:R-:W-:Y:S01]  /*1e470*/  @!P0 IADD3 R3, R3, -R8, RZ ;  /* 0x8000000803038210 */ /* 0x000fe20007ffe0ff */
[----:B------:R-:W-:-:S03]  /*1e480*/  @!P0 VIADD R10, R10, 0x1 ;  /* 0x000000010a0a8836 */ /* 0x000fc60000000000 */
[----:B------:R-:W-:Y:S02]  /*1e490*/  ISETP.GE.U32.AND P0, PT, R3, R8, PT ;  /* 0x000000080300720c */ /* 0x000fe40003f06070 */
[----:B------:R-:W-:-:S11]  /*1e4a0*/  LOP3.LUT R3, R7, R6, RZ, 0x3c, !PT ;  /* 0x0000000607037212 */ /* 0x000fd600078e3cff */
[----:B------:R-:W-:Y:S01]  /*1e4b0*/  @P0 VIADD R10, R10, 0x1 ;  /* 0x000000010a0a0836 */ /* 0x000fe20000000000 */
[----:B------:R-:W-:-:S04]  /*1e4c0*/  ISETP.GE.AND P0, PT, R3, RZ, PT ;  /* 0x000000ff0300720c */ /* 0x000fc80003f06270 */
[----:B------:R-:W-:-:S09]  /*1e4d0*/  MOV R2, R10 ;  /* 0x0000000a00027202 */ /* 0x000fd20000000f00 */
[----:B------:R-:W-:Y:S01]  /*1e4e0*/  @!P0 IMAD.MOV R2, RZ, RZ, -R2 ;  /* 0x000000ffff028224 */ /* 0x000fe200078e0a02 */
[----:B------:R-:W-:-:S13]  /*1e4f0*/  ISETP.NE.AND P0, PT, R6, RZ, PT ;  /* 0x000000ff0600720c */ /* 0x000fda0003f05270 */
[----:B------:R-:W-:-:S05]  /*1e500*/  @!P0 LOP3.LUT R2, RZ, R6, RZ, 0x33, !PT ;  /* 0x00000006ff028212 */ /* 0x000fca00078e33ff */
[----:B------:R-:W-:Y:S02]  /*1e510*/  IMAD R4, R9, R2, RZ ;  /* 0x0000000209047224 */ /* 0x000fe400078e02ff */
[----:B------:R-:W-:Y:S02]  /*1e520*/  IMAD.MOV R2, RZ, RZ, -R2 ;  /* 0x000000ffff027224 */ /* 0x000fe400078e0a02 */
[----:B------:R-:W-:Y:S02]  /*1e530*/  IMAD.MOV R8, RZ, RZ, -R4 ;  /* 0x000000ffff087224 */ /* 0x000fe400078e0a04 */
[----:B------:R-:W-:-:S03]  /*1e540*/  IMAD R6, R6, R2, R7 ;  /* 0x0000000206067224 */ /* 0x000fc600078e0207 */
[----:B------:R-:W-:-:S04]  /*1e550*/  VIADDMNMX R9, R8, R5, R9, PT ;  /* 0x0000000508097246 */ /* 0x000fc80003800109 */
[----:B------:R-:W-:-:S04]  /*1e560*/  IABS R5, R9 ;  /* 0x0000000900057213 */ /* 0x000fc80000000000 */
[----:B------:R-:W0:Y:S08]  /*1e570*/  I2F.RP R8, R5 ;  /* 0x0000000500087306 */ /* 0x000e300000209400 */
[----:B0-----:R-:W0:Y:S02]  /*1e580*/  MUFU.RCP R8, R8 ;  /* 0x0000000800087308 */ /* 0x001e240000001000 */
[----:B0-----:R-:W-:-:S06]  /*1e590*/  IADD3 R10, R8, 0xffffffe, RZ ;  /* 0x0ffffffe080a7810 */ /* 0x001fcc0007ffe0ff */
        /* <DEDUP_REMOVED lines=9> */
[----:B------:R-:W-:Y:S01]  /*1e630*/  IMAD R8, R2, R8, R3 ;  /* 0x0000000802087224 */ /* 0x000fe200078e0203 */
[----:B------:R-:W-:-:S04]  /*1e640*/  LOP3.LUT R3, R6, R9, RZ, 0x3c, !PT ;  /* 0x0000000906037212 */ /* 0x000fc800078e3cff */
[----:B------:R-:W-:-:S13]  /*1e650*/  ISETP.GT.U32.AND P0, PT, R5, R8, PT ;  /* 0x000000080500720c */ /* 0x000fda0003f04070 */
[----:B------:R-:W-:Y:S01]  /*1e660*/  @!P0 IMAD.IADD R8, R8, 0x1, -R5 ;  /* 0x0000000108088824 */ /* 0x000fe200078e0a05 */
[----:B------:R-:W-:-:S04]  /*1e670*/  @!P0 IADD3 R2, R2, 0x1, RZ ;  /* 0x0000000102028810 */ /* 0x000fc80007ffe0ff */
[----:B------:R-:W-:-:S13]  /*1e680*/  ISETP.GE.U32.AND P0, PT, R8, R5, PT ;  /* 0x000000050800720c */ /* 0x000fda0003f06070 */
[----:B------:R-:W-:Y:S01]  /*1e690*/  @P0 VIADD R2, R2, 0x1 ;  /* 0x0000000102020836 */ /* 0x000fe20000000000 */
[----:B------:R-:W-:Y:S02]  /*1e6a0*/  ISETP.GE.AND P0, PT, R3, RZ, PT ;  /* 0x000000ff0300720c */ /* 0x000fe40003f06270 */
[----:B------:R-:W-:-:S11]  /*1e6b0*/  IADD3 R3, R6, R4, RZ ;  /* 0x0000000406037210 */ /* 0x000fd60007ffe0ff */
        /* <DEDUP_REMOVED lines=8> */
.L_x_2538:
[----:B------:R-:W-:Y:S01]  /*1e740*/  UMOV UR4, URZ ;  /* 0x0000003f00047c82 */ /* 0x000fe20008000000 */
[----:B------:R-:W-:Y:S01]  /*1e750*/  UMOV UR5, URZ ;  /* 0x0000003f00057c82 */ /* 0x000fe20008000000 */
[----:B------:R-:W-:Y:S01]  /*1e760*/  ULDC UR6, c[0x0][0xc14] ;  /* 0x0003050000067ab9 */ /* 0x000fe20000000800 */
[----:B------:R-:W-:Y:S01]  /*1e770*/  MOV R16, R4 ;  /* 0x0000000400107202 */ /* 0x000fe20000000f00 */
[----:B------:R-:W-:Y:S01]  /*1e780*/  IMAD.U32 R17, RZ, RZ, UR4 ;  /* 0x00000004ff117e24 */ /* 0x000fe2000f8e00ff */
[----:B------:R-:W-:Y:S01]  /*1e790*/  MOV R19, UR6 ;  /* 0x0000000600137c02 */ /* 0x000fe20008000f00 */
[----:B------:R-:W-:-:S07]  /*1e7a0*/  IMAD.U32 R18, RZ, RZ, UR5 ;  /* 0x00000005ff127e24 */ /* 0x000fce000f8e00ff */
.L_x_2546:
        /* <DEDUP_REMOVED lines=12> */
.L_x_2462:
        /* <DEDUP_REMOVED lines=12> */
.L_x_2715:
[----:B------:R-:W-:Y:S05]  /*1e930*/  BSYNC B0 ;  /* 0x0000000000007941 */ /* 0x000fea0003800000 */
.L_x_2548:
[----:B------:R-:W-:-:S03]  /*1e940*/  UMOV UR4, 0xffffffff ;  /* 0xffffffff00047882 */ /* 0x000fc60000000000 */
[----:B------:R-:W-:Y:S05]  /*1e950*/  BRA.DIV UR4, `(.L_x_2550) ;  /* 0x0000002e040c7947 */ /* 0x000fea000b800000 */
[----:B------:R-:W2:Y:S02]  /*1e960*/  S2R R2, SR_TID.X ;  /* 0x0000000000027919 */ /* 0x000ea40000002100 */
[----:B--2---:R-:W-:-:S04]  /*1e970*/  SHF.R.U32.HI R2, RZ, 0x5, R2 ;  /* 0x00000005ff027819 */ /* 0x004fc80000011602 */
[----:B------:R-:W-:-:S05]  /*1e980*/  LOP3.LUT R2, R2, 0x3, RZ, 0xc0, !PT ;  /* 0x0000000302027812 */ /* 0x000fca00078ec0ff */
[----:B------:R2:W3:Y:S02]  /*1e990*/  SHFL.IDX PT, R14, R2, RZ, 0x1f ;  /* 0x00001fff020e7589 */ /* 0x0004e400000e0000 */
.L_x_2718:
[----:B---3--:R-:W-:-:S13]  /*1e9a0*/  ISETP.NE.AND P0, PT, R14, RZ, PT ;  /* 0x000000ff0e00720c */ /* 0x008fda0003f05270 */
[----:B------:R-:W-:Y:S05]  /*1e9b0*/  @P0 BRA `(.L_x_2233) ;  /* 0x0000000000940947 */ /* 0x000fea0003800000 */
[----:B------:R-:W-:-:S03]  /*1e9c0*/  UMOV UR4, 0xffffffff ;  /* 0xffffffff00047882 */ /* 0x000fc60000000000 */
[----:B------:R-:W-:Y:S05]  /*1e9d0*/  BRA.DIV UR4, `(.L_x_2551) ;  /* 0x0000002e04207947 */ /* 0x000fea000b800000 */
[----:B------:R-:W-:-:S13]  /*1e9e0*/  ELECT P6, URZ, PT ;  /* 0x00000000003f782f */ /* 0x000fda00038c0000 */
.L_x_2721:
[----:B------:R-:W-:Y:S05]  /*1e9f0*/  @!P6 BRA `(.L_x_2233) ;  /* 0x000000000084e947 */ /* 0x000fea0003800000 */
[----:B--2---:R-:W2:Y:S02]  /*1ea00*/  LDL.LU R2, [R1+0x30] ;  /* 0x0000300001027983 */ /* 0x004ea40000300800 */
[----:B--2---:R-:W-:-:S04]  /*1ea10*/  LOP3.LUT R2, R2, 0x2, RZ, 0xfc, !PT ;  /* 0x0000000202027812 */ /* 0x004fc800078efcff */
[----:B------:R-:W-:-:S13]  /*1ea20*/  ISETP.NE.AND P2, PT, R2, 0x3, PT ;  /* 0x000000030200780c */ /* 0x000fda0003f45270 */
[----:B------:R-:W-:Y:S05]  /*1ea30*/  @!P2 BRA `(.L_x_2552) ;  /* 0x000000000004a947 */ /* 0x000fea0003800000 */
[----:B------:R-:W-:Y:S01]  /*1ea40*/  BPT.TRAP 0x1 ;  /* 0x000000040000795c */ /* 0x000fe20000300000 */
.L_x_2552:
[----:B-1----:R-:W2:Y:S04]  /*1ea50*/  LDL R3, [R1] ;  /* 0x0000000001037983 */ /* 0x002ea80000100800 */
[----:B------:R-:W3:Y:S01]  /*1ea60*/  LDL.LU R7, [R1+0x8] ;  /* 0x0000080001077983 */ /* 0x000ee20000300800 */
[----:B------:R-:W-:-:S05]  /*1ea70*/  IADD3 R2, R0, 0x28840, RZ ;  /* 0x0002884000027810 */ /* 0x000fca0007ffe0ff */
[C---:B--2---:R-:W-:Y:S02]  /*1ea80*/  IMAD R6, R3.reuse, 0x8, R2 ;  /* 0x0000000803067824 */ /* 0x044fe400078e0202 */
[----:B------:R-:W-:Y:S01]  /*1ea90*/  VIADD R3, R3, 0x1 ;  /* 0x0000000103037836 */ /* 0x000fe20000000000 */
[----:B---3--:R-:W-:-:S04]  /*1eaa0*/  SHF.L.U32 R5, R7, 0x1f, RZ ;  /* 0x0000001f07057819 */ /* 0x008fc800000006ff */
        /* <DEDUP_REMOVED lines=8> */
.L_x_2722:
[----:B------:R-:W2:Y:S02]  /*1eb30*/  SYNCS.PHASECHK.TRANS64.TRYWAIT P0, [R7+URZ], R2 ;  /* 0x00000002070075a7 */ /* 0x000ea4000800017f */
[----:B--2---:R-:W-:Y:S05]  /*1eb40*/  @!P0 BRA `(.L_x_2554) ;  /* 0x0000002800f88947 */ /* 0x004fea0003800000 */
.L_x_2723:
[----:B------:R-:W-:Y:S05]  /*1eb50*/  @!P2 BRA `(.L_x_2555) ;  /* 0x000000000004a947 */ /* 0x000fea0003800000 */
[----:B------:R-:W-:Y:S01]  /*1eb60*/  BPT.TRAP 0x1 ;  /* 0x000000040000795c */ /* 0x000fe20000300000 */
.L_x_2555:
[----:B------:R-:W3:Y:S01]  /*1eb70*/  LDL.LU R4, [R1] ;  /* 0x0000000001047983 */ /* 0x000ee20000300800 */
[----:B------:R-:W-:-:S04]  /*1eb80*/  VIADD R0, R0, 0x28860 ;  /* 0x0002886000007836 */ /* 0x000fc80000000000 */
[----:B---3--:R-:W-:-:S04]  /*1eb90*/  IMAD R4, R4, 0x8, R0 ;  /* 0x0000000804047824 */ /* 0x008fc800078e0200 */
[----:B------:R-:W3:Y:S02]  /*1eba0*/  SYNCS.PHASECHK.TRANS64.TRYWAIT P0, [R4+URZ], R5 ;  /* 0x00000005040075a7 */ /* 0x000ee4000800017f */
[----:B---3--:R-:W-:Y:S05]  /*1ebb0*/  @!P0 BRA `(.L_x_2556) ;  /* 0x0000002800f08947 */ /* 0x008fea0003800000 */
.L_x_2724:
[----:B------:R-:W-:-:S07]  /*1ebc0*/  LEA R3, R3, R0, 0x3 ;  /* 0x0000000003037211 */ /* 0x000fce00078e18ff */
.L_x_2557:
[----:B----4-:R4:W0:Y:S02]  /*1ebd0*/  SYNCS.PHASECHK.TRANS64.TRYWAIT P0, [R3+URZ], R2 ;  /* 0x00000002030075a7 */ /* 0x010824000800017f */
[----:B0-----:R-:W-:Y:S05]  /*1ebe0*/  @!P0 NANOSLEEP.SYNCS 0x989680 ;  /* 0x009896800000895d */ /* 0x001fea0003900000 */
[----:B------:R-:W0:Y:S02]  /*1ebf0*/  @!P0 SYNCS.PHASECHK.TRANS64 P0, [R3+URZ], R2 ;  /* 0x00000002030085a7 */ /* 0x000e24000800007f */
[----:B0-----:R-:W-:Y:S05]  /*1ec00*/  @!P0 BRA `(.L_x_2557) ;  /* 0xfffffffc00f08947 */ /* 0x001fea000383ffff */
.L_x_2233:
[----:B------:R-:W-:Y:S05]  /*1ec10*/  BSYNC B7 ;  /* 0x0000000000077941 */ /* 0x000fea0003800000 */
.L_x_2230:
[----:B------:R-:W-:Y:S05]  /*1ec20*/  EXIT ;  /* 0x000000000000794d */ /* 0x000fea0003800000 */
.L_x_2255:
[----:B0-----:R0:W1:Y:S02]  /*1ec30*/  SYNCS.PHASECHK.TRANS64.TRYWAIT P6, [R105+URZ+0x28890], R122 ;  /* 0x0288907a690075a7 */ /* 0x00106400080c017f */
[----:B-1----:R-:W-:Y:S05]  /*1ec40*/  @!P6 NANOSLEEP.SYNCS 0x989680 ;  /* 0x009896800000e95d */ /* 0x002fea0003900000 */
[----:B------:R-:W1:Y:S02]  /*1ec50*/  @!P6 SYNCS.PHASECHK.TRANS64 P6, [R105+URZ+0x28890], R122 ;  /* 0x0288907a6900e5a7 */ /* 0x000e6400080c007f */
[----:B-1----:R-:W-:Y:S05]  /*1ec60*/  @!P6 BRA `(.L_x_2255) ;  /* 0xfffffffc00f0e947 */ /* 0x002fea000383ffff */
[----:B------:R-:W-:Y:S05]  /*1ec70*/  BRA `(.L_x_2558) ;  /* 0xfffffe4000f87947 */ /* 0x000fea000383ffff */
.L_x_2291:
[----:B0-----:R0:W1:Y:S02]  /*1ec80*/  SYNCS.PHASECHK.TRANS64.TRYWAIT P4, [R105+URZ+0x28890], R122 ;  /* 0x0288907a690075a7 */ /* 0x001064000808017f */
[----:B-1----:R-:W-:Y:S05]  /*1ec90*/  @!P4 NANOSLEEP.SYNCS 0x989680 ;  /* 0x009896800000c95d */ /* 0x002fea0003900000 */
[----:B------:R-:W1:Y:S02]  /*1eca0*/  @!P4 SYNCS.PHASECHK.TRANS64 P4, [R105+URZ+0x28890], R122 ;  /* 0x0288907a6900c5a7 */ /* 0x000e64000808007f */
[----:B-1----:R-:W-:Y:S05]  /*1ecb0*/  @!P4 BRA `(.L_x_2291) ;  /* 0xfffffffc00f0c947 */ /* 0x002fea000383ffff */
[----:B------:R-:W-:Y:S05]  /*1ecc0*/  BRA `(.L_x_2559) ;  /* 0xfffffe6800447947 */ /* 0x000fea000383ffff */
.L_x_2308:
[----:B0-----:R0:W1:Y:S02]  /*1ecd0*/  SYNCS.PHASECHK.TRANS64.TRYWAIT P3, [R105+URZ+0x28890], R122 ;  /* 0x0288907a690075a7 */ /* 0x001064000806017f */
[----:B-1----:R-:W-:Y:S05]  /*1ece0*/  @!P3 NANOSLEEP.SYNCS 0x989680 ;  /* 0x009896800000b95d */ /* 0x002fea0003900000 */
[----:B------:R-:W1:Y:S02]  /*1ecf0*/  @!P3 SYNCS.PHASECHK.TRANS64 P3, [R105+URZ+0x28890], R122 ;  /* 0x0288907a6900b5a7 */ /* 0x000e64000806007f */
[----:B-1----:R-:W-:Y:S05]  /*1ed00*/  @!P3 BRA `(.L_x_2308) ;  /* 0xfffffffc00f0b947 */ /* 0x002fea000383ffff */
[----:B------:R-:W-:Y:S05]  /*1ed10*/  BRA `(.L_x_2560) ;  /* 0xfffffe8800687947 */ /* 0x000fea000383ffff */
.L_x_2318:
[----:B--2---:R2:W3:Y:S02]  /*1ed20*/  SYNCS.PHASECHK.TRANS64.TRYWAIT P0, [R105+URZ+0x288b0], R122 ;  /* 0x0288b07a690075a7 */ /* 0x0044e4000800017f */
[----:B---3--:R-:W-:Y:S05]  /*1ed30*/  @!P0 NANOSLEEP.SYNCS 0x989680 ;  /* 0x009896800000895d */ /* 0x008fea0003900000 */
[----:B------:R-:W3:Y:S02]  /*1ed40*/  @!P0 SYNCS.PHASECHK.TRANS64 P0, [R105+URZ+0x288b0], R122 ;  /* 0x0288b07a690085a7 */ /* 0x000ee4000800007f */
[----:B---3--:R-:W-:Y:S05]  /*1ed50*/  @!P0 BRA `(.L_x_2318) ;  /* 0xfffffffc00f08947 */ /* 0x008fea000383ffff */
[----:B------:R-:W-:Y:S05]  /*1ed60*/  BRA `(.L_x_2561) ;  /* 0xfffffe9000047947 */ /* 0x000fea000383ffff */
.L_x_2330:
[----:B------:R-:W-:Y:S01]  /*1ed70*/  BSSY B0, `(.L_x_2562) ;  /* 0x0000008000007945 */ /* 0x000fe20003800000 */
[----:B------:R-:W-:Y:S01]  /*1ed80*/  IMAD.MOV.U32 R13, RZ, RZ, R231 ;  /* 0x000000ffff0d7224 */ /* 0x000fe200078e00e7 */
[----:B------:R-:W-:Y:S01]  /*1ed90*/  MOV R11, 0x1f ;  /* 0x0000001f000b7802 */ /* 0x000fe20000000f00 */
[----:B------:R-:W-:Y:S02]  /*1eda0*/  IMAD.MOV.U32 R12, RZ, RZ, RZ ;  /* 0x000000ffff0c7224 */ /* 0x000fe400078e00ff */
[----:B------:R-:W-:-:S07]  /*1edb0*/  IMAD.MOV.U32 R15, RZ, RZ, -0x1 ;  /* 0xffffffffff0f7424 */ /* 0x000fce00078e00ff */
[----:B0----5:R-:W-:Y:S05]  /*1edc0*/  WARPSYNC.COLLECTIVE R15, `(.L_x_2563) ;  /* 0x000000000f087348 */ /* 0x021fea0003c00000 */
[----:B------:R1:W2:Y:S02]  /*1edd0*/  SHFL.IDX P6, R14, R13, R12, R11 ;  /* 0x0000000c0d0e7389 */ /* 0x0002a400000c000b */
[----:B012--5:R-:W-:Y:S01]  /*1ede0*/  ENDCOLLECTIVE ;  /* 0x000000000000791b */ /* 0x027fe20003800000 */
.L_x_2563:
[----:B------:R-:W-:Y:S05]  /*1edf0*/  BSYNC B0 ;  /* 0x0000000000007941 */ /* 0x000fea0003800000 */
.L_x_2562:
[----:B------:R-:W-:Y:S01]  /*1ee00*/  IMAD.MOV.U32 R192, RZ, RZ, R14 ;  /* 0x000000ffffc07224 */ /* 0x000fe200078e000e */
[----:B------:R-:W-:Y:S06]  /*1ee10*/  BRA `(.L_x_2564) ;  /* 0xfffffe98002c7947 */ /* 0x000fec000383ffff */
.L_x_2348:
[----:B------:R-:W-:Y:S01]  /*1ee20*/  BSSY B1, `(.L_x_2565) ;  /* 0x0000008000017945 */ /* 0x000fe20003800000 */
[----:B------:R-:W-:Y:S01]  /*1ee30*/  MOV R13, R5 ;  /* 0x00000005000d7202 */ /* 0x000fe20000000f00 */
[----:B------:R-:W-:Y:S01]  /*1ee40*/  IMAD.MOV.U32 R12, RZ, RZ, RZ ;  /* 0x000000ffff0c7224 */ /* 0x000fe200078e00ff */
[----:B------:R-:W-:Y:S01]  /*1ee50*/  MOV R15, 0xffffffff ;  /* 0xffffffff000f7802 */ /* 0x000fe20000000f00 */
[----:B------:R-:W-:-:S07]  /*1ee60*/  IMAD.MOV.U32 R11, RZ, RZ, 0x181f ;  /* 0x0000181fff0b7424 */ /* 0x000fce00078e00ff */
[----:B012--5:R-:W-:Y:S05]  /*1ee70*/  WARPSYNC.COLLECTIVE R15, `(.L_x_2566) ;  /* 0x000000000f087348 */ /* 0x027fea0003c00000 */
[----:B------:R3:W4:Y:S02]  /*1ee80*/  SHFL.IDX P6, R14, R13, R12, R11 ;  /* 0x0000000c0d0e7389 */ /* 0x00072400000c000b */
[----:B012345:R-:W-:Y:S01]  /*1ee90*/  ENDCOLLECTIVE ;  /* 0x000000000000791b */ /* 0x03ffe20003800000 */
.L_x_2566:
[----:B------:R-:W-:Y:S05]  /*1eea0*/  BSYNC B1 ;  /* 0x0000000000017941 */ /* 0x000fea0003800000 */
.L_x_2565:
[----:B------:R-:W-:Y:S05]  /*1eeb0*/  BRA `(.L_x_2567) ;  /* 0xfffffea800a87947 */ /* 0x000fea000383ffff */
.L_x_2349:
[----:B------:R-:W-:Y:S01]  /*1eec0*/  BSSY B1, `(.L_x_2568) ;  /* 0x0000008000017945 */ /* 0x000fe20003800000 */
[----:B------:R-:W-:Y:S01]  /*1eed0*/  IMAD.MOV.U32 R13, RZ, RZ, R4 ;  /* 0x000000ffff0d7224 */ /* 0x000fe200078e0004 */
[----:B------:R-:W-:Y:S01]  /*1eee0*/  MOV R11, 0x181f ;  /* 0x0000181f000b7802 */ /* 0x000fe20000000f00 */
[----:B------:R-:W-:Y:S02]  /*1eef0*/  IMAD.MOV.U32 R12, RZ, RZ, RZ ;  /* 0x000000ffff0c7224 */ /* 0x000fe400078e00ff */
[----:B------:R-:W-:-:S07]  /*1ef00*/  IMAD.MOV.U32 R15, RZ, RZ, -0x1 ;  /* 0xffffffffff0f7424 */ /* 0x000fce00078e00ff */
[----:B012--5:R-:W-:Y:S05]  /*1ef10*/  WARPSYNC.COLLECTIVE R15, `(.L_x_2569) ;  /* 0x000000000f087348 */ /* 0x027fea0003c00000 */
[----:B------:R3:W4:Y:S02]  /*1ef20*/  SHFL.IDX P6, R14, R13, R12, R11 ;  /* 0x0000000c0d0e7389 */ /* 0x00072400000c000b */
[----:B012345:R-:W-:Y:S01]  /*1ef30*/  ENDCOLLECTIVE ;  /* 0x000000000000791b */ /* 0x03ffe20003800000 */
.L_x_2569:
[----:B------:R-:W-:Y:S05]  /*1ef40*/  BSYNC B1 ;  /* 0x0000000000017941 */ /* 0x000fea0003800000 */
.L_x_2568:
[----:B------:R-:W-:Y:S05]  /*1ef50*/  BRA `(.L_x_2570) ;  /* 0xfffffea800887947 */ /* 0x000fea000383ffff */
.L_x_2350:
[----:B------:R-:W-:Y:S01]  /*1ef60*/  BSSY B1, `(.L_x_2571) ;  /* 0x0000008000017945 */ /* 0x000fe20003800000 */
[----:B------:R-:W-:Y:S01]  /*1ef70*/  IMAD.MOV.U32 R13, RZ, RZ, R3 ;  /* 0x000000ffff0d7224 */ /* 0x000fe200078e0003 */
[----:B------:R-:W-:Y:S01]  /*1ef80*/  MOV R12, RZ ;  /* 0x000000ff000c7202 */ /* 0x000fe20000000f00 */
[----:B------:R-:W-:Y:S02]  /*1ef90*/  IMAD.MOV.U32 R11, RZ, RZ, 0x181f ;  /* 0x0000181fff0b7424 */ /* 0x000fe400078e00ff */
[----:B------:R-:W-:-:S07]  /*1efa0*/  IMAD.MOV.U32 R15, RZ, RZ, -0x1 ;  /* 0xffffffffff0f7424 */ /* 0x000fce00078e00ff */
[----:B012--5:R-:W-:Y:S05]  /*1efb0*/  WARPSYNC.COLLECTIVE R15, `(.L_x_2572) ;  /* 0x000000000f087348 */ /* 0x027fea0003c00000 */
[----:B------:R3:W4:Y:S02]  /*1efc0*/  SHFL.IDX P6, R14, R13, R12, R11 ;  /* 0x0000000c0d0e7389 */ /* 0x00072400000c000b */
[----:B012345:R-:W-:Y:S01]  /*1efd0*/  ENDCOLLECTIVE ;  /* 0x000000000000791b */ /* 0x03ffe20003800000 */
.L_x_2572:
[----:B------:R-:W-:Y:S05]  /*1efe0*/  BSYNC B1 ;  /* 0x0000000000017941 */ /* 0x000fea0003800000 */
.L_x_2571:
[----:B------:R-:W-:Y:S05]  /*1eff0*/  BRA `(.L_x_2573) ;  /* 0xfffffea800687947 */ /* 0x000fea000383ffff */
.L_x_2351:
        /* <DEDUP_REMOVED lines=8> */
.L_x_2575:
[----:B------:R-:W-:Y:S05]  /*1f080*/  BSYNC B1 ;  /* 0x0000000000017941 */ /* 0x000fea0003800000 */
.L_x_2574:
[----:B------:R-:W-:Y:S05]  /*1f090*/  BRA `(.L_x_2576) ;  /* 0xfffffea800487947 */ /* 0x000fea000383ffff */
.L_x_2352:
[----:B------:R-:W-:Y:S01]  /*1f0a0*/  BSSY B1, `(.L_x_2577) ;  /* 0x0000008000017945 */ /* 0x000fe20003800000 */
[----:B------:R-:W-:Y:S01]  /*1f0b0*/  IMAD.MOV.U32 R13, RZ, RZ, R5 ;  /* 0x000000ffff0d7224 */ /* 0x000fe200078e0005 */
[----:B------:R-:W-:Y:S01]  /*1f0c0*/  MOV R11, 0x181f ;  /* 0x0000181f000b7802 */ /* 0x000fe20000000f00 */
[----:B------:R-:W-:Y:S02]  /*1f0d0*/  IMAD.MOV.U32 R12, RZ, RZ, 0x1 ;  /* 0x00000001ff0c7424 */ /* 0x000fe400078e00ff */
[----:B------:R-:W-:-:S07]  /*1f0e0*/  IMAD.MOV.U32 R15, RZ, RZ, -0x1 ;  /* 0xffffffffff0f7424 */ /* 0x000fce00078e00ff */
[----:B012--5:R-:W-:Y:S05]  /*1f0f0*/  WARPSYNC.COLLECTIVE R15, `(.L_x_2578) ;  /* 0x000000000f087348 */ /* 0x027fea0003c00000 */
[----:B------:R3:W4:Y:S02]  /*1f100*/  SHFL.IDX P6, R14, R13, R12, R11 ;  /* 0x0000000c0d0e7389 */ /* 0x00072400000c000b */
[----:B012345:R-:W-:Y:S01]  /*1f110*/  ENDCOLLECTIVE ;  /* 0x000000000000791b */ /* 0x03ffe20003800000 */
.L_x_2578:
[----:B------:R-:W-:Y:S05]  /*1f120*/  BSYNC B1 ;  /* 0x0000000000017941 */ /* 0x000fea0003800000 */
.L_x_2577:
[----:B------:R-:W-:Y:S05]  /*1f130*/  BRA `(.L_x_2579) ;  /* 0xfffffea800287947 */ /* 0x000fea000383ffff */
.L_x_2353:
        /* <DEDUP_REMOVED lines=8> */
.L_x_2581:
[----:B------:R-:W-:Y:S05]  /*1f1c0*/  BSYNC B1 ;  /* 0x0000000000017941 */ /* 0x000fea0003800000 */
.L_x_2580:
[----:B------:R-:W-:Y:S05]  /*1f1d0*/  BRA `(.L_x_2582) ;  /* 0xfffffea800087947 */ /* 0x000fea000383ffff */
.L_x_2354:
[----:B------:R-:W-:Y:S01]  /*1f1e0*/  BSSY B1, `(.L_x_2583) ;  /* 0x0000008000017945 */ /* 0x000fe20003800000 */
[----:B------:R-:W-:Y:S01]  /*1f1f0*/  MOV R13, R3 ;  /* 0x00000003000d7202 */ /* 0x000fe20000000f00 */
[----:B------:R-:W-:Y:S01]  /*1f200*/  IMAD.MOV.U32 R12, RZ, RZ, 0x1 ;  /* 0x00000001ff0c7424 */ /* 0x000fe200078e00ff */
[----:B------:R-:W-:Y:S01]  /*1f210*/  MOV R15, 0xffffffff ;  /* 0xffffffff000f7802 */ /* 0x000fe20000000f00 */
[----:B------:R-:W-:-:S07]  /*1f220*/  IMAD.MOV.U32 R11, RZ, RZ, 0x181f ;  /* 0x0000181fff0b7424 */ /* 0x000fce00078e00ff */
[----:B012--5:R-:W-:Y:S05]  /*1f230*/  WARPSYNC.COLLECTIVE R15, `(.L_x_2584) ;  /* 0x000000000f087348 */ /* 0x027fea0003c00000 */
[----:B------:R3:W4:Y:S02]  /*1f240*/  SHFL.IDX P6, R14, R13, R12, R11 ;  /* 0x0000000c0d0e7389 */ /* 0x00072400000c000b */
[----:B012345:R-:W-:Y:S01]  /*1f250*/  ENDCOLLECTIVE ;  /* 0x000000000000791b */ /* 0x03ffe20003800000 */
.L_x_2584:
[----:B------:R-:W-:Y:S05]  /*1f260*/  BSYNC B1 ;  /* 0x0000000000017941 */ /* 0x000fea0003800000 */
.L_x_2583:
[----:B------:R-:W-:Y:S05]  /*1f270*/  BRA `(.L_x_2585) ;  /* 0xfffffea400e87947 */ /* 0x000fea000383ffff */
.L_x_2355:
        /* <DEDUP_REMOVED lines=8> */
.L_x_2587:
[----:B------:R-:W-:Y:S05]  /*1f300*/  BSYNC B1 ;  /* 0x0000000000017941 */ /* 0x000fea0003800000 */
.L_x_2586:
[----:B------:R-:W-:Y:S05]  /*1f310*/  BRA `(.L_x_2588) ;  /* 0xfffffea400c87947 */ /* 0x000fea000383ffff */
.L_x_2356:
        /* <DEDUP_REMOVED lines=8> */
.L_x_2590:
[----:B------:R-:W-:Y:S05]  /*1f3a0*/  BSYNC B1 ;  /* 0x0000000000017941 */ /* 0x000fea0003800000 */
.L_x_2589:
[----:B------:R-:W-:Y:S05]  /*1f3b0*/  BRA `(.L_x_2591) ;  /* 0xfffffea400a87947 */ /* 0x000fea000383ffff */
.L_x_2357:
        /* <DEDUP_REMOVED lines=8> */
.L_x_2593:
[----:B------:R-:W-:Y:S05]  /*1f440*/  BSYNC B1 ;  /* 0x0000000000017941 */ /* 0x000fea0003800000 */
.L_x_2592:
[----:B------:R-:W-:Y:S05]  /*1f450*/  BRA `(.L_x_2594) ;  /* 0xfffffea400887947 */ /* 0x000fea000383ffff */
.L_x_2358:
        /* <DEDUP_REMOVED lines=8> */
.L_x_2596:
[----:B------:R-:W-:Y:S05]  /*1f4e0*/  BSYNC B1 ;  /* 0x0000000000017941 */ /* 0x000fea0003800000 */
.L_x_2595:
[----:B------:R-:W-:Y:S05]  /*1f4f0*/  BRA `(.L_x_2597) ;  /* 0xfffffea400687947 */ /* 0x000fea000383ffff */
.L_x_2359:
        /* <DEDUP_REMOVED lines=8> */
.L_x_2599:
[----:B------:R-:W-:Y:S05]  /*1f580*/  BSYNC B1 ;  /* 0x0000000000017941 */ /* 0x000fea0003800000 */
.L_x_2598:
[----:B------:R-:W-:Y:S05]  /*1f590*/  BRA `(.L_x_2600) ;  /* 0xfffffea400487947 */ /* 0x000fea000383ffff */
.L_x_2360:
        /* <DEDUP_REMOVED lines=8> */
.L_x_2602:
[----:B------:R-:W-:Y:S05]  /*1f620*/  BSYNC B1 ;  /* 0x0000000000017941 */ /* 0x000fea0003800000 */
.L_x_2601:
[----:B------:R-:W-:Y:S05]  /*1f630*/  BRA `(.L_x_2603) ;  /* 0xfffffea400287947 */ /* 0x000fea000383ffff */
.L_x_2361:
        /* <DEDUP_REMOVED lines=8> */
.L_x_2605:
[----:B------:R-:W-:Y:S05]  /*1f6c0*/  BSYNC B1 ;  /* 0x0000000000017941 */ /* 0x000fea0003800000 */
.L_x_2604:
[----:B------:R-:W-:Y:S05]  /*1f6d0*/  BRA `(.L_x_2606) ;  /* 0xfffffea4000c7947 */ /* 0x000fea000383ffff */
.L_x_2362:
        /* <DEDUP_REMOVED lines=8> */
.L_x_2608:
[----:B------:R-:W-:Y:S05]  /*1f760*/  BSYNC B1 ;  /* 0x0000000000017941 */ /* 0x000fea0003800000 */
.L_x_2607:
[----:B------:R-:W-:Y:S05]  /*1f770*/  BRA `(.L_x_2609) ;  /* 0xfffffea000f07947 */ /* 0x000fea000383ffff */
.L_x_2363:
        /* <DEDUP_REMOVED lines=8> */
.L_x_2611:
[----:B------:R-:W-:Y:S05]  /*1f800*/  BSYNC B1 ;  /* 0x0000000000017941 */ /* 0x000fea0003800000 */
.L_x_2610:
[----:B------:R-:W-:Y:S05]  /*1f810*/  BRA `(.L_x_2612) ;  /* 0xfffffea000d47947 */ /* 0x000fea000383ffff */
.L_x_2365:
[----:B---3--:R3:W4:Y:S02]  /*1f820*/  SYNCS.PHASECHK.TRANS64.TRYWAIT P4, [R2+URZ+0x28800], R3 ;  /* 0x02880003020075a7 */ /* 0x008724000808017f */
[----:B----4-:R-:W-:Y:S05]  /*1f830*/  @!P4 NANOSLEEP.SYNCS 0x989680 ;  /* 0x009896800000c95d */ /* 0x010fea0003900000 */
[----:B------:R-:W4:Y:S02]  /*1f840*/  @!P4 SYNCS.PHASECHK.TRANS64 P4, [R2+URZ+0x28800], R3 ;  /* 0x028800030200c5a7 */ /* 0x000f24000808007f */
[----:B----4-:R-:W-:Y:S05]  /*1f850*/  @!P4 BRA `(.L_x_2365) ;  /* 0xfffffffc00f0c947 */ /* 0x010fea000383ffff */
[----:B------:R-:W-:Y:S05]  /*1f860*/  BRA `(.L_x_2613) ;  /* 0xfffffea400387947 */ /* 0x000fea000383ffff */
.L_x_2381:
        /* <DEDUP_REMOVED lines=8> */
.L_x_2615:
[----:B------:R-:W-:Y:S05]  /*1f8f0*/  BSYNC B1 ;  /* 0x0000000000017941 */ /* 0x000fea0003800000 */
.L_x_2614:
[----:B------:R-:W-:Y:S05]  /*1f900*/  BRA `(.L_x_2616) ;  /* 0xfffffec000b07947 */ /* 0x000fea000383ffff */
.L_x_2382:
        /* <DEDUP_REMOVED lines=8> */
.L_x_2618:
[----:B------:R-:W-:Y:S05]  /*1f990*/  BSYNC B1 ;  /* 0x0000000000017941 */ /* 0x000fea0003800000 */
.L_x_2617:
[----:B------:R-:W-:Y:S05]  /*1f9a0*/  BRA `(.L_x_2619) ;  /* 0xfffffec000907947 */ /* 0x000fea000383ffff */
.L_x_2383:
[----:B------:R-:W-:Y:S01]  /*1f9b0*/  BSSY B1, `(.L_x_2620) ;  /* 0x0000008000017945 */ /* 0x000fe20003800000 */
[----:B------:R-:W-:Y:S01]  /*1f9c0*/  MOV R13, R3 ;  /* 0x00000003000d7202 */ /* 0x000fe20000000f00 */
[----:B------:R-:W-:Y:S01]  /*1f9d0*/  IMAD.MOV.U32 R12, RZ, RZ, RZ ;  /* 0x000000ffff0c7224 */ /* 0x000fe200078e00ff */
[----:B------:R-:W-:Y:S01]  /*1f9e0*/  MOV R15, 0xffffffff ;  /* 0xffffffff000f7802 */ /* 0x000fe20000000f00 */
[----:B------:R-:W-:-:S07]  /*1f9f0*/  IMAD.MOV.U32 R11, RZ, RZ, 0x181f ;  /* 0x0000181fff0b7424 */ /* 0x000fce00078e00ff */
[----:B0----5:R-:W-:Y:S05]  /*1fa00*/  WARPSYNC.COLLECTIVE R15, `(.L_x_2621) ;  /* 0x000000000f087348 */ /* 0x021fea0003c00000 */
[----:B------:R1:W2:Y:S02]  /*1fa10*/  SHFL.IDX P6, R14, R13, R12, R11 ;  /* 0x0000000c0d0e7389 */ /* 0x0002a400000c000b */
[----:B012--5:R-:W-:Y:S01]  /*1fa20*/  ENDCOLLECTIVE ;  /* 0x000000000000791b */ /* 0x027fe20003800000 */
.L_x_2621:
[----:B------:R-:W-:Y:S05]  /*1fa30*/  BSYNC B1 ;  /* 0x0000000000017941 */ /* 0x000fea0003800000 */
.L_x_2620:
[----:B------:R-:W-:Y:S05]  /*1fa40*/  BRA `(.L_x_2622) ;  /* 0xfffffec000707947 */ /* 0x000fea000383ffff */
.L_x_2384:
        /* <DEDUP_REMOVED lines=8> */
.L_x_2624:
[----:B------:R-:W-:Y:S05]  /*1fad0*/  BSYNC B1 ;  /* 0x0000000000017941 */ /* 0x000fea0003800000 */
.L_x_2623:
[----:B------:R-:W-:Y:S05]  /*1fae0*/  BRA `(.L_x_2625) ;  /* 0xfffffec000507947 */ /* 0x000fea000383ffff */
.L_x_2385:
        /* <DEDUP_REMOVED lines=8> */
.L_x_2627:
[----:B------:R-:W-:Y:S05]  /*1fb70*/  BSYNC B1 ;  /* 0x0000000000017941 */ /* 0x000fea0003800000 */
.L_x_2626:
[----:B------:R-:W-:Y:S05]  /*1fb80*/  BRA `(.L_x_2628) ;  /* 0xfffffec000307947 */ /* 0x000fea000383ffff */
.L_x_2386:
[----:B------:R-:W-:Y:S01]  /*1fb90*/  BSSY B1, `(.L_x_2629) ;  /* 0x0000008000017945 */ /* 0x000fe20003800000 */
[----:B------:R-:W-:Y:S01]  /*1fba0*/  MOV R13, R8 ;  /* 0x00000008000d7202 */ /* 0x000fe20000000f00 */
[----:B------:R-:W-:Y:S01]  /*1fbb0*/  IMAD.MOV.U32 R12, RZ, RZ, 0x1 ;  /* 0x00000001ff0c7424 */ /* 0x000fe200078e00ff */
[----:B------:R-:W-:Y:S01]  /*1fbc0*/  MOV R15, 0xffffffff ;  /* 0xffffffff000f7802 */ /* 0x000fe20000000f00 */
[----:B------:R-:W-:-:S07]  /*1fbd0*/  IMAD.MOV.U32 R11, RZ, RZ, 0x181f ;  /* 0x0000181fff0b7424 */ /* 0x000fce00078e00ff */
[----:B0----5:R-:W-:Y:S05]  /*1fbe0*/  WARPSYNC.COLLECTIVE R15, `(.L_x_2630) ;  /* 0x000000000f087348 */ /* 0x021fea0003c00000 */
[----:B------:R1:W2:Y:S02]  /*1fbf0*/  SHFL.IDX P6, R14, R13, R12, R11 ;  /* 0x0000000c0d0e7389 */ /* 0x0002a400000c000b */
[----:B012--5:R-:W-:Y:S01]  /*1fc00*/  ENDCOLLECTIVE ;  /* 0x000000000000791b */ /* 0x027fe20003800000 */
.L_x_2630:
[----:B------:R-:W-:Y:S05]  /*1fc10*/  BSYNC B1 ;  /* 0x0000000000017941 */ /* 0x000fea0003800000 */
.L_x_2629:
[----:B------:R-:W-:Y:S05]  /*1fc20*/  BRA `(.L_x_2631) ;  /* 0xfffffec000107947 */ /* 0x000fea000383ffff */
.L_x_2387:
        /* <DEDUP_REMOVED lines=8> */
.L_x_2633:
[----:B------:R-:W-:Y:S05]  /*1fcb0*/  BSYNC B1 ;  /* 0x0000000000017941 */ /* 0x000fea0003800000 */
.L_x_2632:
[----:B------:R-:W-:Y:S05]  /*1fcc0*/  BRA `(.L_x_2634) ;  /* 0xfffffebc00f07947 */ /* 0x000fea000383ffff */
.L_x_2388:
        /* <DEDUP_REMOVED lines=8> */
.L_x_2636:
[----:B------:R-:W-:Y:S05]  /*1fd50*/  BSYNC B1 ;  /* 0x0000000000017941 */ /* 0x000fea0003800000 */
.L_x_2635:
[----:B------:R-:W-:Y:S05]  /*1fd60*/  BRA `(.L_x_2637) ;  /* 0xfffffebc00d07947 */ /* 0x000fea000383ffff */
.L_x_2389:
        /* <DEDUP_REMOVED lines=8> */
.L_x_2639:
[----:B------:R-:W-:Y:S05]  /*1fdf0*/  BSYNC B1 ;  /* 0x0000000000017941 */ /* 0x000fea0003800000 */
.L_x_2638:
[----:B------:R-:W-:Y:S05]  /*1fe00*/  BRA `(.L_x_2640) ;  /* 0xfffffebc00b07947 */ /* 0x000fea000383ffff */
.L_x_2390:
        /* <DEDUP_REMOVED lines=8> */
.L_x_2642:
[----:B------:R-:W-:Y:S05]  /*1fe90*/  BSYNC B1 ;  /* 0x0000000000017941 */ /* 0x000fea0003800000 */
.L_x_2641:
[----:B------:R-:W-:Y:S05]  /*1fea0*/  BRA `(.L_x_2643) ;  /* 0xfffffebc00907947 */ /* 0x000fea000383ffff */
.L_x_2391:
        /* <DEDUP_REMOVED lines=8> */
.L_x_2645:
[----:B------:R-:W-:Y:S05]  /*1ff30*/  BSYNC B1 ;  /* 0x0000000000017941 */ /* 0x000fea0003800000 */
.L_x_2644:
[----:B------:R-:W-:Y:S05]  /*1ff40*/  BRA `(.L_x_2646) ;  /* 0xfffffebc00707947 */ /* 0x000fea000383ffff */
.L_x_2392:
        /* <DEDUP_REMOVED lines=8> */
.L_x_2648:
[----:B------:R-:W-:Y:S05]  /*1ffd0*/  BSYNC B1 ;  /* 0x0000000000017941 */ /* 0x000fea0003800000 */
.L_x_2647:
[----:B------:R-:W-:Y:S05]  /*1ffe0*/  BRA `(.L_x_2649) ;  /* 0xfffffebc00507947 */ /* 0x000fea000383ffff */
.L_x_2393:
        /* <DEDUP_REMOVED lines=8> */
.L_x_2651:
[----:B------:R-:W-:Y:S05]  /*20070*/  BSYNC B1 ;  /* 0x0000000000017941 */ /* 0x000fea0003800000 */
.L_x_2650:
[----:B------:R-:W-:Y:S05]  /*20080*/  BRA `(.L_x_2652) ;  /* 0xfffffebc00307947 */ /* 0x000fea000383ffff */
.L_x_2394:
        /* <DEDUP_REMOVED lines=8> */
.L_x_2654:
[----:B------:R-:W-:Y:S05]  /*20110*/  BSYNC B1 ;  /* 0x0000000000017941 */ /* 0x000fea0003800000 */
.L_x_2653:
[----:B------:R-:W-:Y:S05]  /*20120*/  BRA `(.L_x_2655) ;  /* 0xfffffebc00107947 */ /* 0x000fea000383ffff */
.L_x_2395:
        /* <DEDUP_REMOVED lines=8> */
.L_x_2657:
[----:B------:R-:W-:Y:S05]  /*201b0*/  BSYNC B1 ;  /* 0x0000000000017941 */ /* 0x000fea0003800000 */
.L_x_2656:
[----:B------:R-:W-:Y:S05]  /*201c0*/  BRA `(.L_x_2658) ;  /* 0xfffffeb800f07947 */ /* 0x000fea000383ffff */
.L_x_2396:
        /* <DEDUP_REMOVED lines=8> */
.L_x_2660:
[----:B------:R-:W-:Y:S05]  /*20250*/  BSYNC B1 ;  /* 0x0000000000017941 */ /* 0x000fea0003800000 */
.L_x_2659:
[----:B------:R-:W-:Y:S05]  /*20260*/  BRA `(.L_x_2661) ;  /* 0xfffffeb800d07947 */ /* 0x000fea000383ffff */
.L_x_2398:
[----:B0-----:R0:W1:Y:S02]  /*20270*/  SYNCS.PHASECHK.TRANS64.TRYWAIT P4, [R2+URZ+0x28800], R9 ;  /* 0x02880009020075a7 */ /* 0x001064000808017f */
[----:B-1----:R-:W-:Y:S05]  /*20280*/  @!P4 NANOSLEEP.SYNCS 0x989680 ;  /* 0x009896800000c95d */ /* 0x002fea0003900000 */
[----:B------:R-:W1:Y:S02]  /*20290*/  @!P4 SYNCS.PHASECHK.TRANS64 P4, [R2+URZ+0x28800], R9 ;  /* 0x028800090200c5a7 */ /* 0x000e64000808007f */
[----:B-1----:R-:W-:Y:S05]  /*202a0*/  @!P4 BRA `(.L_x_2398) ;  /* 0xfffffffc00f0c947 */ /* 0x002fea000383ffff */
[----:B------:R-:W-:Y:S05]  /*202b0*/  BRA `(.L_x_2662) ;  /* 0xfffffebc00ac7947 */ /* 0x000fea000383ffff */
.L_x_2408:
[----:B-1----:R1:W2:Y:S02]  /*202c0*/  SYNCS.PHASECHK.TRANS64.TRYWAIT P2, [R0+URZ+0x28830], R3 ;  /* 0x02883003000075a7 */ /* 0x0022a4000804017f */
[----:B--2---:R-:W-:Y:S05]  /*202d0*/  @!P2 NANOSLEEP.SYNCS 0x989680 ;  /* 0x009896800000a95d */ /* 0x004fea0003900000 */
[----:B------:R-:W2:Y:S02]  /*202e0*/  @!P2 SYNCS.PHASECHK.TRANS64 P2, [R0+URZ+0x28830], R3 ;  /* 0x028830030000a5a7 */ /* 0x000ea4000804007f */
[----:B--2---:R-:W-:Y:S05]  /*202f0*/  @!P2 BRA `(.L_x_2408) ;  /* 0xfffffffc00f0a947 */ /* 0x004fea000383ffff */
[----:B------:R-:W-:Y:S05]  /*20300*/  BRA `(.L_x_2407) ;  /* 0xfffffed8000c7947 */ /* 0x000fea000383ffff */
.L_x_2414:
[----:B-1----:R1:W2:Y:S02]  /*20310*/  SYNCS.PHASECHK.TRANS64.TRYWAIT P3, [R6+URZ+0x28830], R7 ;  /* 0x02883007060075a7 */ /* 0x0022a4000806017f */
[----:B--2---:R-:W-:Y:S05]  /*20320*/  @!P3 NANOSLEEP.SYNCS 0x989680 ;  /* 0x009896800000b95d */ /* 0x004fea0003900000 */
[----:B------:R-:W2:Y:S02]  /*20330*/  @!P3 SYNCS.PHASECHK.TRANS64 P3, [R6+URZ+0x28830], R7 ;  /* 0x028830070600b5a7 */ /* 0x000ea4000806007f */
[----:B--2---:R-:W-:Y:S05]  /*20340*/  @!P3 BRA `(.L_x_2414) ;  /* 0xfffffffc00f0b947 */ /* 0x004fea000383ffff */
[----:B------:R-:W-:Y:S05]  /*20350*/  BRA `(.L_x_2413) ;  /* 0xffffff0800247947 */ /* 0x000fea000383ffff */
.L_x_2418:
[----:B-1----:R1:W2:Y:S02]  /*20360*/  SYNCS.PHASECHK.TRANS64.TRYWAIT P2, [R7+URZ+0x28850], R6 ;  /* 0x02885006070075a7 */ /* 0x0022a4000804017f */
[----:B--2---:R-:W-:Y:S05]  /*20370*/  @!P2 NANOSLEEP.SYNCS 0x989680 ;  /* 0x009896800000a95d */ /* 0x004fea0003900000 */
[----:B------:R-:W2:Y:S02]  /*20380*/  @!P2 SYNCS.PHASECHK.TRANS64 P2, [R7+URZ+0x28850], R6 ;  /* 0x028850060700a5a7 */ /* 0x000ea4000804007f */
[----:B--2---:R-:W-:Y:S05]  /*20390*/  @!P2 BRA `(.L_x_2418) ;  /* 0xfffffffc00f0a947 */ /* 0x004fea000383ffff */
[----:B------:R-:W-:Y:S05]  /*203a0*/  BRA `(.L_x_2415) ;  /* 0xffffff0c00347947 */ /* 0x000fea000383ffff */
.L_x_2425:
[----:B-1----:R1:W2:Y:S02]  /*203b0*/  SYNCS.PHASECHK.TRANS64.TRYWAIT P3, [R6+URZ+0x28830], R7 ;  /* 0x02883007060075a7 */ /* 0x0022a4000806017f */
[----:B--2---:R-:W-:Y:S05]  /*203c0*/  @!P3 NANOSLEEP.SYNCS 0x989680 ;  /* 0x009896800000b95d */ /* 0x004fea0003900000 */
[----:B------:R-:W2:Y:S02]  /*203d0*/  @!P3 SYNCS.PHASECHK.TRANS64 P3, [R6+URZ+0x28830], R7 ;  /* 0x028830070600b5a7 */ /* 0x000ea4000806007f */
[----:B--2---:R-:W-:Y:S05]  /*203e0*/  @!P3 BRA `(.L_x_2425) ;  /* 0xfffffffc00f0b947 */ /* 0x004fea000383ffff */
[----:B------:R-:W-:Y:S05]  /*203f0*/  BRA `(.L_x_2424) ;  /* 0xffffff3800bc7947 */ /* 0x000fea000383ffff */
.L_x_2429:
[----:B-1----:R1:W2:Y:S02]  /*20400*/  SYNCS.PHASECHK.TRANS64.TRYWAIT P2, [R7+URZ+0x28850], R6 ;  /* 0x02885006070075a7 */ /* 0x0022a4000804017f */
[----:B--2---:R-:W-:Y:S05]  /*20410*/  @!P2 NANOSLEEP.SYNCS 0x989680 ;  /* 0x009896800000a95d */ /* 0x004fea0003900000 */
[----:B------:R-:W2:Y:S02]  /*20420*/  @!P2 SYNCS.PHASECHK.TRANS64 P2, [R7+URZ+0x28850], R6 ;  /* 0x028850060700a5a7 */ /* 0x000ea4000804007f */
[----:B--2---:R-:W-:Y:S05]  /*20430*/  @!P2 BRA `(.L_x_2429) ;  /* 0xfffffffc00f0a947 */ /* 0x004fea000383ffff */
[----:B------:R-:W-:Y:S05]  /*20440*/  BRA `(.L_x_2426) ;  /* 0xffffff3c00cc7947 */ /* 0x000fea000383ffff */
.L_x_2434:
[----:B-1----:R1:W2:Y:S02]  /*20450*/  SYNCS.PHASECHK.TRANS64.TRYWAIT P0, [R11+URZ+0x28850], R4 ;  /* 0x028850040b0075a7 */ /* 0x0022a4000800017f */
[----:B--2---:R-:W-:Y:S05]  /*20460*/  @!P0 NANOSLEEP.SYNCS 0x989680 ;  /* 0x009896800000895d */ /* 0x004fea0003900000 */
[----:B------:R-:W2:Y:S02]  /*20470*/  @!P0 SYNCS.PHASECHK.TRANS64 P0, [R11+URZ+0x28850], R4 ;  /* 0x028850040b0085a7 */ /* 0x000ea4000800007f */
[----:B--2---:R-:W-:Y:S05]  /*20480*/  @!P0 BRA `(.L_x_2434) ;  /* 0xfffffffc00f08947 */ /* 0x004fea000383ffff */
[----:B------:R-:W-:Y:S05]  /*20490*/  BRA `(.L_x_2433) ;  /* 0xffffff6000fc7947 */ /* 0x000fea000383ffff */
.L_x_2468:
        /* <DEDUP_REMOVED lines=11> */
.L_x_2664:
[----:B------:R-:W-:Y:S05]  /*20550*/  BSYNC B1 ;  /* 0x0000000000017941 */ /* 0x000fea0003800000 */
.L_x_2663:
[----:B------:R-:W-:Y:S05]  /*20560*/  BRA `(.L_x_2665) ;  /* 0xffffff9c006c7947 */ /* 0x000fea000383ffff */
.L_x_2469:
[----:B------:R-:W-:Y:S01]  /*20570*/  BSSY B1, `(.L_x_2666) ;  /* 0x0000006000017945 */ /* 0x000fe20003800000 */
[----:B------:R-:W-:-:S07]  /*20580*/  MOV R15, 0xffffffff ;  /* 0xffffffff000f7802 */ /* 0x000fce0000000f00 */
[----:B------:R-:W-:Y:S05]  /*20590*/  WARPSYNC.COLLECTIVE R15, `(.L_x_2667) ;  /* 0x000000000f0c7348 */ /* 0x000fea0003c00000 */
[----:B------:R-:W-:Y:S02]  /*205a0*/  ELECT P6, UR62, PT ;  /* 0x00000000003e782f */ /* 0x000fe400038c0000 */
[----:B------:R-:W-:Y:S01]  /*205b0*/  MOV R14, UR62 ;  /* 0x0000003e000e7c02 */ /* 0x000fe20008000f00 */
[----:B------:R-:W-:Y:S10]  /*205c0*/  ENDCOLLECTIVE ;  /* 0x000000000000791b */ /* 0x000ff40003800000 */
.L_x_2667:
[----:B------:R-:W-:Y:S05]  /*205d0*/  BSYNC B1 ;  /* 0x0000000000017941 */ /* 0x000fea0003800000 */
.L_x_2666:
[----:B------:R-:W-:Y:S05]  /*205e0*/  BRA `(.L_x_2668) ;  /* 0xffffff9c00587947 */ /* 0x000fea000383ffff */
.L_x_2471:
[----:B0-----:R0:W1:Y:S02]  /*205f0*/  SYNCS.PHASECHK.TRANS64.TRYWAIT P0, [R9+URZ+0x28820], R5 ;  /* 0x02882005090075a7 */ /* 0x001064000800017f */
[----:B-1----:R-:W-:Y:S05]  /*20600*/  @!P0 NANOSLEEP.SYNCS 0x989680 ;  /* 0x009896800000895d */ /* 0x002fea0003900000 */
[----:B------:R-:W1:Y:S02]  /*20610*/  @!P0 SYNCS.PHASECHK.TRANS64 P0, [R9+URZ+0x28820], R5 ;  /* 0x02882005090085a7 */ /* 0x000e64000800007f */
[----:B-1----:R-:W-:Y:S05]  /*20620*/  @!P0 BRA `(.L_x_2471) ;  /* 0xfffffffc00f08947 */ /* 0x002fea000383ffff */
[----:B------:R-:W-:Y:S05]  /*20630*/  BRA `(.L_x_2669) ;  /* 0xffffff9c00747947 */ /* 0x000fea000383ffff */
.L_x_2474:
[----:B0-----:R0:W1:Y:S02]  /*20640*/  SYNCS.PHASECHK.TRANS64.TRYWAIT P0, [R5+URZ+0x288a0], R7 ;  /* 0x0288a007050075a7 */ /* 0x001064000800017f */
[----:B-1----:R-:W-:Y:S05]  /*20650*/  @!P0 NANOSLEEP.SYNCS 0x989680 ;  /* 0x009896800000895d */ /* 0x002fea0003900000 */
[----:B------:R-:W1:Y:S02]  /*20660*/  @!P0 SYNCS.PHASECHK.TRANS64 P0, [R5+URZ+0x288a0], R7 ;  /* 0x0288a007050085a7 */ /* 0x000e64000800007f */
[----:B-1----:R-:W-:Y:S05]  /*20670*/  @!P0 BRA `(.L_x_2474) ;  /* 0xfffffffc00f08947 */ /* 0x002fea000383ffff */
[----:B------:R-:W-:Y:S05]  /*20680*/  BRA `(.L_x_2670) ;  /* 0xffffff9c00847947 */ /* 0x000fea000383ffff */
.L_x_2476:
[----:B-1----:R1:W2:Y:S02]  /*20690*/  SYNCS.PHASECHK.TRANS64.TRYWAIT P0, [R5+URZ+0x288c0], R7 ;  /* 0x0288c007050075a7 */ /* 0x0022a4000800017f */
[----:B--2---:R-:W-:Y:S05]  /*206a0*/  @!P0 NANOSLEEP.SYNCS 0x989680 ;  /* 0x009896800000895d */ /* 0x004fea0003900000 */
[----:B------:R-:W2:Y:S02]  /*206b0*/  @!P0 SYNCS.PHASECHK.TRANS64 P0, [R5+URZ+0x288c0], R7 ;  /* 0x0288c007050085a7 */ /* 0x000ea4000800007f */
[----:B--2---:R-:W-:Y:S05]  /*206c0*/  @!P0 BRA `(.L_x_2476) ;  /* 0xfffffffc00f08947 */ /* 0x004fea000383ffff */
[----:B------:R-:W-:Y:S05]  /*206d0*/  BRA `(.L_x_2671) ;  /* 0xffffff9c00fc7947 */ /* 0x000fea000383ffff */
.L_x_2480:
[----:B0-----:R0:W1:Y:S02]  /*206e0*/  SYNCS.PHASECHK.TRANS64.TRYWAIT P0, [R6+URZ+0x288a0], R7 ;  /* 0x0288a007060075a7 */ /* 0x001064000800017f */
[----:B-1----:R-:W-:Y:S05]  /*206f0*/  @!P0 NANOSLEEP.SYNCS 0x989680 ;  /* 0x009896800000895d */ /* 0x002fea0003900000 */
[----:B------:R-:W1:Y:S02]  /*20700*/  @!P0 SYNCS.PHASECHK.TRANS64 P0, [R6+URZ+0x288a0], R7 ;  /* 0x0288a007060085a7 */ /* 0x000e64000800007f */
[----:B-1----:R-:W-:Y:S05]  /*20710*/  @!P0 BRA `(.L_x_2480) ;  /* 0xfffffffc00f08947 */ /* 0x002fea000383ffff */
[----:B------:R-:W-:Y:S05]  /*20720*/  BRA `(.L_x_2672) ;  /* 0xffffffa000c87947 */ /* 0x000fea000383ffff */
.L_x_2482:
[----:B-1----:R1:W2:Y:S02]  /*20730*/  SYNCS.PHASECHK.TRANS64.TRYWAIT P1, [R6+URZ+0x288c0], R7 ;  /* 0x0288c007060075a7 */ /* 0x0022a4000802017f */
[----:B--2---:R-:W-:Y:S05]  /*20740*/  @!P1 NANOSLEEP.SYNCS 0x989680 ;  /* 0x009896800000995d */ /* 0x004fea0003900000 */
[----:B------:R-:W2:Y:S02]  /*20750*/  @!P1 SYNCS.PHASECHK.TRANS64 P1, [R6+URZ+0x288c0], R7 ;  /* 0x0288c007060095a7 */ /* 0x000ea4000802007f */
[----:B--2---:R-:W-:Y:S05]  /*20760*/  @!P1 BRA `(.L_x_2482) ;  /* 0xfffffffc00f09947 */ /* 0x004fea000383ffff */
[----:B------:R-:W-:Y:S05]  /*20770*/  BRA `(.L_x_2673) ;  /* 0xffffffa400387947 */ /* 0x000fea000383ffff */
.L_x_2493:
        /* <DEDUP_REMOVED lines=11> */
.L_x_2675:
[----:B------:R-:W-:Y:S05]  /*20830*/  BSYNC B0 ;  /* 0x0000000000007941 */ /* 0x000fea0003800000 */
.L_x_2674:
[----:B------:R-:W-:Y:S05]  /*20840*/  BRA `(.L_x_2676) ;  /* 0xffffffac00f87947 */ /* 0x000fea000383ffff */
.L_x_2494:
[----:B------:R-:W-:Y:S01]  /*20850*/  BSSY B0, `(.L_x_2677) ;  /* 0x0000006000007945 */ /* 0x000fe20003800000 */
[----:B------:R-:W-:-:S07]  /*20860*/  IMAD.MOV.U32 R15, RZ, RZ, -0x1 ;  /* 0xffffffffff0f7424 */ /* 0x000fce00078e00ff */
[----:B------:R-:W-:Y:S05]  /*20870*/  WARPSYNC.COLLECTIVE R15, `(.L_x_2678) ;  /* 0x000000000f0c7348 */ /* 0x000fea0003c00000 */
[----:B------:R-:W-:Y:S02]  /*20880*/  ELECT P6, UR62, PT ;  /* 0x00000000003e782f */ /* 0x000fe400038c0000 */
[----:B------:R-:W-:Y:S01]  /*20890*/  MOV R14, UR62 ;  /* 0x0000003e000e7c02 */ /* 0x000fe20008000f00 */
[----:B------:R-:W-:Y:S10]  /*208a0*/  ENDCOLLECTIVE ;  /* 0x000000000000791b */ /* 0x000ff40003800000 */
.L_x_2678:
[----:B------:R-:W-:Y:S05]  /*208b0*/  BSYNC B0 ;  /* 0x0000000000007941 */ /* 0x000fea0003800000 */
.L_x_2677:
[----:B------:R-:W-:Y:S05]  /*208c0*/  BRA `(.L_x_2679) ;  /* 0xffffffac00e87947 */ /* 0x000fea000383ffff */
.L_x_2497:
[----:B0-----:R0:W1:Y:S02]  /*208d0*/  SYNCS.PHASECHK.TRANS64.TRYWAIT P0, [R7+URZ+0x28840], R10 ;  /* 0x0288400a070075a7 */ /* 0x001064000800017f */
[----:B-1----:R-:W-:Y:S05]  /*208e0*/  @!P0 NANOSLEEP.SYNCS 0x989680 ;  /* 0x009896800000895d */ /* 0x002fea0003900000 */
[----:B------:R-:W1:Y:S02]  /*208f0*/  @!P0 SYNCS.PHASECHK.TRANS64 P0, [R7+URZ+0x28840], R10 ;  /* 0x0288400a070085a7 */ /* 0x000e64000800007f */
[----:B-1----:R-:W-:Y:S05]  /*20900*/  @!P0 BRA `(.L_x_2497) ;  /* 0xfffffffc00f08947 */ /* 0x002fea000383ffff */
[----:B------:R-:W-:Y:S05]  /*20910*/  BRA `(.L_x_2680) ;  /* 0xffffffb0004c7947 */ /* 0x000fea000383ffff */
.L_x_2500:
        /* <DEDUP_REMOVED lines=8> */
.L_x_2508:
[----:B0-----:R0:W1:Y:S02]  /*209a0*/  SYNCS.PHASECHK.TRANS64.TRYWAIT P0, [R7+URZ+0x28840], R8 ;  /* 0x02884008070075a7 */ /* 0x001064000800017f */
[----:B-1----:R-:W-:Y:S05]  /*209b0*/  @!P0 NANOSLEEP.SYNCS 0x989680 ;  /* 0x009896800000895d */ /* 0x002fea0003900000 */
[----:B------:R-:W1:Y:S02]  /*209c0*/  @!P0 SYNCS.PHASECHK.TRANS64 P0, [R7+URZ+0x28840], R8 ;  /* 0x02884008070085a7 */ /* 0x000e64000800007f */
[----:B-1----:R-:W-:Y:S05]  /*209d0*/  @!P0 BRA `(.L_x_2508) ;  /* 0xfffffffc00f08947 */ /* 0x002fea000383ffff */
[----:B------:R-:W-:Y:S05]  /*209e0*/  BRA `(.L_x_2682) ;  /* 0xffffffb800107947 */ /* 0x000fea000383ffff */
.L_x_2510:
[----:B0-----:R0:W1:Y:S02]  /*209f0*/  SYNCS.PHASECHK.TRANS64.TRYWAIT P0, [R8+URZ+0x60], R7 ;  /* 0x00006007080075a7 */ /* 0x001064000800017f */
[----:B-1----:R-:W-:Y:S05]  /*20a00*/  @!P0 NANOSLEEP.SYNCS 0x989680 ;  /* 0x009896800000895d */ /* 0x002fea0003900000 */
[----:B------:R-:W1:Y:S02]  /*20a10*/  @!P0 SYNCS.PHASECHK.TRANS64 P0, [R8+URZ+0x60], R7 ;  /* 0x00006007080085a7 */ /* 0x000e64000800007f */
[----:B-1----:R-:W-:Y:S05]  /*20a20*/  @!P0 BRA `(.L_x_2510) ;  /* 0xfffffffc00f08947 */ /* 0x002fea000383ffff */
[----:B------:R-:W-:Y:S05]  /*20a30*/  BRA `(.L_x_2683) ;  /* 0xffffffb800ac7947 */ /* 0x000fea000383ffff */
.L_x_2515:
[----:B-1----:R1:W2:Y:S02]  /*20a40*/  SYNCS.PHASECHK.TRANS64.TRYWAIT P0, [R2+URZ+0x28840], R3 ;  /* 0x02884003020075a7 */ /* 0x0022a4000800017f */
[----:B--2---:R-:W-:Y:S05]  /*20a50*/  @!P0 NANOSLEEP.SYNCS 0x989680 ;  /* 0x009896800000895d */ /* 0x004fea0003900000 */
[----:B------:R-:W2:Y:S02]  /*20a60*/  @!P0 SYNCS.PHASECHK.TRANS64 P0, [R2+URZ+0x28840], R3 ;  /* 0x02884003020085a7 */ /* 0x000ea4000800007f */
[----:B--2---:R-:W-:Y:S05]  /*20a70*/  @!P0 BRA `(.L_x_2515) ;  /* 0xfffffffc00f08947 */ /* 0x004fea000383ffff */
[----:B------:R-:W-:Y:S05]  /*20a80*/  BRA `(.L_x_2684) ;  /* 0xffffffc000087947 */ /* 0x000fea000383ffff */
.L_x_2517:
[----:B0-----:R0:W1:Y:S02]  /*20a90*/  SYNCS.PHASECHK.TRANS64.TRYWAIT P1, [R2+URZ+0x60], R3 ;  /* 0x00006003020075a7 */ /* 0x001064000802017f */
[----:B-1----:R-:W-:Y:S05]  /*20aa0*/  @!P1 NANOSLEEP.SYNCS 0x989680 ;  /* 0x009896800000995d */ /* 0x002fea0003900000 */
[----:B------:R-:W1:Y:S02]  /*20ab0*/  @!P1 SYNCS.PHASECHK.TRANS64 P1, [R2+URZ+0x60], R3 ;  /* 0x00006003020095a7 */ /* 0x000e64000802007f */
[----:B-1----:R-:W-:Y:S05]  /*20ac0*/  @!P1 BRA `(.L_x_2517) ;  /* 0xfffffffc00f09947 */ /* 0x002fea000383ffff */
[----:B------:R-:W-:Y:S05]  /*20ad0*/  BRA `(.L_x_2685) ;  /* 0xffffffc000a47947 */ /* 0x000fea000383ffff */
.L_x_2522:
[----:B--2---:R2:W3:Y:S02]  /*20ae0*/  SYNCS.PHASECHK.TRANS64.TRYWAIT P0, [R2+URZ+0x28840], R3 ;  /* 0x02884003020075a7 */ /* 0x0044e4000800017f */
[----:B---3--:R-:W-:Y:S05]  /*20af0*/  @!P0 NANOSLEEP.SYNCS 0x989680 ;  /* 0x009896800000895d */ /* 0x008fea0003900000 */
[----:B------:R-:W3:Y:S02]  /*20b00*/  @!P0 SYNCS.PHASECHK.TRANS64 P0, [R2+URZ+0x28840], R3 ;  /* 0x02884003020085a7 */ /* 0x000ee4000800007f */
[----:B---3--:R-:W-:Y:S05]  /*20b10*/  @!P0 BRA `(.L_x_2522) ;  /* 0xfffffffc00f08947 */ /* 0x008fea000383ffff */
[----:B------:R-:W-:Y:S05]  /*20b20*/  BRA `(.L_x_2686) ;  /* 0xffffffc400c07947 */ /* 0x000fea000383ffff */
.L_x_2524:
[----:B0-----:R0:W1:Y:S02]  /*20b30*/  SYNCS.PHASECHK.TRANS64.TRYWAIT P1, [R2+URZ+0x60], R9 ;  /* 0x00006009020075a7 */ /* 0x001064000802017f */
[----:B-1----:R-:W-:Y:S05]  /*20b40*/  @!P1 NANOSLEEP.SYNCS 0x989680 ;  /* 0x009896800000995d */ /* 0x002fea0003900000 */
[----:B------:R-:W1:Y:S02]  /*20b50*/  @!P1 SYNCS.PHASECHK.TRANS64 P1, [R2+URZ+0x60], R9 ;  /* 0x00006009020095a7 */ /* 0x000e64000802007f */
[----:B-1----:R-:W-:Y:S05]  /*20b60*/  @!P1 BRA `(.L_x_2524) ;  /* 0xfffffffc00f09947 */ /* 0x002fea000383ffff */
[----:B------:R-:W-:Y:S05]  /*20b70*/  BRA `(.L_x_2687) ;  /* 0xffffffc8005c7947 */ /* 0x000fea000383ffff */
.L_x_2531:
[----:B-1----:R1:W2:Y:S02]  /*20b80*/  SYNCS.PHASECHK.TRANS64.TRYWAIT P0, [R3+URZ+0x28860], R0 ;  /* 0x02886000030075a7 */ /* 0x0022a4000800017f */
[----:B--2---:R-:W-:Y:S05]  /*20b90*/  @!P0 NANOSLEEP.SYNCS 0x989680 ;  /* 0x009896800000895d */ /* 0x004fea0003900000 */
[----:B------:R-:W2:Y:S02]  /*20ba0*/  @!P0 SYNCS.PHASECHK.TRANS64 P0, [R3+URZ+0x28860], R0 ;  /* 0x02886000030085a7 */ /* 0x000ea4000800007f */
[----:B--2---:R-:W-:Y:S05]  /*20bb0*/  @!P0 BRA `(.L_x_2531) ;  /* 0xfffffffc00f08947 */ /* 0x004fea000383ffff */
[----:B------:R-:W-:Y:S05]  /*20bc0*/  BRA `(.L_x_2688) ;  /* 0xffffffcc00607947 */ /* 0x000fea000383ffff */
.L_x_2533:
[----:B------:R-:W-:Y:S01]  /*20bd0*/  BSSY B0, `(.L_x_2689) ;  /* 0x0000008000007945 */ /* 0x000fe20003800000 */
[----:B------:R-:W-:Y:S01]  /*20be0*/  MOV R13, R16 ;  /* 0x00000010000d7202 */ /* 0x000fe20000000f00 */
[----:B------:R-:W-:Y:S01]  /*20bf0*/  IMAD.MOV.U32 R12, RZ, RZ, RZ ;  /* 0x000000ffff0c7224 */ /* 0x000fe200078e00ff */
[----:B0-----:R-:W-:Y:S01]  /*20c00*/  MOV R15, 0xffffffff ;  /* 0xffffffff000f7802 */ /* 0x001fe20000000f00 */
[----:B------:R-:W-:-:S07]  /*20c10*/  IMAD.MOV.U32 R11, RZ, RZ, 0x1f ;  /* 0x0000001fff0b7424 */ /* 0x000fce00078e00ff */
[----:B-1----:R-:W-:Y:S05]  /*20c20*/  WARPSYNC.COLLECTIVE R15, `(.L_x_2690) ;  /* 0x000000000f087348 */ /* 0x002fea0003c00000 */
[----:B------:R0:W2:Y:S02]  /*20c30*/  SHFL.IDX P6, R14, R13, R12, R11 ;  /* 0x0000000c0d0e7389 */ /* 0x0000a400000c000b */
[----:B012---:R-:W-:Y:S01]  /*20c40*/  ENDCOLLECTIVE ;  /* 0x000000000000791b */ /* 0x007fe20003800000 */
.L_x_2690:
[----:B------:R-:W-:Y:S05]  /*20c50*/  BSYNC B0 ;  /* 0x0000000000007941 */ /* 0x000fea0003800000 */
.L_x_2689:
[----:B------:R-:W-:Y:S01]  /*20c60*/  IMAD.MOV.U32 R13, RZ, RZ, R16 ;  /* 0x000000ffff0d7224 */ /* 0x000fe200078e0010 */
[----:B------:R-:W-:Y:S01]  /*20c70*/  MOV R12, 0x1 ;  /* 0x00000001000c7802 */ /* 0x000fe20000000f00 */
[----:B------:R-:W-:Y:S02]  /*20c80*/  IMAD.MOV.U32 R11, RZ, RZ, 0x1f ;  /* 0x0000001fff0b7424 */ /* 0x000fe400078e00ff */
[----:B------:R-:W-:Y:S02]  /*20c90*/  IMAD.MOV.U32 R15, RZ, RZ, -0x1 ;  /* 0xffffffffff0f7424 */ /* 0x000fe400078e00ff */
[----:B------:R-:W-:-:S07]  /*20ca0*/  IMAD.MOV.U32 R4, RZ, RZ, R14 ;  /* 0x000000ffff047224 */ /* 0x000fce00078e000e */
[----:B------:R-:W-:Y:S05]  /*20cb0*/  WARPSYNC.COLLECTIVE R15, `(.L_x_2691) ;  /* 0x000000000f087348 */ /* 0x000fea0003c00000 */
[----:B------:R0:W1:Y:S02]  /*20cc0*/  SHFL.IDX P6, R14, R13, R12, R11 ;  /* 0x0000000c0d0e7389 */ /* 0x00006400000c000b */
[----:B01----:R-:W-:Y:S01]  /*20cd0*/  ENDCOLLECTIVE ;  /* 0x000000000000791b */ /* 0x003fe20003800000 */
.L_x_2691:
[----:B------:R-:W-:Y:S01]  /*20ce0*/  MOV R16, R14 ;  /* 0x0000000e00107202 */ /* 0x000fe20000000f00 */
[----:B------:R-:W-:Y:S06]  /*20cf0*/  BRA `(.L_x_2692) ;  /* 0xffffffcc00e87947 */ /* 0x000fec000383ffff */
.L_x_2536:
        /* <DEDUP_REMOVED lines=8> */
.L_x_2694:
[----:B------:R-:W-:Y:S05]  /*20d80*/  BSYNC B0 ;  /* 0x0000000000007941 */ /* 0x000fea0003800000 */
.L_x_2693:
        /* <DEDUP_REMOVED lines=10> */
.L_x_2695:
        /* <DEDUP_REMOVED lines=8> */
.L_x_2696:
        /* <DEDUP_REMOVED lines=8> */
.L_x_2697:
        /* <DEDUP_REMOVED lines=8> */
.L_x_2698:
[----:B------:R-:W-:Y:S01]  /*20fb0*/  IMAD.MOV.U32 R12, RZ, RZ, 0x1f ;  /* 0x0000001fff0c7424 */ /* 0x000fe200078e00ff */
[----:B------:R-:W-:Y:S02]  /*20fc0*/  MOV R11, 0x1f ;  /* 0x0000001f000b7802 */ /* 0x000fe40000000f00 */
[----:B------:R-:W-:-:S04]  /*20fd0*/  SEL R3, R14, RZ, P0 ;  /* 0x000000ff0e037207 */ /* 0x000fc80000000000 */
[----:B------:R-:W-:-:S05]  /*20fe0*/  IADD3 R2, R6, R3, RZ ;  /* 0x0000000306027210 */ /* 0x000fca0007ffe0ff */
[----:B------:R-:W-:-:S07]  /*20ff0*/  IMAD.MOV.U32 R13, RZ, RZ, R2 ;  /* 0x000000ffff0d7224 */ /* 0x000fce00078e0002 */
[----:B------:R-:W-:Y:S05]  /*21000*/  WARPSYNC.COLLECTIVE R15, `(.L_x_2699) ;  /* 0x000000000f087348 */ /* 0x000fea0003c00000 */
[----:B------:R0:W1:Y:S02]  /*21010*/  SHFL.IDX P6, R14, R13, R12, R11 ;  /* 0x0000000c0d0e7389 */ /* 0x00006400000c000b */
[----:B01----:R-:W-:Y:S01]  /*21020*/  ENDCOLLECTIVE ;  /* 0x000000000000791b */ /* 0x003fe20003800000 */
.L_x_2699:
[----:B------:R-:W-:Y:S05]  /*21030*/  BRA `(.L_x_2700) ;  /* 0xffffffcc00ac7947 */ /* 0x000fea000383ffff */
.L_x_2541:
[----:B------:R-:W-:Y:S01]  /*21040*/  BSSY B0, `(.L_x_2701) ;  /* 0x0000008000007945 */ /* 0x000fe20003800000 */
[----:B-----5:R-:W-:Y:S01]  /*21050*/  IMAD.MOV.U32 R13, RZ, RZ, R17 ;  /* 0x000000ffff0d7224 */ /* 0x020fe200078e0011 */
[----:B------:R-:W-:Y:S01]  /*21060*/  MOV R11, RZ ;  /* 0x000000ff000b7202 */ /* 0x000fe20000000f00 */
[----:B------:R-:W-:Y:S02]  /*21070*/  IMAD.MOV.U32 R12, RZ, RZ, 0x1 ;  /* 0x00000001ff0c7424 */ /* 0x000fe400078e00ff */
[----:B------:R-:W-:-:S07]  /*21080*/  IMAD.MOV.U32 R15, RZ, RZ, -0x1 ;  /* 0xffffffffff0f7424 */ /* 0x000fce00078e00ff */
[----:B01----:R-:W-:Y:S05]  /*21090*/  WARPSYNC.COLLECTIVE R15, `(.L_x_2702) ;  /* 0x000000000f087348 */ /* 0x003fea0003c00000 */
[----:B------:R2:W3:Y:S02]  /*210a0*/  SHFL.UP P6, R14, R13, R12, R11 ;  /* 0x0400000c0d0e7389 */ /* 0x0004e400000c000b */
[----:B0123--:R-:W-:Y:S01]  /*210b0*/  ENDCOLLECTIVE ;  /* 0x000000000000791b */ /* 0x00ffe20003800000 */
.L_x_2702:
[----:B------:R-:W-:Y:S05]  /*210c0*/  BSYNC B0 ;  /* 0x0000000000007941 */ /* 0x000fea0003800000 */
.L_x_2701:
        /* <DEDUP_REMOVED lines=10> */
.L_x_2703:
        /* <DEDUP_REMOVED lines=8> */
.L_x_2704:
        /* <DEDUP_REMOVED lines=8> */
.L_x_2705:
        /* <DEDUP_REMOVED lines=8> */
.L_x_2706:
        /* <DEDUP_REMOVED lines=8> */
.L_x_2707:
[----:B------:R-:W-:Y:S05]  /*21370*/  BRA `(.L_x_2708) ;  /* 0xffffffcc00907947 */ /* 0x000fea000383ffff */
.L_x_2543:
[----:B------:R-:W-:Y:S01]  /*21380*/  BSSY B0, `(.L_x_2709) ;  /* 0x0000006000007945 */ /* 0x000fe20003800000 */
[----:B------:R-:W-:Y:S01]  /*21390*/  PLOP3.LUT P6, PT, P6, PT, PT, 0x8, 0x0 ;  /* 0x000000000000781c */ /* 0x000fe200037ce170 */
[----:B------:R-:W-:-:S12]  /*213a0*/  IMAD.MOV.U32 R15, RZ, RZ, -0x1 ;  /* 0xffffffffff0f7424 */ /* 0x000fd800078e00ff */
[----:B0-----:R-:W-:Y:S05]  /*213b0*/  WARPSYNC.COLLECTIVE R15, `(.L_x_2710) ;  /* 0x000000000f087348 */ /* 0x001fea0003c00000 */
[----:B------:R-:W-:Y:S01]  /*213c0*/  VOTE.ANY R14, PT, P6 ;  /* 0x00000000000e7806 */ /* 0x000fe200030e0100 */
[----:B0-----:R-:W-:Y:S06]  /*213d0*/  ENDCOLLECTIVE ;  /* 0x000000000000791b */ /* 0x001fec0003800000 */
.L_x_2710:
[----:B------:R-:W-:Y:S05]  /*213e0*/  BSYNC B0 ;  /* 0x0000000000007941 */ /* 0x000fea0003800000 */
.L_x_2709:
[----:B------:R-:W-:Y:S01]  /*213f0*/  IMAD.MOV.U32 R3, RZ, RZ, R14 ;  /* 0x000000ffff037224 */ /* 0x000fe200078e000e */
[----:B------:R-:W-:Y:S01]  /*21400*/  MOV R13, R17 ;  /* 0x00000011000d7202 */ /* 0x000fe20000000f00 */
[----:B------:R-:W-:Y:S01]  /*21410*/  IMAD.MOV.U32 R11, RZ, RZ, 0x1f ;  /* 0x0000001fff0b7424 */ /* 0x000fe200078e00ff */
[----:B------:R-:W-:Y:S01]  /*21420*/  MOV R15, 0xffffffff ;  /* 0xffffffff000f7802 */ /* 0x000fe20000000f00 */
[----:B------:R-:W0:Y:S02]  /*21430*/  POPC R6, R3 ;  /* 0x0000000300067309 */ /* 0x000e240000000000 */
[----:B0-----:R-:W-:-:S07]  /*21440*/  IMAD.MOV.U32 R12, RZ, RZ, R6 ;  /* 0x000000ffff0c7224 */ /* 0x001fce00078e0006 */
[----:B------:R-:W-:Y:S05]  /*21450*/  WARPSYNC.COLLECTIVE R15, `(.L_x_2711) ;  /* 0x000000000f087348 */ /* 0x000fea0003c00000 */
[----:B------:R0:W1:Y:S02]  /*21460*/  SHFL.IDX P6, R14, R13, R12, R11 ;  /* 0x0000000c0d0e7389 */ /* 0x00006400000c000b */
[----:B01----:R-:W-:Y:S01]  /*21470*/  ENDCOLLECTIVE ;  /* 0x000000000000791b */ /* 0x003fe20003800000 */
.L_x_2711:
[----:B------:R-:W-:Y:S01]  /*21480*/  IMAD.MOV.U32 R17, RZ, RZ, R14 ;  /* 0x000000ffff117224 */ /* 0x000fe200078e000e */
[----:B------:R-:W-:Y:S06]  /*21490*/  BRA `(.L_x_2712) ;  /* 0xffffffcc00807947 */ /* 0x000fec000383ffff */
.L_x_2545:
[----:B------:R-:W-:Y:S01]  /*214a0*/  BSSY B0, `(.L_x_2713) ;  /* 0x0000007000007945 */ /* 0x000fe20003800000 */
[----:B------:R-:W-:Y:S01]  /*214b0*/  IMAD.MOV.U32 R13, RZ, RZ, R2 ;  /* 0x000000ffff0d7224 */ /* 0x000fe200078e0002 */
[----:B------:R-:W-:Y:S01]  /*214c0*/  MOV R11, 0x1f ;  /* 0x0000001f000b7802 */ /* 0x000fe20000000f00 */
[----:B------:R-:W-:-:S07]  /*214d0*/  IMAD.MOV.U32 R15, RZ, RZ, -0x1 ;  /* 0xffffffffff0f7424 */ /* 0x000fce00078e00ff */
[----:B012---:R-:W-:Y:S05]  /*214e0*/  WARPSYNC.COLLECTIVE R15, `(.L_x_2714) ;  /* 0x000000000f087348 */ /* 0x007fea0003c00000 */
[----:B------:R3:W4:Y:S02]  /*214f0*/  SHFL.IDX P6, R14, R13, R12, R11 ;  /* 0x0000000c0d0e7389 */ /* 0x00072400000c000b */
[----:B01234-:R-:W-:Y:S01]  /*21500*/  ENDCOLLECTIVE ;  /* 0x000000000000791b */ /* 0x01ffe20003800000 */
.L_x_2714:
[----:B------:R-:W-:Y:S05]  /*21510*/  BSYNC B0 ;  /* 0x0000000000007941 */ /* 0x000fea0003800000 */
.L_x_2713:
[----:B------:R-:W-:Y:S01]  /*21520*/  IMAD.MOV.U32 R7, RZ, RZ, R14 ;  /* 0x000000ffff077224 */ /* 0x000fe200078e000e */
[----:B------:R-:W-:Y:S06]  /*21530*/  BRA `(.L_x_2544) ;  /* 0xffffffcc00747947 */ /* 0x000fec000383ffff */
.L_x_2549:
[----:B-1----:R1:W2:Y:S02]  /*21540*/  SYNCS.PHASECHK.TRANS64.TRYWAIT P0, [R0+URZ+0x28820], R3 ;  /* 0x02882003000075a7 */ /* 0x0022a4000800017f */
[----:B--2---:R-:W-:Y:S05]  /*21550*/  @!P0 NANOSLEEP.SYNCS 0x989680 ;  /* 0x009896800000895d */ /* 0x004fea0003900000 */
[----:B------:R-:W2:Y:S02]  /*21560*/  @!P0 SYNCS.PHASECHK.TRANS64 P0, [R0+URZ+0x28820], R3 ;  /* 0x02882003000085a7 */ /* 0x000ea4000800007f */
[----:B--2---:R-:W-:Y:S05]  /*21570*/  @!P0 BRA `(.L_x_2549) ;  /* 0xfffffffc00f08947 */ /* 0x004fea000383ffff */
[----:B------:R-:W-:Y:S05]  /*21580*/  BRA `(.L_x_2715) ;  /* 0xffffffd000e87947 */ /* 0x000fea000383ffff */
.L_x_2550:
[----:B------:R-:W2:Y:S01]  /*21590*/  S2R R2, SR_TID.X ;  /* 0x0000000000027919 */ /* 0x000ea20000002100 */
[----:B------:R-:W-:Y:S01]  /*215a0*/  BSSY B0, `(.L_x_2716) ;  /* 0x000000a000007945 */ /* 0x000fe20003800000 */
[----:B------:R-:W-:Y:S01]  /*215b0*/  IMAD.MOV.U32 R12, RZ, RZ, RZ ;  /* 0x000000ffff0c7224 */ /* 0x000fe200078e00ff */
[----:B------:R-:W-:Y:S01]  /*215c0*/  MOV R15, 0xffffffff ;  /* 0xffffffff000f7802 */ /* 0x000fe20000000f00 */
[----:B------:R-:W-:Y:S01]  /*215d0*/  IMAD.MOV.U32 R11, RZ, RZ, 0x1f ;  /* 0x0000001fff0b7424 */ /* 0x000fe200078e00ff */
[----:B--2---:R-:W-:-:S04]  /*215e0*/  SHF.R.U32.HI R2, RZ, 0x5, R2 ;  /* 0x00000005ff027819 */ /* 0x004fc80000011602 */
[----:B------:R-:W-:-:S04]  /*215f0*/  LOP3.LUT R2, R2, 0x3, RZ, 0xc0, !PT ;  /* 0x0000000302027812 */ /* 0x000fc800078ec0ff */
[----:B0-----:R-:W-:-:S07]  /*21600*/  MOV R13, R2 ;  /* 0x00000002000d7202 */ /* 0x001fce0000000f00 */
[----:B-1----:R-:W-:Y:S05]  /*21610*/  WARPSYNC.COLLECTIVE R15, `(.L_x_2717) ;  /* 0x000000000f087348 */ /* 0x002fea0003c00000 */
[----:B------:R0:W2:Y:S02]  /*21620*/  SHFL.IDX P6, R14, R13, R12, R11 ;  /* 0x0000000c0d0e7389 */ /* 0x0000a400000c000b */
[----:B012---:R-:W-:Y:S01]  /*21630*/  ENDCOLLECTIVE ;  /* 0x000000000000791b */ /* 0x007fe20003800000 */
.L_x_2717:
[----:B------:R-:W-:Y:S05]  /*21640*/  BSYNC B0 ;  /* 0x0000000000007941 */ /* 0x000fea0003800000 */
.L_x_2716:
[----:B------:R-:W-:Y:S05]  /*21650*/  BRA `(.L_x_2718) ;  /* 0xffffffd000d07947 */ /* 0x000fea000383ffff */
.L_x_2551:
[----:B------:R-:W-:Y:S01]  /*21660*/  BSSY B0, `(.L_x_2719) ;  /* 0x0000006000007945 */ /* 0x000fe20003800000 */
[----:B------:R-:W-:-:S07]  /*21670*/  IMAD.MOV.U32 R15, RZ, RZ, -0x1 ;  /* 0xffffffffff0f7424 */ /* 0x000fce00078e00ff */
[----:B012---:R-:W-:Y:S05]  /*21680*/  WARPSYNC.COLLECTIVE R15, `(.L_x_2720) ;  /* 0x000000000f0c7348 */ /* 0x007fea0003c00000 */
[----:B------:R-:W-:Y:S02]  /*21690*/  ELECT P6, UR62, PT ;  /* 0x00000000003e782f */ /* 0x000fe400038c0000 */
[----:B------:R-:W-:Y:S01]  /*216a0*/  MOV R14, UR62 ;  /* 0x0000003e000e7c02 */ /* 0x000fe20008000f00 */
[----:B012---:R-:W-:Y:S10]  /*216b0*/  ENDCOLLECTIVE ;  /* 0x000000000000791b */ /* 0x007ff40003800000 */
.L_x_2720:
[----:B------:R-:W-:Y:S05]  /*216c0*/  BSYNC B0 ;  /* 0x0000000000007941 */ /* 0x000fea0003800000 */
.L_x_2719:
[----:B------:R-:W-:Y:S05]  /*216d0*/  BRA `(.L_x_2721) ;  /* 0xffffffd000c47947 */ /* 0x000fea000383ffff */
.L_x_2553:
[----:B-1----:R1:W2:Y:S02]  /*216e0*/  SYNCS.PHASECHK.TRANS64.TRYWAIT P0, [R6+URZ], R5 ;  /* 0x00000005060075a7 */ /* 0x0022a4000800017f */
[----:B--2---:R-:W-:Y:S05]  /*216f0*/  @!P0 NANOSLEEP.SYNCS 0x989680 ;  /* 0x009896800000895d */ /* 0x004fea0003900000 */
[----:B------:R-:W2:Y:S02]  /*21700*/  @!P0 SYNCS.PHASECHK.TRANS64 P0, [R6+URZ], R5 ;  /* 0x00000005060085a7 */ /* 0x000ea4000800007f */
[----:B--2---:R-:W-:Y:S05]  /*21710*/  @!P0 BRA `(.L_x_2553) ;  /* 0xfffffffc00f08947 */ /* 0x004fea000383ffff */
[----:B------:R-:W-:Y:S05]  /*21720*/  BRA `(.L_x_2722) ;  /* 0xffffffd400007947 */ /* 0x000fea000383ffff */
.L_x_2554:
[----:B--2---:R2:W3:Y:S02]  /*21730*/  SYNCS.PHASECHK.TRANS64.TRYWAIT P0, [R7+URZ], R2 ;  /* 0x00000002070075a7 */ /* 0x0044e4000800017f */
[----:B---3--:R-:W-:Y:S05]  /*21740*/  @!P0 NANOSLEEP.SYNCS 0x989680 ;  /* 0x009896800000895d */ /* 0x008fea0003900000 */
[----:B------:R-:W3:Y:S02]  /*21750*/  @!P0 SYNCS.PHASECHK.TRANS64 P0, [R7+URZ], R2 ;  /* 0x00000002070085a7 */ /* 0x000ee4000800007f */
[----:B---3--:R-:W-:Y:S05]  /*21760*/  @!P0 BRA `(.L_x_2554) ;  /* 0xfffffffc00f08947 */ /* 0x008fea000383ffff */
[----:B------:R-:W-:Y:S05]  /*21770*/  BRA `(.L_x_2723) ;  /* 0xffffffd000f47947 */ /* 0x000fea000383ffff */
.L_x_2556:
[----:B---3--:R3:W4:Y:S02]  /*21780*/  SYNCS.PHASECHK.TRANS64.TRYWAIT P0, [R4+URZ], R5 ;  /* 0x00000005040075a7 */ /* 0x008724000800017f */
[----:B----4-:R-:W-:Y:S05]  /*21790*/  @!P0 NANOSLEEP.SYNCS 0x989680 ;  /* 0x009896800000895d */ /* 0x010fea0003900000 */
[----:B------:R-:W4:Y:S02]  /*217a0*/  @!P0 SYNCS.PHASECHK.TRANS64 P0, [R4+URZ], R5 ;  /* 0x00000005040085a7 */ /* 0x000f24000800007f */
[----:B----4-:R-:W-:Y:S05]  /*217b0*/  @!P0 BRA `(.L_x_2556) ;  /* 0xfffffffc00f08947 */ /* 0x010fea000383ffff */
[----:B------:R-:W-:Y:S05]  /*217c0*/  BRA `(.L_x_2724) ;  /* 0xffffffd000fc7947 */ /* 0x000fea000383ffff */
.L_x_2725:
        /* <DEDUP_REMOVED lines=11> */
.L_x_2735:


//--------------------- .nv.global.init           --------------------------
	.section	.nv.global.init,"aw",@progbits
.nv.global.init:
	.type		$str$23,@object
	.size		$str$23,($str$24 - $str$23)
$str$23:
        /*0000*/ 	.byte	0x28, 0x61, 0x64, 0x64, 0x72, 0x65, 0x73, 0x73, 0x20, 0x26, 0x20, 0x6d, 0x61, 0x73, 0x6b, 0x29
        /*0010*/ 	.byte	0x20, 0x3d, 0x3d, 0x20, 0x30, 0x00
	.type		$str$24,@object
	.size		$str$24,(__unnamed_4 - $str$24)
$str$24:
        /*0016*/ 	.byte	0x2f, 0x74, 0x6d, 0x70, 0x2f, 0x6f, 0x73, 0x73, 0x5f, 0x6b, 0x65, 0x72, 0x6e, 0x65, 0x6c, 0x73
        /*0026*/ 	.byte	0x5f, 0x73, 0x72, 0x63, 0x2f, 0x66, 0x6c, 0x61, 0x73, 0x68, 0x5f, 0x61, 0x74, 0x74, 0x65, 0x6e
        /*0036*/ 	.byte	0x74, 0x69, 0x6f, 0x6e, 0x2f, 0x63, 0x73, 0x72, 0x63, 0x2f, 0x63, 0x75, 0x74, 0x6c, 0x61, 0x73
        /*0046*/ 	.byte	0x73, 0x2f, 0x69, 0x6e, 0x63, 0x6c, 0x75, 0x64, 0x65, 0x2f, 0x63, 0x75, 0x74, 0x65, 0x2f, 0x70
        /*0056*/ 	.byte	0x6f, 0x69, 0x6e, 0x74, 0x65, 0x72, 0x5f, 0x66, 0x6c, 0x61, 0x67, 0x67, 0x65, 0x64, 0x2e, 0x68
        /*0066*/ 	.byte	0x70, 0x70, 0x00
	.type		__unnamed_4,@object
	.size		__unnamed_4,(__unnamed_8 - __unnamed_4)
__unnamed_4:
        /* <DEDUP_REMOVED lines=24> */
	.type		__unnamed_8,@object
	.size		__unnamed_8,(__unnamed_3 - __unnamed_8)
__unnamed_8:
        /* <DEDUP_REMOVED lines=24> */
        /*0369*/ 	.byte	0x00
	.type		__unnamed_3,@object
	.size		__unnamed_3,(__unnamed_2 - __unnamed_3)
__unnamed_3:
        /* <DEDUP_REMOVED lines=29> */
	.type		__unnamed_2,@object
	.size		__unnamed_2,(__unnamed_7 - __unnamed_2)
__unnamed_2:
        /* <DEDUP_REMOVED lines=29> */
	.type		__unnamed_7,@object
	.size		__unnamed_7,(__unnamed_6 - __unnamed_7)
__unnamed_7:
        /* <DEDUP_REMOVED lines=28> */
        /*08c2*/ 	.byte	0x3c, 0x32, 0x32, 0x35, 0x32, 0x38, 0x3e, 0x3e, 0x3e, 0x3e, 0x3e, 0x5d, 0x00
	.type		__unnamed_6,@object
	.size		__unnamed_6,(__unnamed_1 - __unnamed_6)
__unnamed_6:
        /* <DEDUP_REMOVED lines=29> */
	.type		__unnamed_1,@object
	.size		__unnamed_1,(__unnamed_5 - __unnamed_1)
__unnamed_1:
        /* <DEDUP_REMOVED lines=28> */
        /*0c5c*/ 	.byte	0x31, 0x36, 0x33, 0x38, 0x34, 0x3e, 0x3e, 0x3e, 0x3e, 0x3e, 0x20, 0x26, 0x5d, 0x00
	.type		__unnamed_5,@object
	.size		__unnamed_5,(.L_4 - __unnamed_5)
__unnamed_5:
        /* <DEDUP_REMOVED lines=28> */
        /*0e2a*/ 	.byte	0x3c, 0x32, 0x32, 0x35, 0x32, 0x38, 0x3e, 0x3e, 0x3e, 0x3e, 0x3e, 0x20, 0x26, 0x5d, 0x00
.L_4:


//--------------------- .nv.shared._ZN7cutlass13device_kernelIN5flash11enable_sm90INS1_16FlashAttnFwdSm90INS1_25CollectiveMainloopFwdSm90ILi2EN4cute5tupleIJNS5_1CILi1EEES8_S8_EEENS6_IJNS7_ILi128EEENS7_ILi176EEESA_EEELi128ENS_6half_tEfNS_4arch4Sm90ELb0ELb0ELb1ELb0ELb0ELb0ELb0ELb1ELb1ELb0ELb0ELb0EEENS1_21CollectiveEpilogueFwdINS6_IJSA_SA_SB_EEES9_SD_SF_Li256ELb0ELb0ELb0ELb0EEENS1_29StaticPersistentTileSchedulerILb0EEEEEEEEEvNT_6ParamsE --------------------------
	.section	.nv.shared._ZN7cutlass13device_kernelIN5flash11enable_sm90INS1_16FlashAttnFwdSm90INS1_25CollectiveMainloopFwdSm90ILi2EN4cute5tupleIJNS5_1CILi1EEES8_S8_EEENS6_IJNS7_ILi128EEENS7_ILi176EEESA_EEELi128ENS_6half_tEfNS_4arch4Sm90ELb0ELb0ELb1ELb0ELb0ELb0ELb0ELb1ELb1ELb0ELb0ELb0EEENS1_21CollectiveEpilogueFwdINS6_IJSA_SA_SB_EEES9_SD_SF_Li256ELb0ELb0ELb0ELb0EEENS1_29StaticPersistentTileSchedulerILb0EEEEEEEEEvNT_6ParamsE,"aw",@nobits
	.sectionflags	@""
	.align	16
	.zero		1024


//--------------------- .nv.shared.reserved.0     --------------------------
	.section	.nv.shared.reserved.0,"aw",@nobits
	.weak		__nv_reservedSMEM_offset_0_alias
	.size		__nv_reservedSMEM_offset_0_alias, 0, 0
	.other		__nv_reservedSMEM_offset_0_alias,@"STO_CUDA_RESERVED_SHARED STV_DEFAULT"
__nv_reservedSMEM_offset_0_alias:
	.zero		0


//--------------------- .nv.global                --------------------------
	.section	.nv.global,"aw",@nobits
.nv.global:
	.type		_ZN74_INTERNAL_ee2866d2_38_flash_fwd_hdim128_fp16_softcap_sm90_cu_cb12e5b6_28964cute1_E,@object
	.size		_ZN74_INTERNAL_ee2866d2_38_flash_fwd_hdim128_fp16_softcap_sm90_cu_cb12e5b6_28964cute1_E,(_ZN74_INTERNAL_ee2866d2_38_flash_fwd_hdim128_fp16_softcap_sm90_cu_cb12e5b6_28964cuda3std3__45__cpo6cbeginE - _ZN74_INTERNAL_ee2866d2_38_flash_fwd_hdim128_fp16_softcap_sm90_cu_cb12e5b6_28964cute1_E)
_ZN74_INTERNAL_ee2866d2_38_flash_fwd_hdim128_fp16_softcap_sm90_cu_cb12e5b6_28964cute1_E:
	.zero		1
	.type		_ZN74_INTERNAL_ee2866d2_38_flash_fwd_hdim128_fp16_softcap_sm90_cu_cb12e5b6_28964cuda3std3__45__cpo6cbeginE,@object
	.size		_ZN74_INTERNAL_ee2866d2_38_flash_fwd_hdim128_fp16_softcap_sm90_cu_cb12e5b6_28964cuda3std3__45__cpo6cbeginE,(_ZN74_INTERNAL_ee2866d2_38_flash_fwd_hdim128_fp16_softcap_sm90_cu_cb12e5b6_28964cuda3std3__48in_placeE - _ZN74_INTERNAL_ee2866d2_38_flash_fwd_hdim128_fp16_softcap_sm90_cu_cb12e5b6_28964cuda3std3__45__cpo6cbeginE)
_ZN74_INTERNAL_ee2866d2_38_flash_fwd_hdim128_fp16_softcap_sm90_cu_cb12e5b6_28964cuda3std3__45__cpo6cbeginE:
	.zero		1
	.type		_ZN74_INTERNAL_ee2866d2_38_flash_fwd_hdim128_fp16_softcap_sm90_cu_cb12e5b6_28964cuda3std3__48in_placeE,@object
	.size		_ZN74_INTERNAL_ee2866d2_38_flash_fwd_hdim128_fp16_softcap_sm90_cu_cb12e5b6_28964cuda3std3__48in_placeE,(_ZN74_INTERNAL_ee2866d2_38_flash_fwd_hdim128_fp16_softcap_sm90_cu_cb12e5b6_28964cuda3std6ranges3__45__cpo9iter_moveE - _ZN74_INTERNAL_ee2866d2_38_flash_fwd_hdim128_fp16_softcap_sm90_cu_cb12e5b6_28964cuda3std3__48in_placeE)
_ZN74_INTERNAL_ee2866d2_38_flash_fwd_hdim128_fp16_softcap_sm90_cu_cb12e5b6_28964cuda3std3__48in_placeE:
	.zero		1
	.type		_ZN74_INTERNAL_ee2866d2_38_flash_fwd_hdim128_fp16_softcap_sm90_cu_cb12e5b6_28964cuda3std6ranges3__45__cpo9iter_moveE,@object
	.size		_ZN74_INTERNAL_ee2866d2_38_flash_fwd_hdim128_fp16_softcap_sm90_cu_cb12e5b6_28964cuda3std6ranges3__45__cpo9iter_moveE,(_ZN74_INTERNAL_ee2866d2_38_flash_fwd_hdim128_fp16_softcap_sm90_cu_cb12e5b6_28964cuda3std3__45__cpo5beginE - _ZN74_INTERNAL_ee2866d2_38_flash_fwd_hdim128_fp16_softcap_sm90_cu_cb12e5b6_28964cuda3std6ranges3__45__cpo9iter_moveE)
_ZN74_INTERNAL_ee2866d2_38_flash_fwd_hdim128_fp16_softcap_sm90_cu_cb12e5b6_28964cuda3std6ranges3__45__cpo9iter_moveE:
	.zero		1
	.type		_ZN74_INTERNAL_ee2866d2_38_flash_fwd_hdim128_fp16_softcap_sm90_cu_cb12e5b6_28964cuda3std3__45__cpo5beginE,@object
	.size		_ZN74_INTERNAL_ee2866d2_38_flash_fwd_hdim128_fp16_softcap_sm90_cu_cb12e5b6_28964cuda3std3__45__cpo5beginE,(_ZN74_INTERNAL_ee2866d2_38_flash_fwd_hdim128_fp16_softcap_sm90_cu_cb12e5b6_28964cuda3std3__476_GLOBAL__N__ee2866d2_38_flash_fwd_hdim128_fp16_softcap_sm90_cu_cb12e5b6_28966ignoreE - _ZN74_INTERNAL_ee2866d2_38_flash_fwd_hdim128_fp16_softcap_sm90_cu_cb12e5b6_28964cuda3std3__45__cpo5beginE)
_ZN74_INTERNAL_ee2866d2_38_flash_fwd_hdim128_fp16_softcap_sm90_cu_cb12e5b6_28964cuda3std3__45__cpo5beginE:
	.zero		1
	.type		_ZN74_INTERNAL_ee2866d2_38_flash_fwd_hdim128_fp16_softcap_sm90_cu_cb12e5b6_28964cuda3std3__476_GLOBAL__N__ee2866d2_38_flash_fwd_hdim128_fp16_softcap_sm90_cu_cb12e5b6_28966ignoreE,@object
	.size		_ZN74_INTERNAL_ee2866d2_38_flash_fwd_hdim128_fp16_softcap_sm90_cu_cb12e5b6_28964cuda3std3__476_GLOBAL__N__ee2866d2_38_flash_fwd_hdim128_fp16_softcap_sm90_cu_cb12e5b6_28966ignoreE,(_ZN74_INTERNAL_ee2866d2_38_flash_fwd_hdim128_fp16_softcap_sm90_cu_cb12e5b6_28964cute7productE - _ZN74_INTERNAL_ee2866d2_38_flash_fwd_hdim128_fp16_softcap_sm90_cu_cb12e5b6_28964cuda3std3__476_GLOBAL__N__ee2866d2_38_flash_fwd_hdim128_fp16_softcap_sm90_cu_cb12e5b6_28966ignoreE)
_ZN74_INTERNAL_ee2866d2_38_flash_fwd_hdim128_fp16_softcap_sm90_cu_cb12e5b6_28964cuda3std3__476_GLOBAL__N__ee2866d2_38_flash_fwd_hdim128_fp16_softcap_sm90_cu_cb12e5b6_28966ignoreE:
	.zero		1
	.type		_ZN74_INTERNAL_ee2866d2_38_flash_fwd_hdim128_fp16_softcap_sm90_cu_cb12e5b6_28964cute7productE,@object
	.size		_ZN74_INTERNAL_ee2866d2_38_flash_fwd_hdim128_fp16_softcap_sm90_cu_cb12e5b6_28964cute7productE,(_ZN74_INTERNAL_ee2866d2_38_flash_fwd_hdim128_fp16_softcap_sm90_cu_cb12e5b6_28964cuda3std3__45__cpo3endE - _ZN74_INTERNAL_ee2866d2_38_flash_fwd_hdim128_fp16_softcap_sm90_cu_cb12e5b6_28964cute7productE)
_ZN74_INTERNAL_ee2866d2_38_flash_fwd_hdim128_fp16_softcap_sm90_cu_cb12e5b6_28964cute7productE:
	.zero		1
	.type		_ZN74_INTERNAL_ee2866d2_38_flash_fwd_hdim128_fp16_softcap_sm90_cu_cb12e5b6_28964cuda3std3__45__cpo3endE,@object
	.size		_ZN74_INTERNAL_ee2866d2_38_flash_fwd_hdim128_fp16_softcap_sm90_cu_cb12e5b6_28964cuda3std3__45__cpo3endE,(_ZN74_INTERNAL_ee2866d2_38_flash_fwd_hdim128_fp16_softcap_sm90_cu_cb12e5b6_28964cuda3std3__419piecewise_constructE - _ZN74_INTERNAL_ee2866d2_38_flash_fwd_hdim128_fp16_softcap_sm90_cu_cb12e5b6_28964cuda3std3__45__cpo3endE)
_ZN74_INTERNAL_ee2866d2_38_flash_fwd_hdim128_fp16_softcap_sm90_cu_cb12e5b6_28964cuda3std3__45__cpo3endE:
	.zero		1
	.type		_ZN74_INTERNAL_ee2866d2_38_flash_fwd_hdim128_fp16_softcap_sm90_cu_cb12e5b6_28964cuda3std3__419piecewise_constructE,@object
	.size		_ZN74_INTERNAL_ee2866d2_38_flash_fwd_hdim128_fp16_softcap_sm90_cu_cb12e5b6_28964cuda3std3__419piecewise_constructE,(_ZN74_INTERNAL_ee2866d2_38_flash_fwd_hdim128_fp16_softcap_sm90_cu_cb12e5b6_28964cuda3std3__45__cpo4cendE - _ZN74_INTERNAL_ee2866d2_38_flash_fwd_hdim128_fp16_softcap_sm90_cu_cb12e5b6_28964cuda3std3__419piecewise_constructE)
_ZN74_INTERNAL_ee2866d2_38_flash_fwd_hdim128_fp16_softcap_sm90_cu_cb12e5b6_28964cuda3std3__419piecewise_constructE:
	.zero		1
	.type		_ZN74_INTERNAL_ee2866d2_38_flash_fwd_hdim128_fp16_softcap_sm90_cu_cb12e5b6_28964cuda3std3__45__cpo4cendE,@object
	.size		_ZN74_INTERNAL_ee2866d2_38_flash_fwd_hdim128_fp16_softcap_sm90_cu_cb12e5b6_28964cuda3std3__45__cpo4cendE,(_ZN74_INTERNAL_ee2866d2_38_flash_fwd_hdim128_fp16_softcap_sm90_cu_cb12e5b6_28964cuda3std6ranges3__45__cpo4swapE - _ZN74_INTERNAL_ee2866d2_38_flash_fwd_hdim128_fp16_softcap_sm90_cu_cb12e5b6_28964cuda3std3__45__cpo4cendE)
_ZN74_INTERNAL_ee2866d2_38_flash_fwd_hdim128_fp16_softcap_sm90_cu_cb12e5b6_28964cuda3std3__45__cpo4cendE:
	.zero		1
	.type		_ZN74_INTERNAL_ee2866d2_38_flash_fwd_hdim128_fp16_softcap_sm90_cu_cb12e5b6_28964cuda3std6ranges3__45__cpo4swapE,@object
	.size		_ZN74_INTERNAL_ee2866d2_38_flash_fwd_hdim128_fp16_softcap_sm90_cu_cb12e5b6_28964cuda3std6ranges3__45__cpo4swapE,(.L_15 - _ZN74_INTERNAL_ee2866d2_38_flash_fwd_hdim128_fp16_softcap_sm90_cu_cb12e5b6_28964cuda3std6ranges3__45__cpo4swapE)
_ZN74_INTERNAL_ee2866d2_38_flash_fwd_hdim128_fp16_softcap_sm90_cu_cb12e5b6_28964cuda3std6ranges3__45__cpo4swapE:
	.zero		1
.L_15:


//--------------------- .nv.shared._ZN7cutlass13device_kernelIN5flash11enable_sm90INS1_16FlashAttnFwdSm90INS1_25CollectiveMainloopFwdSm90ILi2EN4cute5tupleIJNS5_1CILi2EEENS7_ILi1EEES9_EEENS6_IJNS7_ILi128EEENS7_ILi176EEESB_EEELi128ENS_6half_tEfNS_4arch4Sm90ELb0ELb0ELb1ELb0ELb0ELb0ELb0ELb1ELb1ELb0ELb0ELb0EEENS1_21CollectiveEpilogueFwdINS6_IJSB_SB_SC_EEESA_SE_SG_Li256ELb0ELb0ELb0ELb0EEENS1_29StaticPersistentTileSchedulerILb0EEEEEEEEEvNT_6ParamsE --------------------------
	.section	.nv.shared._ZN7cutlass13device_kernelIN5flash11enable_sm90INS1_16FlashAttnFwdSm90INS1_25CollectiveMainloopFwdSm90ILi2EN4cute5tupleIJNS5_1CILi2EEENS7_ILi1EEES9_EEENS6_IJNS7_ILi128EEENS7_ILi176EEESB_EEELi128ENS_6half_tEfNS_4arch4Sm90ELb0ELb0ELb1ELb0ELb0ELb0ELb0ELb1ELb1ELb0ELb0ELb0EEENS1_21CollectiveEpilogueFwdINS6_IJSB_SB_SC_EEESA_SE_SG_Li256ELb0ELb0ELb0ELb0EEENS1_29StaticPersistentTileSchedulerILb0EEEEEEEEEvNT_6ParamsE,"aw",@nobits
	.sectionflags	@""
	.align	16
	.zero		1024


//--------------------- .nv.shared._ZN7cutlass13device_kernelIN5flash11enable_sm90INS1_16FlashAttnFwdSm90INS1_25CollectiveMainloopFwdSm90ILi2EN4cute5tupleIJNS5_1CILi1EEES8_S8_EEENS6_IJNS7_ILi128EEENS7_ILi176EEESA_EEELi128ENS_6half_tEfNS_4arch4Sm90ELb0ELb0ELb1ELb1ELb0ELb0ELb0ELb1ELb1ELb0ELb0ELb0EEENS1_21CollectiveEpilogueFwdINS6_IJSA_SA_SB_EEES9_SD_SF_Li256ELb1ELb0ELb0ELb0EEENS1_36VarlenDynamicPersistentTileSchedulerILi128ELi176ELi256ELi32ELb0ELb0ELb1ELb0ELb1ELb1EEEEEEEEEvNT_6ParamsE --------------------------
	.section	.nv.shared._ZN7cutlass13device_kernelIN5flash11enable_sm90INS1_16FlashAttnFwdSm90INS1_25CollectiveMainloopFwdSm90ILi2EN4cute5tupleIJNS5_1CILi1EEES8_S8_EEENS6_IJNS7_ILi128EEENS7_ILi176EEESA_EEELi128ENS_6half_tEfNS_4arch4Sm90ELb0ELb0ELb1ELb1ELb0ELb0ELb0ELb1ELb1ELb0ELb0ELb0EEENS1_21CollectiveEpilogueFwdINS6_IJSA_SA_SB_EEES9_SD_SF_Li256ELb1ELb0ELb0ELb0EEENS1_36VarlenDynamicPersistentTileSchedulerILi128ELi176ELi256ELi32ELb0ELb0ELb1ELb0ELb1ELb1EEEEEEEEEvNT_6ParamsE,"aw",@nobits
	.sectionflags	@""
	.align	16
	.zero		1024


//--------------------- .nv.shared._ZN7cutlass13device_kernelIN5flash11enable_sm90INS1_16FlashAttnFwdSm90INS1_25CollectiveMainloopFwdSm90ILi2EN4cute5tupleIJNS5_1CILi1EEES8_S8_EEENS6_IJNS7_ILi128EEENS7_ILi176EEESA_EEELi128ENS_6half_tEfNS_4arch4Sm90ELb0ELb0ELb1ELb1ELb0ELb1ELb0ELb1ELb1ELb0ELb0ELb0EEENS1_21CollectiveEpilogueFwdINS6_IJSA_SA_SB_EEES9_SD_SF_Li256ELb1ELb0ELb0ELb0EEENS1_36VarlenDynamicPersistentTileSchedulerILi128ELi176ELi256ELi32ELb0ELb0ELb1ELb0ELb1ELb1EEEEEEEEEvNT_6ParamsE --------------------------
	.section	.nv.shared._ZN7cutlass13device_kernelIN5flash11enable_sm90INS1_16FlashAttnFwdSm90INS1_25CollectiveMainloopFwdSm90ILi2EN4cute5tupleIJNS5_1CILi1EEES8_S8_EEENS6_IJNS7_ILi128EEENS7_ILi176EEESA_EEELi128ENS_6half_tEfNS_4arch4Sm90ELb0ELb0ELb1ELb1ELb0ELb1ELb0ELb1ELb1ELb0ELb0ELb0EEENS1_21CollectiveEpilogueFwdINS6_IJSA_SA_SB_EEES9_SD_SF_Li256ELb1ELb0ELb0ELb0EEENS1_36VarlenDynamicPersistentTileSchedulerILi128ELi176ELi256ELi32ELb0ELb0ELb1ELb0ELb1ELb1EEEEEEEEEvNT_6ParamsE,"aw",@nobits
	.sectionflags	@""
	.align	16
	.zero		1024


//--------------------- .nv.shared._ZN7cutlass13device_kernelIN5flash11enable_sm90INS1_16FlashAttnFwdSm90INS1_25CollectiveMainloopFwdSm90ILi2EN4cute5tupleIJNS5_1CILi1EEES8_S8_EEENS6_IJNS7_ILi128EEESA_SA_EEELi128ENS_6half_tEfNS_4arch4Sm90ELb0ELb1ELb1ELb0ELb0ELb0ELb0ELb1ELb1ELb0ELb0ELb0EEENS1_21CollectiveEpilogueFwdISB_S9_SC_SE_Li256ELb0ELb0ELb0ELb0EEENS1_30DynamicPersistentTileSchedulerILi256ELi32ELb0ELb0ELb1EEEEEEEEEvNT_6ParamsE --------------------------
	.section	.nv.shared._ZN7cutlass13device_kernelIN5flash11enable_sm90INS1_16FlashAttnFwdSm90INS1_25CollectiveMainloopFwdSm90ILi2EN4cute5tupleIJNS5_1CILi1EEES8_S8_EEENS6_IJNS7_ILi128EEESA_SA_EEELi128ENS_6half_tEfNS_4arch4Sm90ELb0ELb1ELb1ELb0ELb0ELb0ELb0ELb1ELb1ELb0ELb0ELb0EEENS1_21CollectiveEpilogueFwdISB_S9_SC_SE_Li256ELb0ELb0ELb0ELb0EEENS1_30DynamicPersistentTileSchedulerILi256ELi32ELb0ELb0ELb1EEEEEEEEEvNT_6ParamsE,"aw",@nobits
	.sectionflags	@""
	.align	16
	.zero		1024


//--------------------- .nv.shared._ZN7cutlass13device_kernelIN5flash11enable_sm90INS1_16FlashAttnFwdSm90INS1_25CollectiveMainloopFwdSm90ILi2EN4cute5tupleIJNS5_1CILi1EEES8_S8_EEENS6_IJNS7_ILi128EEESA_SA_EEELi128ENS_6half_tEfNS_4arch4Sm90ELb0ELb1ELb1ELb1ELb0ELb0ELb0ELb1ELb1ELb0ELb0ELb0EEENS1_21CollectiveEpilogueFwdISB_S9_SC_SE_Li256ELb1ELb0ELb0ELb0EEENS1_36VarlenDynamicPersistentTileSchedulerILi128ELi128ELi256ELi32ELb0ELb0ELb1ELb1ELb0ELb1EEEEEEEEEvNT_6ParamsE --------------------------
	.section	.nv.shared._ZN7cutlass13device_kernelIN5flash11enable_sm90INS1_16FlashAttnFwdSm90INS1_25CollectiveMainloopFwdSm90ILi2EN4cute5tupleIJNS5_1CILi1EEES8_S8_EEENS6_IJNS7_ILi128EEESA_SA_EEELi128ENS_6half_tEfNS_4arch4Sm90ELb0ELb1ELb1ELb1ELb0ELb0ELb0ELb1ELb1ELb0ELb0ELb0EEENS1_21CollectiveEpilogueFwdISB_S9_SC_SE_Li256ELb1ELb0ELb0ELb0EEENS1_36VarlenDynamicPersistentTileSchedulerILi128ELi128ELi256ELi32ELb0ELb0ELb1ELb1ELb0ELb1EEEEEEEEEvNT_6ParamsE,"aw",@nobits
	.sectionflags	@""
	.align	16
	.zero		1024


//--------------------- .nv.shared._ZN7cutlass13device_kernelIN5flash11enable_sm90INS1_16FlashAttnFwdSm90INS1_25CollectiveMainloopFwdSm90ILi2EN4cute5tupleIJNS5_1CILi1EEES8_S8_EEENS6_IJNS7_ILi128EEESA_SA_EEELi128ENS_6half_tEfNS_4arch4Sm90ELb0ELb1ELb1ELb1ELb0ELb1ELb0ELb1ELb1ELb0ELb0ELb0EEENS1_21CollectiveEpilogueFwdISB_S9_SC_SE_Li256ELb1ELb0ELb0ELb0EEENS1_36VarlenDynamicPersistentTileSchedulerILi128ELi128ELi256ELi32ELb0ELb0ELb1ELb1ELb0ELb1EEEEEEEEEvNT_6ParamsE --------------------------
	.section	.nv.shared._ZN7cutlass13device_kernelIN5flash11enable_sm90INS1_16FlashAttnFwdSm90INS1_25CollectiveMainloopFwdSm90ILi2EN4cute5tupleIJNS5_1CILi1EEES8_S8_EEENS6_IJNS7_ILi128EEESA_SA_EEELi128ENS_6half_tEfNS_4arch4Sm90ELb0ELb1ELb1ELb1ELb0ELb1ELb0ELb1ELb1ELb0ELb0ELb0EEENS1_21CollectiveEpilogueFwdISB_S9_SC_SE_Li256ELb1ELb0ELb0ELb0EEENS1_36VarlenDynamicPersistentTileSchedulerILi128ELi128ELi256ELi32ELb0ELb0ELb1ELb1ELb0ELb1EEEEEEEEEvNT_6ParamsE,"aw",@nobits
	.sectionflags	@""
	.align	16
	.zero		1024


//--------------------- .nv.shared._ZN7cutlass13device_kernelIN5flash11enable_sm90INS1_16FlashAttnFwdSm90INS1_25CollectiveMainloopFwdSm90ILi2EN4cute5tupleIJNS5_1CILi1EEES8_S8_EEENS6_IJNS7_ILi128EEESA_SA_EEELi128ENS_6half_tEfNS_4arch4Sm90ELb1ELb0ELb1ELb0ELb0ELb0ELb0ELb1ELb1ELb0ELb0ELb0EEENS1_21CollectiveEpilogueFwdISB_S9_SC_SE_Li256ELb0ELb0ELb0ELb0EEENS1_30DynamicPersistentTileSchedulerILi256ELi32ELb0ELb0ELb1EEEEEEEEEvNT_6ParamsE --------------------------
	.section	.nv.shared._ZN7cutlass13device_kernelIN5flash11enable_sm90INS1_16FlashAttnFwdSm90INS1_25CollectiveMainloopFwdSm90ILi2EN4cute5tupleIJNS5_1CILi1EEES8_S8_EEENS6_IJNS7_ILi128EEESA_SA_EEELi128ENS_6half_tEfNS_4arch4Sm90ELb1ELb0ELb1ELb0ELb0ELb0ELb0ELb1ELb1ELb0ELb0ELb0EEENS1_21CollectiveEpilogueFwdISB_S9_SC_SE_Li256ELb0ELb0ELb0ELb0EEENS1_30DynamicPersistentTileSchedulerILi256ELi32ELb0ELb0ELb1EEEEEEEEEvNT_6ParamsE,"aw",@nobits
	.sectionflags	@""
	.align	16
	.zero		1024


//--------------------- .nv.shared._ZN7cutlass13device_kernelIN5flash11enable_sm90INS1_16FlashAttnFwdSm90INS1_25CollectiveMainloopFwdSm90ILi2EN4cute5tupleIJNS5_1CILi1EEES8_S8_EEENS6_IJNS7_ILi128EEESA_SA_EEELi128ENS_6half_tEfNS_4arch4Sm90ELb1ELb0ELb1ELb1ELb0ELb0ELb0ELb1ELb1ELb0ELb0ELb0EEENS1_21CollectiveEpilogueFwdISB_S9_SC_SE_Li256ELb1ELb0ELb0ELb0EEENS1_36VarlenDynamicPersistentTileSchedulerILi128ELi128ELi256ELi32ELb0ELb0ELb1ELb1ELb1ELb1EEEEEEEEEvNT_6ParamsE --------------------------
	.section	.nv.shared._ZN7cutlass13device_kernelIN5flash11enable_sm90INS1_16FlashAttnFwdSm90INS1_25CollectiveMainloopFwdSm90ILi2EN4cute5tupleIJNS5_1CILi1EEES8_S8_EEENS6_IJNS7_ILi128EEESA_SA_EEELi128ENS_6half_tEfNS_4arch4Sm90ELb1ELb0ELb1ELb1ELb0ELb0ELb0ELb1ELb1ELb0ELb0ELb0EEENS1_21CollectiveEpilogueFwdISB_S9_SC_SE_Li256ELb1ELb0ELb0ELb0EEENS1_36VarlenDynamicPersistentTileSchedulerILi128ELi128ELi256ELi32ELb0ELb0ELb1ELb1ELb1ELb1EEEEEEEEEvNT_6ParamsE,"aw",@nobits
	.sectionflags	@""
	.align	16
	.zero		1024


//--------------------- .nv.shared._ZN7cutlass13device_kernelIN5flash11enable_sm90INS1_16FlashAttnFwdSm90INS1_25CollectiveMainloopFwdSm90ILi2EN4cute5tupleIJNS5_1CILi1EEES8_S8_EEENS6_IJNS7_ILi128EEESA_SA_EEELi128ENS_6half_tEfNS_4arch4Sm90ELb1ELb0ELb1ELb1ELb0ELb1ELb0ELb1ELb1ELb0ELb0ELb0EEENS1_21CollectiveEpilogueFwdISB_S9_SC_SE_Li256ELb1ELb0ELb0ELb0EEENS1_36VarlenDynamicPersistentTileSchedulerILi128ELi128ELi256ELi32ELb0ELb0ELb1ELb1ELb1ELb1EEEEEEEEEvNT_6ParamsE --------------------------
	.section	.nv.shared._ZN7cutlass13device_kernelIN5flash11enable_sm90INS1_16FlashAttnFwdSm90INS1_25CollectiveMainloopFwdSm90ILi2EN4cute5tupleIJNS5_1CILi1EEES8_S8_EEENS6_IJNS7_ILi128EEESA_SA_EEELi128ENS_6half_tEfNS_4arch4Sm90ELb1ELb0ELb1ELb1ELb0ELb1ELb0ELb1ELb1ELb0ELb0ELb0EEENS1_21CollectiveEpilogueFwdISB_S9_SC_SE_Li256ELb1ELb0ELb0ELb0EEENS1_36VarlenDynamicPersistentTileSchedulerILi128ELi128ELi256ELi32ELb0ELb0ELb1ELb1ELb1ELb1EEEEEEEEEvNT_6ParamsE,"aw",@nobits
	.sectionflags	@""
	.align	16
	.zero		1024


//--------------------- .nv.constant0._ZN7cutlass13device_kernelIN5flash11enable_sm90INS1_16FlashAttnFwdSm90INS1_25CollectiveMainloopFwdSm90ILi2EN4cute5tupleIJNS5_1CILi1EEES8_S8_EEENS6_IJNS7_ILi128EEENS7_ILi176EEESA_EEELi128ENS_6half_tEfNS_4arch4Sm90ELb0ELb0ELb1ELb0ELb0ELb0ELb0ELb1ELb1ELb0ELb0ELb0EEENS1_21CollectiveEpilogueFwdINS6_IJSA_SA_SB_EEES9_SD_SF_Li256ELb0ELb0ELb0ELb0EEENS1_29StaticPersistentTileSchedulerILb0EEEEEEEEEvNT_6ParamsE --------------------------
	.section	.nv.constant0._ZN7cutlass13device_kernelIN5flash11enable_sm90INS1_16FlashAttnFwdSm90INS1_25CollectiveMainloopFwdSm90ILi2EN4cute5tupleIJNS5_1CILi1EEES8_S8_EEENS6_IJNS7_ILi128EEENS7_ILi176EEESA_EEELi128ENS_6half_tEfNS_4arch4Sm90ELb0ELb0ELb1ELb0ELb0ELb0ELb0ELb1ELb1ELb0ELb0ELb0EEENS1_21CollectiveEpilogueFwdINS6_IJSA_SA_SB_EEES9_SD_SF_Li256ELb0ELb0ELb0ELb0EEENS1_29StaticPersistentTileSchedulerILb0EEEEEEEEEvNT_6ParamsE,"a",@progbits
	.sectionflags	@""
	.align	4
.nv.constant0._ZN7cutlass13device_kernelIN5flash11enable_sm90INS1_16FlashAttnFwdSm90INS1_25CollectiveMainloopFwdSm90ILi2EN4cute5tupleIJNS5_1CILi1EEES8_S8_EEENS6_IJNS7_ILi128EEENS7_ILi176EEESA_EEELi128ENS_6half_tEfNS_4arch4Sm90ELb0ELb0ELb1ELb0ELb0ELb0ELb0ELb1ELb1ELb0ELb0ELb0EEENS1_21CollectiveEpilogueFwdINS6_IJSA_SA_SB_EEES9_SD_SF_Li256ELb0ELb0ELb0ELb0EEENS1_29StaticPersistentTileSchedulerILb0EEEEEEEEEvNT_6ParamsE:
	.zero		3584


//--------------------- .nv.constant0._ZN7cutlass13device_kernelIN5flash11enable_sm90INS1_16FlashAttnFwdSm90INS1_25CollectiveMainloopFwdSm90ILi2EN4cute5tupleIJNS5_1CILi2EEENS7_ILi1EEES9_EEENS6_IJNS7_ILi128EEENS7_ILi176EEESB_EEELi128ENS_6half_tEfNS_4arch4Sm90ELb0ELb0ELb1ELb0ELb0ELb0ELb0ELb1ELb1ELb0ELb0ELb0EEENS1_21CollectiveEpilogueFwdINS6_IJSB_SB_SC_EEESA_SE_SG_Li256ELb0ELb0ELb0ELb0EEENS1_29StaticPersistentTileSchedulerILb0EEEEEEEEEvNT_6ParamsE --------------------------
	.section	.nv.constant0._ZN7cutlass13device_kernelIN5flash11enable_sm90INS1_16FlashAttnFwdSm90INS1_25CollectiveMainloopFwdSm90ILi2EN4cute5tupleIJNS5_1CILi2EEENS7_ILi1EEES9_EEENS6_IJNS7_ILi128EEENS7_ILi176EEESB_EEELi128ENS_6half_tEfNS_4arch4Sm90ELb0ELb0ELb1ELb0ELb0ELb0ELb0ELb1ELb1ELb0ELb0ELb0EEENS1_21CollectiveEpilogueFwdINS6_IJSB_SB_SC_EEESA_SE_SG_Li256ELb0ELb0ELb0ELb0EEENS1_29StaticPersistentTileSchedulerILb0EEEEEEEEEvNT_6ParamsE,"a",@progbits
	.sectionflags	@""
	.align	4
.nv.constant0._ZN7cutlass13device_kernelIN5flash11enable_sm90INS1_16FlashAttnFwdSm90INS1_25CollectiveMainloopFwdSm90ILi2EN4cute5tupleIJNS5_1CILi2EEENS7_ILi1EEES9_EEENS6_IJNS7_ILi128EEENS7_ILi176EEESB_EEELi128ENS_6half_tEfNS_4arch4Sm90ELb0ELb0ELb1ELb0ELb0ELb0ELb0ELb1ELb1ELb0ELb0ELb0EEENS1_21CollectiveEpilogueFwdINS6_IJSB_SB_SC_EEESA_SE_SG_Li256ELb0ELb0ELb0ELb0EEENS1_29StaticPersistentTileSchedulerILb0EEEEEEEEEvNT_6ParamsE:
	.zero		3584


//--------------------- .nv.constant0._ZN7cutlass13device_kernelIN5flash11enable_sm90INS1_16FlashAttnFwdSm90INS1_25CollectiveMainloopFwdSm90ILi2EN4cute5tupleIJNS5_1CILi1EEES8_S8_EEENS6_IJNS7_ILi128EEENS7_ILi176EEESA_EEELi128ENS_6half_tEfNS_4arch4Sm90ELb0ELb0ELb1ELb1ELb0ELb0ELb0ELb1ELb1ELb0ELb0ELb0EEENS1_21CollectiveEpilogueFwdINS6_IJSA_SA_SB_EEES9_SD_SF_Li256ELb1ELb0ELb0ELb0EEENS1_36VarlenDynamicPersistentTileSchedulerILi128ELi176ELi256ELi32ELb0ELb0ELb1ELb0ELb1ELb1EEEEEEEEEvNT_6ParamsE --------------------------
	.section	.nv.constant0._ZN7cutlass13device_kernelIN5flash11enable_sm90INS1_16FlashAttnFwdSm90INS1_25CollectiveMainloopFwdSm90ILi2EN4cute5tupleIJNS5_1CILi1EEES8_S8_EEENS6_IJNS7_ILi128EEENS7_ILi176EEESA_EEELi128ENS_6half_tEfNS_4arch4Sm90ELb0ELb0ELb1ELb1ELb0ELb0ELb0ELb1ELb1ELb0ELb0ELb0EEENS1_21CollectiveEpilogueFwdINS6_IJSA_SA_SB_EEES9_SD_SF_Li256ELb1ELb0ELb0ELb0EEENS1_36VarlenDynamicPersistentTileSchedulerILi128ELi176ELi256ELi32ELb0ELb0ELb1ELb0ELb1ELb1EEEEEEEEEvNT_6ParamsE,"a",@progbits
	.sectionflags	@""
	.align	4
.nv.constant0._ZN7cutlass13device_kernelIN5flash11enable_sm90INS1_16FlashAttnFwdSm90INS1_25CollectiveMainloopFwdSm90ILi2EN4cute5tupleIJNS5_1CILi1EEES8_S8_EEENS6_IJNS7_ILi128EEENS7_ILi176EEESA_EEELi128ENS_6half_tEfNS_4arch4Sm90ELb0ELb0ELb1ELb1ELb0ELb0ELb0ELb1ELb1ELb0ELb0ELb0EEENS1_21CollectiveEpilogueFwdINS6_IJSA_SA_SB_EEES9_SD_SF_Li256ELb1ELb0ELb0ELb0EEENS1_36VarlenDynamicPersistentTileSchedulerILi128ELi176ELi256ELi32ELb0ELb0ELb1ELb0ELb1ELb1EEEEEEEEEvNT_6ParamsE:
	.zero		3200


//--------------------- .nv.constant0._ZN7cutlass13device_kernelIN5flash11enable_sm90INS1_16FlashAttnFwdSm90INS1_25CollectiveMainloopFwdSm90ILi2EN4cute5tupleIJNS5_1CILi1EEES8_S8_EEENS6_IJNS7_ILi128EEENS7_ILi176EEESA_EEELi128ENS_6half_tEfNS_4arch4Sm90ELb0ELb0ELb1ELb1ELb0ELb1ELb0ELb1ELb1ELb0ELb0ELb0EEENS1_21CollectiveEpilogueFwdINS6_IJSA_SA_SB_EEES9_SD_SF_Li256ELb1ELb0ELb0ELb0EEENS1_36VarlenDynamicPersistentTileSchedulerILi128ELi176ELi256ELi32ELb0ELb0ELb1ELb0ELb1ELb1EEEEEEEEEvNT_6ParamsE --------------------------
	.section	.nv.constant0._ZN7cutlass13device_kernelIN5flash11enable_sm90INS1_16FlashAttnFwdSm90INS1_25CollectiveMainloopFwdSm90ILi2EN4cute5tupleIJNS5_1CILi1EEES8_S8_EEENS6_IJNS7_ILi128EEENS7_ILi176EEESA_EEELi128ENS_6half_tEfNS_4arch4Sm90ELb0ELb0ELb1ELb1ELb0ELb1ELb0ELb1ELb1ELb0ELb0ELb0EEENS1_21CollectiveEpilogueFwdINS6_IJSA_SA_SB_EEES9_SD_SF_Li256ELb1ELb0ELb0ELb0EEENS1_36VarlenDynamicPersistentTileSchedulerILi128ELi176ELi256ELi32ELb0ELb0ELb1ELb0ELb1ELb1EEEEEEEEEvNT_6ParamsE,"a",@progbits
	.sectionflags	@""
	.align	4
.nv.constant0._ZN7cutlass13device_kernelIN5flash11enable_sm90INS1_16FlashAttnFwdSm90INS1_25CollectiveMainloopFwdSm90ILi2EN4cute5tupleIJNS5_1CILi1EEES8_S8_EEENS6_IJNS7_ILi128EEENS7_ILi176EEESA_EEELi128ENS_6half_tEfNS_4arch4Sm90ELb0ELb0ELb1ELb1ELb0ELb1ELb0ELb1ELb1ELb0ELb0ELb0EEENS1_21CollectiveEpilogueFwdINS6_IJSA_SA_SB_EEES9_SD_SF_Li256ELb1ELb0ELb0ELb0EEENS1_36VarlenDynamicPersistentTileSchedulerILi128ELi176ELi256ELi32ELb0ELb0ELb1ELb0ELb1ELb1EEEEEEEEEvNT_6ParamsE:
	.zero		3200


//--------------------- .nv.constant0._ZN7cutlass13device_kernelIN5flash11enable_sm90INS1_16FlashAttnFwdSm90INS1_25CollectiveMainloopFwdSm90ILi2EN4cute5tupleIJNS5_1CILi1EEES8_S8_EEENS6_IJNS7_ILi128EEESA_SA_EEELi128ENS_6half_tEfNS_4arch4Sm90ELb0ELb1ELb1ELb0ELb0ELb0ELb0ELb1ELb1ELb0ELb0ELb0EEENS1_21CollectiveEpilogueFwdISB_S9_SC_SE_Li256ELb0ELb0ELb0ELb0EEENS1_30DynamicPersistentTileSchedulerILi256ELi32ELb0ELb0ELb1EEEEEEEEEvNT_6ParamsE --------------------------
	.section	.nv.constant0._ZN7cutlass13device_kernelIN5flash11enable_sm90INS1_16FlashAttnFwdSm90INS1_25CollectiveMainloopFwdSm90ILi2EN4cute5tupleIJNS5_1CILi1EEES8_S8_EEENS6_IJNS7_ILi128EEESA_SA_EEELi128ENS_6half_tEfNS_4arch4Sm90ELb0ELb1ELb1ELb0ELb0ELb0ELb0ELb1ELb1ELb0ELb0ELb0EEENS1_21CollectiveEpilogueFwdISB_S9_SC_SE_Li256ELb0ELb0ELb0ELb0EEENS1_30DynamicPersistentTileSchedulerILi256ELi32ELb0ELb0ELb1EEEEEEEEEvNT_6ParamsE,"a",@progbits
	.sectionflags	@""
	.align	4
.nv.constant0._ZN7cutlass13device_kernelIN5flash11enable_sm90INS1_16FlashAttnFwdSm90INS1_25CollectiveMainloopFwdSm90ILi2EN4cute5tupleIJNS5_1CILi1EEES8_S8_EEENS6_IJNS7_ILi128EEESA_SA_EEELi128ENS_6half_tEfNS_4arch4Sm90ELb0ELb1ELb1ELb0ELb0ELb0ELb0ELb1ELb1ELb0ELb0ELb0EEENS1_21CollectiveEpilogueFwdISB_S9_SC_SE_Li256ELb0ELb0ELb0ELb0EEENS1_30DynamicPersistentTileSchedulerILi256ELi32ELb0ELb0ELb1EEEEEEEEEvNT_6ParamsE:
	.zero		3584


//--------------------- .nv.constant0._ZN7cutlass13device_kernelIN5flash11enable_sm90INS1_16FlashAttnFwdSm90INS1_25CollectiveMainloopFwdSm90ILi2EN4cute5tupleIJNS5_1CILi1EEES8_S8_EEENS6_IJNS7_ILi128EEESA_SA_EEELi128ENS_6half_tEfNS_4arch4Sm90ELb0ELb1ELb1ELb1ELb0ELb0ELb0ELb1ELb1ELb0ELb0ELb0EEENS1_21CollectiveEpilogueFwdISB_S9_SC_SE_Li256ELb1ELb0ELb0ELb0EEENS1_36VarlenDynamicPersistentTileSchedulerILi128ELi128ELi256ELi32ELb0ELb0ELb1ELb1ELb0ELb1EEEEEEEEEvNT_6ParamsE --------------------------
	.section	.nv.constant0._ZN7cutlass13device_kernelIN5flash11enable_sm90INS1_16FlashAttnFwdSm90INS1_25CollectiveMainloopFwdSm90ILi2EN4cute5tupleIJNS5_1CILi1EEES8_S8_EEENS6_IJNS7_ILi128EEESA_SA_EEELi128ENS_6half_tEfNS_4arch4Sm90ELb0ELb1ELb1ELb1ELb0ELb0ELb0ELb1ELb1ELb0ELb0ELb0EEENS1_21CollectiveEpilogueFwdISB_S9_SC_SE_Li256ELb1ELb0ELb0ELb0EEENS1_36VarlenDynamicPersistentTileSchedulerILi128ELi128ELi256ELi32ELb0ELb0ELb1ELb1ELb0ELb1EEEEEEEEEvNT_6ParamsE,"a",@progbits
	.sectionflags	@""
	.align	4
.nv.constant0._ZN7cutlass13device_kernelIN5flash11enable_sm90INS1_16FlashAttnFwdSm90INS1_25CollectiveMainloopFwdSm90ILi2EN4cute5tupleIJNS5_1CILi1EEES8_S8_EEENS6_IJNS7_ILi128EEESA_SA_EEELi128ENS_6half_tEfNS_4arch4Sm90ELb0ELb1ELb1ELb1ELb0ELb0ELb0ELb1ELb1ELb0ELb0ELb0EEENS1_21CollectiveEpilogueFwdISB_S9_SC_SE_Li256ELb1ELb0ELb0ELb0EEENS1_36VarlenDynamicPersistentTileSchedulerILi128ELi128ELi256ELi32ELb0ELb0ELb1ELb1ELb0ELb1EEEEEEEEEvNT_6ParamsE:
	.zero		3200


//--------------------- .nv.constant0._ZN7cutlass13device_kernelIN5flash11enable_sm90INS1_16FlashAttnFwdSm90INS1_25CollectiveMainloopFwdSm90ILi2EN4cute5tupleIJNS5_1CILi1EEES8_S8_EEENS6_IJNS7_ILi128EEESA_SA_EEELi128ENS_6half_tEfNS_4arch4Sm90ELb0ELb1ELb1ELb1ELb0ELb1ELb0ELb1ELb1ELb0ELb0ELb0EEENS1_21CollectiveEpilogueFwdISB_S9_SC_SE_Li256ELb1ELb0ELb0ELb0EEENS1_36VarlenDynamicPersistentTileSchedulerILi128ELi128ELi256ELi32ELb0ELb0ELb1ELb1ELb0ELb1EEEEEEEEEvNT_6ParamsE --------------------------
	.section	.nv.constant0._ZN7cutlass13device_kernelIN5flash11enable_sm90INS1_16FlashAttnFwdSm90INS1_25CollectiveMainloopFwdSm90ILi2EN4cute5tupleIJNS5_1CILi1EEES8_S8_EEENS6_IJNS7_ILi128EEESA_SA_EEELi128ENS_6half_tEfNS_4arch4Sm90ELb0ELb1ELb1ELb1ELb0ELb1ELb0ELb1ELb1ELb0ELb0ELb0EEENS1_21CollectiveEpilogueFwdISB_S9_SC_SE_Li256ELb1ELb0ELb0ELb0EEENS1_36VarlenDynamicPersistentTileSchedulerILi128ELi128ELi256ELi32ELb0ELb0ELb1ELb1ELb0ELb1EEEEEEEEEvNT_6ParamsE,"a",@progbits
	.sectionflags	@""
	.align	4
.nv.constant0._ZN7cutlass13device_kernelIN5flash11enable_sm90INS1_16FlashAttnFwdSm90INS1_25CollectiveMainloopFwdSm90ILi2EN4cute5tupleIJNS5_1CILi1EEES8_S8_EEENS6_IJNS7_ILi128EEESA_SA_EEELi128ENS_6half_tEfNS_4arch4Sm90ELb0ELb1ELb1ELb1ELb0ELb1ELb0ELb1ELb1ELb0ELb0ELb0EEENS1_21CollectiveEpilogueFwdISB_S9_SC_SE_Li256ELb1ELb0ELb0ELb0EEENS1_36VarlenDynamicPersistentTileSchedulerILi128ELi128ELi256ELi32ELb0ELb0ELb1ELb1ELb0ELb1EEEEEEEEEvNT_6ParamsE:
	.zero		3200


//--------------------- .nv.constant0._ZN7cutlass13device_kernelIN5flash11enable_sm90INS1_16FlashAttnFwdSm90INS1_25CollectiveMainloopFwdSm90ILi2EN4cute5tupleIJNS5_1CILi1EEES8_S8_EEENS6_IJNS7_ILi128EEESA_SA_EEELi128ENS_6half_tEfNS_4arch4Sm90ELb1ELb0ELb1ELb0ELb0ELb0ELb0ELb1ELb1ELb0ELb0ELb0EEENS1_21CollectiveEpilogueFwdISB_S9_SC_SE_Li256ELb0ELb0ELb0ELb0EEENS1_30DynamicPersistentTileSchedulerILi256ELi32ELb0ELb0ELb1EEEEEEEEEvNT_6ParamsE --------------------------
	.section	.nv.constant0._ZN7cutlass13device_kernelIN5flash11enable_sm90INS1_16FlashAttnFwdSm90INS1_25CollectiveMainloopFwdSm90ILi2EN4cute5tupleIJNS5_1CILi1EEES8_S8_EEENS6_IJNS7_ILi128EEESA_SA_EEELi128ENS_6half_tEfNS_4arch4Sm90ELb1ELb0ELb1ELb0ELb0ELb0ELb0ELb1ELb1ELb0ELb0ELb0EEENS1_21CollectiveEpilogueFwdISB_S9_SC_SE_Li256ELb0ELb0ELb0ELb0EEENS1_30DynamicPersistentTileSchedulerILi256ELi32ELb0ELb0ELb1EEEEEEEEEvNT_6ParamsE,"a",@progbits
	.sectionflags	@""
	.align	4
.nv.constant0._ZN7cutlass13device_kernelIN5flash11enable_sm90INS1_16FlashAttnFwdSm90INS1_25CollectiveMainloopFwdSm90ILi2EN4cute5tupleIJNS5_1CILi1EEES8_S8_EEENS6_IJNS7_ILi128EEESA_SA_EEELi128ENS_6half_tEfNS_4arch4Sm90ELb1ELb0ELb1ELb0ELb0ELb0ELb0ELb1ELb1ELb0ELb0ELb0EEENS1_21CollectiveEpilogueFwdISB_S9_SC_SE_Li256ELb0ELb0ELb0ELb0EEENS1_30DynamicPersistentTileSchedulerILi256ELi32ELb0ELb0ELb1EEEEEEEEEvNT_6ParamsE:
	.zero		3584


//--------------------- .nv.constant0._ZN7cutlass13device_kernelIN5flash11enable_sm90INS1_16FlashAttnFwdSm90INS1_25CollectiveMainloopFwdSm90ILi2EN4cute5tupleIJNS5_1CILi1EEES8_S8_EEENS6_IJNS7_ILi128EEESA_SA_EEELi128ENS_6half_tEfNS_4arch4Sm90ELb1ELb0ELb1ELb1ELb0ELb0ELb0ELb1ELb1ELb0ELb0ELb0EEENS1_21CollectiveEpilogueFwdISB_S9_SC_SE_Li256ELb1ELb0ELb0ELb0EEENS1_36VarlenDynamicPersistentTileSchedulerILi128ELi128ELi256ELi32ELb0ELb0ELb1ELb1ELb1ELb1EEEEEEEEEvNT_6ParamsE --------------------------
	.section	.nv.constant0._ZN7cutlass13device_kernelIN5flash11enable_sm90INS1_16FlashAttnFwdSm90INS1_25CollectiveMainloopFwdSm90ILi2EN4cute5tupleIJNS5_1CILi1EEES8_S8_EEENS6_IJNS7_ILi128EEESA_SA_EEELi128ENS_6half_tEfNS_4arch4Sm90ELb1ELb0ELb1ELb1ELb0ELb0ELb0ELb1ELb1ELb0ELb0ELb0EEENS1_21CollectiveEpilogueFwdISB_S9_SC_SE_Li256ELb1ELb0ELb0ELb0EEENS1_36VarlenDynamicPersistentTileSchedulerILi128ELi128ELi256ELi32ELb0ELb0ELb1ELb1ELb1ELb1EEEEEEEEEvNT_6ParamsE,"a",@progbits
	.sectionflags	@""
	.align	4
.nv.constant0._ZN7cutlass13device_kernelIN5flash11enable_sm90INS1_16FlashAttnFwdSm90INS1_25CollectiveMainloopFwdSm90ILi2EN4cute5tupleIJNS5_1CILi1EEES8_S8_EEENS6_IJNS7_ILi128EEESA_SA_EEELi128ENS_6half_tEfNS_4arch4Sm90ELb1ELb0ELb1ELb1ELb0ELb0ELb0ELb1ELb1ELb0ELb0ELb0EEENS1_21CollectiveEpilogueFwdISB_S9_SC_SE_Li256ELb1ELb0ELb0ELb0EEENS1_36VarlenDynamicPersistentTileSchedulerILi128ELi128ELi256ELi32ELb0ELb0ELb1ELb1ELb1ELb1EEEEEEEEEvNT_6ParamsE:
	.zero		3200


//--------------------- .nv.constant0._ZN7cutlass13device_kernelIN5flash11enable_sm90INS1_16FlashAttnFwdSm90INS1_25CollectiveMainloopFwdSm90ILi2EN4cute5tupleIJNS5_1CILi1EEES8_S8_EEENS6_IJNS7_ILi128EEESA_SA_EEELi128ENS_6half_tEfNS_4arch4Sm90ELb1ELb0ELb1ELb1ELb0ELb1ELb0ELb1ELb1ELb0ELb0ELb0EEENS1_21CollectiveEpilogueFwdISB_S9_SC_SE_Li256ELb1ELb0ELb0ELb0EEENS1_36VarlenDynamicPersistentTileSchedulerILi128ELi128ELi256ELi32ELb0ELb0ELb1ELb1ELb1ELb1EEEEEEEEEvNT_6ParamsE --------------------------
	.section	.nv.constant0._ZN7cutlass13device_kernelIN5flash11enable_sm90INS1_16FlashAttnFwdSm90INS1_25CollectiveMainloopFwdSm90ILi2EN4cute5tupleIJNS5_1CILi1EEES8_S8_EEENS6_IJNS7_ILi128EEESA_SA_EEELi128ENS_6half_tEfNS_4arch4Sm90ELb1ELb0ELb1ELb1ELb0ELb1ELb0ELb1ELb1ELb0ELb0ELb0EEENS1_21CollectiveEpilogueFwdISB_S9_SC_SE_Li256ELb1ELb0ELb0ELb0EEENS1_36VarlenDynamicPersistentTileSchedulerILi128ELi128ELi256ELi32ELb0ELb0ELb1ELb1ELb1ELb1EEEEEEEEEvNT_6ParamsE,"a",@progbits
	.sectionflags	@""
	.align	4
.nv.constant0._ZN7cutlass13device_kernelIN5flash11enable_sm90INS1_16FlashAttnFwdSm90INS1_25CollectiveMainloopFwdSm90ILi2EN4cute5tupleIJNS5_1CILi1EEES8_S8_EEENS6_IJNS7_ILi128EEESA_SA_EEELi128ENS_6half_tEfNS_4arch4Sm90ELb1ELb0ELb1ELb1ELb0ELb1ELb0ELb1ELb1ELb0ELb0ELb0EEENS1_21CollectiveEpilogueFwdISB_S9_SC_SE_Li256ELb1ELb0ELb0ELb0EEENS1_36VarlenDynamicPersistentTileSchedulerILi128ELi128ELi256ELi32ELb0ELb0ELb1ELb1ELb1ELb1EEEEEEEEEvNT_6ParamsE:
	.zero		3200


//--------------------- SYMBOLS --------------------------

	.type		.nv.reservedSmem.offset0,@object
	.size		.nv.reservedSmem.offset0,0x4
	.type		__assertfail,@function
